//
// Generated by NVIDIA NVVM Compiler
//
// Compiler Build ID: CL-36424714
// Cuda compilation tools, release 13.0, V13.0.88
// Based on NVVM 20.0.0
//

.version 9.0
.target sm_100
.address_size 64

	// .globl	_Z17simulation_kernelPKiS0_S0_S0_iS0_PxS1_iS1_iPiS2_S1_S2_S2_S2_S2_S2_S1_S1_S2_S2_S1_
.extern .func  (.param .b64 func_retval0) malloc
(
	.param .b64 malloc_param_0
)
;
.extern .func free
(
	.param .b64 free_param_0
)
;
.const .align 4 .u32 MAX_PATH_LENGTH;
.const .align 4 .u32 MAX_DROPS;
// _ZZN3cub18CUB_300001_SM_10006detail10radix_sort31DeviceRadixSortSingleTileKernelINS1_5radix10policy_hubIiN4cuda3std3__45tupleIJiiiiEEEyE10Policy1000ELNS0_9SortOrderE0EiSA_yNS1_21identity_decomposer_tEEEvPKT1_PSF_PKT2_PSJ_T3_iiT4_E12temp_storage has been demoted
// _ZZN3cub18CUB_300001_SM_10006detail10radix_sort30DeviceRadixSortHistogramKernelINS1_5radix10policy_hubIiN4cuda3std3__45tupleIJiiiiEEEyE10Policy1000ELNS0_9SortOrderE0EiyNS1_21identity_decomposer_tEEEvPT2_PKT1_SF_iiT3_E12temp_storage has been demoted
// _ZZN3cub18CUB_300001_SM_10006detail10radix_sort33DeviceRadixSortExclusiveSumKernelINS1_5radix10policy_hubIiN4cuda3std3__45tupleIJiiiiEEEyE10Policy1000EyEEvPT0_E12temp_storage has been demoted
// _ZZN3cub18CUB_300001_SM_10006detail10radix_sort29DeviceRadixSortOnesweepKernelINS1_5radix10policy_hubIiN4cuda3std3__45tupleIJiiiiEEEyE10Policy1000ELNS0_9SortOrderE0EiSA_yiiNS1_21identity_decomposer_tEEEvPT5_SG_PT3_PKSH_PT1_PKSL_PT2_PKSP_T4_iiT6_E1s has been demoted
// _ZZN3cub18CUB_300001_SM_10006detail10radix_sort31DeviceRadixSortSingleTileKernelINS1_5radix10policy_hubIiiyE10Policy1000ELNS0_9SortOrderE0EiiyNS1_21identity_decomposer_tEEEvPKT1_PSA_PKT2_PSE_T3_iiT4_E12temp_storage has been demoted
// _ZZN3cub18CUB_300001_SM_10006detail10radix_sort30DeviceRadixSortHistogramKernelINS1_5radix10policy_hubIiiyE10Policy1000ELNS0_9SortOrderE0EiyNS1_21identity_decomposer_tEEEvPT2_PKT1_SA_iiT3_E12temp_storage has been demoted
// _ZZN3cub18CUB_300001_SM_10006detail10radix_sort33DeviceRadixSortExclusiveSumKernelINS1_5radix10policy_hubIiiyE10Policy1000EyEEvPT0_E12temp_storage has been demoted
// _ZZN3cub18CUB_300001_SM_10006detail10radix_sort29DeviceRadixSortOnesweepKernelINS1_5radix10policy_hubIiiyE10Policy1000ELNS0_9SortOrderE0EiiyiiNS1_21identity_decomposer_tEEEvPT5_SB_PT3_PKSC_PT1_PKSG_PT2_PKSK_T4_iiT6_E1s has been demoted
// _ZZN3cub18CUB_300001_SM_10006detail4scan16DeviceScanKernelINS2_10policy_hubIiiijN4cuda3std3__44plusIvEEE10Policy1000EN6thrust24THRUST_300001_SM_1000_NS6detail15normal_iteratorINSD_10device_ptrIiEEEESI_NS0_13ScanTileStateIiLb1EEES9_NS1_10InputValueIiPiEEjiLb0EiEEvT0_T1_T2_iT3_T4_T5_E12temp_storage has been demoted
// _ZZN3cub18CUB_300001_SM_10006detail4scan16DeviceScanKernelINS2_10policy_hubIiiimN4cuda3std3__44plusIvEEE10Policy1000EN6thrust24THRUST_300001_SM_1000_NS6detail15normal_iteratorINSD_10device_ptrIiEEEESI_NS0_13ScanTileStateIiLb1EEES9_NS1_10InputValueIiPiEEmiLb0EiEEvT0_T1_T2_iT3_T4_T5_E12temp_storage has been demoted
// _ZZN3cub18CUB_300001_SM_10006detail6reduce28DeviceReduceSingleTileKernelINS2_10policy_hubIbjN4cuda3std3__410logical_orIbEEE10Policy1000EN6thrust24THRUST_300001_SM_1000_NS10device_ptrIbEEPbjS9_bbNS7_10__identityEEEvT0_T1_T2_T3_T4_T6_E12temp_storage has been demoted
// _ZZN3cub18CUB_300001_SM_10006detail6reduce18DeviceReduceKernelINS2_10policy_hubIbjN4cuda3std3__410logical_orIbEEE10Policy1000EN6thrust24THRUST_300001_SM_1000_NS10device_ptrIbEEjS9_bNS7_10__identityEEEvT0_PT3_T1_NS0_13GridEvenShareISK_EET2_T4_E12temp_storage has been demoted
// _ZZN3cub18CUB_300001_SM_10006detail6reduce28DeviceReduceSingleTileKernelINS2_10policy_hubIbjN4cuda3std3__410logical_orIbEEE10Policy1000EPbSC_iS9_bbNS7_10__identityEEEvT0_T1_T2_T3_T4_T6_E12temp_storage has been demoted
// _ZZN3cub18CUB_300001_SM_10006detail6reduce28DeviceReduceSingleTileKernelINS2_10policy_hubIbyN4cuda3std3__410logical_orIbEEE10Policy1000EN6thrust24THRUST_300001_SM_1000_NS10device_ptrIbEEPbyS9_bbNS7_10__identityEEEvT0_T1_T2_T3_T4_T6_E12temp_storage has been demoted
// _ZZN3cub18CUB_300001_SM_10006detail6reduce18DeviceReduceKernelINS2_10policy_hubIbyN4cuda3std3__410logical_orIbEEE10Policy1000EN6thrust24THRUST_300001_SM_1000_NS10device_ptrIbEEyS9_bNS7_10__identityEEEvT0_PT3_T1_NS0_13GridEvenShareISK_EET2_T4_E12temp_storage has been demoted
// _ZZN3cub18CUB_300001_SM_10006detail6reduce28DeviceReduceSingleTileKernelINS2_10policy_hubIbyN4cuda3std3__410logical_orIbEEE10Policy1000EPbSC_iS9_bbNS7_10__identityEEEvT0_T1_T2_T3_T4_T6_E12temp_storage has been demoted
// _ZZN3cub18CUB_300001_SM_10006detail6reduce28DeviceReduceSingleTileKernelINS2_10policy_hubIljN4cuda3std3__44plusIlEEE10Policy1000EN6thrust24THRUST_300001_SM_1000_NS18transform_iteratorINSD_6detail14equal_to_valueIiEENSF_15normal_iteratorINSD_10device_ptrIiEEEEllEEPljS9_llNS7_10__identityEEEvT0_T1_T2_T3_T4_T6_E12temp_storage has been demoted
// _ZZN3cub18CUB_300001_SM_10006detail6reduce18DeviceReduceKernelINS2_10policy_hubIljN4cuda3std3__44plusIlEEE10Policy1000EN6thrust24THRUST_300001_SM_1000_NS18transform_iteratorINSD_6detail14equal_to_valueIiEENSF_15normal_iteratorINSD_10device_ptrIiEEEEllEEjS9_lNS7_10__identityEEEvT0_PT3_T1_NS0_13GridEvenShareISR_EET2_T4_E12temp_storage has been demoted
// _ZZN3cub18CUB_300001_SM_10006detail6reduce28DeviceReduceSingleTileKernelINS2_10policy_hubIljN4cuda3std3__44plusIlEEE10Policy1000EPlSC_iS9_llNS7_10__identityEEEvT0_T1_T2_T3_T4_T6_E12temp_storage has been demoted
// _ZZN3cub18CUB_300001_SM_10006detail6reduce28DeviceReduceSingleTileKernelINS2_10policy_hubIlyN4cuda3std3__44plusIlEEE10Policy1000EN6thrust24THRUST_300001_SM_1000_NS18transform_iteratorINSD_6detail14equal_to_valueIiEENSF_15normal_iteratorINSD_10device_ptrIiEEEEllEEPlyS9_llNS7_10__identityEEEvT0_T1_T2_T3_T4_T6_E12temp_storage has been demoted
// _ZZN3cub18CUB_300001_SM_10006detail6reduce18DeviceReduceKernelINS2_10policy_hubIlyN4cuda3std3__44plusIlEEE10Policy1000EN6thrust24THRUST_300001_SM_1000_NS18transform_iteratorINSD_6detail14equal_to_valueIiEENSF_15normal_iteratorINSD_10device_ptrIiEEEEllEEyS9_lNS7_10__identityEEEvT0_PT3_T1_NS0_13GridEvenShareISR_EET2_T4_E12temp_storage has been demoted
// _ZZN3cub18CUB_300001_SM_10006detail6reduce28DeviceReduceSingleTileKernelINS2_10policy_hubIlyN4cuda3std3__44plusIlEEE10Policy1000EPlSC_iS9_llNS7_10__identityEEEvT0_T1_T2_T3_T4_T6_E12temp_storage has been demoted
// _ZZN3cub18CUB_300001_SM_10006detail6select23DeviceSelectSweepKernelINS2_10policy_hubIiN4cuda3std3__45tupleIJiiEEEiLb0ELNS0_10SelectImplE0EE10Policy1000EN6thrust24THRUST_300001_SM_1000_NS6detail15normal_iteratorINSE_10device_ptrIiEEEENSE_12zip_iteratorINS8_IJSJ_SJ_EEEEENSG_INSH_IxEEEEPlNS0_13ScanTileStateIiLb1EEE15IsValidNextFreeNS0_8NullTypeEiNS2_19streaming_context_tIlLb1EEELSA_0EEEvT0_T1_T2_T3_T4_T5_T6_T7_iT8_NS1_7vsmem_tEE19static_temp_storage has been demoted
.global .align 1 .b8 _ZN34_INTERNAL_201fc39c_4_k_cu_f746d5d24cuda3std3__45__cpo5beginE[1];
.global .align 1 .b8 _ZN34_INTERNAL_201fc39c_4_k_cu_f746d5d24cuda3std3__45__cpo3endE[1];
.global .align 1 .b8 _ZN34_INTERNAL_201fc39c_4_k_cu_f746d5d24cuda3std3__45__cpo6cbeginE[1];
.global .align 1 .b8 _ZN34_INTERNAL_201fc39c_4_k_cu_f746d5d24cuda3std3__45__cpo4cendE[1];
.global .align 1 .b8 _ZN34_INTERNAL_201fc39c_4_k_cu_f746d5d24cuda3std3__45__cpo6rbeginE[1];
.global .align 1 .b8 _ZN34_INTERNAL_201fc39c_4_k_cu_f746d5d24cuda3std3__45__cpo4rendE[1];
.global .align 1 .b8 _ZN34_INTERNAL_201fc39c_4_k_cu_f746d5d24cuda3std3__45__cpo7crbeginE[1];
.global .align 1 .b8 _ZN34_INTERNAL_201fc39c_4_k_cu_f746d5d24cuda3std3__45__cpo5crendE[1];
.global .align 1 .b8 _ZN34_INTERNAL_201fc39c_4_k_cu_f746d5d24cuda3std3__436_GLOBAL__N__201fc39c_4_k_cu_f746d5d26ignoreE[1];
.global .align 1 .b8 _ZN34_INTERNAL_201fc39c_4_k_cu_f746d5d24cuda3std3__419piecewise_constructE[1];
.global .align 1 .b8 _ZN34_INTERNAL_201fc39c_4_k_cu_f746d5d24cuda3std3__48in_placeE[1];
.global .align 1 .b8 _ZN34_INTERNAL_201fc39c_4_k_cu_f746d5d24cuda3std3__420unreachable_sentinelE[1];
.global .align 1 .b8 _ZN34_INTERNAL_201fc39c_4_k_cu_f746d5d24cuda3std3__47nulloptE[1];
.global .align 1 .b8 _ZN34_INTERNAL_201fc39c_4_k_cu_f746d5d24cuda3std3__48unexpectE[1];
.global .align 1 .b8 _ZN34_INTERNAL_201fc39c_4_k_cu_f746d5d24cuda3std6ranges3__45__cpo4swapE[1];
.global .align 1 .b8 _ZN34_INTERNAL_201fc39c_4_k_cu_f746d5d24cuda3std6ranges3__45__cpo9iter_moveE[1];
.global .align 1 .b8 _ZN34_INTERNAL_201fc39c_4_k_cu_f746d5d24cuda3std6ranges3__45__cpo5beginE[1];
.global .align 1 .b8 _ZN34_INTERNAL_201fc39c_4_k_cu_f746d5d24cuda3std6ranges3__45__cpo3endE[1];
.global .align 1 .b8 _ZN34_INTERNAL_201fc39c_4_k_cu_f746d5d24cuda3std6ranges3__45__cpo6cbeginE[1];
.global .align 1 .b8 _ZN34_INTERNAL_201fc39c_4_k_cu_f746d5d24cuda3std6ranges3__45__cpo4cendE[1];
.global .align 1 .b8 _ZN34_INTERNAL_201fc39c_4_k_cu_f746d5d24cuda3std6ranges3__45__cpo7advanceE[1];
.global .align 1 .b8 _ZN34_INTERNAL_201fc39c_4_k_cu_f746d5d24cuda3std6ranges3__45__cpo9iter_swapE[1];
.global .align 1 .b8 _ZN34_INTERNAL_201fc39c_4_k_cu_f746d5d24cuda3std6ranges3__45__cpo4nextE[1];
.global .align 1 .b8 _ZN34_INTERNAL_201fc39c_4_k_cu_f746d5d24cuda3std6ranges3__45__cpo4prevE[1];
.global .align 1 .b8 _ZN34_INTERNAL_201fc39c_4_k_cu_f746d5d24cuda3std6ranges3__45__cpo4dataE[1];
.global .align 1 .b8 _ZN34_INTERNAL_201fc39c_4_k_cu_f746d5d24cuda3std6ranges3__45__cpo5cdataE[1];
.global .align 1 .b8 _ZN34_INTERNAL_201fc39c_4_k_cu_f746d5d24cuda3std6ranges3__45__cpo4sizeE[1];
.global .align 1 .b8 _ZN34_INTERNAL_201fc39c_4_k_cu_f746d5d24cuda3std6ranges3__45__cpo5ssizeE[1];
.global .align 1 .b8 _ZN34_INTERNAL_201fc39c_4_k_cu_f746d5d24cuda3std6ranges3__45__cpo8distanceE[1];
.global .align 1 .b8 _ZN34_INTERNAL_201fc39c_4_k_cu_f746d5d26thrust24THRUST_300001_SM_1000_NS8cuda_cub3parE[1];
.global .align 1 .b8 _ZN34_INTERNAL_201fc39c_4_k_cu_f746d5d26thrust24THRUST_300001_SM_1000_NS8cuda_cub10par_nosyncE[1];
.global .align 1 .b8 _ZN34_INTERNAL_201fc39c_4_k_cu_f746d5d26thrust24THRUST_300001_SM_1000_NS6system6detail10sequential3seqE[1];
.global .align 1 .b8 _ZN34_INTERNAL_201fc39c_4_k_cu_f746d5d26thrust24THRUST_300001_SM_1000_NS6system3cpp3parE[1];
.global .align 1 .b8 _ZN34_INTERNAL_201fc39c_4_k_cu_f746d5d26thrust24THRUST_300001_SM_1000_NS12placeholders2_1E[1];
.global .align 1 .b8 _ZN34_INTERNAL_201fc39c_4_k_cu_f746d5d26thrust24THRUST_300001_SM_1000_NS12placeholders2_2E[1];
.global .align 1 .b8 _ZN34_INTERNAL_201fc39c_4_k_cu_f746d5d26thrust24THRUST_300001_SM_1000_NS12placeholders2_3E[1];
.global .align 1 .b8 _ZN34_INTERNAL_201fc39c_4_k_cu_f746d5d26thrust24THRUST_300001_SM_1000_NS12placeholders2_4E[1];
.global .align 1 .b8 _ZN34_INTERNAL_201fc39c_4_k_cu_f746d5d26thrust24THRUST_300001_SM_1000_NS12placeholders2_5E[1];
.global .align 1 .b8 _ZN34_INTERNAL_201fc39c_4_k_cu_f746d5d26thrust24THRUST_300001_SM_1000_NS12placeholders2_6E[1];
.global .align 1 .b8 _ZN34_INTERNAL_201fc39c_4_k_cu_f746d5d26thrust24THRUST_300001_SM_1000_NS12placeholders2_7E[1];
.global .align 1 .b8 _ZN34_INTERNAL_201fc39c_4_k_cu_f746d5d26thrust24THRUST_300001_SM_1000_NS12placeholders2_8E[1];
.global .align 1 .b8 _ZN34_INTERNAL_201fc39c_4_k_cu_f746d5d26thrust24THRUST_300001_SM_1000_NS12placeholders2_9E[1];
.global .align 1 .b8 _ZN34_INTERNAL_201fc39c_4_k_cu_f746d5d26thrust24THRUST_300001_SM_1000_NS12placeholders3_10E[1];
.global .align 1 .b8 _ZN34_INTERNAL_201fc39c_4_k_cu_f746d5d26thrust24THRUST_300001_SM_1000_NS3seqE[1];
.global .align 1 .b8 _ZN34_INTERNAL_201fc39c_4_k_cu_f746d5d26thrust24THRUST_300001_SM_1000_NS6deviceE[1];
.extern .shared .align 16 .b8 _ZN6thrust24THRUST_300001_SM_1000_NS8cuda_cub4core6detail5shmemE[];

.visible .entry _Z17simulation_kernelPKiS0_S0_S0_iS0_PxS1_iS1_iPiS2_S1_S2_S2_S2_S2_S2_S1_S1_S2_S2_S1_(
	.param .u64 .ptr .align 1 _Z17simulation_kernelPKiS0_S0_S0_iS0_PxS1_iS1_iPiS2_S1_S2_S2_S2_S2_S2_S1_S1_S2_S2_S1__param_0,
	.param .u64 .ptr .align 1 _Z17simulation_kernelPKiS0_S0_S0_iS0_PxS1_iS1_iPiS2_S1_S2_S2_S2_S2_S2_S1_S1_S2_S2_S1__param_1,
	.param .u64 .ptr .align 1 _Z17simulation_kernelPKiS0_S0_S0_iS0_PxS1_iS1_iPiS2_S1_S2_S2_S2_S2_S2_S1_S1_S2_S2_S1__param_2,
	.param .u64 .ptr .align 1 _Z17simulation_kernelPKiS0_S0_S0_iS0_PxS1_iS1_iPiS2_S1_S2_S2_S2_S2_S2_S1_S1_S2_S2_S1__param_3,
	.param .u32 _Z17simulation_kernelPKiS0_S0_S0_iS0_PxS1_iS1_iPiS2_S1_S2_S2_S2_S2_S2_S1_S1_S2_S2_S1__param_4,
	.param .u64 .ptr .align 1 _Z17simulation_kernelPKiS0_S0_S0_iS0_PxS1_iS1_iPiS2_S1_S2_S2_S2_S2_S2_S1_S1_S2_S2_S1__param_5,
	.param .u64 .ptr .align 1 _Z17simulation_kernelPKiS0_S0_S0_iS0_PxS1_iS1_iPiS2_S1_S2_S2_S2_S2_S2_S1_S1_S2_S2_S1__param_6,
	.param .u64 .ptr .align 1 _Z17simulation_kernelPKiS0_S0_S0_iS0_PxS1_iS1_iPiS2_S1_S2_S2_S2_S2_S2_S1_S1_S2_S2_S1__param_7,
	.param .u32 _Z17simulation_kernelPKiS0_S0_S0_iS0_PxS1_iS1_iPiS2_S1_S2_S2_S2_S2_S2_S1_S1_S2_S2_S1__param_8,
	.param .u64 .ptr .align 1 _Z17simulation_kernelPKiS0_S0_S0_iS0_PxS1_iS1_iPiS2_S1_S2_S2_S2_S2_S2_S1_S1_S2_S2_S1__param_9,
	.param .u32 _Z17simulation_kernelPKiS0_S0_S0_iS0_PxS1_iS1_iPiS2_S1_S2_S2_S2_S2_S2_S1_S1_S2_S2_S1__param_10,
	.param .u64 .ptr .align 1 _Z17simulation_kernelPKiS0_S0_S0_iS0_PxS1_iS1_iPiS2_S1_S2_S2_S2_S2_S2_S1_S1_S2_S2_S1__param_11,
	.param .u64 .ptr .align 1 _Z17simulation_kernelPKiS0_S0_S0_iS0_PxS1_iS1_iPiS2_S1_S2_S2_S2_S2_S2_S1_S1_S2_S2_S1__param_12,
	.param .u64 .ptr .align 1 _Z17simulation_kernelPKiS0_S0_S0_iS0_PxS1_iS1_iPiS2_S1_S2_S2_S2_S2_S2_S1_S1_S2_S2_S1__param_13,
	.param .u64 .ptr .align 1 _Z17simulation_kernelPKiS0_S0_S0_iS0_PxS1_iS1_iPiS2_S1_S2_S2_S2_S2_S2_S1_S1_S2_S2_S1__param_14,
	.param .u64 .ptr .align 1 _Z17simulation_kernelPKiS0_S0_S0_iS0_PxS1_iS1_iPiS2_S1_S2_S2_S2_S2_S2_S1_S1_S2_S2_S1__param_15,
	.param .u64 .ptr .align 1 _Z17simulation_kernelPKiS0_S0_S0_iS0_PxS1_iS1_iPiS2_S1_S2_S2_S2_S2_S2_S1_S1_S2_S2_S1__param_16,
	.param .u64 .ptr .align 1 _Z17simulation_kernelPKiS0_S0_S0_iS0_PxS1_iS1_iPiS2_S1_S2_S2_S2_S2_S2_S1_S1_S2_S2_S1__param_17,
	.param .u64 .ptr .align 1 _Z17simulation_kernelPKiS0_S0_S0_iS0_PxS1_iS1_iPiS2_S1_S2_S2_S2_S2_S2_S1_S1_S2_S2_S1__param_18,
	.param .u64 .ptr .align 1 _Z17simulation_kernelPKiS0_S0_S0_iS0_PxS1_iS1_iPiS2_S1_S2_S2_S2_S2_S2_S1_S1_S2_S2_S1__param_19,
	.param .u64 .ptr .align 1 _Z17simulation_kernelPKiS0_S0_S0_iS0_PxS1_iS1_iPiS2_S1_S2_S2_S2_S2_S2_S1_S1_S2_S2_S1__param_20,
	.param .u64 .ptr .align 1 _Z17simulation_kernelPKiS0_S0_S0_iS0_PxS1_iS1_iPiS2_S1_S2_S2_S2_S2_S2_S1_S1_S2_S2_S1__param_21,
	.param .u64 .ptr .align 1 _Z17simulation_kernelPKiS0_S0_S0_iS0_PxS1_iS1_iPiS2_S1_S2_S2_S2_S2_S2_S1_S1_S2_S2_S1__param_22,
	.param .u64 .ptr .align 1 _Z17simulation_kernelPKiS0_S0_S0_iS0_PxS1_iS1_iPiS2_S1_S2_S2_S2_S2_S2_S1_S1_S2_S2_S1__param_23
)
{
	.reg .pred 	%p<233>;
	.reg .b16 	%rs<44>;
	.reg .b32 	%r<725>;
	.reg .b64 	%rd<460>;

	ld.param.u64 	%rd115, [_Z17simulation_kernelPKiS0_S0_S0_iS0_PxS1_iS1_iPiS2_S1_S2_S2_S2_S2_S2_S1_S1_S2_S2_S1__param_0];
	ld.param.u64 	%rd116, [_Z17simulation_kernelPKiS0_S0_S0_iS0_PxS1_iS1_iPiS2_S1_S2_S2_S2_S2_S2_S1_S1_S2_S2_S1__param_1];
	ld.param.u64 	%rd117, [_Z17simulation_kernelPKiS0_S0_S0_iS0_PxS1_iS1_iPiS2_S1_S2_S2_S2_S2_S2_S1_S1_S2_S2_S1__param_2];
	ld.param.u32 	%r322, [_Z17simulation_kernelPKiS0_S0_S0_iS0_PxS1_iS1_iPiS2_S1_S2_S2_S2_S2_S2_S1_S1_S2_S2_S1__param_4];
	ld.param.u64 	%rd105, [_Z17simulation_kernelPKiS0_S0_S0_iS0_PxS1_iS1_iPiS2_S1_S2_S2_S2_S2_S2_S1_S1_S2_S2_S1__param_6];
	ld.param.u64 	%rd106, [_Z17simulation_kernelPKiS0_S0_S0_iS0_PxS1_iS1_iPiS2_S1_S2_S2_S2_S2_S2_S1_S1_S2_S2_S1__param_7];
	ld.param.u32 	%r323, [_Z17simulation_kernelPKiS0_S0_S0_iS0_PxS1_iS1_iPiS2_S1_S2_S2_S2_S2_S2_S1_S1_S2_S2_S1__param_8];
	ld.param.u64 	%rd118, [_Z17simulation_kernelPKiS0_S0_S0_iS0_PxS1_iS1_iPiS2_S1_S2_S2_S2_S2_S2_S1_S1_S2_S2_S1__param_9];
	ld.param.u64 	%rd119, [_Z17simulation_kernelPKiS0_S0_S0_iS0_PxS1_iS1_iPiS2_S1_S2_S2_S2_S2_S2_S1_S1_S2_S2_S1__param_11];
	ld.param.u64 	%rd107, [_Z17simulation_kernelPKiS0_S0_S0_iS0_PxS1_iS1_iPiS2_S1_S2_S2_S2_S2_S2_S1_S1_S2_S2_S1__param_12];
	ld.param.u64 	%rd120, [_Z17simulation_kernelPKiS0_S0_S0_iS0_PxS1_iS1_iPiS2_S1_S2_S2_S2_S2_S2_S1_S1_S2_S2_S1__param_13];
	ld.param.u64 	%rd108, [_Z17simulation_kernelPKiS0_S0_S0_iS0_PxS1_iS1_iPiS2_S1_S2_S2_S2_S2_S2_S1_S1_S2_S2_S1__param_14];
	ld.param.u64 	%rd109, [_Z17simulation_kernelPKiS0_S0_S0_iS0_PxS1_iS1_iPiS2_S1_S2_S2_S2_S2_S2_S1_S1_S2_S2_S1__param_15];
	ld.param.u64 	%rd110, [_Z17simulation_kernelPKiS0_S0_S0_iS0_PxS1_iS1_iPiS2_S1_S2_S2_S2_S2_S2_S1_S1_S2_S2_S1__param_16];
	ld.param.u64 	%rd121, [_Z17simulation_kernelPKiS0_S0_S0_iS0_PxS1_iS1_iPiS2_S1_S2_S2_S2_S2_S2_S1_S1_S2_S2_S1__param_20];
	ld.param.u64 	%rd122, [_Z17simulation_kernelPKiS0_S0_S0_iS0_PxS1_iS1_iPiS2_S1_S2_S2_S2_S2_S2_S1_S1_S2_S2_S1__param_21];
	cvta.to.global.u64 	%rd1, %rd122;
	cvta.to.global.u64 	%rd2, %rd121;
	cvta.to.global.u64 	%rd3, %rd117;
	cvta.to.global.u64 	%rd4, %rd116;
	cvta.to.global.u64 	%rd5, %rd115;
	cvta.to.global.u64 	%rd6, %rd118;
	cvta.to.global.u64 	%rd7, %rd119;
	cvta.to.global.u64 	%rd8, %rd120;
	mov.u32 	%r324, %ctaid.x;
	mov.u32 	%r325, %ntid.x;
	mov.u32 	%r326, %tid.x;
	mad.lo.s32 	%r1, %r324, %r325, %r326;
	setp.ge.s32 	%p1, %r1, %r323;
	@%p1 bra 	$L__BB0_290;
	cvta.to.global.u64 	%rd123, %rd108;
	mul.wide.s32 	%rd124, %r1, 4;
	add.s64 	%rd9, %rd123, %rd124;
	ld.global.u32 	%r327, [%rd9];
	setp.eq.s32 	%p2, %r327, 1;
	@%p2 bra 	$L__BB0_290;
	ld.global.u64 	%rd125, [%rd8];
	cvta.to.global.u64 	%rd126, %rd110;
	add.s64 	%rd128, %rd126, %rd124;
	ld.global.s32 	%rd129, [%rd128];
	setp.lt.s64 	%p3, %rd125, %rd129;
	@%p3 bra 	$L__BB0_290;
	cvta.to.global.u64 	%rd130, %rd109;
	add.s64 	%rd10, %rd130, %rd124;
	ld.global.u32 	%r2, [%rd10];
	ld.const.u32 	%r328, [MAX_PATH_LENGTH];
	mul.lo.s32 	%r3, %r328, %r1;
	add.s32 	%r329, %r3, %r2;
	mul.wide.s32 	%rd132, %r329, 4;
	add.s64 	%rd11, %rd7, %rd132;
	ld.global.u32 	%r330, [%rd11];
	cvt.s64.s32 	%rd12, %r330;
	mul.wide.s32 	%rd133, %r330, 8;
	add.s64 	%rd13, %rd6, %rd133;
	ld.global.u64 	%rd444, [%rd13];
	setp.lt.s64 	%p4, %rd444, 1;
	cvta.to.global.u64 	%rd134, %rd106;
	mul.wide.s32 	%rd135, %r1, 8;
	add.s64 	%rd15, %rd134, %rd135;
	cvta.to.global.u64 	%rd136, %rd105;
	add.s64 	%rd16, %rd136, %rd135;
	cvta.to.global.u64 	%rd137, %rd107;
	add.s64 	%rd17, %rd137, %rd124;
	@%p4 bra 	$L__BB0_187;
	ld.global.u64 	%rd18, [%rd15];
	ld.global.u64 	%rd19, [%rd16];
	setp.lt.s64 	%p5, %rd18, 1;
	mov.b32 	%r675, 0;
	mov.b64 	%rd446, 0;
	@%p5 bra 	$L__BB0_94;
	bra.uni 	$L__BB0_6;
$L__BB0_5:
	ld.global.u64 	%rd444, [%rd13];
	setp.eq.s64 	%p7, %rd444, 0;
	mov.b64 	%rd445, 0;
	@%p7 bra 	$L__BB0_7;
$L__BB0_6:
	min.s64 	%rd139, %rd18, %rd444;
	sub.s64 	%rd140, %rd444, %rd139;
	atom.relaxed.global.cas.b64 	%rd22, [%rd13], %rd444, %rd140;
	setp.ne.s64 	%p6, %rd22, %rd444;
	mov.u64 	%rd445, %rd444;
	@%p6 bra 	$L__BB0_5;
$L__BB0_7:
	setp.ne.s64 	%p8, %rd22, %rd445;
	setp.lt.s64 	%p9, %rd22, 1;
	or.pred  	%p10, %p8, %p9;
	@%p10 bra 	$L__BB0_94;
	setp.gt.s64 	%p11, %rd18, %rd445;
	@%p11 bra 	$L__BB0_10;
	mov.b64 	%rd143, 0;
	st.global.u64 	[%rd15], %rd143;
	mov.b32 	%r675, 1;
	mov.u64 	%rd446, %rd18;
	bra.uni 	$L__BB0_94;
$L__BB0_10:
	ld.global.u64 	%rd144, [%rd15];
	min.s64 	%rd145, %rd18, %rd445;
	sub.s64 	%rd146, %rd144, %rd145;
	st.global.u64 	[%rd15], %rd146;
	cvt.s64.s32 	%rd24, %r322;
	mul.wide.s32 	%rd25, %r322, 4;
	{ // callseq 0, 0
	.param .b64 param0;
	st.param.b64 	[param0], %rd25;
	.param .b64 retval0;
	call.uni (retval0), 
	malloc, 
	(
	param0
	);
	ld.param.b64 	%rd147, [retval0];
	} // callseq 0
	setp.eq.s64 	%p12, %rd147, 0;
	@%p12 bra 	$L__BB0_93;
	setp.lt.s32 	%p13, %r322, 1;
	@%p13 bra 	$L__BB0_24;
	add.s32 	%r335, %r322, -1;
	and.b32  	%r4, %r322, 15;
	setp.lt.u32 	%p14, %r335, 15;
	mov.b32 	%r584, 0;
	@%p14 bra 	$L__BB0_15;
	and.b32  	%r584, %r322, 2147483632;
	mov.b32 	%r582, 0;
$L__BB0_14:
	.pragma "nounroll";
	mul.wide.u32 	%rd148, %r582, 4;
	add.s64 	%rd149, %rd147, %rd148;
	mov.b32 	%r337, -1;
	st.u32 	[%rd149], %r337;
	st.u32 	[%rd149+4], %r337;
	st.u32 	[%rd149+8], %r337;
	st.u32 	[%rd149+12], %r337;
	st.u32 	[%rd149+16], %r337;
	st.u32 	[%rd149+20], %r337;
	st.u32 	[%rd149+24], %r337;
	st.u32 	[%rd149+28], %r337;
	st.u32 	[%rd149+32], %r337;
	st.u32 	[%rd149+36], %r337;
	st.u32 	[%rd149+40], %r337;
	st.u32 	[%rd149+44], %r337;
	st.u32 	[%rd149+48], %r337;
	st.u32 	[%rd149+52], %r337;
	st.u32 	[%rd149+56], %r337;
	st.u32 	[%rd149+60], %r337;
	add.s32 	%r582, %r582, 16;
	setp.ne.s32 	%p15, %r582, %r584;
	@%p15 bra 	$L__BB0_14;
$L__BB0_15:
	setp.eq.s32 	%p16, %r4, 0;
	@%p16 bra 	$L__BB0_24;
	and.b32  	%r9, %r322, 7;
	setp.lt.u32 	%p17, %r4, 8;
	@%p17 bra 	$L__BB0_18;
	mul.wide.u32 	%rd150, %r584, 4;
	add.s64 	%rd151, %rd147, %rd150;
	mov.b32 	%r338, -1;
	st.u32 	[%rd151], %r338;
	st.u32 	[%rd151+4], %r338;
	st.u32 	[%rd151+8], %r338;
	st.u32 	[%rd151+12], %r338;
	st.u32 	[%rd151+16], %r338;
	st.u32 	[%rd151+20], %r338;
	st.u32 	[%rd151+24], %r338;
	st.u32 	[%rd151+28], %r338;
	add.s32 	%r584, %r584, 8;
$L__BB0_18:
	setp.eq.s32 	%p18, %r9, 0;
	@%p18 bra 	$L__BB0_24;
	and.b32  	%r12, %r322, 3;
	setp.lt.u32 	%p19, %r9, 4;
	@%p19 bra 	$L__BB0_21;
	mul.wide.u32 	%rd152, %r584, 4;
	add.s64 	%rd153, %rd147, %rd152;
	mov.b32 	%r339, -1;
	st.u32 	[%rd153], %r339;
	st.u32 	[%rd153+4], %r339;
	st.u32 	[%rd153+8], %r339;
	st.u32 	[%rd153+12], %r339;
	add.s32 	%r584, %r584, 4;
$L__BB0_21:
	setp.eq.s32 	%p20, %r12, 0;
	@%p20 bra 	$L__BB0_24;
	mov.b32 	%r587, 0;
$L__BB0_23:
	.pragma "nounroll";
	mul.wide.u32 	%rd154, %r584, 4;
	add.s64 	%rd155, %rd147, %rd154;
	mov.b32 	%r341, -1;
	st.u32 	[%rd155], %r341;
	add.s32 	%r584, %r584, 1;
	add.s32 	%r587, %r587, 1;
	setp.ne.s32 	%p21, %r587, %r12;
	@%p21 bra 	$L__BB0_23;
$L__BB0_24:
	{ // callseq 1, 0
	.param .b64 param0;
	st.param.b64 	[param0], %rd25;
	.param .b64 retval0;
	call.uni (retval0), 
	malloc, 
	(
	param0
	);
	ld.param.b64 	%rd156, [retval0];
	} // callseq 1
	{ // callseq 2, 0
	.param .b64 param0;
	st.param.b64 	[param0], %rd24;
	.param .b64 retval0;
	call.uni (retval0), 
	malloc, 
	(
	param0
	);
	ld.param.b64 	%rd157, [retval0];
	} // callseq 2
	{ // callseq 3, 0
	.param .b64 param0;
	st.param.b64 	[param0], %rd25;
	.param .b64 retval0;
	call.uni (retval0), 
	malloc, 
	(
	param0
	);
	ld.param.b64 	%rd159, [retval0];
	} // callseq 3
	setp.eq.s64 	%p22, %rd156, 0;
	setp.eq.s64 	%p23, %rd157, 0;
	or.pred  	%p24, %p22, %p23;
	setp.eq.s64 	%p25, %rd159, 0;
	or.pred  	%p26, %p24, %p25;
	@%p26 bra 	$L__BB0_61;
	@%p13 bra 	$L__BB0_90;
	add.s32 	%r19, %r322, -1;
	and.b32  	%r20, %r322, 7;
	setp.lt.u32 	%p28, %r19, 7;
	mov.b32 	%r589, 0;
	@%p28 bra 	$L__BB0_29;
	and.b32  	%r589, %r322, 2147483640;
	mov.b32 	%r588, 0;
$L__BB0_28:
	.pragma "nounroll";
	cvt.u64.u32 	%rd163, %r588;
	mul.wide.u32 	%rd164, %r588, 4;
	add.s64 	%rd165, %rd156, %rd164;
	mov.b32 	%r345, 2147483647;
	st.u32 	[%rd165], %r345;
	add.s64 	%rd166, %rd157, %rd163;
	mov.b16 	%rs3, 0;
	st.u8 	[%rd166], %rs3;
	add.s64 	%rd167, %rd159, %rd164;
	mov.b32 	%r346, -1;
	st.u32 	[%rd167], %r346;
	st.u32 	[%rd165+4], %r345;
	st.u8 	[%rd166+1], %rs3;
	st.u32 	[%rd167+4], %r346;
	st.u32 	[%rd165+8], %r345;
	st.u8 	[%rd166+2], %rs3;
	st.u32 	[%rd167+8], %r346;
	st.u32 	[%rd165+12], %r345;
	st.u8 	[%rd166+3], %rs3;
	st.u32 	[%rd167+12], %r346;
	st.u32 	[%rd165+16], %r345;
	st.u8 	[%rd166+4], %rs3;
	st.u32 	[%rd167+16], %r346;
	st.u32 	[%rd165+20], %r345;
	st.u8 	[%rd166+5], %rs3;
	st.u32 	[%rd167+20], %r346;
	st.u32 	[%rd165+24], %r345;
	st.u8 	[%rd166+6], %rs3;
	st.u32 	[%rd167+24], %r346;
	st.u32 	[%rd165+28], %r345;
	st.u8 	[%rd166+7], %rs3;
	st.u32 	[%rd167+28], %r346;
	add.s32 	%r588, %r588, 8;
	setp.ne.s32 	%p29, %r588, %r589;
	@%p29 bra 	$L__BB0_28;
$L__BB0_29:
	setp.eq.s32 	%p30, %r20, 0;
	@%p30 bra 	$L__BB0_37;
	and.b32  	%r25, %r322, 3;
	setp.lt.u32 	%p31, %r20, 4;
	@%p31 bra 	$L__BB0_32;
	cvt.u64.u32 	%rd168, %r589;
	mul.wide.u32 	%rd169, %r589, 4;
	add.s64 	%rd170, %rd156, %rd169;
	mov.b32 	%r347, 2147483647;
	st.u32 	[%rd170], %r347;
	add.s64 	%rd171, %rd157, %rd168;
	mov.b16 	%rs4, 0;
	st.u8 	[%rd171], %rs4;
	add.s64 	%rd172, %rd159, %rd169;
	mov.b32 	%r348, -1;
	st.u32 	[%rd172], %r348;
	st.u32 	[%rd170+4], %r347;
	st.u8 	[%rd171+1], %rs4;
	st.u32 	[%rd172+4], %r348;
	st.u32 	[%rd170+8], %r347;
	st.u8 	[%rd171+2], %rs4;
	st.u32 	[%rd172+8], %r348;
	st.u32 	[%rd170+12], %r347;
	st.u8 	[%rd171+3], %rs4;
	st.u32 	[%rd172+12], %r348;
	add.s32 	%r589, %r589, 4;
$L__BB0_32:
	setp.eq.s32 	%p32, %r25, 0;
	@%p32 bra 	$L__BB0_37;
	setp.eq.s32 	%p33, %r25, 1;
	@%p33 bra 	$L__BB0_35;
	cvt.u64.u32 	%rd173, %r589;
	mul.wide.u32 	%rd174, %r589, 4;
	add.s64 	%rd175, %rd156, %rd174;
	mov.b32 	%r349, 2147483647;
	st.u32 	[%rd175], %r349;
	add.s64 	%rd176, %rd157, %rd173;
	mov.b16 	%rs5, 0;
	st.u8 	[%rd176], %rs5;
	add.s64 	%rd177, %rd159, %rd174;
	mov.b32 	%r350, -1;
	st.u32 	[%rd177], %r350;
	st.u32 	[%rd175+4], %r349;
	st.u8 	[%rd176+1], %rs5;
	st.u32 	[%rd177+4], %r350;
	add.s32 	%r589, %r589, 2;
$L__BB0_35:
	and.b32  	%r351, %r322, 1;
	setp.eq.b32 	%p34, %r351, 1;
	not.pred 	%p35, %p34;
	@%p35 bra 	$L__BB0_37;
	cvt.u64.u32 	%rd178, %r589;
	mul.wide.u32 	%rd179, %r589, 4;
	add.s64 	%rd180, %rd156, %rd179;
	mov.b32 	%r352, 2147483647;
	st.u32 	[%rd180], %r352;
	add.s64 	%rd181, %rd157, %rd178;
	mov.b16 	%rs6, 0;
	st.u8 	[%rd181], %rs6;
	add.s64 	%rd182, %rd159, %rd179;
	mov.b32 	%r353, -1;
	st.u32 	[%rd182], %r353;
$L__BB0_37:
	shl.b64 	%rd183, %rd12, 2;
	add.s64 	%rd184, %rd156, %rd183;
	mov.b32 	%r592, 0;
	st.u32 	[%rd184], %r592;
	and.b32  	%r30, %r322, 3;
	and.b32  	%r31, %r322, 2147483644;
$L__BB0_38:
	setp.lt.u32 	%p36, %r19, 3;
	mov.b32 	%r596, 2147483647;
	mov.b32 	%r597, -1;
	mov.b32 	%r606, 0;
	@%p36 bra 	$L__BB0_49;
	mov.b32 	%r596, 2147483647;
	mov.b32 	%r597, -1;
	mov.b32 	%r593, 0;
$L__BB0_40:
	cvt.u64.u32 	%rd185, %r593;
	add.s64 	%rd30, %rd157, %rd185;
	ld.u8 	%rs7, [%rd30];
	setp.ne.s16 	%p37, %rs7, 0;
	mul.wide.u32 	%rd186, %r593, 4;
	add.s64 	%rd31, %rd156, %rd186;
	@%p37 bra 	$L__BB0_42;
	ld.u32 	%r362, [%rd31];
	setp.lt.s32 	%p38, %r362, %r596;
	min.s32 	%r596, %r362, %r596;
	selp.b32 	%r597, %r593, %r597, %p38;
$L__BB0_42:
	ld.u8 	%rs8, [%rd30+1];
	setp.ne.s16 	%p39, %rs8, 0;
	@%p39 bra 	$L__BB0_44;
	add.s32 	%r363, %r593, 1;
	ld.u32 	%r364, [%rd31+4];
	setp.lt.s32 	%p40, %r364, %r596;
	min.s32 	%r596, %r364, %r596;
	selp.b32 	%r597, %r363, %r597, %p40;
$L__BB0_44:
	ld.u8 	%rs9, [%rd30+2];
	setp.ne.s16 	%p41, %rs9, 0;
	@%p41 bra 	$L__BB0_46;
	add.s32 	%r365, %r593, 2;
	ld.u32 	%r366, [%rd31+8];
	setp.lt.s32 	%p42, %r366, %r596;
	min.s32 	%r596, %r366, %r596;
	selp.b32 	%r597, %r365, %r597, %p42;
$L__BB0_46:
	ld.u8 	%rs10, [%rd30+3];
	setp.ne.s16 	%p43, %rs10, 0;
	@%p43 bra 	$L__BB0_48;
	add.s32 	%r367, %r593, 3;
	ld.u32 	%r368, [%rd31+12];
	setp.lt.s32 	%p44, %r368, %r596;
	min.s32 	%r596, %r368, %r596;
	selp.b32 	%r597, %r367, %r597, %p44;
$L__BB0_48:
	add.s32 	%r593, %r593, 4;
	setp.ne.s32 	%p45, %r593, %r31;
	mov.u32 	%r606, %r31;
	@%p45 bra 	$L__BB0_40;
$L__BB0_49:
	setp.eq.s32 	%p46, %r30, 0;
	@%p46 bra 	$L__BB0_58;
	cvt.u64.u32 	%rd187, %r606;
	add.s64 	%rd32, %rd157, %rd187;
	ld.u8 	%rs11, [%rd32];
	setp.ne.s16 	%p47, %rs11, 0;
	mul.wide.u32 	%rd188, %r606, 4;
	add.s64 	%rd33, %rd156, %rd188;
	@%p47 bra 	$L__BB0_52;
	ld.u32 	%r369, [%rd33];
	setp.lt.s32 	%p48, %r369, %r596;
	min.s32 	%r596, %r369, %r596;
	selp.b32 	%r597, %r606, %r597, %p48;
$L__BB0_52:
	setp.eq.s32 	%p49, %r30, 1;
	@%p49 bra 	$L__BB0_58;
	ld.u8 	%rs12, [%rd32+1];
	setp.ne.s16 	%p50, %rs12, 0;
	@%p50 bra 	$L__BB0_55;
	ld.u32 	%r370, [%rd33+4];
	setp.lt.s32 	%p51, %r370, %r596;
	min.s32 	%r596, %r370, %r596;
	add.s32 	%r371, %r606, 1;
	selp.b32 	%r597, %r371, %r597, %p51;
$L__BB0_55:
	setp.eq.s32 	%p52, %r30, 2;
	@%p52 bra 	$L__BB0_58;
	ld.u8 	%rs13, [%rd32+2];
	setp.ne.s16 	%p53, %rs13, 0;
	@%p53 bra 	$L__BB0_58;
	ld.u32 	%r372, [%rd33+8];
	setp.lt.s32 	%p54, %r372, %r596;
	min.s32 	%r596, %r372, %r596;
	add.s32 	%r373, %r606, 2;
	selp.b32 	%r597, %r373, %r597, %p54;
$L__BB0_58:
	setp.eq.s32 	%p55, %r596, 2147483647;
	setp.eq.s32 	%p56, %r597, -1;
	or.pred  	%p57, %p56, %p55;
	@%p57 bra 	$L__BB0_91;
	cvt.s64.s32 	%rd189, %r597;
	add.s64 	%rd190, %rd157, %rd189;
	mov.b16 	%rs14, 1;
	st.u8 	[%rd190], %rs14;
	mul.wide.s32 	%rd191, %r597, 8;
	add.s64 	%rd192, %rd6, %rd191;
	ld.global.u64 	%rd193, [%rd192];
	setp.lt.s64 	%p58, %rd193, 1;
	@%p58 bra 	$L__BB0_82;
	mov.b32 	%r75, 0;
	bra.uni 	$L__BB0_67;
$L__BB0_61:
	@%p22 bra 	$L__BB0_63;
	{ // callseq 11, 0
	.param .b64 param0;
	st.param.b64 	[param0], %rd156;
	call.uni 
	free, 
	(
	param0
	);
	} // callseq 11
$L__BB0_63:
	@%p23 bra 	$L__BB0_65;
	{ // callseq 12, 0
	.param .b64 param0;
	st.param.b64 	[param0], %rd157;
	call.uni 
	free, 
	(
	param0
	);
	} // callseq 12
$L__BB0_65:
	@%p25 bra 	$L__BB0_92;
	{ // callseq 13, 0
	.param .b64 param0;
	st.param.b64 	[param0], %rd159;
	call.uni 
	free, 
	(
	param0
	);
	} // callseq 13
	bra.uni 	$L__BB0_92;
$L__BB0_67:
	mov.u32 	%r73, %r75;
	add.s32 	%r75, %r73, 1;
	mul.wide.u32 	%rd204, %r73, 4;
	add.s64 	%rd205, %rd147, %rd204;
	st.u32 	[%rd205], %r597;
	mul.wide.s32 	%rd206, %r597, 4;
	add.s64 	%rd207, %rd159, %rd206;
	ld.u32 	%r597, [%rd207];
	setp.eq.s32 	%p65, %r597, -1;
	@%p65 bra 	$L__BB0_68;
	bra.uni 	$L__BB0_67;
$L__BB0_68:
	setp.eq.s32 	%p66, %r73, 0;
	@%p66 bra 	$L__BB0_75;
	shr.u32 	%r377, %r75, 1;
	max.u32 	%r70, %r377, 1;
	and.b32  	%r71, %r70, 3;
	setp.lt.u32 	%p67, %r75, 8;
	mov.b32 	%r621, 0;
	@%p67 bra 	$L__BB0_72;
	and.b32  	%r621, %r70, 2147483644;
	mov.b32 	%r617, 0;
$L__BB0_71:
	mul.wide.u32 	%rd208, %r617, 4;
	add.s64 	%rd209, %rd147, %rd208;
	ld.u32 	%r379, [%rd209];
	sub.s32 	%r380, %r73, %r617;
	mul.wide.s32 	%rd210, %r380, 4;
	add.s64 	%rd211, %rd147, %rd210;
	ld.u32 	%r381, [%rd211];
	st.u32 	[%rd209], %r381;
	st.u32 	[%rd211], %r379;
	ld.u32 	%r382, [%rd209+4];
	ld.u32 	%r383, [%rd211+-4];
	st.u32 	[%rd209+4], %r383;
	st.u32 	[%rd211+-4], %r382;
	ld.u32 	%r384, [%rd209+8];
	ld.u32 	%r385, [%rd211+-8];
	st.u32 	[%rd209+8], %r385;
	st.u32 	[%rd211+-8], %r384;
	ld.u32 	%r386, [%rd209+12];
	ld.u32 	%r387, [%rd211+-12];
	st.u32 	[%rd209+12], %r387;
	st.u32 	[%rd211+-12], %r386;
	add.s32 	%r617, %r617, 4;
	setp.eq.s32 	%p68, %r617, %r621;
	@%p68 bra 	$L__BB0_72;
	bra.uni 	$L__BB0_71;
$L__BB0_72:
	setp.eq.s32 	%p69, %r71, 0;
	@%p69 bra 	$L__BB0_75;
	mov.b32 	%r623, 0;
$L__BB0_74:
	.pragma "nounroll";
	mul.wide.u32 	%rd212, %r621, 4;
	add.s64 	%rd213, %rd147, %rd212;
	ld.u32 	%r389, [%rd213];
	sub.s32 	%r390, %r73, %r621;
	mul.wide.s32 	%rd214, %r390, 4;
	add.s64 	%rd215, %rd147, %rd214;
	ld.u32 	%r391, [%rd215];
	st.u32 	[%rd213], %r391;
	st.u32 	[%rd215], %r389;
	add.s32 	%r621, %r621, 1;
	add.s32 	%r623, %r623, 1;
	setp.ne.s32 	%p70, %r623, %r71;
	@%p70 bra 	$L__BB0_74;
$L__BB0_75:
	{ // callseq 4, 0
	.param .b64 param0;
	st.param.b64 	[param0], %rd156;
	call.uni 
	free, 
	(
	param0
	);
	} // callseq 4
	{ // callseq 5, 0
	.param .b64 param0;
	st.param.b64 	[param0], %rd157;
	call.uni 
	free, 
	(
	param0
	);
	} // callseq 5
	{ // callseq 6, 0
	.param .b64 param0;
	st.param.b64 	[param0], %rd159;
	call.uni 
	free, 
	(
	param0
	);
	} // callseq 6
	cvt.s64.s32 	%rd37, %r3;
	and.b32  	%r96, %r75, 3;
	setp.lt.u32 	%p71, %r73, 3;
	mov.b32 	%r625, 0;
	@%p71 bra 	$L__BB0_78;
	and.b32  	%r625, %r75, -4;
	mov.b32 	%r624, 0;
$L__BB0_77:
	mul.wide.u32 	%rd216, %r624, 4;
	add.s64 	%rd217, %rd147, %rd216;
	ld.u32 	%r394, [%rd217];
	add.s32 	%r395, %r624, %r2;
	cvt.s64.s32 	%rd218, %r395;
	add.s64 	%rd219, %rd218, %rd37;
	shl.b64 	%rd220, %rd219, 2;
	add.s64 	%rd221, %rd7, %rd220;
	st.global.u32 	[%rd221], %r394;
	ld.u32 	%r396, [%rd217+4];
	st.global.u32 	[%rd221+4], %r396;
	ld.u32 	%r397, [%rd217+8];
	st.global.u32 	[%rd221+8], %r397;
	ld.u32 	%r398, [%rd217+12];
	st.global.u32 	[%rd221+12], %r398;
	add.s32 	%r624, %r624, 4;
	setp.ne.s32 	%p72, %r624, %r625;
	@%p72 bra 	$L__BB0_77;
$L__BB0_78:
	setp.eq.s32 	%p73, %r96, 0;
	@%p73 bra 	$L__BB0_81;
	mov.b32 	%r627, 0;
$L__BB0_80:
	.pragma "nounroll";
	mul.wide.u32 	%rd222, %r625, 4;
	add.s64 	%rd223, %rd147, %rd222;
	ld.u32 	%r400, [%rd223];
	add.s32 	%r401, %r625, %r2;
	cvt.s64.s32 	%rd224, %r401;
	add.s64 	%rd225, %rd224, %rd37;
	shl.b64 	%rd226, %rd225, 2;
	add.s64 	%rd227, %rd7, %rd226;
	st.global.u32 	[%rd227], %r400;
	add.s32 	%r625, %r625, 1;
	add.s32 	%r627, %r627, 1;
	setp.ne.s32 	%p74, %r627, %r96;
	@%p74 bra 	$L__BB0_80;
$L__BB0_81:
	add.s32 	%r403, %r75, %r2;
	st.global.u32 	[%rd17], %r403;
	{ // callseq 7, 0
	.param .b64 param0;
	st.param.b64 	[param0], %rd147;
	call.uni 
	free, 
	(
	param0
	);
	} // callseq 7
	mov.b32 	%r675, 0;
	bra.uni 	$L__BB0_94;
$L__BB0_82:
	mul.wide.s32 	%rd194, %r597, 4;
	add.s64 	%rd34, %rd5, %rd194;
	ld.global.u32 	%r619, [%rd34];
	ld.global.u32 	%r620, [%rd34+4];
	setp.ge.s32 	%p59, %r619, %r620;
	@%p59 bra 	$L__BB0_89;
	mul.wide.s32 	%rd195, %r597, 4;
	add.s64 	%rd35, %rd156, %rd195;
$L__BB0_84:
	mul.wide.s32 	%rd196, %r619, 4;
	add.s64 	%rd197, %rd4, %rd196;
	ld.global.u32 	%r83, [%rd197];
	add.s64 	%rd198, %rd3, %rd196;
	ld.global.u32 	%r84, [%rd198];
	cvt.s64.s32 	%rd199, %r83;
	add.s64 	%rd200, %rd157, %rd199;
	ld.u8 	%rs15, [%rd200];
	setp.ne.s16 	%p60, %rs15, 0;
	@%p60 bra 	$L__BB0_88;
	ld.u32 	%r85, [%rd35];
	setp.eq.s32 	%p61, %r85, 2147483647;
	@%p61 bra 	$L__BB0_88;
	add.s32 	%r86, %r85, %r84;
	mul.wide.s32 	%rd201, %r83, 4;
	add.s64 	%rd36, %rd156, %rd201;
	ld.u32 	%r374, [%rd36];
	setp.ge.s32 	%p62, %r86, %r374;
	@%p62 bra 	$L__BB0_88;
	st.u32 	[%rd36], %r86;
	mul.wide.s32 	%rd202, %r83, 4;
	add.s64 	%rd203, %rd159, %rd202;
	st.u32 	[%rd203], %r597;
	ld.global.u32 	%r620, [%rd34+4];
$L__BB0_88:
	add.s32 	%r619, %r619, 1;
	setp.lt.s32 	%p63, %r619, %r620;
	@%p63 bra 	$L__BB0_84;
$L__BB0_89:
	add.s32 	%r592, %r592, 1;
	setp.eq.s32 	%p64, %r592, %r322;
	@%p64 bra 	$L__BB0_91;
	bra.uni 	$L__BB0_38;
$L__BB0_90:
	shl.b64 	%rd161, %rd12, 2;
	add.s64 	%rd162, %rd156, %rd161;
	mov.b32 	%r342, 0;
	st.u32 	[%rd162], %r342;
$L__BB0_91:
	mov.b32 	%r404, -1;
	st.u32 	[%rd147], %r404;
	{ // callseq 8, 0
	.param .b64 param0;
	st.param.b64 	[param0], %rd156;
	call.uni 
	free, 
	(
	param0
	);
	} // callseq 8
	{ // callseq 9, 0
	.param .b64 param0;
	st.param.b64 	[param0], %rd157;
	call.uni 
	free, 
	(
	param0
	);
	} // callseq 9
	{ // callseq 10, 0
	.param .b64 param0;
	st.param.b64 	[param0], %rd159;
	call.uni 
	free, 
	(
	param0
	);
	} // callseq 10
$L__BB0_92:
	{ // callseq 14, 0
	.param .b64 param0;
	st.param.b64 	[param0], %rd147;
	call.uni 
	free, 
	(
	param0
	);
	} // callseq 14
	mov.b32 	%r405, 1;
	st.global.u32 	[%rd9], %r405;
$L__BB0_93:
	ld.global.u32 	%r407, [%rd10];
	add.s32 	%r408, %r407, 1;
	st.global.u32 	[%rd10], %r408;
$L__BB0_94:
	setp.lt.s64 	%p78, %rd19, 1;
	mov.b64 	%rd451, 0;
	@%p78 bra 	$L__BB0_185;
	ld.global.u64 	%rd447, [%rd13];
	setp.eq.s64 	%p79, %rd447, 0;
	mov.b64 	%rd449, 0;
	@%p79 bra 	$L__BB0_98;
	bra.uni 	$L__BB0_97;
$L__BB0_96:
	ld.global.u64 	%rd447, [%rd13];
	setp.eq.s64 	%p81, %rd447, 0;
	mov.b64 	%rd449, 0;
	@%p81 bra 	$L__BB0_98;
$L__BB0_97:
	min.s64 	%rd233, %rd19, %rd447;
	sub.s64 	%rd234, %rd447, %rd233;
	atom.relaxed.global.cas.b64 	%rd450, [%rd13], %rd447, %rd234;
	setp.ne.s64 	%p80, %rd450, %rd447;
	mov.u64 	%rd449, %rd447;
	@%p80 bra 	$L__BB0_96;
$L__BB0_98:
	setp.ne.s64 	%p82, %rd450, %rd449;
	setp.lt.s64 	%p83, %rd450, 1;
	mov.b64 	%rd451, 0;
	or.pred  	%p84, %p82, %p83;
	@%p84 bra 	$L__BB0_185;
	min.s64 	%rd451, %rd19, %rd449;
	setp.gt.s64 	%p85, %rd19, %rd449;
	@%p85 bra 	$L__BB0_101;
	mov.b64 	%rd237, 0;
	st.global.u64 	[%rd16], %rd237;
	mov.b32 	%r675, 1;
	st.global.u32 	[%rd9], %r675;
	ld.global.u32 	%r410, [%rd10];
	add.s32 	%r411, %r410, 1;
	st.global.u32 	[%rd10], %r411;
	mov.u64 	%rd451, %rd19;
	bra.uni 	$L__BB0_185;
$L__BB0_101:
	ld.global.u64 	%rd238, [%rd16];
	sub.s64 	%rd239, %rd238, %rd451;
	st.global.u64 	[%rd16], %rd239;
	cvt.s64.s32 	%rd47, %r322;
	mul.wide.s32 	%rd48, %r322, 4;
	{ // callseq 15, 0
	.param .b64 param0;
	st.param.b64 	[param0], %rd48;
	.param .b64 retval0;
	call.uni (retval0), 
	malloc, 
	(
	param0
	);
	ld.param.b64 	%rd240, [retval0];
	} // callseq 15
	setp.eq.s64 	%p86, %rd240, 0;
	@%p86 bra 	$L__BB0_184;
	setp.lt.s32 	%p87, %r322, 1;
	@%p87 bra 	$L__BB0_115;
	add.s32 	%r413, %r322, -1;
	and.b32  	%r106, %r322, 15;
	setp.lt.u32 	%p88, %r413, 15;
	mov.b32 	%r631, 0;
	@%p88 bra 	$L__BB0_106;
	and.b32  	%r631, %r322, 2147483632;
	mov.b32 	%r629, 0;
$L__BB0_105:
	.pragma "nounroll";
	mul.wide.u32 	%rd241, %r629, 4;
	add.s64 	%rd242, %rd240, %rd241;
	mov.b32 	%r415, -1;
	st.u32 	[%rd242], %r415;
	st.u32 	[%rd242+4], %r415;
	st.u32 	[%rd242+8], %r415;
	st.u32 	[%rd242+12], %r415;
	st.u32 	[%rd242+16], %r415;
	st.u32 	[%rd242+20], %r415;
	st.u32 	[%rd242+24], %r415;
	st.u32 	[%rd242+28], %r415;
	st.u32 	[%rd242+32], %r415;
	st.u32 	[%rd242+36], %r415;
	st.u32 	[%rd242+40], %r415;
	st.u32 	[%rd242+44], %r415;
	st.u32 	[%rd242+48], %r415;
	st.u32 	[%rd242+52], %r415;
	st.u32 	[%rd242+56], %r415;
	st.u32 	[%rd242+60], %r415;
	add.s32 	%r629, %r629, 16;
	setp.ne.s32 	%p89, %r629, %r631;
	@%p89 bra 	$L__BB0_105;
$L__BB0_106:
	setp.eq.s32 	%p90, %r106, 0;
	@%p90 bra 	$L__BB0_115;
	and.b32  	%r111, %r322, 7;
	setp.lt.u32 	%p91, %r106, 8;
	@%p91 bra 	$L__BB0_109;
	mul.wide.u32 	%rd243, %r631, 4;
	add.s64 	%rd244, %rd240, %rd243;
	mov.b32 	%r416, -1;
	st.u32 	[%rd244], %r416;
	st.u32 	[%rd244+4], %r416;
	st.u32 	[%rd244+8], %r416;
	st.u32 	[%rd244+12], %r416;
	st.u32 	[%rd244+16], %r416;
	st.u32 	[%rd244+20], %r416;
	st.u32 	[%rd244+24], %r416;
	st.u32 	[%rd244+28], %r416;
	add.s32 	%r631, %r631, 8;
$L__BB0_109:
	setp.eq.s32 	%p92, %r111, 0;
	@%p92 bra 	$L__BB0_115;
	and.b32  	%r114, %r322, 3;
	setp.lt.u32 	%p93, %r111, 4;
	@%p93 bra 	$L__BB0_112;
	mul.wide.u32 	%rd245, %r631, 4;
	add.s64 	%rd246, %rd240, %rd245;
	mov.b32 	%r417, -1;
	st.u32 	[%rd246], %r417;
	st.u32 	[%rd246+4], %r417;
	st.u32 	[%rd246+8], %r417;
	st.u32 	[%rd246+12], %r417;
	add.s32 	%r631, %r631, 4;
$L__BB0_112:
	setp.eq.s32 	%p94, %r114, 0;
	@%p94 bra 	$L__BB0_115;
	mov.b32 	%r634, 0;
$L__BB0_114:
	.pragma "nounroll";
	mul.wide.u32 	%rd247, %r631, 4;
	add.s64 	%rd248, %rd240, %rd247;
	mov.b32 	%r419, -1;
	st.u32 	[%rd248], %r419;
	add.s32 	%r631, %r631, 1;
	add.s32 	%r634, %r634, 1;
	setp.ne.s32 	%p95, %r634, %r114;
	@%p95 bra 	$L__BB0_114;
$L__BB0_115:
	{ // callseq 16, 0
	.param .b64 param0;
	st.param.b64 	[param0], %rd48;
	.param .b64 retval0;
	call.uni (retval0), 
	malloc, 
	(
	param0
	);
	ld.param.b64 	%rd249, [retval0];
	} // callseq 16
	{ // callseq 17, 0
	.param .b64 param0;
	st.param.b64 	[param0], %rd47;
	.param .b64 retval0;
	call.uni (retval0), 
	malloc, 
	(
	param0
	);
	ld.param.b64 	%rd250, [retval0];
	} // callseq 17
	{ // callseq 18, 0
	.param .b64 param0;
	st.param.b64 	[param0], %rd48;
	.param .b64 retval0;
	call.uni (retval0), 
	malloc, 
	(
	param0
	);
	ld.param.b64 	%rd252, [retval0];
	} // callseq 18
	setp.eq.s64 	%p96, %rd249, 0;
	setp.eq.s64 	%p97, %rd250, 0;
	or.pred  	%p98, %p96, %p97;
	setp.eq.s64 	%p99, %rd252, 0;
	or.pred  	%p100, %p98, %p99;
	@%p100 bra 	$L__BB0_152;
	@%p87 bra 	$L__BB0_181;
	add.s32 	%r121, %r322, -1;
	and.b32  	%r122, %r322, 7;
	setp.lt.u32 	%p102, %r121, 7;
	mov.b32 	%r636, 0;
	@%p102 bra 	$L__BB0_120;
	and.b32  	%r636, %r322, 2147483640;
	mov.b32 	%r635, 0;
$L__BB0_119:
	.pragma "nounroll";
	cvt.u64.u32 	%rd256, %r635;
	mul.wide.u32 	%rd257, %r635, 4;
	add.s64 	%rd258, %rd249, %rd257;
	mov.b32 	%r423, 2147483647;
	st.u32 	[%rd258], %r423;
	add.s64 	%rd259, %rd250, %rd256;
	mov.b16 	%rs16, 0;
	st.u8 	[%rd259], %rs16;
	add.s64 	%rd260, %rd252, %rd257;
	mov.b32 	%r424, -1;
	st.u32 	[%rd260], %r424;
	st.u32 	[%rd258+4], %r423;
	st.u8 	[%rd259+1], %rs16;
	st.u32 	[%rd260+4], %r424;
	st.u32 	[%rd258+8], %r423;
	st.u8 	[%rd259+2], %rs16;
	st.u32 	[%rd260+8], %r424;
	st.u32 	[%rd258+12], %r423;
	st.u8 	[%rd259+3], %rs16;
	st.u32 	[%rd260+12], %r424;
	st.u32 	[%rd258+16], %r423;
	st.u8 	[%rd259+4], %rs16;
	st.u32 	[%rd260+16], %r424;
	st.u32 	[%rd258+20], %r423;
	st.u8 	[%rd259+5], %rs16;
	st.u32 	[%rd260+20], %r424;
	st.u32 	[%rd258+24], %r423;
	st.u8 	[%rd259+6], %rs16;
	st.u32 	[%rd260+24], %r424;
	st.u32 	[%rd258+28], %r423;
	st.u8 	[%rd259+7], %rs16;
	st.u32 	[%rd260+28], %r424;
	add.s32 	%r635, %r635, 8;
	setp.ne.s32 	%p103, %r635, %r636;
	@%p103 bra 	$L__BB0_119;
$L__BB0_120:
	setp.eq.s32 	%p104, %r122, 0;
	@%p104 bra 	$L__BB0_128;
	and.b32  	%r127, %r322, 3;
	setp.lt.u32 	%p105, %r122, 4;
	@%p105 bra 	$L__BB0_123;
	cvt.u64.u32 	%rd261, %r636;
	mul.wide.u32 	%rd262, %r636, 4;
	add.s64 	%rd263, %rd249, %rd262;
	mov.b32 	%r425, 2147483647;
	st.u32 	[%rd263], %r425;
	add.s64 	%rd264, %rd250, %rd261;
	mov.b16 	%rs17, 0;
	st.u8 	[%rd264], %rs17;
	add.s64 	%rd265, %rd252, %rd262;
	mov.b32 	%r426, -1;
	st.u32 	[%rd265], %r426;
	st.u32 	[%rd263+4], %r425;
	st.u8 	[%rd264+1], %rs17;
	st.u32 	[%rd265+4], %r426;
	st.u32 	[%rd263+8], %r425;
	st.u8 	[%rd264+2], %rs17;
	st.u32 	[%rd265+8], %r426;
	st.u32 	[%rd263+12], %r425;
	st.u8 	[%rd264+3], %rs17;
	st.u32 	[%rd265+12], %r426;
	add.s32 	%r636, %r636, 4;
$L__BB0_123:
	setp.eq.s32 	%p106, %r127, 0;
	@%p106 bra 	$L__BB0_128;
	setp.eq.s32 	%p107, %r127, 1;
	@%p107 bra 	$L__BB0_126;
	cvt.u64.u32 	%rd266, %r636;
	mul.wide.u32 	%rd267, %r636, 4;
	add.s64 	%rd268, %rd249, %rd267;
	mov.b32 	%r427, 2147483647;
	st.u32 	[%rd268], %r427;
	add.s64 	%rd269, %rd250, %rd266;
	mov.b16 	%rs18, 0;
	st.u8 	[%rd269], %rs18;
	add.s64 	%rd270, %rd252, %rd267;
	mov.b32 	%r428, -1;
	st.u32 	[%rd270], %r428;
	st.u32 	[%rd268+4], %r427;
	st.u8 	[%rd269+1], %rs18;
	st.u32 	[%rd270+4], %r428;
	add.s32 	%r636, %r636, 2;
$L__BB0_126:
	and.b32  	%r429, %r322, 1;
	setp.eq.b32 	%p108, %r429, 1;
	not.pred 	%p109, %p108;
	@%p109 bra 	$L__BB0_128;
	cvt.u64.u32 	%rd271, %r636;
	mul.wide.u32 	%rd272, %r636, 4;
	add.s64 	%rd273, %rd249, %rd272;
	mov.b32 	%r430, 2147483647;
	st.u32 	[%rd273], %r430;
	add.s64 	%rd274, %rd250, %rd271;
	mov.b16 	%rs19, 0;
	st.u8 	[%rd274], %rs19;
	add.s64 	%rd275, %rd252, %rd272;
	mov.b32 	%r431, -1;
	st.u32 	[%rd275], %r431;
$L__BB0_128:
	shl.b64 	%rd276, %rd12, 2;
	add.s64 	%rd277, %rd249, %rd276;
	mov.b32 	%r639, 0;
	st.u32 	[%rd277], %r639;
	and.b32  	%r132, %r322, 3;
	and.b32  	%r133, %r322, 2147483644;
$L__BB0_129:
	setp.lt.u32 	%p110, %r121, 3;
	mov.b32 	%r643, 2147483647;
	mov.b32 	%r644, -1;
	mov.b32 	%r653, 0;
	@%p110 bra 	$L__BB0_140;
	mov.b32 	%r643, 2147483647;
	mov.b32 	%r644, -1;
	mov.b32 	%r640, 0;
$L__BB0_131:
	cvt.u64.u32 	%rd278, %r640;
	add.s64 	%rd53, %rd250, %rd278;
	ld.u8 	%rs20, [%rd53];
	setp.ne.s16 	%p111, %rs20, 0;
	mul.wide.u32 	%rd279, %r640, 4;
	add.s64 	%rd54, %rd249, %rd279;
	@%p111 bra 	$L__BB0_133;
	ld.u32 	%r440, [%rd54];
	setp.lt.s32 	%p112, %r440, %r643;
	min.s32 	%r643, %r440, %r643;
	selp.b32 	%r644, %r640, %r644, %p112;
$L__BB0_133:
	ld.u8 	%rs21, [%rd53+1];
	setp.ne.s16 	%p113, %rs21, 0;
	@%p113 bra 	$L__BB0_135;
	add.s32 	%r441, %r640, 1;
	ld.u32 	%r442, [%rd54+4];
	setp.lt.s32 	%p114, %r442, %r643;
	min.s32 	%r643, %r442, %r643;
	selp.b32 	%r644, %r441, %r644, %p114;
$L__BB0_135:
	ld.u8 	%rs22, [%rd53+2];
	setp.ne.s16 	%p115, %rs22, 0;
	@%p115 bra 	$L__BB0_137;
	add.s32 	%r443, %r640, 2;
	ld.u32 	%r444, [%rd54+8];
	setp.lt.s32 	%p116, %r444, %r643;
	min.s32 	%r643, %r444, %r643;
	selp.b32 	%r644, %r443, %r644, %p116;
$L__BB0_137:
	ld.u8 	%rs23, [%rd53+3];
	setp.ne.s16 	%p117, %rs23, 0;
	@%p117 bra 	$L__BB0_139;
	add.s32 	%r445, %r640, 3;
	ld.u32 	%r446, [%rd54+12];
	setp.lt.s32 	%p118, %r446, %r643;
	min.s32 	%r643, %r446, %r643;
	selp.b32 	%r644, %r445, %r644, %p118;
$L__BB0_139:
	add.s32 	%r640, %r640, 4;
	setp.ne.s32 	%p119, %r640, %r133;
	mov.u32 	%r653, %r133;
	@%p119 bra 	$L__BB0_131;
$L__BB0_140:
	setp.eq.s32 	%p120, %r132, 0;
	@%p120 bra 	$L__BB0_149;
	cvt.u64.u32 	%rd280, %r653;
	add.s64 	%rd55, %rd250, %rd280;
	ld.u8 	%rs24, [%rd55];
	setp.ne.s16 	%p121, %rs24, 0;
	mul.wide.u32 	%rd281, %r653, 4;
	add.s64 	%rd56, %rd249, %rd281;
	@%p121 bra 	$L__BB0_143;
	ld.u32 	%r447, [%rd56];
	setp.lt.s32 	%p122, %r447, %r643;
	min.s32 	%r643, %r447, %r643;
	selp.b32 	%r644, %r653, %r644, %p122;
$L__BB0_143:
	setp.eq.s32 	%p123, %r132, 1;
	@%p123 bra 	$L__BB0_149;
	ld.u8 	%rs25, [%rd55+1];
	setp.ne.s16 	%p124, %rs25, 0;
	@%p124 bra 	$L__BB0_146;
	ld.u32 	%r448, [%rd56+4];
	setp.lt.s32 	%p125, %r448, %r643;
	min.s32 	%r643, %r448, %r643;
	add.s32 	%r449, %r653, 1;
	selp.b32 	%r644, %r449, %r644, %p125;
$L__BB0_146:
	setp.eq.s32 	%p126, %r132, 2;
	@%p126 bra 	$L__BB0_149;
	ld.u8 	%rs26, [%rd55+2];
	setp.ne.s16 	%p127, %rs26, 0;
	@%p127 bra 	$L__BB0_149;
	ld.u32 	%r450, [%rd56+8];
	setp.lt.s32 	%p128, %r450, %r643;
	min.s32 	%r643, %r450, %r643;
	add.s32 	%r451, %r653, 2;
	selp.b32 	%r644, %r451, %r644, %p128;
$L__BB0_149:
	setp.eq.s32 	%p129, %r643, 2147483647;
	setp.eq.s32 	%p130, %r644, -1;
	or.pred  	%p131, %p130, %p129;
	@%p131 bra 	$L__BB0_182;
	cvt.s64.s32 	%rd282, %r644;
	add.s64 	%rd283, %rd250, %rd282;
	mov.b16 	%rs27, 1;
	st.u8 	[%rd283], %rs27;
	mul.wide.s32 	%rd284, %r644, 8;
	add.s64 	%rd285, %rd6, %rd284;
	ld.global.u64 	%rd286, [%rd285];
	setp.lt.s64 	%p132, %rd286, 1;
	@%p132 bra 	$L__BB0_173;
	mov.b32 	%r177, 0;
	bra.uni 	$L__BB0_158;
$L__BB0_152:
	@%p96 bra 	$L__BB0_154;
	{ // callseq 26, 0
	.param .b64 param0;
	st.param.b64 	[param0], %rd249;
	call.uni 
	free, 
	(
	param0
	);
	} // callseq 26
$L__BB0_154:
	@%p97 bra 	$L__BB0_156;
	{ // callseq 27, 0
	.param .b64 param0;
	st.param.b64 	[param0], %rd250;
	call.uni 
	free, 
	(
	param0
	);
	} // callseq 27
$L__BB0_156:
	@%p99 bra 	$L__BB0_183;
	{ // callseq 28, 0
	.param .b64 param0;
	st.param.b64 	[param0], %rd252;
	call.uni 
	free, 
	(
	param0
	);
	} // callseq 28
	bra.uni 	$L__BB0_183;
$L__BB0_158:
	mov.u32 	%r175, %r177;
	add.s32 	%r177, %r175, 1;
	mul.wide.u32 	%rd298, %r175, 4;
	add.s64 	%rd299, %rd240, %rd298;
	st.u32 	[%rd299], %r644;
	mul.wide.s32 	%rd300, %r644, 4;
	add.s64 	%rd301, %rd252, %rd300;
	ld.u32 	%r644, [%rd301];
	setp.eq.s32 	%p139, %r644, -1;
	@%p139 bra 	$L__BB0_159;
	bra.uni 	$L__BB0_158;
$L__BB0_159:
	setp.eq.s32 	%p140, %r175, 0;
	@%p140 bra 	$L__BB0_166;
	shr.u32 	%r455, %r177, 1;
	max.u32 	%r172, %r455, 1;
	and.b32  	%r173, %r172, 3;
	setp.lt.u32 	%p141, %r177, 8;
	mov.b32 	%r668, 0;
	@%p141 bra 	$L__BB0_163;
	and.b32  	%r668, %r172, 2147483644;
	mov.b32 	%r664, 0;
$L__BB0_162:
	mul.wide.u32 	%rd302, %r664, 4;
	add.s64 	%rd303, %rd240, %rd302;
	ld.u32 	%r457, [%rd303];
	sub.s32 	%r458, %r175, %r664;
	mul.wide.s32 	%rd304, %r458, 4;
	add.s64 	%rd305, %rd240, %rd304;
	ld.u32 	%r459, [%rd305];
	st.u32 	[%rd303], %r459;
	st.u32 	[%rd305], %r457;
	ld.u32 	%r460, [%rd303+4];
	ld.u32 	%r461, [%rd305+-4];
	st.u32 	[%rd303+4], %r461;
	st.u32 	[%rd305+-4], %r460;
	ld.u32 	%r462, [%rd303+8];
	ld.u32 	%r463, [%rd305+-8];
	st.u32 	[%rd303+8], %r463;
	st.u32 	[%rd305+-8], %r462;
	ld.u32 	%r464, [%rd303+12];
	ld.u32 	%r465, [%rd305+-12];
	st.u32 	[%rd303+12], %r465;
	st.u32 	[%rd305+-12], %r464;
	add.s32 	%r664, %r664, 4;
	setp.eq.s32 	%p142, %r664, %r668;
	@%p142 bra 	$L__BB0_163;
	bra.uni 	$L__BB0_162;
$L__BB0_163:
	setp.eq.s32 	%p143, %r173, 0;
	@%p143 bra 	$L__BB0_166;
	mov.b32 	%r670, 0;
$L__BB0_165:
	.pragma "nounroll";
	mul.wide.u32 	%rd306, %r668, 4;
	add.s64 	%rd307, %rd240, %rd306;
	ld.u32 	%r467, [%rd307];
	sub.s32 	%r468, %r175, %r668;
	mul.wide.s32 	%rd308, %r468, 4;
	add.s64 	%rd309, %rd240, %rd308;
	ld.u32 	%r469, [%rd309];
	st.u32 	[%rd307], %r469;
	st.u32 	[%rd309], %r467;
	add.s32 	%r668, %r668, 1;
	add.s32 	%r670, %r670, 1;
	setp.ne.s32 	%p144, %r670, %r173;
	@%p144 bra 	$L__BB0_165;
$L__BB0_166:
	{ // callseq 19, 0
	.param .b64 param0;
	st.param.b64 	[param0], %rd249;
	call.uni 
	free, 
	(
	param0
	);
	} // callseq 19
	{ // callseq 20, 0
	.param .b64 param0;
	st.param.b64 	[param0], %rd250;
	call.uni 
	free, 
	(
	param0
	);
	} // callseq 20
	{ // callseq 21, 0
	.param .b64 param0;
	st.param.b64 	[param0], %rd252;
	call.uni 
	free, 
	(
	param0
	);
	} // callseq 21
	cvt.s64.s32 	%rd59, %r3;
	and.b32  	%r198, %r177, 3;
	setp.lt.u32 	%p145, %r175, 3;
	mov.b32 	%r672, 0;
	@%p145 bra 	$L__BB0_169;
	and.b32  	%r672, %r177, -4;
	mov.b32 	%r671, 0;
$L__BB0_168:
	mul.wide.u32 	%rd310, %r671, 4;
	add.s64 	%rd311, %rd240, %rd310;
	ld.u32 	%r472, [%rd311];
	add.s32 	%r473, %r671, %r2;
	cvt.s64.s32 	%rd312, %r473;
	add.s64 	%rd313, %rd312, %rd59;
	shl.b64 	%rd314, %rd313, 2;
	add.s64 	%rd315, %rd7, %rd314;
	st.global.u32 	[%rd315], %r472;
	ld.u32 	%r474, [%rd311+4];
	st.global.u32 	[%rd315+4], %r474;
	ld.u32 	%r475, [%rd311+8];
	st.global.u32 	[%rd315+8], %r475;
	ld.u32 	%r476, [%rd311+12];
	st.global.u32 	[%rd315+12], %r476;
	add.s32 	%r671, %r671, 4;
	setp.ne.s32 	%p146, %r671, %r672;
	@%p146 bra 	$L__BB0_168;
$L__BB0_169:
	setp.eq.s32 	%p147, %r198, 0;
	@%p147 bra 	$L__BB0_172;
	mov.b32 	%r674, 0;
$L__BB0_171:
	.pragma "nounroll";
	mul.wide.u32 	%rd316, %r672, 4;
	add.s64 	%rd317, %rd240, %rd316;
	ld.u32 	%r478, [%rd317];
	add.s32 	%r479, %r672, %r2;
	cvt.s64.s32 	%rd318, %r479;
	add.s64 	%rd319, %rd318, %rd59;
	shl.b64 	%rd320, %rd319, 2;
	add.s64 	%rd321, %rd7, %rd320;
	st.global.u32 	[%rd321], %r478;
	add.s32 	%r672, %r672, 1;
	add.s32 	%r674, %r674, 1;
	setp.ne.s32 	%p148, %r674, %r198;
	@%p148 bra 	$L__BB0_171;
$L__BB0_172:
	add.s32 	%r481, %r177, %r2;
	st.global.u32 	[%rd17], %r481;
	{ // callseq 22, 0
	.param .b64 param0;
	st.param.b64 	[param0], %rd240;
	call.uni 
	free, 
	(
	param0
	);
	} // callseq 22
	mov.b32 	%r675, 1;
	bra.uni 	$L__BB0_185;
$L__BB0_173:
	mul.wide.s32 	%rd287, %r644, 4;
	add.s64 	%rd57, %rd5, %rd287;
	ld.global.u32 	%r666, [%rd57];
	ld.global.u32 	%r667, [%rd57+4];
	setp.ge.s32 	%p133, %r666, %r667;
	@%p133 bra 	$L__BB0_180;
	mul.wide.s32 	%rd293, %r644, 4;
	add.s64 	%rd294, %rd249, %rd293;
$L__BB0_175:
	mul.wide.s32 	%rd288, %r666, 4;
	add.s64 	%rd289, %rd4, %rd288;
	ld.global.u32 	%r185, [%rd289];
	add.s64 	%rd290, %rd3, %rd288;
	ld.global.u32 	%r186, [%rd290];
	cvt.s64.s32 	%rd291, %r185;
	add.s64 	%rd292, %rd250, %rd291;
	ld.u8 	%rs28, [%rd292];
	setp.ne.s16 	%p134, %rs28, 0;
	@%p134 bra 	$L__BB0_179;
	ld.u32 	%r187, [%rd294];
	setp.eq.s32 	%p135, %r187, 2147483647;
	@%p135 bra 	$L__BB0_179;
	add.s32 	%r188, %r187, %r186;
	mul.wide.s32 	%rd295, %r185, 4;
	add.s64 	%rd58, %rd249, %rd295;
	ld.u32 	%r452, [%rd58];
	setp.ge.s32 	%p136, %r188, %r452;
	@%p136 bra 	$L__BB0_179;
	st.u32 	[%rd58], %r188;
	mul.wide.s32 	%rd296, %r185, 4;
	add.s64 	%rd297, %rd252, %rd296;
	st.u32 	[%rd297], %r644;
	ld.global.u32 	%r667, [%rd57+4];
$L__BB0_179:
	add.s32 	%r666, %r666, 1;
	setp.lt.s32 	%p137, %r666, %r667;
	@%p137 bra 	$L__BB0_175;
$L__BB0_180:
	add.s32 	%r639, %r639, 1;
	setp.eq.s32 	%p138, %r639, %r322;
	@%p138 bra 	$L__BB0_182;
	bra.uni 	$L__BB0_129;
$L__BB0_181:
	shl.b64 	%rd254, %rd12, 2;
	add.s64 	%rd255, %rd249, %rd254;
	mov.b32 	%r420, 0;
	st.u32 	[%rd255], %r420;
$L__BB0_182:
	mov.b32 	%r482, -1;
	st.u32 	[%rd240], %r482;
	{ // callseq 23, 0
	.param .b64 param0;
	st.param.b64 	[param0], %rd249;
	call.uni 
	free, 
	(
	param0
	);
	} // callseq 23
	{ // callseq 24, 0
	.param .b64 param0;
	st.param.b64 	[param0], %rd250;
	call.uni 
	free, 
	(
	param0
	);
	} // callseq 24
	{ // callseq 25, 0
	.param .b64 param0;
	st.param.b64 	[param0], %rd252;
	call.uni 
	free, 
	(
	param0
	);
	} // callseq 25
$L__BB0_183:
	{ // callseq 29, 0
	.param .b64 param0;
	st.param.b64 	[param0], %rd240;
	call.uni 
	free, 
	(
	param0
	);
	} // callseq 29
	mov.b32 	%r483, 1;
	st.global.u32 	[%rd9], %r483;
$L__BB0_184:
	ld.global.u32 	%r485, [%rd10];
	add.s32 	%r486, %r485, 1;
	st.global.u32 	[%rd10], %r486;
	mov.b32 	%r675, 1;
$L__BB0_185:
	ld.param.u64 	%rd443, [_Z17simulation_kernelPKiS0_S0_S0_iS0_PxS1_iS1_iPiS2_S1_S2_S2_S2_S2_S2_S1_S1_S2_S2_S1__param_23];
	ld.param.u64 	%rd442, [_Z17simulation_kernelPKiS0_S0_S0_iS0_PxS1_iS1_iPiS2_S1_S2_S2_S2_S2_S2_S1_S1_S2_S2_S1__param_22];
	ld.const.u32 	%r487, [MAX_DROPS];
	cvta.to.global.u64 	%rd322, %rd442;
	mul.wide.s32 	%rd323, %r1, 4;
	add.s64 	%rd324, %rd322, %rd323;
	ld.global.u32 	%r488, [%rd324];
	mad.lo.s32 	%r489, %r487, %r1, %r488;
	mul.lo.s32 	%r490, %r489, 3;
	cvta.to.global.u64 	%rd325, %rd443;
	mul.wide.s32 	%rd326, %r490, 8;
	add.s64 	%rd327, %rd325, %rd326;
	st.global.u64 	[%rd327], %rd12;
	st.global.u64 	[%rd327+16], %rd446;
	st.global.u64 	[%rd327+8], %rd451;
	ld.global.u32 	%r491, [%rd324];
	add.s32 	%r492, %r491, %r675;
	st.global.u32 	[%rd324], %r492;
	ld.global.u32 	%r493, [%rd9];
	setp.eq.s32 	%p152, %r493, 1;
	@%p152 bra 	$L__BB0_290;
	ld.global.u64 	%rd444, [%rd13];
$L__BB0_187:
	setp.lt.s64 	%p153, %rd444, 1;
	@%p153 bra 	$L__BB0_189;
	ld.global.u32 	%r676, [%rd17];
	bra.uni 	$L__BB0_190;
$L__BB0_189:
	ld.global.u32 	%r676, [%rd17];
	add.s32 	%r494, %r676, -1;
	setp.eq.s32 	%p154, %r2, %r494;
	@%p154 bra 	$L__BB0_191;
$L__BB0_190:
	mul.wide.s32 	%rd328, %r676, 8;
	add.s64 	%rd329, %rd6, %rd328;
	ld.global.u64 	%rd330, [%rd329+-8];
	setp.ne.s64 	%p155, %rd330, 0;
	@%p155 bra 	$L__BB0_263;
$L__BB0_191:
	cvt.s64.s32 	%rd63, %r322;
	mul.wide.s32 	%rd64, %r322, 4;
	{ // callseq 30, 0
	.param .b64 param0;
	st.param.b64 	[param0], %rd64;
	.param .b64 retval0;
	call.uni (retval0), 
	malloc, 
	(
	param0
	);
	ld.param.b64 	%rd331, [retval0];
	} // callseq 30
	setp.eq.s64 	%p156, %rd331, 0;
	@%p156 bra 	$L__BB0_275;
	setp.lt.s32 	%p157, %r322, 1;
	@%p157 bra 	$L__BB0_205;
	add.s32 	%r496, %r322, -1;
	and.b32  	%r211, %r322, 15;
	setp.lt.u32 	%p158, %r496, 15;
	mov.b32 	%r679, 0;
	@%p158 bra 	$L__BB0_196;
	and.b32  	%r679, %r322, 2147483632;
	mov.b32 	%r677, 0;
$L__BB0_195:
	.pragma "nounroll";
	mul.wide.u32 	%rd332, %r677, 4;
	add.s64 	%rd333, %rd331, %rd332;
	mov.b32 	%r498, -1;
	st.u32 	[%rd333], %r498;
	st.u32 	[%rd333+4], %r498;
	st.u32 	[%rd333+8], %r498;
	st.u32 	[%rd333+12], %r498;
	st.u32 	[%rd333+16], %r498;
	st.u32 	[%rd333+20], %r498;
	st.u32 	[%rd333+24], %r498;
	st.u32 	[%rd333+28], %r498;
	st.u32 	[%rd333+32], %r498;
	st.u32 	[%rd333+36], %r498;
	st.u32 	[%rd333+40], %r498;
	st.u32 	[%rd333+44], %r498;
	st.u32 	[%rd333+48], %r498;
	st.u32 	[%rd333+52], %r498;
	st.u32 	[%rd333+56], %r498;
	st.u32 	[%rd333+60], %r498;
	add.s32 	%r677, %r677, 16;
	setp.ne.s32 	%p159, %r677, %r679;
	@%p159 bra 	$L__BB0_195;
$L__BB0_196:
	setp.eq.s32 	%p160, %r211, 0;
	@%p160 bra 	$L__BB0_205;
	and.b32  	%r216, %r322, 7;
	setp.lt.u32 	%p161, %r211, 8;
	@%p161 bra 	$L__BB0_199;
	mul.wide.u32 	%rd334, %r679, 4;
	add.s64 	%rd335, %rd331, %rd334;
	mov.b32 	%r499, -1;
	st.u32 	[%rd335], %r499;
	st.u32 	[%rd335+4], %r499;
	st.u32 	[%rd335+8], %r499;
	st.u32 	[%rd335+12], %r499;
	st.u32 	[%rd335+16], %r499;
	st.u32 	[%rd335+20], %r499;
	st.u32 	[%rd335+24], %r499;
	st.u32 	[%rd335+28], %r499;
	add.s32 	%r679, %r679, 8;
$L__BB0_199:
	setp.eq.s32 	%p162, %r216, 0;
	@%p162 bra 	$L__BB0_205;
	and.b32  	%r219, %r322, 3;
	setp.lt.u32 	%p163, %r216, 4;
	@%p163 bra 	$L__BB0_202;
	mul.wide.u32 	%rd336, %r679, 4;
	add.s64 	%rd337, %rd331, %rd336;
	mov.b32 	%r500, -1;
	st.u32 	[%rd337], %r500;
	st.u32 	[%rd337+4], %r500;
	st.u32 	[%rd337+8], %r500;
	st.u32 	[%rd337+12], %r500;
	add.s32 	%r679, %r679, 4;
$L__BB0_202:
	setp.eq.s32 	%p164, %r219, 0;
	@%p164 bra 	$L__BB0_205;
	mov.b32 	%r682, 0;
$L__BB0_204:
	.pragma "nounroll";
	mul.wide.u32 	%rd338, %r679, 4;
	add.s64 	%rd339, %rd331, %rd338;
	mov.b32 	%r502, -1;
	st.u32 	[%rd339], %r502;
	add.s32 	%r679, %r679, 1;
	add.s32 	%r682, %r682, 1;
	setp.ne.s32 	%p165, %r682, %r219;
	@%p165 bra 	$L__BB0_204;
$L__BB0_205:
	{ // callseq 31, 0
	.param .b64 param0;
	st.param.b64 	[param0], %rd64;
	.param .b64 retval0;
	call.uni (retval0), 
	malloc, 
	(
	param0
	);
	ld.param.b64 	%rd340, [retval0];
	} // callseq 31
	{ // callseq 32, 0
	.param .b64 param0;
	st.param.b64 	[param0], %rd63;
	.param .b64 retval0;
	call.uni (retval0), 
	malloc, 
	(
	param0
	);
	ld.param.b64 	%rd341, [retval0];
	} // callseq 32
	{ // callseq 33, 0
	.param .b64 param0;
	st.param.b64 	[param0], %rd64;
	.param .b64 retval0;
	call.uni (retval0), 
	malloc, 
	(
	param0
	);
	ld.param.b64 	%rd343, [retval0];
	} // callseq 33
	setp.eq.s64 	%p166, %rd340, 0;
	setp.eq.s64 	%p167, %rd341, 0;
	or.pred  	%p168, %p166, %p167;
	setp.eq.s64 	%p169, %rd343, 0;
	or.pred  	%p170, %p168, %p169;
	@%p170 bra 	$L__BB0_242;
	@%p157 bra 	$L__BB0_272;
	add.s32 	%r226, %r322, -1;
	and.b32  	%r227, %r322, 7;
	setp.lt.u32 	%p172, %r226, 7;
	mov.b32 	%r684, 0;
	@%p172 bra 	$L__BB0_210;
	and.b32  	%r684, %r322, 2147483640;
	mov.b32 	%r683, 0;
$L__BB0_209:
	.pragma "nounroll";
	cvt.u64.u32 	%rd347, %r683;
	mul.wide.u32 	%rd348, %r683, 4;
	add.s64 	%rd349, %rd340, %rd348;
	mov.b32 	%r506, 2147483647;
	st.u32 	[%rd349], %r506;
	add.s64 	%rd350, %rd341, %rd347;
	mov.b16 	%rs29, 0;
	st.u8 	[%rd350], %rs29;
	add.s64 	%rd351, %rd343, %rd348;
	mov.b32 	%r507, -1;
	st.u32 	[%rd351], %r507;
	st.u32 	[%rd349+4], %r506;
	st.u8 	[%rd350+1], %rs29;
	st.u32 	[%rd351+4], %r507;
	st.u32 	[%rd349+8], %r506;
	st.u8 	[%rd350+2], %rs29;
	st.u32 	[%rd351+8], %r507;
	st.u32 	[%rd349+12], %r506;
	st.u8 	[%rd350+3], %rs29;
	st.u32 	[%rd351+12], %r507;
	st.u32 	[%rd349+16], %r506;
	st.u8 	[%rd350+4], %rs29;
	st.u32 	[%rd351+16], %r507;
	st.u32 	[%rd349+20], %r506;
	st.u8 	[%rd350+5], %rs29;
	st.u32 	[%rd351+20], %r507;
	st.u32 	[%rd349+24], %r506;
	st.u8 	[%rd350+6], %rs29;
	st.u32 	[%rd351+24], %r507;
	st.u32 	[%rd349+28], %r506;
	st.u8 	[%rd350+7], %rs29;
	st.u32 	[%rd351+28], %r507;
	add.s32 	%r683, %r683, 8;
	setp.ne.s32 	%p173, %r683, %r684;
	@%p173 bra 	$L__BB0_209;
$L__BB0_210:
	setp.eq.s32 	%p174, %r227, 0;
	@%p174 bra 	$L__BB0_218;
	and.b32  	%r232, %r322, 3;
	setp.lt.u32 	%p175, %r227, 4;
	@%p175 bra 	$L__BB0_213;
	cvt.u64.u32 	%rd352, %r684;
	mul.wide.u32 	%rd353, %r684, 4;
	add.s64 	%rd354, %rd340, %rd353;
	mov.b32 	%r508, 2147483647;
	st.u32 	[%rd354], %r508;
	add.s64 	%rd355, %rd341, %rd352;
	mov.b16 	%rs30, 0;
	st.u8 	[%rd355], %rs30;
	add.s64 	%rd356, %rd343, %rd353;
	mov.b32 	%r509, -1;
	st.u32 	[%rd356], %r509;
	st.u32 	[%rd354+4], %r508;
	st.u8 	[%rd355+1], %rs30;
	st.u32 	[%rd356+4], %r509;
	st.u32 	[%rd354+8], %r508;
	st.u8 	[%rd355+2], %rs30;
	st.u32 	[%rd356+8], %r509;
	st.u32 	[%rd354+12], %r508;
	st.u8 	[%rd355+3], %rs30;
	st.u32 	[%rd356+12], %r509;
	add.s32 	%r684, %r684, 4;
$L__BB0_213:
	setp.eq.s32 	%p176, %r232, 0;
	@%p176 bra 	$L__BB0_218;
	setp.eq.s32 	%p177, %r232, 1;
	@%p177 bra 	$L__BB0_216;
	cvt.u64.u32 	%rd357, %r684;
	mul.wide.u32 	%rd358, %r684, 4;
	add.s64 	%rd359, %rd340, %rd358;
	mov.b32 	%r510, 2147483647;
	st.u32 	[%rd359], %r510;
	add.s64 	%rd360, %rd341, %rd357;
	mov.b16 	%rs31, 0;
	st.u8 	[%rd360], %rs31;
	add.s64 	%rd361, %rd343, %rd358;
	mov.b32 	%r511, -1;
	st.u32 	[%rd361], %r511;
	st.u32 	[%rd359+4], %r510;
	st.u8 	[%rd360+1], %rs31;
	st.u32 	[%rd361+4], %r511;
	add.s32 	%r684, %r684, 2;
$L__BB0_216:
	and.b32  	%r512, %r322, 1;
	setp.eq.b32 	%p178, %r512, 1;
	not.pred 	%p179, %p178;
	@%p179 bra 	$L__BB0_218;
	cvt.u64.u32 	%rd362, %r684;
	mul.wide.u32 	%rd363, %r684, 4;
	add.s64 	%rd364, %rd340, %rd363;
	mov.b32 	%r513, 2147483647;
	st.u32 	[%rd364], %r513;
	add.s64 	%rd365, %rd341, %rd362;
	mov.b16 	%rs32, 0;
	st.u8 	[%rd365], %rs32;
	add.s64 	%rd366, %rd343, %rd363;
	mov.b32 	%r514, -1;
	st.u32 	[%rd366], %r514;
$L__BB0_218:
	shl.b64 	%rd367, %rd12, 2;
	add.s64 	%rd368, %rd340, %rd367;
	mov.b32 	%r687, 0;
	st.u32 	[%rd368], %r687;
	and.b32  	%r237, %r322, 3;
	and.b32  	%r238, %r322, 2147483644;
$L__BB0_219:
	setp.lt.u32 	%p180, %r226, 3;
	mov.b32 	%r691, 2147483647;
	mov.b32 	%r692, -1;
	mov.b32 	%r701, 0;
	@%p180 bra 	$L__BB0_230;
	mov.b32 	%r691, 2147483647;
	mov.b32 	%r692, -1;
	mov.b32 	%r688, 0;
$L__BB0_221:
	cvt.u64.u32 	%rd369, %r688;
	add.s64 	%rd69, %rd341, %rd369;
	ld.u8 	%rs33, [%rd69];
	setp.ne.s16 	%p181, %rs33, 0;
	mul.wide.u32 	%rd370, %r688, 4;
	add.s64 	%rd70, %rd340, %rd370;
	@%p181 bra 	$L__BB0_223;
	ld.u32 	%r523, [%rd70];
	setp.lt.s32 	%p182, %r523, %r691;
	min.s32 	%r691, %r523, %r691;
	selp.b32 	%r692, %r688, %r692, %p182;
$L__BB0_223:
	ld.u8 	%rs34, [%rd69+1];
	setp.ne.s16 	%p183, %rs34, 0;
	@%p183 bra 	$L__BB0_225;
	add.s32 	%r524, %r688, 1;
	ld.u32 	%r525, [%rd70+4];
	setp.lt.s32 	%p184, %r525, %r691;
	min.s32 	%r691, %r525, %r691;
	selp.b32 	%r692, %r524, %r692, %p184;
$L__BB0_225:
	ld.u8 	%rs35, [%rd69+2];
	setp.ne.s16 	%p185, %rs35, 0;
	@%p185 bra 	$L__BB0_227;
	add.s32 	%r526, %r688, 2;
	ld.u32 	%r527, [%rd70+8];
	setp.lt.s32 	%p186, %r527, %r691;
	min.s32 	%r691, %r527, %r691;
	selp.b32 	%r692, %r526, %r692, %p186;
$L__BB0_227:
	ld.u8 	%rs36, [%rd69+3];
	setp.ne.s16 	%p187, %rs36, 0;
	@%p187 bra 	$L__BB0_229;
	add.s32 	%r528, %r688, 3;
	ld.u32 	%r529, [%rd70+12];
	setp.lt.s32 	%p188, %r529, %r691;
	min.s32 	%r691, %r529, %r691;
	selp.b32 	%r692, %r528, %r692, %p188;
$L__BB0_229:
	add.s32 	%r688, %r688, 4;
	setp.ne.s32 	%p189, %r688, %r238;
	mov.u32 	%r701, %r238;
	@%p189 bra 	$L__BB0_221;
$L__BB0_230:
	setp.eq.s32 	%p190, %r237, 0;
	@%p190 bra 	$L__BB0_239;
	cvt.u64.u32 	%rd371, %r701;
	add.s64 	%rd71, %rd341, %rd371;
	ld.u8 	%rs37, [%rd71];
	setp.ne.s16 	%p191, %rs37, 0;
	mul.wide.u32 	%rd372, %r701, 4;
	add.s64 	%rd72, %rd340, %rd372;
	@%p191 bra 	$L__BB0_233;
	ld.u32 	%r530, [%rd72];
	setp.lt.s32 	%p192, %r530, %r691;
	min.s32 	%r691, %r530, %r691;
	selp.b32 	%r692, %r701, %r692, %p192;
$L__BB0_233:
	setp.eq.s32 	%p193, %r237, 1;
	@%p193 bra 	$L__BB0_239;
	ld.u8 	%rs38, [%rd71+1];
	setp.ne.s16 	%p194, %rs38, 0;
	@%p194 bra 	$L__BB0_236;
	ld.u32 	%r531, [%rd72+4];
	setp.lt.s32 	%p195, %r531, %r691;
	min.s32 	%r691, %r531, %r691;
	add.s32 	%r532, %r701, 1;
	selp.b32 	%r692, %r532, %r692, %p195;
$L__BB0_236:
	setp.eq.s32 	%p196, %r237, 2;
	@%p196 bra 	$L__BB0_239;
	ld.u8 	%rs39, [%rd71+2];
	setp.ne.s16 	%p197, %rs39, 0;
	@%p197 bra 	$L__BB0_239;
	ld.u32 	%r533, [%rd72+8];
	setp.lt.s32 	%p198, %r533, %r691;
	min.s32 	%r691, %r533, %r691;
	add.s32 	%r534, %r701, 2;
	selp.b32 	%r692, %r534, %r692, %p198;
$L__BB0_239:
	setp.eq.s32 	%p199, %r691, 2147483647;
	setp.eq.s32 	%p200, %r692, -1;
	or.pred  	%p201, %p200, %p199;
	@%p201 bra 	$L__BB0_273;
	cvt.s64.s32 	%rd373, %r692;
	add.s64 	%rd374, %rd341, %rd373;
	mov.b16 	%rs40, 1;
	st.u8 	[%rd374], %rs40;
	mul.wide.s32 	%rd375, %r692, 8;
	add.s64 	%rd376, %rd6, %rd375;
	ld.global.u64 	%rd377, [%rd376];
	setp.lt.s64 	%p202, %rd377, 1;
	@%p202 bra 	$L__BB0_264;
	mov.b32 	%r283, 0;
	mov.b16 	%rs43, 1;
	mov.b32 	%r710, 1;
	bra.uni 	$L__BB0_248;
$L__BB0_242:
	setp.eq.s64 	%p230, %rd340, 0;
	@%p230 bra 	$L__BB0_244;
	{ // callseq 41, 0
	.param .b64 param0;
	st.param.b64 	[param0], %rd340;
	call.uni 
	free, 
	(
	param0
	);
	} // callseq 41
$L__BB0_244:
	setp.eq.s64 	%p231, %rd341, 0;
	@%p231 bra 	$L__BB0_246;
	{ // callseq 42, 0
	.param .b64 param0;
	st.param.b64 	[param0], %rd341;
	call.uni 
	free, 
	(
	param0
	);
	} // callseq 42
$L__BB0_246:
	setp.eq.s64 	%p232, %rd343, 0;
	@%p232 bra 	$L__BB0_274;
	{ // callseq 43, 0
	.param .b64 param0;
	st.param.b64 	[param0], %rd343;
	call.uni 
	free, 
	(
	param0
	);
	} // callseq 43
	bra.uni 	$L__BB0_274;
$L__BB0_248:
	mov.u32 	%r281, %r283;
	mov.u16 	%rs1, %rs43;
	mov.u32 	%r280, %r710;
	add.s32 	%r283, %r281, 1;
	mul.wide.u32 	%rd388, %r281, 4;
	add.s64 	%rd389, %rd331, %rd388;
	st.u32 	[%rd389], %r692;
	mul.wide.s32 	%rd390, %r692, 4;
	add.s64 	%rd391, %rd343, %rd390;
	ld.u32 	%r692, [%rd391];
	setp.eq.s32 	%p209, %r692, -1;
	add.s16 	%rs43, %rs1, 1;
	add.s32 	%r710, %r280, 1;
	@%p209 bra 	$L__BB0_249;
	bra.uni 	$L__BB0_248;
$L__BB0_249:
	setp.eq.s32 	%p210, %r281, 0;
	@%p210 bra 	$L__BB0_256;
	shr.u32 	%r539, %r283, 1;
	max.u32 	%r277, %r539, 1;
	setp.lt.u32 	%p211, %r283, 8;
	mov.b32 	%r717, 0;
	@%p211 bra 	$L__BB0_253;
	and.b32  	%r717, %r277, 2147483644;
	shr.u32 	%r540, %r280, 1;
	max.u32 	%r541, %r540, 1;
	and.b32  	%r542, %r541, 2147483644;
	neg.s32 	%r713, %r542;
	add.s64 	%rd454, %rd331, 8;
	mul.wide.s32 	%rd392, %r281, 4;
	add.s64 	%rd393, %rd331, %rd392;
	add.s64 	%rd453, %rd393, -4;
$L__BB0_252:
	ld.u32 	%r543, [%rd454+-8];
	ld.u32 	%r544, [%rd453+4];
	st.u32 	[%rd454+-8], %r544;
	st.u32 	[%rd453+4], %r543;
	ld.u32 	%r545, [%rd454+-4];
	ld.u32 	%r546, [%rd453];
	st.u32 	[%rd454+-4], %r546;
	st.u32 	[%rd453], %r545;
	ld.u32 	%r547, [%rd454];
	ld.u32 	%r548, [%rd453+-4];
	st.u32 	[%rd454], %r548;
	st.u32 	[%rd453+-4], %r547;
	ld.u32 	%r549, [%rd454+4];
	ld.u32 	%r550, [%rd453+-8];
	st.u32 	[%rd454+4], %r550;
	st.u32 	[%rd453+-8], %r549;
	add.s32 	%r713, %r713, 4;
	add.s64 	%rd454, %rd454, 16;
	add.s64 	%rd453, %rd453, -16;
	setp.eq.s32 	%p212, %r713, 0;
	@%p212 bra 	$L__BB0_253;
	bra.uni 	$L__BB0_252;
$L__BB0_253:
	and.b32  	%r551, %r277, 3;
	setp.eq.s32 	%p213, %r551, 0;
	@%p213 bra 	$L__BB0_256;
	mul.wide.u32 	%rd394, %r717, 4;
	sub.s64 	%rd395, %rd331, %rd394;
	mul.wide.s32 	%rd396, %r281, 4;
	add.s64 	%rd456, %rd395, %rd396;
	add.s64 	%rd455, %rd331, %rd394;
	shr.u32 	%r552, %r280, 1;
	max.u32 	%r553, %r552, 1;
	and.b32  	%r554, %r553, 3;
	neg.s32 	%r718, %r554;
$L__BB0_255:
	.pragma "nounroll";
	ld.u32 	%r555, [%rd455];
	ld.u32 	%r556, [%rd456];
	st.u32 	[%rd455], %r556;
	st.u32 	[%rd456], %r555;
	add.s64 	%rd456, %rd456, -4;
	add.s64 	%rd455, %rd455, 4;
	add.s32 	%r718, %r718, 1;
	setp.ne.s32 	%p214, %r718, 0;
	@%p214 bra 	$L__BB0_255;
$L__BB0_256:
	{ // callseq 34, 0
	.param .b64 param0;
	st.param.b64 	[param0], %rd340;
	call.uni 
	free, 
	(
	param0
	);
	} // callseq 34
	{ // callseq 35, 0
	.param .b64 param0;
	st.param.b64 	[param0], %rd341;
	call.uni 
	free, 
	(
	param0
	);
	} // callseq 35
	{ // callseq 36, 0
	.param .b64 param0;
	st.param.b64 	[param0], %rd343;
	call.uni 
	free, 
	(
	param0
	);
	} // callseq 36
	cvt.s64.s32 	%rd88, %r3;
	setp.lt.u32 	%p215, %r281, 3;
	mov.b32 	%r721, 0;
	@%p215 bra 	$L__BB0_259;
	and.b32  	%r721, %r283, -4;
	and.b32  	%r558, %r280, -4;
	neg.s32 	%r720, %r558;
	add.s64 	%rd457, %rd331, 8;
	add.s64 	%rd90, %rd7, 8;
	mov.u32 	%r719, %r2;
$L__BB0_258:
	cvt.s64.s32 	%rd397, %r719;
	add.s64 	%rd398, %rd88, %rd397;
	shl.b64 	%rd399, %rd398, 2;
	add.s64 	%rd400, %rd90, %rd399;
	ld.u32 	%r559, [%rd457+-8];
	st.global.u32 	[%rd400+-8], %r559;
	ld.u32 	%r560, [%rd457+-4];
	st.global.u32 	[%rd400+-4], %r560;
	ld.u32 	%r561, [%rd457];
	st.global.u32 	[%rd400], %r561;
	ld.u32 	%r562, [%rd457+4];
	st.global.u32 	[%rd400+4], %r562;
	add.s32 	%r720, %r720, 4;
	add.s64 	%rd457, %rd457, 16;
	add.s32 	%r719, %r719, 4;
	setp.ne.s32 	%p216, %r720, 0;
	@%p216 bra 	$L__BB0_258;
$L__BB0_259:
	and.b32  	%r563, %r283, 3;
	setp.eq.s32 	%p217, %r563, 0;
	@%p217 bra 	$L__BB0_262;
	add.s32 	%r723, %r721, %r2;
	mul.wide.u32 	%rd401, %r721, 4;
	add.s64 	%rd458, %rd331, %rd401;
	cvt.u32.u16 	%r564, %rs1;
	and.b32  	%r565, %r564, 3;
	neg.s32 	%r722, %r565;
$L__BB0_261:
	.pragma "nounroll";
	cvt.s64.s32 	%rd402, %r723;
	add.s64 	%rd403, %rd88, %rd402;
	shl.b64 	%rd404, %rd403, 2;
	add.s64 	%rd405, %rd7, %rd404;
	ld.u32 	%r566, [%rd458];
	st.global.u32 	[%rd405], %r566;
	add.s32 	%r723, %r723, 1;
	add.s64 	%rd458, %rd458, 4;
	add.s32 	%r722, %r722, 1;
	setp.ne.s32 	%p218, %r722, 0;
	@%p218 bra 	$L__BB0_261;
$L__BB0_262:
	add.s32 	%r567, %r283, %r2;
	st.global.u32 	[%rd17], %r567;
	{ // callseq 37, 0
	.param .b64 param0;
	st.param.b64 	[param0], %rd331;
	call.uni 
	free, 
	(
	param0
	);
	} // callseq 37
$L__BB0_263:
	ld.global.u32 	%r568, [%rd11];
	ld.global.u32 	%r569, [%rd11+4];
	min.s32 	%r570, %r568, %r569;
	max.s32 	%r317, %r568, %r569;
	mul.wide.s32 	%rd407, %r570, 4;
	add.s64 	%rd408, %rd5, %rd407;
	ld.global.u32 	%r724, [%rd408];
	ld.global.u32 	%r319, [%rd408+4];
	setp.ge.s32 	%p219, %r724, %r319;
	mov.b64 	%rd406, -1;
	mov.u64 	%rd459, %rd406;
	@%p219 bra 	$L__BB0_278;
	bra.uni 	$L__BB0_277;
$L__BB0_264:
	mul.wide.s32 	%rd378, %r692, 4;
	add.s64 	%rd79, %rd5, %rd378;
	ld.global.u32 	%r715, [%rd79];
	ld.global.u32 	%r716, [%rd79+4];
	setp.ge.s32 	%p203, %r715, %r716;
	@%p203 bra 	$L__BB0_271;
	mul.wide.s32 	%rd379, %r692, 4;
	add.s64 	%rd80, %rd340, %rd379;
$L__BB0_266:
	mul.wide.s32 	%rd380, %r715, 4;
	add.s64 	%rd381, %rd4, %rd380;
	ld.global.u32 	%r292, [%rd381];
	add.s64 	%rd382, %rd3, %rd380;
	ld.global.u32 	%r293, [%rd382];
	cvt.s64.s32 	%rd383, %r292;
	add.s64 	%rd384, %rd341, %rd383;
	ld.u8 	%rs41, [%rd384];
	setp.ne.s16 	%p204, %rs41, 0;
	@%p204 bra 	$L__BB0_270;
	ld.u32 	%r294, [%rd80];
	setp.eq.s32 	%p205, %r294, 2147483647;
	@%p205 bra 	$L__BB0_270;
	add.s32 	%r295, %r294, %r293;
	mul.wide.s32 	%rd385, %r292, 4;
	add.s64 	%rd81, %rd340, %rd385;
	ld.u32 	%r535, [%rd81];
	setp.ge.s32 	%p206, %r295, %r535;
	@%p206 bra 	$L__BB0_270;
	st.u32 	[%rd81], %r295;
	mul.wide.s32 	%rd386, %r292, 4;
	add.s64 	%rd387, %rd343, %rd386;
	st.u32 	[%rd387], %r692;
	ld.global.u32 	%r716, [%rd79+4];
$L__BB0_270:
	add.s32 	%r715, %r715, 1;
	setp.lt.s32 	%p207, %r715, %r716;
	@%p207 bra 	$L__BB0_266;
$L__BB0_271:
	add.s32 	%r687, %r687, 1;
	setp.eq.s32 	%p208, %r687, %r322;
	@%p208 bra 	$L__BB0_273;
	bra.uni 	$L__BB0_219;
$L__BB0_272:
	shl.b64 	%rd345, %rd12, 2;
	add.s64 	%rd346, %rd340, %rd345;
	mov.b32 	%r503, 0;
	st.u32 	[%rd346], %r503;
$L__BB0_273:
	mov.b32 	%r578, -1;
	st.u32 	[%rd331], %r578;
	{ // callseq 38, 0
	.param .b64 param0;
	st.param.b64 	[param0], %rd340;
	call.uni 
	free, 
	(
	param0
	);
	} // callseq 38
	{ // callseq 39, 0
	.param .b64 param0;
	st.param.b64 	[param0], %rd341;
	call.uni 
	free, 
	(
	param0
	);
	} // callseq 39
	{ // callseq 40, 0
	.param .b64 param0;
	st.param.b64 	[param0], %rd343;
	call.uni 
	free, 
	(
	param0
	);
	} // callseq 40
$L__BB0_274:
	{ // callseq 44, 0
	.param .b64 param0;
	st.param.b64 	[param0], %rd331;
	call.uni 
	free, 
	(
	param0
	);
	} // callseq 44
	mov.b32 	%r579, 1;
	st.global.u32 	[%rd9], %r579;
$L__BB0_275:
	ld.global.u32 	%r580, [%rd10];
	add.s32 	%r581, %r580, 1;
	st.global.u32 	[%rd10], %r581;
	bra.uni 	$L__BB0_290;
$L__BB0_276:
	cvt.u32.u64 	%r572, %rd459;
	add.s32 	%r724, %r572, 1;
	setp.ge.s32 	%p221, %r724, %r319;
	mov.u64 	%rd459, %rd406;
	@%p221 bra 	$L__BB0_278;
$L__BB0_277:
	cvt.s64.s32 	%rd459, %r724;
	mul.wide.s32 	%rd409, %r724, 4;
	add.s64 	%rd410, %rd4, %rd409;
	ld.global.u32 	%r571, [%rd410];
	setp.ne.s32 	%p220, %r571, %r317;
	@%p220 bra 	$L__BB0_276;
$L__BB0_278:
	ld.param.u64 	%rd440, [_Z17simulation_kernelPKiS0_S0_S0_iS0_PxS1_iS1_iPiS2_S1_S2_S2_S2_S2_S2_S1_S1_S2_S2_S1__param_18];
	cvta.to.global.u64 	%rd412, %rd440;
	shl.b64 	%rd413, %rd459, 2;
	add.s64 	%rd414, %rd412, %rd413;
	ld.global.s32 	%rd415, [%rd414];
	ld.global.u64 	%rd98, [%rd8];
	setp.lt.s64 	%p222, %rd98, %rd415;
	@%p222 bra 	$L__BB0_290;
	ld.param.u64 	%rd441, [_Z17simulation_kernelPKiS0_S0_S0_iS0_PxS1_iS1_iPiS2_S1_S2_S2_S2_S2_S2_S1_S1_S2_S2_S1__param_19];
	cvta.to.global.u64 	%rd416, %rd441;
	shl.b64 	%rd417, %rd459, 3;
	add.s64 	%rd418, %rd416, %rd417;
	atom.global.exch.b64 	%rd99, [%rd418], %rd98;
	cvt.u32.u64 	%r573, %rd99;
	setp.eq.s32 	%p223, %r573, 0;
	@%p223 bra 	$L__BB0_285;
	cvt.s64.s32 	%rd419, %rd99;
	ld.global.u64 	%rd420, [%rd8];
	setp.lt.s64 	%p224, %rd419, %rd420;
	@%p224 bra 	$L__BB0_285;
	add.s64 	%rd100, %rd2, %rd417;
$L__BB0_282:
	ld.global.u64 	%rd102, [%rd100];
	ld.global.u64 	%rd422, [%rd15];
	ld.global.u64 	%rd423, [%rd16];
	add.s64 	%rd424, %rd423, %rd422;
	max.s64 	%rd425, %rd424, %rd102;
	atom.relaxed.global.cas.b64 	%rd426, [%rd100], %rd102, %rd425;
	setp.ne.s64 	%p225, %rd426, %rd102;
	@%p225 bra 	$L__BB0_282;
	ld.global.u64 	%rd427, [%rd15];
	ld.global.u64 	%rd428, [%rd16];
	add.s64 	%rd103, %rd428, %rd427;
	setp.le.s64 	%p226, %rd103, %rd102;
	@%p226 bra 	$L__BB0_287;
	add.s64 	%rd431, %rd1, %rd413;
	atom.global.exch.b32 	%r576, [%rd431], %r1;
	bra.uni 	$L__BB0_290;
$L__BB0_285:
	add.s64 	%rd433, %rd1, %rd413;
	atom.global.exch.b32 	%r577, [%rd433], %r1;
	add.s64 	%rd101, %rd2, %rd417;
$L__BB0_286:
	ld.global.u64 	%rd435, [%rd101];
	ld.global.u64 	%rd436, [%rd15];
	ld.global.u64 	%rd437, [%rd16];
	add.s64 	%rd438, %rd437, %rd436;
	atom.relaxed.global.cas.b64 	%rd439, [%rd101], %rd435, %rd438;
	setp.eq.s64 	%p229, %rd439, %rd435;
	@%p229 bra 	$L__BB0_290;
	bra.uni 	$L__BB0_286;
$L__BB0_287:
	setp.ne.s64 	%p227, %rd103, %rd102;
	@%p227 bra 	$L__BB0_290;
	add.s64 	%rd104, %rd1, %rd413;
	ld.global.u32 	%r574, [%rd104];
	setp.ge.s32 	%p228, %r1, %r574;
	@%p228 bra 	$L__BB0_290;
	atom.global.exch.b32 	%r575, [%rd104], %r1;
$L__BB0_290:
	ret;

}
	// .globl	_Z15resolve_disputePKiS0_S0_S0_iS0_PxS1_iS1_iPiS1_S2_S2_S2_S2_S2_S1_S1_S2_S2_S1_
.visible .entry _Z15resolve_disputePKiS0_S0_S0_iS0_PxS1_iS1_iPiS1_S2_S2_S2_S2_S2_S1_S1_S2_S2_S1_(
	.param .u64 .ptr .align 1 _Z15resolve_disputePKiS0_S0_S0_iS0_PxS1_iS1_iPiS1_S2_S2_S2_S2_S2_S1_S1_S2_S2_S1__param_0,
	.param .u64 .ptr .align 1 _Z15resolve_disputePKiS0_S0_S0_iS0_PxS1_iS1_iPiS1_S2_S2_S2_S2_S2_S1_S1_S2_S2_S1__param_1,
	.param .u64 .ptr .align 1 _Z15resolve_disputePKiS0_S0_S0_iS0_PxS1_iS1_iPiS1_S2_S2_S2_S2_S2_S1_S1_S2_S2_S1__param_2,
	.param .u64 .ptr .align 1 _Z15resolve_disputePKiS0_S0_S0_iS0_PxS1_iS1_iPiS1_S2_S2_S2_S2_S2_S1_S1_S2_S2_S1__param_3,
	.param .u32 _Z15resolve_disputePKiS0_S0_S0_iS0_PxS1_iS1_iPiS1_S2_S2_S2_S2_S2_S1_S1_S2_S2_S1__param_4,
	.param .u64 .ptr .align 1 _Z15resolve_disputePKiS0_S0_S0_iS0_PxS1_iS1_iPiS1_S2_S2_S2_S2_S2_S1_S1_S2_S2_S1__param_5,
	.param .u64 .ptr .align 1 _Z15resolve_disputePKiS0_S0_S0_iS0_PxS1_iS1_iPiS1_S2_S2_S2_S2_S2_S1_S1_S2_S2_S1__param_6,
	.param .u64 .ptr .align 1 _Z15resolve_disputePKiS0_S0_S0_iS0_PxS1_iS1_iPiS1_S2_S2_S2_S2_S2_S1_S1_S2_S2_S1__param_7,
	.param .u32 _Z15resolve_disputePKiS0_S0_S0_iS0_PxS1_iS1_iPiS1_S2_S2_S2_S2_S2_S1_S1_S2_S2_S1__param_8,
	.param .u64 .ptr .align 1 _Z15resolve_disputePKiS0_S0_S0_iS0_PxS1_iS1_iPiS1_S2_S2_S2_S2_S2_S1_S1_S2_S2_S1__param_9,
	.param .u32 _Z15resolve_disputePKiS0_S0_S0_iS0_PxS1_iS1_iPiS1_S2_S2_S2_S2_S2_S1_S1_S2_S2_S1__param_10,
	.param .u64 .ptr .align 1 _Z15resolve_disputePKiS0_S0_S0_iS0_PxS1_iS1_iPiS1_S2_S2_S2_S2_S2_S1_S1_S2_S2_S1__param_11,
	.param .u64 .ptr .align 1 _Z15resolve_disputePKiS0_S0_S0_iS0_PxS1_iS1_iPiS1_S2_S2_S2_S2_S2_S1_S1_S2_S2_S1__param_12,
	.param .u64 .ptr .align 1 _Z15resolve_disputePKiS0_S0_S0_iS0_PxS1_iS1_iPiS1_S2_S2_S2_S2_S2_S1_S1_S2_S2_S1__param_13,
	.param .u64 .ptr .align 1 _Z15resolve_disputePKiS0_S0_S0_iS0_PxS1_iS1_iPiS1_S2_S2_S2_S2_S2_S1_S1_S2_S2_S1__param_14,
	.param .u64 .ptr .align 1 _Z15resolve_disputePKiS0_S0_S0_iS0_PxS1_iS1_iPiS1_S2_S2_S2_S2_S2_S1_S1_S2_S2_S1__param_15,
	.param .u64 .ptr .align 1 _Z15resolve_disputePKiS0_S0_S0_iS0_PxS1_iS1_iPiS1_S2_S2_S2_S2_S2_S1_S1_S2_S2_S1__param_16,
	.param .u64 .ptr .align 1 _Z15resolve_disputePKiS0_S0_S0_iS0_PxS1_iS1_iPiS1_S2_S2_S2_S2_S2_S1_S1_S2_S2_S1__param_17,
	.param .u64 .ptr .align 1 _Z15resolve_disputePKiS0_S0_S0_iS0_PxS1_iS1_iPiS1_S2_S2_S2_S2_S2_S1_S1_S2_S2_S1__param_18,
	.param .u64 .ptr .align 1 _Z15resolve_disputePKiS0_S0_S0_iS0_PxS1_iS1_iPiS1_S2_S2_S2_S2_S2_S1_S1_S2_S2_S1__param_19,
	.param .u64 .ptr .align 1 _Z15resolve_disputePKiS0_S0_S0_iS0_PxS1_iS1_iPiS1_S2_S2_S2_S2_S2_S1_S1_S2_S2_S1__param_20,
	.param .u64 .ptr .align 1 _Z15resolve_disputePKiS0_S0_S0_iS0_PxS1_iS1_iPiS1_S2_S2_S2_S2_S2_S1_S1_S2_S2_S1__param_21,
	.param .u64 .ptr .align 1 _Z15resolve_disputePKiS0_S0_S0_iS0_PxS1_iS1_iPiS1_S2_S2_S2_S2_S2_S1_S1_S2_S2_S1__param_22
)
{
	.reg .pred 	%p<13>;
	.reg .b32 	%r<50>;
	.reg .b64 	%rd<109>;

	ld.param.u64 	%rd24, [_Z15resolve_disputePKiS0_S0_S0_iS0_PxS1_iS1_iPiS1_S2_S2_S2_S2_S2_S1_S1_S2_S2_S1__param_0];
	ld.param.u64 	%rd25, [_Z15resolve_disputePKiS0_S0_S0_iS0_PxS1_iS1_iPiS1_S2_S2_S2_S2_S2_S1_S1_S2_S2_S1__param_1];
	ld.param.u64 	%rd26, [_Z15resolve_disputePKiS0_S0_S0_iS0_PxS1_iS1_iPiS1_S2_S2_S2_S2_S2_S1_S1_S2_S2_S1__param_2];
	ld.param.u64 	%rd27, [_Z15resolve_disputePKiS0_S0_S0_iS0_PxS1_iS1_iPiS1_S2_S2_S2_S2_S2_S1_S1_S2_S2_S1__param_3];
	ld.param.u32 	%r13, [_Z15resolve_disputePKiS0_S0_S0_iS0_PxS1_iS1_iPiS1_S2_S2_S2_S2_S2_S1_S1_S2_S2_S1__param_8];
	ld.param.u32 	%r12, [_Z15resolve_disputePKiS0_S0_S0_iS0_PxS1_iS1_iPiS1_S2_S2_S2_S2_S2_S1_S1_S2_S2_S1__param_10];
	ld.param.u64 	%rd30, [_Z15resolve_disputePKiS0_S0_S0_iS0_PxS1_iS1_iPiS1_S2_S2_S2_S2_S2_S1_S1_S2_S2_S1__param_11];
	ld.param.u64 	%rd41, [_Z15resolve_disputePKiS0_S0_S0_iS0_PxS1_iS1_iPiS1_S2_S2_S2_S2_S2_S1_S1_S2_S2_S1__param_12];
	ld.param.u64 	%rd31, [_Z15resolve_disputePKiS0_S0_S0_iS0_PxS1_iS1_iPiS1_S2_S2_S2_S2_S2_S1_S1_S2_S2_S1__param_13];
	ld.param.u64 	%rd32, [_Z15resolve_disputePKiS0_S0_S0_iS0_PxS1_iS1_iPiS1_S2_S2_S2_S2_S2_S1_S1_S2_S2_S1__param_14];
	ld.param.u64 	%rd33, [_Z15resolve_disputePKiS0_S0_S0_iS0_PxS1_iS1_iPiS1_S2_S2_S2_S2_S2_S1_S1_S2_S2_S1__param_15];
	ld.param.u64 	%rd35, [_Z15resolve_disputePKiS0_S0_S0_iS0_PxS1_iS1_iPiS1_S2_S2_S2_S2_S2_S1_S1_S2_S2_S1__param_17];
	ld.param.u64 	%rd37, [_Z15resolve_disputePKiS0_S0_S0_iS0_PxS1_iS1_iPiS1_S2_S2_S2_S2_S2_S1_S1_S2_S2_S1__param_19];
	ld.param.u64 	%rd38, [_Z15resolve_disputePKiS0_S0_S0_iS0_PxS1_iS1_iPiS1_S2_S2_S2_S2_S2_S1_S1_S2_S2_S1__param_20];
	ld.param.u64 	%rd39, [_Z15resolve_disputePKiS0_S0_S0_iS0_PxS1_iS1_iPiS1_S2_S2_S2_S2_S2_S1_S1_S2_S2_S1__param_21];
	ld.param.u64 	%rd40, [_Z15resolve_disputePKiS0_S0_S0_iS0_PxS1_iS1_iPiS1_S2_S2_S2_S2_S2_S1_S1_S2_S2_S1__param_22];
	cvta.to.global.u64 	%rd1, %rd41;
	mov.u32 	%r14, %ctaid.x;
	mov.u32 	%r15, %ntid.x;
	mov.u32 	%r16, %tid.x;
	mad.lo.s32 	%r1, %r14, %r15, %r16;
	setp.ge.s32 	%p1, %r1, %r13;
	@%p1 bra 	$L__BB1_21;
	cvta.to.global.u64 	%rd42, %rd31;
	mul.wide.s32 	%rd43, %r1, 4;
	add.s64 	%rd44, %rd42, %rd43;
	ld.global.u32 	%r17, [%rd44];
	setp.eq.s32 	%p2, %r17, 1;
	@%p2 bra 	$L__BB1_21;
	ld.global.u64 	%rd106, [%rd1];
	cvta.to.global.u64 	%rd45, %rd33;
	mul.wide.s32 	%rd46, %r1, 4;
	add.s64 	%rd3, %rd45, %rd46;
	ld.global.s32 	%rd47, [%rd3];
	setp.lt.s64 	%p3, %rd106, %rd47;
	@%p3 bra 	$L__BB1_21;
	cvta.to.global.u64 	%rd50, %rd32;
	mul.wide.s32 	%rd51, %r1, 4;
	add.s64 	%rd4, %rd50, %rd51;
	ld.global.u32 	%r19, [%rd4];
	ld.const.u32 	%r20, [MAX_PATH_LENGTH];
	mad.lo.s32 	%r21, %r20, %r1, %r19;
	cvta.to.global.u64 	%rd52, %rd30;
	mul.wide.s32 	%rd53, %r21, 4;
	add.s64 	%rd54, %rd52, %rd53;
	ld.global.u32 	%r2, [%rd54];
	ld.global.u32 	%r3, [%rd54+4];
	min.s32 	%r22, %r2, %r3;
	cvta.to.global.u64 	%rd55, %rd24;
	mul.wide.s32 	%rd56, %r22, 4;
	add.s64 	%rd57, %rd55, %rd56;
	ld.global.u32 	%r48, [%rd57];
	ld.global.u32 	%r5, [%rd57+4];
	setp.ge.s32 	%p4, %r48, %r5;
	mov.b64 	%rd105, -1;
	mov.b64 	%rd8, 0;
	@%p4 bra 	$L__BB1_8;
	cvta.to.global.u64 	%rd5, %rd25;
	max.s32 	%r6, %r2, %r3;
	bra.uni 	$L__BB1_6;
$L__BB1_5:
	cvt.u32.u64 	%r25, %rd6;
	add.s32 	%r48, %r25, 1;
	setp.ge.s32 	%p6, %r48, %r5;
	@%p6 bra 	$L__BB1_8;
$L__BB1_6:
	cvt.s64.s32 	%rd6, %r48;
	mul.wide.s32 	%rd58, %r48, 4;
	add.s64 	%rd59, %rd5, %rd58;
	ld.global.u32 	%r23, [%rd59];
	setp.ne.s32 	%p5, %r23, %r6;
	@%p5 bra 	$L__BB1_5;
	cvta.to.global.u64 	%rd62, %rd26;
	shl.b64 	%rd63, %rd6, 2;
	add.s64 	%rd64, %rd62, %rd63;
	ld.global.u32 	%r49, [%rd64];
	cvta.to.global.u64 	%rd65, %rd27;
	add.s64 	%rd66, %rd65, %rd63;
	ld.global.s32 	%rd8, [%rd66];
	mov.u64 	%rd105, %rd6;
$L__BB1_8:
	cvta.to.global.u64 	%rd67, %rd35;
	shl.b64 	%rd68, %rd105, 2;
	add.s64 	%rd10, %rd67, %rd68;
	ld.global.u32 	%r11, [%rd10];
	cvt.s64.s32 	%rd69, %r11;
	setp.ge.s64 	%p7, %rd106, %rd69;
	@%p7 bra 	$L__BB1_10;
	st.global.u32 	[%rd3], %r11;
	bra.uni 	$L__BB1_21;
$L__BB1_10:
	cvta.to.global.u64 	%rd70, %rd38;
	shl.b64 	%rd71, %rd105, 2;
	add.s64 	%rd11, %rd70, %rd71;
	ld.global.u32 	%r26, [%rd11];
	setp.ne.s32 	%p8, %r26, %r1;
	@%p8 bra 	$L__BB1_20;
	ld.param.u64 	%rd102, [_Z15resolve_disputePKiS0_S0_S0_iS0_PxS1_iS1_iPiS1_S2_S2_S2_S2_S2_S1_S1_S2_S2_S1__param_16];
	ld.param.u64 	%rd101, [_Z15resolve_disputePKiS0_S0_S0_iS0_PxS1_iS1_iPiS1_S2_S2_S2_S2_S2_S1_S1_S2_S2_S1__param_7];
	cvta.to.global.u64 	%rd72, %rd101;
	mul.wide.s32 	%rd73, %r1, 8;
	add.s64 	%rd12, %rd72, %rd73;
	ld.global.u64 	%rd107, [%rd12];
	setp.lt.s64 	%p9, %rd107, 1;
	cvta.to.global.u64 	%rd74, %rd102;
	mul.wide.s32 	%rd75, %r1, 4;
	add.s64 	%rd14, %rd74, %rd75;
	@%p9 bra 	$L__BB1_14;
	ld.global.u32 	%r27, [%rd14];
	add.s32 	%r28, %r27, %r49;
	setp.le.s32 	%p10, %r28, %r12;
	@%p10 bra 	$L__BB1_14;
	ld.const.u32 	%r29, [MAX_DROPS];
	cvta.to.global.u64 	%rd76, %rd39;
	mul.wide.s32 	%rd77, %r1, 4;
	add.s64 	%rd78, %rd76, %rd77;
	ld.global.u32 	%r30, [%rd78];
	mad.lo.s32 	%r31, %r29, %r1, %r30;
	mul.lo.s32 	%r32, %r31, 3;
	cvta.to.global.u64 	%rd79, %rd40;
	mul.wide.s32 	%rd80, %r32, 8;
	add.s64 	%rd81, %rd79, %rd80;
	cvt.s64.s32 	%rd82, %r2;
	st.global.u64 	[%rd81], %rd82;
	ld.global.u64 	%rd83, [%rd12];
	st.global.u64 	[%rd81+16], %rd83;
	mov.b64 	%rd84, 0;
	st.global.u64 	[%rd81+8], %rd84;
	st.global.u64 	[%rd12], %rd84;
	ld.global.u32 	%r33, [%rd78];
	add.s32 	%r34, %r33, 1;
	st.global.u32 	[%rd78], %r34;
	ld.global.u64 	%rd107, [%rd12];
	ld.global.u64 	%rd106, [%rd1];
$L__BB1_14:
	ld.param.u64 	%rd100, [_Z15resolve_disputePKiS0_S0_S0_iS0_PxS1_iS1_iPiS1_S2_S2_S2_S2_S2_S1_S1_S2_S2_S1__param_6];
	cvta.to.global.u64 	%rd85, %rd100;
	mul.wide.s32 	%rd86, %r1, 8;
	add.s64 	%rd87, %rd85, %rd86;
	ld.global.u64 	%rd88, [%rd87];
	add.s64 	%rd89, %rd8, %rd88;
	add.s64 	%rd90, %rd89, %rd107;
	add.s64 	%rd19, %rd90, -1;
	or.b64  	%rd91, %rd19, %rd8;
	and.b64  	%rd92, %rd91, -4294967296;
	setp.ne.s64 	%p11, %rd92, 0;
	@%p11 bra 	$L__BB1_16;
	cvt.u32.u64 	%r35, %rd8;
	cvt.u32.u64 	%r36, %rd19;
	div.u32 	%r37, %r36, %r35;
	cvt.u64.u32 	%rd108, %r37;
	bra.uni 	$L__BB1_17;
$L__BB1_16:
	div.s64 	%rd108, %rd19, %rd8;
$L__BB1_17:
	ld.param.u64 	%rd103, [_Z15resolve_disputePKiS0_S0_S0_iS0_PxS1_iS1_iPiS1_S2_S2_S2_S2_S2_S1_S1_S2_S2_S1__param_18];
	cvt.u32.u64 	%r38, %rd108;
	cvt.u32.u64 	%r39, %rd106;
	mad.lo.s32 	%r40, %r49, %r38, %r39;
	st.global.u32 	[%rd3], %r40;
	ld.global.u32 	%r41, [%rd4];
	add.s32 	%r42, %r41, 1;
	st.global.u32 	[%rd4], %r42;
	ld.global.u32 	%r43, [%rd14];
	add.s32 	%r44, %r43, %r49;
	st.global.u32 	[%rd14], %r44;
	ld.global.u32 	%r45, [%rd3];
	atom.global.max.s32 	%r46, [%rd10], %r45;
	cvta.to.global.u64 	%rd93, %rd103;
	shl.b64 	%rd94, %rd105, 3;
	add.s64 	%rd95, %rd93, %rd94;
	atom.global.exch.b64 	%rd96, [%rd95], 0;
	cvta.to.global.u64 	%rd97, %rd37;
	add.s64 	%rd23, %rd97, %rd94;
$L__BB1_18:
	ld.global.u64 	%rd98, [%rd23];
	atom.relaxed.global.cas.b64 	%rd99, [%rd23], %rd98, 0;
	setp.ne.s64 	%p12, %rd99, %rd98;
	@%p12 bra 	$L__BB1_18;
	atom.global.exch.b32 	%r47, [%rd11], -1;
	bra.uni 	$L__BB1_21;
$L__BB1_20:
	st.global.u32 	[%rd3], %r11;
$L__BB1_21:
	ret;

}
	// .globl	_Z9drop_restPKiS0_S0_S0_iS0_PxS1_iS1_iPiS2_S1_S2_S2_S2_S2_S2_S1_S1_S2_S2_S1_
.visible .entry _Z9drop_restPKiS0_S0_S0_iS0_PxS1_iS1_iPiS2_S1_S2_S2_S2_S2_S2_S1_S1_S2_S2_S1_(
	.param .u64 .ptr .align 1 _Z9drop_restPKiS0_S0_S0_iS0_PxS1_iS1_iPiS2_S1_S2_S2_S2_S2_S2_S1_S1_S2_S2_S1__param_0,
	.param .u64 .ptr .align 1 _Z9drop_restPKiS0_S0_S0_iS0_PxS1_iS1_iPiS2_S1_S2_S2_S2_S2_S2_S1_S1_S2_S2_S1__param_1,
	.param .u64 .ptr .align 1 _Z9drop_restPKiS0_S0_S0_iS0_PxS1_iS1_iPiS2_S1_S2_S2_S2_S2_S2_S1_S1_S2_S2_S1__param_2,
	.param .u64 .ptr .align 1 _Z9drop_restPKiS0_S0_S0_iS0_PxS1_iS1_iPiS2_S1_S2_S2_S2_S2_S2_S1_S1_S2_S2_S1__param_3,
	.param .u32 _Z9drop_restPKiS0_S0_S0_iS0_PxS1_iS1_iPiS2_S1_S2_S2_S2_S2_S2_S1_S1_S2_S2_S1__param_4,
	.param .u64 .ptr .align 1 _Z9drop_restPKiS0_S0_S0_iS0_PxS1_iS1_iPiS2_S1_S2_S2_S2_S2_S2_S1_S1_S2_S2_S1__param_5,
	.param .u64 .ptr .align 1 _Z9drop_restPKiS0_S0_S0_iS0_PxS1_iS1_iPiS2_S1_S2_S2_S2_S2_S2_S1_S1_S2_S2_S1__param_6,
	.param .u64 .ptr .align 1 _Z9drop_restPKiS0_S0_S0_iS0_PxS1_iS1_iPiS2_S1_S2_S2_S2_S2_S2_S1_S1_S2_S2_S1__param_7,
	.param .u32 _Z9drop_restPKiS0_S0_S0_iS0_PxS1_iS1_iPiS2_S1_S2_S2_S2_S2_S2_S1_S1_S2_S2_S1__param_8,
	.param .u64 .ptr .align 1 _Z9drop_restPKiS0_S0_S0_iS0_PxS1_iS1_iPiS2_S1_S2_S2_S2_S2_S2_S1_S1_S2_S2_S1__param_9,
	.param .u32 _Z9drop_restPKiS0_S0_S0_iS0_PxS1_iS1_iPiS2_S1_S2_S2_S2_S2_S2_S1_S1_S2_S2_S1__param_10,
	.param .u64 .ptr .align 1 _Z9drop_restPKiS0_S0_S0_iS0_PxS1_iS1_iPiS2_S1_S2_S2_S2_S2_S2_S1_S1_S2_S2_S1__param_11,
	.param .u64 .ptr .align 1 _Z9drop_restPKiS0_S0_S0_iS0_PxS1_iS1_iPiS2_S1_S2_S2_S2_S2_S2_S1_S1_S2_S2_S1__param_12,
	.param .u64 .ptr .align 1 _Z9drop_restPKiS0_S0_S0_iS0_PxS1_iS1_iPiS2_S1_S2_S2_S2_S2_S2_S1_S1_S2_S2_S1__param_13,
	.param .u64 .ptr .align 1 _Z9drop_restPKiS0_S0_S0_iS0_PxS1_iS1_iPiS2_S1_S2_S2_S2_S2_S2_S1_S1_S2_S2_S1__param_14,
	.param .u64 .ptr .align 1 _Z9drop_restPKiS0_S0_S0_iS0_PxS1_iS1_iPiS2_S1_S2_S2_S2_S2_S2_S1_S1_S2_S2_S1__param_15,
	.param .u64 .ptr .align 1 _Z9drop_restPKiS0_S0_S0_iS0_PxS1_iS1_iPiS2_S1_S2_S2_S2_S2_S2_S1_S1_S2_S2_S1__param_16,
	.param .u64 .ptr .align 1 _Z9drop_restPKiS0_S0_S0_iS0_PxS1_iS1_iPiS2_S1_S2_S2_S2_S2_S2_S1_S1_S2_S2_S1__param_17,
	.param .u64 .ptr .align 1 _Z9drop_restPKiS0_S0_S0_iS0_PxS1_iS1_iPiS2_S1_S2_S2_S2_S2_S2_S1_S1_S2_S2_S1__param_18,
	.param .u64 .ptr .align 1 _Z9drop_restPKiS0_S0_S0_iS0_PxS1_iS1_iPiS2_S1_S2_S2_S2_S2_S2_S1_S1_S2_S2_S1__param_19,
	.param .u64 .ptr .align 1 _Z9drop_restPKiS0_S0_S0_iS0_PxS1_iS1_iPiS2_S1_S2_S2_S2_S2_S2_S1_S1_S2_S2_S1__param_20,
	.param .u64 .ptr .align 1 _Z9drop_restPKiS0_S0_S0_iS0_PxS1_iS1_iPiS2_S1_S2_S2_S2_S2_S2_S1_S1_S2_S2_S1__param_21,
	.param .u64 .ptr .align 1 _Z9drop_restPKiS0_S0_S0_iS0_PxS1_iS1_iPiS2_S1_S2_S2_S2_S2_S2_S1_S1_S2_S2_S1__param_22,
	.param .u64 .ptr .align 1 _Z9drop_restPKiS0_S0_S0_iS0_PxS1_iS1_iPiS2_S1_S2_S2_S2_S2_S2_S1_S1_S2_S2_S1__param_23
)
{
	.reg .pred 	%p<4>;
	.reg .b32 	%r<18>;
	.reg .b64 	%rd<32>;

	ld.param.u64 	%rd1, [_Z9drop_restPKiS0_S0_S0_iS0_PxS1_iS1_iPiS2_S1_S2_S2_S2_S2_S2_S1_S1_S2_S2_S1__param_6];
	ld.param.u64 	%rd2, [_Z9drop_restPKiS0_S0_S0_iS0_PxS1_iS1_iPiS2_S1_S2_S2_S2_S2_S2_S1_S1_S2_S2_S1__param_7];
	ld.param.u32 	%r2, [_Z9drop_restPKiS0_S0_S0_iS0_PxS1_iS1_iPiS2_S1_S2_S2_S2_S2_S2_S1_S1_S2_S2_S1__param_8];
	ld.param.u64 	%rd3, [_Z9drop_restPKiS0_S0_S0_iS0_PxS1_iS1_iPiS2_S1_S2_S2_S2_S2_S2_S1_S1_S2_S2_S1__param_11];
	ld.param.u64 	%rd4, [_Z9drop_restPKiS0_S0_S0_iS0_PxS1_iS1_iPiS2_S1_S2_S2_S2_S2_S2_S1_S1_S2_S2_S1__param_14];
	ld.param.u64 	%rd5, [_Z9drop_restPKiS0_S0_S0_iS0_PxS1_iS1_iPiS2_S1_S2_S2_S2_S2_S2_S1_S1_S2_S2_S1__param_15];
	ld.param.u64 	%rd6, [_Z9drop_restPKiS0_S0_S0_iS0_PxS1_iS1_iPiS2_S1_S2_S2_S2_S2_S2_S1_S1_S2_S2_S1__param_22];
	ld.param.u64 	%rd7, [_Z9drop_restPKiS0_S0_S0_iS0_PxS1_iS1_iPiS2_S1_S2_S2_S2_S2_S2_S1_S1_S2_S2_S1__param_23];
	mov.u32 	%r3, %ctaid.x;
	mov.u32 	%r4, %ntid.x;
	mov.u32 	%r5, %tid.x;
	mad.lo.s32 	%r1, %r3, %r4, %r5;
	setp.ge.s32 	%p1, %r1, %r2;
	@%p1 bra 	$L__BB2_3;
	cvta.to.global.u64 	%rd8, %rd4;
	mul.wide.s32 	%rd9, %r1, 4;
	add.s64 	%rd10, %rd8, %rd9;
	ld.global.u32 	%r6, [%rd10];
	setp.eq.s32 	%p2, %r6, 1;
	@%p2 bra 	$L__BB2_3;
	cvta.to.global.u64 	%rd11, %rd5;
	add.s64 	%rd13, %rd11, %rd9;
	ld.global.u32 	%r7, [%rd13];
	max.s32 	%r8, %r7, 0;
	ld.const.u32 	%r9, [MAX_PATH_LENGTH];
	mad.lo.s32 	%r10, %r9, %r1, %r8;
	cvta.to.global.u64 	%rd14, %rd3;
	mul.wide.s32 	%rd15, %r10, 4;
	add.s64 	%rd16, %rd14, %rd15;
	ld.global.s32 	%rd17, [%rd16];
	cvta.to.global.u64 	%rd18, %rd2;
	mul.wide.s32 	%rd19, %r1, 8;
	add.s64 	%rd20, %rd18, %rd19;
	ld.global.u64 	%rd21, [%rd20];
	cvta.to.global.u64 	%rd22, %rd1;
	add.s64 	%rd23, %rd22, %rd19;
	ld.global.u64 	%rd24, [%rd23];
	max.s64 	%rd26, %rd21, %rd24;
	setp.gt.s64 	%p3, %rd26, 0;
	selp.u32 	%r11, 1, 0, %p3;
	ld.const.u32 	%r12, [MAX_DROPS];
	cvta.to.global.u64 	%rd27, %rd6;
	add.s64 	%rd28, %rd27, %rd9;
	ld.global.u32 	%r13, [%rd28];
	mad.lo.s32 	%r14, %r12, %r1, %r13;
	mul.lo.s32 	%r15, %r14, 3;
	cvta.to.global.u64 	%rd29, %rd7;
	mul.wide.s32 	%rd30, %r15, 8;
	add.s64 	%rd31, %rd29, %rd30;
	st.global.u64 	[%rd31], %rd17;
	st.global.u64 	[%rd31+16], %rd21;
	st.global.u64 	[%rd31+8], %rd24;
	ld.global.u32 	%r16, [%rd28];
	add.s32 	%r17, %r16, %r11;
	st.global.u32 	[%rd28], %r17;
$L__BB2_3:
	ret;

}
	// .globl	_Z14init_distancesPxS_PKxi
.visible .entry _Z14init_distancesPxS_PKxi(
	.param .u64 .ptr .align 1 _Z14init_distancesPxS_PKxi_param_0,
	.param .u64 .ptr .align 1 _Z14init_distancesPxS_PKxi_param_1,
	.param .u64 .ptr .align 1 _Z14init_distancesPxS_PKxi_param_2,
	.param .u32 _Z14init_distancesPxS_PKxi_param_3
)
{
	.reg .pred 	%p<3>;
	.reg .b32 	%r<6>;
	.reg .b64 	%rd<18>;

	ld.param.u64 	%rd4, [_Z14init_distancesPxS_PKxi_param_0];
	ld.param.u64 	%rd5, [_Z14init_distancesPxS_PKxi_param_1];
	ld.param.u64 	%rd3, [_Z14init_distancesPxS_PKxi_param_2];
	ld.param.u32 	%r2, [_Z14init_distancesPxS_PKxi_param_3];
	cvta.to.global.u64 	%rd1, %rd5;
	cvta.to.global.u64 	%rd2, %rd4;
	mov.u32 	%r3, %ctaid.x;
	mov.u32 	%r4, %ntid.x;
	mov.u32 	%r5, %tid.x;
	mad.lo.s32 	%r1, %r3, %r4, %r5;
	setp.ge.s32 	%p1, %r1, %r2;
	@%p1 bra 	$L__BB3_4;
	cvta.to.global.u64 	%rd6, %rd3;
	mul.wide.s32 	%rd7, %r1, 8;
	add.s64 	%rd8, %rd6, %rd7;
	ld.global.u64 	%rd9, [%rd8];
	setp.lt.s64 	%p2, %rd9, 1;
	@%p2 bra 	$L__BB3_3;
	add.s64 	%rd15, %rd2, %rd7;
	mov.b64 	%rd16, 0;
	st.global.u64 	[%rd15], %rd16;
	add.s64 	%rd17, %rd1, %rd7;
	st.global.u64 	[%rd17], %rd16;
	bra.uni 	$L__BB3_4;
$L__BB3_3:
	add.s64 	%rd11, %rd2, %rd7;
	mov.b64 	%rd12, 9223372036854775807;
	st.global.u64 	[%rd11], %rd12;
	add.s64 	%rd13, %rd1, %rd7;
	st.global.u64 	[%rd13], %rd12;
$L__BB3_4:
	ret;

}
	// .globl	_Z15relax_distancesPKiS0_S0_PKxPxS3_Pbi
.visible .entry _Z15relax_distancesPKiS0_S0_PKxPxS3_Pbi(
	.param .u64 .ptr .align 1 _Z15relax_distancesPKiS0_S0_PKxPxS3_Pbi_param_0,
	.param .u64 .ptr .align 1 _Z15relax_distancesPKiS0_S0_PKxPxS3_Pbi_param_1,
	.param .u64 .ptr .align 1 _Z15relax_distancesPKiS0_S0_PKxPxS3_Pbi_param_2,
	.param .u64 .ptr .align 1 _Z15relax_distancesPKiS0_S0_PKxPxS3_Pbi_param_3,
	.param .u64 .ptr .align 1 _Z15relax_distancesPKiS0_S0_PKxPxS3_Pbi_param_4,
	.param .u64 .ptr .align 1 _Z15relax_distancesPKiS0_S0_PKxPxS3_Pbi_param_5,
	.param .u64 .ptr .align 1 _Z15relax_distancesPKiS0_S0_PKxPxS3_Pbi_param_6,
	.param .u32 _Z15relax_distancesPKiS0_S0_PKxPxS3_Pbi_param_7
)
{
	.reg .pred 	%p<28>;
	.reg .b16 	%rs<2>;
	.reg .b32 	%r<46>;
	.reg .b64 	%rd<178>;

	ld.param.u64 	%rd65, [_Z15relax_distancesPKiS0_S0_PKxPxS3_Pbi_param_0];
	ld.param.u64 	%rd69, [_Z15relax_distancesPKiS0_S0_PKxPxS3_Pbi_param_1];
	ld.param.u64 	%rd70, [_Z15relax_distancesPKiS0_S0_PKxPxS3_Pbi_param_2];
	ld.param.u64 	%rd66, [_Z15relax_distancesPKiS0_S0_PKxPxS3_Pbi_param_3];
	ld.param.u64 	%rd71, [_Z15relax_distancesPKiS0_S0_PKxPxS3_Pbi_param_4];
	ld.param.u64 	%rd67, [_Z15relax_distancesPKiS0_S0_PKxPxS3_Pbi_param_5];
	ld.param.u64 	%rd68, [_Z15relax_distancesPKiS0_S0_PKxPxS3_Pbi_param_6];
	ld.param.u32 	%r17, [_Z15relax_distancesPKiS0_S0_PKxPxS3_Pbi_param_7];
	cvta.to.global.u64 	%rd1, %rd70;
	cvta.to.global.u64 	%rd2, %rd69;
	cvta.to.global.u64 	%rd3, %rd71;
	mov.u32 	%r18, %ctaid.x;
	mov.u32 	%r19, %ntid.x;
	mov.u32 	%r20, %tid.x;
	mad.lo.s32 	%r1, %r18, %r19, %r20;
	setp.ge.s32 	%p1, %r1, %r17;
	@%p1 bra 	$L__BB4_45;
	cvta.to.global.u64 	%rd73, %rd66;
	mul.wide.s32 	%rd74, %r1, 8;
	add.s64 	%rd75, %rd3, %rd74;
	ld.global.u64 	%rd4, [%rd75];
	add.s64 	%rd76, %rd73, %rd74;
	ld.global.u64 	%rd77, [%rd76];
	setp.gt.s64 	%p2, %rd77, 0;
	mov.b64 	%rd157, 0;
	@%p2 bra 	$L__BB4_43;
	cvta.to.global.u64 	%rd78, %rd65;
	mul.wide.s32 	%rd79, %r1, 4;
	add.s64 	%rd80, %rd78, %rd79;
	ld.global.u32 	%r43, [%rd80];
	ld.global.u32 	%r3, [%rd80+4];
	setp.ge.s32 	%p3, %r43, %r3;
	mov.u64 	%rd157, %rd4;
	@%p3 bra 	$L__BB4_43;
	add.s32 	%r21, %r43, 1;
	max.s32 	%r22, %r3, %r21;
	sub.s32 	%r4, %r22, %r43;
	and.b32  	%r5, %r4, 7;
	sub.s32 	%r23, %r43, %r22;
	setp.gt.u32 	%p4, %r23, -8;
	mov.u64 	%rd157, %rd4;
	@%p4 bra 	$L__BB4_22;
	and.b32  	%r24, %r4, -8;
	neg.s32 	%r41, %r24;
	add.s64 	%rd5, %rd1, 16;
	mov.u64 	%rd157, %rd4;
$L__BB4_5:
	.pragma "nounroll";
	mul.wide.s32 	%rd82, %r43, 4;
	add.s64 	%rd83, %rd2, %rd82;
	add.s64 	%rd7, %rd83, 16;
	add.s64 	%rd8, %rd5, %rd82;
	ld.global.u32 	%r25, [%rd83];
	mul.wide.s32 	%rd84, %r25, 8;
	add.s64 	%rd85, %rd3, %rd84;
	ld.global.u64 	%rd9, [%rd85];
	setp.eq.s64 	%p5, %rd9, 9223372036854775807;
	@%p5 bra 	$L__BB4_7;
	ld.global.s32 	%rd86, [%rd8+-16];
	add.s64 	%rd87, %rd9, %rd86;
	min.s64 	%rd157, %rd87, %rd157;
$L__BB4_7:
	ld.global.u32 	%r26, [%rd7+-12];
	mul.wide.s32 	%rd88, %r26, 8;
	add.s64 	%rd89, %rd3, %rd88;
	ld.global.u64 	%rd12, [%rd89];
	setp.eq.s64 	%p6, %rd12, 9223372036854775807;
	@%p6 bra 	$L__BB4_9;
	ld.global.s32 	%rd90, [%rd8+-12];
	add.s64 	%rd91, %rd12, %rd90;
	min.s64 	%rd157, %rd91, %rd157;
$L__BB4_9:
	ld.global.u32 	%r27, [%rd7+-8];
	mul.wide.s32 	%rd92, %r27, 8;
	add.s64 	%rd93, %rd3, %rd92;
	ld.global.u64 	%rd15, [%rd93];
	setp.eq.s64 	%p7, %rd15, 9223372036854775807;
	@%p7 bra 	$L__BB4_11;
	ld.global.s32 	%rd94, [%rd8+-8];
	add.s64 	%rd95, %rd15, %rd94;
	min.s64 	%rd157, %rd95, %rd157;
$L__BB4_11:
	ld.global.u32 	%r28, [%rd7+-4];
	mul.wide.s32 	%rd96, %r28, 8;
	add.s64 	%rd97, %rd3, %rd96;
	ld.global.u64 	%rd18, [%rd97];
	setp.eq.s64 	%p8, %rd18, 9223372036854775807;
	@%p8 bra 	$L__BB4_13;
	ld.global.s32 	%rd98, [%rd8+-4];
	add.s64 	%rd99, %rd18, %rd98;
	min.s64 	%rd157, %rd99, %rd157;
$L__BB4_13:
	ld.global.u32 	%r29, [%rd7];
	mul.wide.s32 	%rd100, %r29, 8;
	add.s64 	%rd101, %rd3, %rd100;
	ld.global.u64 	%rd21, [%rd101];
	setp.eq.s64 	%p9, %rd21, 9223372036854775807;
	@%p9 bra 	$L__BB4_15;
	ld.global.s32 	%rd102, [%rd8];
	add.s64 	%rd103, %rd21, %rd102;
	min.s64 	%rd157, %rd103, %rd157;
$L__BB4_15:
	ld.global.u32 	%r30, [%rd7+4];
	mul.wide.s32 	%rd104, %r30, 8;
	add.s64 	%rd105, %rd3, %rd104;
	ld.global.u64 	%rd24, [%rd105];
	setp.eq.s64 	%p10, %rd24, 9223372036854775807;
	@%p10 bra 	$L__BB4_17;
	ld.global.s32 	%rd106, [%rd8+4];
	add.s64 	%rd107, %rd24, %rd106;
	min.s64 	%rd157, %rd107, %rd157;
$L__BB4_17:
	ld.global.u32 	%r31, [%rd7+8];
	mul.wide.s32 	%rd108, %r31, 8;
	add.s64 	%rd109, %rd3, %rd108;
	ld.global.u64 	%rd27, [%rd109];
	setp.eq.s64 	%p11, %rd27, 9223372036854775807;
	@%p11 bra 	$L__BB4_19;
	ld.global.s32 	%rd110, [%rd8+8];
	add.s64 	%rd111, %rd27, %rd110;
	min.s64 	%rd157, %rd111, %rd157;
$L__BB4_19:
	ld.global.u32 	%r32, [%rd7+12];
	mul.wide.s32 	%rd112, %r32, 8;
	add.s64 	%rd113, %rd3, %rd112;
	ld.global.u64 	%rd30, [%rd113];
	setp.eq.s64 	%p12, %rd30, 9223372036854775807;
	@%p12 bra 	$L__BB4_21;
	ld.global.s32 	%rd114, [%rd8+12];
	add.s64 	%rd115, %rd30, %rd114;
	min.s64 	%rd157, %rd115, %rd157;
$L__BB4_21:
	add.s32 	%r43, %r43, 8;
	add.s32 	%r41, %r41, 8;
	setp.ne.s32 	%p13, %r41, 0;
	@%p13 bra 	$L__BB4_5;
$L__BB4_22:
	setp.eq.s32 	%p14, %r5, 0;
	@%p14 bra 	$L__BB4_43;
	and.b32  	%r12, %r4, 3;
	setp.lt.u32 	%p15, %r5, 4;
	@%p15 bra 	$L__BB4_33;
	mul.wide.s32 	%rd117, %r43, 4;
	add.s64 	%rd35, %rd2, %rd117;
	ld.global.u32 	%r33, [%rd35];
	add.s64 	%rd36, %rd1, %rd117;
	mul.wide.s32 	%rd118, %r33, 8;
	add.s64 	%rd119, %rd3, %rd118;
	ld.global.u64 	%rd37, [%rd119];
	setp.eq.s64 	%p16, %rd37, 9223372036854775807;
	@%p16 bra 	$L__BB4_26;
	ld.global.s32 	%rd120, [%rd36];
	add.s64 	%rd121, %rd37, %rd120;
	min.s64 	%rd157, %rd121, %rd157;
$L__BB4_26:
	ld.global.u32 	%r34, [%rd35+4];
	mul.wide.s32 	%rd122, %r34, 8;
	add.s64 	%rd123, %rd3, %rd122;
	ld.global.u64 	%rd40, [%rd123];
	setp.eq.s64 	%p17, %rd40, 9223372036854775807;
	@%p17 bra 	$L__BB4_28;
	ld.global.s32 	%rd124, [%rd36+4];
	add.s64 	%rd125, %rd40, %rd124;
	min.s64 	%rd157, %rd125, %rd157;
$L__BB4_28:
	ld.global.u32 	%r35, [%rd35+8];
	mul.wide.s32 	%rd126, %r35, 8;
	add.s64 	%rd127, %rd3, %rd126;
	ld.global.u64 	%rd43, [%rd127];
	setp.eq.s64 	%p18, %rd43, 9223372036854775807;
	@%p18 bra 	$L__BB4_30;
	ld.global.s32 	%rd128, [%rd36+8];
	add.s64 	%rd129, %rd43, %rd128;
	min.s64 	%rd157, %rd129, %rd157;
$L__BB4_30:
	ld.global.u32 	%r36, [%rd35+12];
	mul.wide.s32 	%rd130, %r36, 8;
	add.s64 	%rd131, %rd3, %rd130;
	ld.global.u64 	%rd46, [%rd131];
	setp.eq.s64 	%p19, %rd46, 9223372036854775807;
	@%p19 bra 	$L__BB4_32;
	ld.global.s32 	%rd132, [%rd36+12];
	add.s64 	%rd133, %rd46, %rd132;
	min.s64 	%rd157, %rd133, %rd157;
$L__BB4_32:
	add.s32 	%r43, %r43, 4;
$L__BB4_33:
	setp.eq.s32 	%p20, %r12, 0;
	@%p20 bra 	$L__BB4_43;
	setp.eq.s32 	%p21, %r12, 1;
	@%p21 bra 	$L__BB4_40;
	mul.wide.s32 	%rd135, %r43, 4;
	add.s64 	%rd51, %rd2, %rd135;
	ld.global.u32 	%r37, [%rd51];
	add.s64 	%rd52, %rd1, %rd135;
	mul.wide.s32 	%rd136, %r37, 8;
	add.s64 	%rd137, %rd3, %rd136;
	ld.global.u64 	%rd53, [%rd137];
	setp.eq.s64 	%p22, %rd53, 9223372036854775807;
	@%p22 bra 	$L__BB4_37;
	ld.global.s32 	%rd138, [%rd52];
	add.s64 	%rd139, %rd53, %rd138;
	min.s64 	%rd157, %rd139, %rd157;
$L__BB4_37:
	ld.global.u32 	%r38, [%rd51+4];
	mul.wide.s32 	%rd140, %r38, 8;
	add.s64 	%rd141, %rd3, %rd140;
	ld.global.u64 	%rd56, [%rd141];
	setp.eq.s64 	%p23, %rd56, 9223372036854775807;
	@%p23 bra 	$L__BB4_39;
	ld.global.s32 	%rd142, [%rd52+4];
	add.s64 	%rd143, %rd56, %rd142;
	min.s64 	%rd157, %rd143, %rd157;
$L__BB4_39:
	add.s32 	%r43, %r43, 2;
$L__BB4_40:
	and.b32  	%r39, %r4, 1;
	setp.eq.b32 	%p24, %r39, 1;
	not.pred 	%p25, %p24;
	@%p25 bra 	$L__BB4_43;
	mul.wide.s32 	%rd144, %r43, 4;
	add.s64 	%rd145, %rd2, %rd144;
	ld.global.u32 	%r40, [%rd145];
	add.s64 	%rd61, %rd1, %rd144;
	mul.wide.s32 	%rd146, %r40, 8;
	add.s64 	%rd147, %rd3, %rd146;
	ld.global.u64 	%rd62, [%rd147];
	setp.eq.s64 	%p26, %rd62, 9223372036854775807;
	@%p26 bra 	$L__BB4_43;
	ld.global.s32 	%rd148, [%rd61];
	add.s64 	%rd149, %rd62, %rd148;
	min.s64 	%rd157, %rd149, %rd157;
$L__BB4_43:
	cvta.to.global.u64 	%rd150, %rd67;
	mul.wide.s32 	%rd151, %r1, 8;
	add.s64 	%rd152, %rd150, %rd151;
	st.global.u64 	[%rd152], %rd157;
	setp.ge.s64 	%p27, %rd157, %rd4;
	@%p27 bra 	$L__BB4_45;
	cvt.s64.s32 	%rd153, %r1;
	cvta.to.global.u64 	%rd154, %rd68;
	add.s64 	%rd155, %rd154, %rd153;
	mov.b16 	%rs1, 1;
	st.global.u8 	[%rd155], %rs1;
$L__BB4_45:
	ret;

}
	// .globl	_Z16reconstruct_pathPKiS0_S0_PKxS2_PiS3_S3_ii
.visible .entry _Z16reconstruct_pathPKiS0_S0_PKxS2_PiS3_S3_ii(
	.param .u64 .ptr .align 1 _Z16reconstruct_pathPKiS0_S0_PKxS2_PiS3_S3_ii_param_0,
	.param .u64 .ptr .align 1 _Z16reconstruct_pathPKiS0_S0_PKxS2_PiS3_S3_ii_param_1,
	.param .u64 .ptr .align 1 _Z16reconstruct_pathPKiS0_S0_PKxS2_PiS3_S3_ii_param_2,
	.param .u64 .ptr .align 1 _Z16reconstruct_pathPKiS0_S0_PKxS2_PiS3_S3_ii_param_3,
	.param .u64 .ptr .align 1 _Z16reconstruct_pathPKiS0_S0_PKxS2_PiS3_S3_ii_param_4,
	.param .u64 .ptr .align 1 _Z16reconstruct_pathPKiS0_S0_PKxS2_PiS3_S3_ii_param_5,
	.param .u64 .ptr .align 1 _Z16reconstruct_pathPKiS0_S0_PKxS2_PiS3_S3_ii_param_6,
	.param .u64 .ptr .align 1 _Z16reconstruct_pathPKiS0_S0_PKxS2_PiS3_S3_ii_param_7,
	.param .u32 _Z16reconstruct_pathPKiS0_S0_PKxS2_PiS3_S3_ii_param_8,
	.param .u32 _Z16reconstruct_pathPKiS0_S0_PKxS2_PiS3_S3_ii_param_9
)
{
	.reg .pred 	%p<10>;
	.reg .b32 	%r<33>;
	.reg .b64 	%rd<51>;

	ld.param.u64 	%rd10, [_Z16reconstruct_pathPKiS0_S0_PKxS2_PiS3_S3_ii_param_0];
	ld.param.u64 	%rd11, [_Z16reconstruct_pathPKiS0_S0_PKxS2_PiS3_S3_ii_param_1];
	ld.param.u64 	%rd12, [_Z16reconstruct_pathPKiS0_S0_PKxS2_PiS3_S3_ii_param_2];
	ld.param.u64 	%rd14, [_Z16reconstruct_pathPKiS0_S0_PKxS2_PiS3_S3_ii_param_3];
	ld.param.u64 	%rd15, [_Z16reconstruct_pathPKiS0_S0_PKxS2_PiS3_S3_ii_param_4];
	ld.param.u64 	%rd16, [_Z16reconstruct_pathPKiS0_S0_PKxS2_PiS3_S3_ii_param_5];
	ld.param.u64 	%rd17, [_Z16reconstruct_pathPKiS0_S0_PKxS2_PiS3_S3_ii_param_6];
	ld.param.u64 	%rd13, [_Z16reconstruct_pathPKiS0_S0_PKxS2_PiS3_S3_ii_param_7];
	ld.param.u32 	%r14, [_Z16reconstruct_pathPKiS0_S0_PKxS2_PiS3_S3_ii_param_8];
	ld.param.u32 	%r15, [_Z16reconstruct_pathPKiS0_S0_PKxS2_PiS3_S3_ii_param_9];
	cvta.to.global.u64 	%rd1, %rd17;
	cvta.to.global.u64 	%rd2, %rd16;
	cvta.to.global.u64 	%rd3, %rd14;
	cvta.to.global.u64 	%rd4, %rd15;
	mov.u32 	%r16, %ctaid.x;
	mov.u32 	%r17, %ntid.x;
	mov.u32 	%r18, %tid.x;
	mad.lo.s32 	%r1, %r16, %r17, %r18;
	setp.ge.s32 	%p1, %r1, %r15;
	@%p1 bra 	$L__BB5_13;
	cvta.to.global.u64 	%rd18, %rd13;
	mul.wide.s32 	%rd19, %r1, 4;
	add.s64 	%rd20, %rd18, %rd19;
	ld.global.u32 	%r29, [%rd20];
	mul.wide.s32 	%rd21, %r29, 8;
	add.s64 	%rd22, %rd4, %rd21;
	ld.global.u64 	%rd23, [%rd22];
	setp.lt.s64 	%p2, %rd23, 1;
	@%p2 bra 	$L__BB5_3;
	ld.const.u32 	%r26, [MAX_PATH_LENGTH];
	mul.lo.s32 	%r27, %r26, %r1;
	mul.wide.s32 	%rd47, %r27, 4;
	add.s64 	%rd48, %rd2, %rd47;
	st.global.u32 	[%rd48], %r29;
	add.s64 	%rd50, %rd1, %rd19;
	mov.b32 	%r28, 1;
	st.global.u32 	[%rd50], %r28;
	bra.uni 	$L__BB5_13;
$L__BB5_3:
	mul.wide.s32 	%rd24, %r1, 8;
	add.s64 	%rd25, %rd3, %rd24;
	ld.global.u64 	%rd26, [%rd25];
	setp.eq.s64 	%p3, %rd26, 9223372036854775807;
	@%p3 bra 	$L__BB5_14;
	ld.const.u32 	%r20, [MAX_PATH_LENGTH];
	mul.lo.s32 	%r3, %r20, %r1;
	max.s32 	%r4, %r14, 0;
	cvta.to.global.u64 	%rd5, %rd10;
	cvta.to.global.u64 	%rd6, %rd11;
	cvta.to.global.u64 	%rd7, %rd12;
	mov.b32 	%r30, 0;
$L__BB5_5:
	setp.eq.s32 	%p4, %r30, %r4;
	mov.u32 	%r32, %r4;
	@%p4 bra 	$L__BB5_12;
	add.s32 	%r7, %r30, 1;
	add.s32 	%r21, %r3, %r30;
	mul.wide.s32 	%rd27, %r21, 4;
	add.s64 	%rd28, %rd2, %rd27;
	st.global.u32 	[%rd28], %r29;
	mul.wide.s32 	%rd29, %r29, 8;
	add.s64 	%rd30, %rd4, %rd29;
	ld.global.u64 	%rd31, [%rd30];
	setp.gt.s64 	%p5, %rd31, 0;
	mov.u32 	%r32, %r7;
	@%p5 bra 	$L__BB5_12;
	add.s64 	%rd8, %rd3, %rd29;
	mul.wide.s32 	%rd33, %r29, 4;
	add.s64 	%rd34, %rd5, %rd33;
	ld.global.u32 	%r31, [%rd34];
	ld.global.u32 	%r9, [%rd34+4];
	setp.ge.s32 	%p6, %r31, %r9;
	mov.b32 	%r32, 0;
	@%p6 bra 	$L__BB5_12;
	ld.global.u64 	%rd9, [%rd8];
	bra.uni 	$L__BB5_10;
$L__BB5_9:
	add.s32 	%r31, %r31, 1;
	setp.ge.s32 	%p8, %r31, %r9;
	@%p8 bra 	$L__BB5_12;
$L__BB5_10:
	mul.wide.s32 	%rd35, %r31, 4;
	add.s64 	%rd36, %rd6, %rd35;
	ld.global.u32 	%r29, [%rd36];
	add.s64 	%rd37, %rd7, %rd35;
	ld.global.s32 	%rd38, [%rd37];
	mul.wide.s32 	%rd39, %r29, 8;
	add.s64 	%rd40, %rd3, %rd39;
	ld.global.u64 	%rd41, [%rd40];
	add.s64 	%rd42, %rd41, %rd38;
	setp.ne.s64 	%p7, %rd42, %rd9;
	@%p7 bra 	$L__BB5_9;
	setp.ne.s32 	%p9, %r29, -1;
	mov.u32 	%r30, %r7;
	@%p9 bra 	$L__BB5_5;
$L__BB5_12:
	add.s64 	%rd44, %rd1, %rd19;
	st.global.u32 	[%rd44], %r32;
$L__BB5_13:
	ret;
$L__BB5_14:
	mul.wide.s32 	%rd45, %r29, 4;
	add.s64 	%rd46, %rd1, %rd45;
	mov.b32 	%r25, 0;
	st.global.u32 	[%rd46], %r25;
	bra.uni 	$L__BB5_13;

}
	// .globl	_Z15fallback_kernelPKiS0_S0_S0_iiPiPxS1_S1_iPKxS0_S4_S4_
.visible .entry _Z15fallback_kernelPKiS0_S0_S0_iiPiPxS1_S1_iPKxS0_S4_S4_(
	.param .u64 .ptr .align 1 _Z15fallback_kernelPKiS0_S0_S0_iiPiPxS1_S1_iPKxS0_S4_S4__param_0,
	.param .u64 .ptr .align 1 _Z15fallback_kernelPKiS0_S0_S0_iiPiPxS1_S1_iPKxS0_S4_S4__param_1,
	.param .u64 .ptr .align 1 _Z15fallback_kernelPKiS0_S0_S0_iiPiPxS1_S1_iPKxS0_S4_S4__param_2,
	.param .u64 .ptr .align 1 _Z15fallback_kernelPKiS0_S0_S0_iiPiPxS1_S1_iPKxS0_S4_S4__param_3,
	.param .u32 _Z15fallback_kernelPKiS0_S0_S0_iiPiPxS1_S1_iPKxS0_S4_S4__param_4,
	.param .u32 _Z15fallback_kernelPKiS0_S0_S0_iiPiPxS1_S1_iPKxS0_S4_S4__param_5,
	.param .u64 .ptr .align 1 _Z15fallback_kernelPKiS0_S0_S0_iiPiPxS1_S1_iPKxS0_S4_S4__param_6,
	.param .u64 .ptr .align 1 _Z15fallback_kernelPKiS0_S0_S0_iiPiPxS1_S1_iPKxS0_S4_S4__param_7,
	.param .u64 .ptr .align 1 _Z15fallback_kernelPKiS0_S0_S0_iiPiPxS1_S1_iPKxS0_S4_S4__param_8,
	.param .u64 .ptr .align 1 _Z15fallback_kernelPKiS0_S0_S0_iiPiPxS1_S1_iPKxS0_S4_S4__param_9,
	.param .u32 _Z15fallback_kernelPKiS0_S0_S0_iiPiPxS1_S1_iPKxS0_S4_S4__param_10,
	.param .u64 .ptr .align 1 _Z15fallback_kernelPKiS0_S0_S0_iiPiPxS1_S1_iPKxS0_S4_S4__param_11,
	.param .u64 .ptr .align 1 _Z15fallback_kernelPKiS0_S0_S0_iiPiPxS1_S1_iPKxS0_S4_S4__param_12,
	.param .u64 .ptr .align 1 _Z15fallback_kernelPKiS0_S0_S0_iiPiPxS1_S1_iPKxS0_S4_S4__param_13,
	.param .u64 .ptr .align 1 _Z15fallback_kernelPKiS0_S0_S0_iiPiPxS1_S1_iPKxS0_S4_S4__param_14
)
{
	.reg .pred 	%p<7>;
	.reg .b32 	%r<18>;
	.reg .b64 	%rd<65>;

	ld.param.u64 	%rd10, [_Z15fallback_kernelPKiS0_S0_S0_iiPiPxS1_S1_iPKxS0_S4_S4__param_1];
	ld.param.u64 	%rd15, [_Z15fallback_kernelPKiS0_S0_S0_iiPiPxS1_S1_iPKxS0_S4_S4__param_6];
	ld.param.u64 	%rd16, [_Z15fallback_kernelPKiS0_S0_S0_iiPiPxS1_S1_iPKxS0_S4_S4__param_7];
	ld.param.u64 	%rd17, [_Z15fallback_kernelPKiS0_S0_S0_iiPiPxS1_S1_iPKxS0_S4_S4__param_8];
	ld.param.u64 	%rd18, [_Z15fallback_kernelPKiS0_S0_S0_iiPiPxS1_S1_iPKxS0_S4_S4__param_9];
	ld.param.u32 	%r6, [_Z15fallback_kernelPKiS0_S0_S0_iiPiPxS1_S1_iPKxS0_S4_S4__param_10];
	ld.param.u64 	%rd11, [_Z15fallback_kernelPKiS0_S0_S0_iiPiPxS1_S1_iPKxS0_S4_S4__param_11];
	ld.param.u64 	%rd12, [_Z15fallback_kernelPKiS0_S0_S0_iiPiPxS1_S1_iPKxS0_S4_S4__param_12];
	ld.param.u64 	%rd14, [_Z15fallback_kernelPKiS0_S0_S0_iiPiPxS1_S1_iPKxS0_S4_S4__param_14];
	cvta.to.global.u64 	%rd1, %rd16;
	cvta.to.global.u64 	%rd2, %rd15;
	cvta.to.global.u64 	%rd3, %rd18;
	cvta.to.global.u64 	%rd4, %rd17;
	mov.u32 	%r7, %ctaid.x;
	mov.u32 	%r8, %ntid.x;
	mov.u32 	%r9, %tid.x;
	mad.lo.s32 	%r1, %r7, %r8, %r9;
	setp.ge.s32 	%p1, %r1, %r6;
	@%p1 bra 	$L__BB6_6;
	ld.param.u64 	%rd64, [_Z15fallback_kernelPKiS0_S0_S0_iiPiPxS1_S1_iPKxS0_S4_S4__param_13];
	cvta.to.global.u64 	%rd19, %rd64;
	cvta.to.global.u64 	%rd20, %rd14;
	cvta.to.global.u64 	%rd21, %rd12;
	cvta.to.global.u64 	%rd22, %rd11;
	mul.wide.s32 	%rd23, %r1, 4;
	add.s64 	%rd24, %rd21, %rd23;
	ld.global.u32 	%r2, [%rd24];
	mul.wide.s32 	%rd25, %r1, 8;
	add.s64 	%rd5, %rd19, %rd25;
	ld.global.u64 	%rd26, [%rd5];
	add.s64 	%rd6, %rd20, %rd25;
	ld.global.u64 	%rd27, [%rd6];
	add.s64 	%rd28, %rd27, %rd26;
	cvt.s64.s32 	%rd7, %r2;
	mul.wide.s32 	%rd29, %r2, 8;
	add.s64 	%rd30, %rd22, %rd29;
	ld.global.u64 	%rd8, [%rd30];
	setp.le.s64 	%p2, %rd8, %rd28;
	setp.ne.s64 	%p3, %rd8, 0;
	and.pred  	%p4, %p2, %p3;
	@%p4 bra 	$L__BB6_3;
	add.s64 	%rd56, %rd4, %rd23;
	mov.b32 	%r15, 1;
	st.global.u32 	[%rd56], %r15;
	add.s64 	%rd57, %rd3, %rd23;
	st.global.u32 	[%rd57], %r15;
	add.s64 	%rd58, %rd2, %rd23;
	st.global.u32 	[%rd58], %r2;
	mul.lo.s32 	%r16, %r1, 3;
	mul.wide.s32 	%rd59, %r16, 8;
	add.s64 	%rd60, %rd1, %rd59;
	st.global.u64 	[%rd60], %rd7;
	ld.global.u64 	%rd61, [%rd5];
	st.global.u64 	[%rd60+8], %rd61;
	ld.global.u64 	%rd62, [%rd6];
	st.global.u64 	[%rd60+16], %rd62;
	bra.uni 	$L__BB6_6;
$L__BB6_3:
	ld.param.u64 	%rd63, [_Z15fallback_kernelPKiS0_S0_S0_iiPiPxS1_S1_iPKxS0_S4_S4__param_0];
	cvta.to.global.u64 	%rd31, %rd63;
	shl.b64 	%rd32, %rd7, 2;
	add.s64 	%rd33, %rd31, %rd32;
	ld.global.u32 	%r3, [%rd33];
	ld.global.u32 	%r11, [%rd33+4];
	setp.ge.s32 	%p5, %r3, %r11;
	mov.b32 	%r17, -1;
	@%p5 bra 	$L__BB6_5;
	cvta.to.global.u64 	%rd34, %rd10;
	mul.wide.s32 	%rd35, %r3, 4;
	add.s64 	%rd36, %rd34, %rd35;
	ld.global.u32 	%r17, [%rd36];
$L__BB6_5:
	setp.eq.s32 	%p6, %r17, -1;
	selp.b32 	%r12, %r2, %r17, %p6;
	add.s64 	%rd38, %rd4, %rd23;
	mov.b32 	%r13, 2;
	st.global.u32 	[%rd38], %r13;
	add.s64 	%rd39, %rd3, %rd23;
	st.global.u32 	[%rd39], %r13;
	add.s64 	%rd40, %rd2, %rd23;
	st.global.u32 	[%rd40], %r2;
	mul.wide.s32 	%rd41, %r6, 4;
	add.s64 	%rd42, %rd40, %rd41;
	st.global.u32 	[%rd42], %r12;
	ld.global.u64 	%rd43, [%rd5];
	min.s64 	%rd44, %rd8, %rd43;
	sub.s64 	%rd45, %rd8, %rd44;
	mul.lo.s32 	%r14, %r1, 3;
	mul.wide.s32 	%rd46, %r14, 8;
	add.s64 	%rd47, %rd1, %rd46;
	st.global.u64 	[%rd47], %rd7;
	st.global.u64 	[%rd47+8], %rd44;
	st.global.u64 	[%rd47+16], %rd45;
	ld.global.u64 	%rd48, [%rd5];
	sub.s64 	%rd49, %rd48, %rd44;
	ld.global.u64 	%rd50, [%rd6];
	sub.s64 	%rd51, %rd50, %rd45;
	cvt.s64.s32 	%rd52, %r12;
	mul.wide.s32 	%rd53, %r6, 24;
	add.s64 	%rd54, %rd47, %rd53;
	st.global.u64 	[%rd54], %rd52;
	st.global.u64 	[%rd54+8], %rd49;
	st.global.u64 	[%rd54+16], %rd51;
$L__BB6_6:
	ret;

}
	// .globl	_ZN6thrust24THRUST_300001_SM_1000_NS8cuda_cub4core6detail13_kernel_agentINS1_8__reduce11ReduceAgentINS0_12zip_iteratorIN4cuda3std3__45tupleIJNS0_6detail15normal_iteratorINS0_10device_ptrIxEEEENS0_17counting_iteratorIlNS0_11use_defaultESI_SI_EEEEEEEPNSB_IJxlEEESM_iNS1_9__extrema9arg_min_fIxlNSA_4lessIxEEEEEEJSL_SN_iSS_EEEvDpT0_
.visible .entry _ZN6thrust24THRUST_300001_SM_1000_NS8cuda_cub4core6detail13_kernel_agentINS1_8__reduce11ReduceAgentINS0_12zip_iteratorIN4cuda3std3__45tupleIJNS0_6detail15normal_iteratorINS0_10device_ptrIxEEEENS0_17counting_iteratorIlNS0_11use_defaultESI_SI_EEEEEEEPNSB_IJxlEEESM_iNS1_9__extrema9arg_min_fIxlNSA_4lessIxEEEEEEJSL_SN_iSS_EEEvDpT0_(
	.param .align 8 .b8 _ZN6thrust24THRUST_300001_SM_1000_NS8cuda_cub4core6detail13_kernel_agentINS1_8__reduce11ReduceAgentINS0_12zip_iteratorIN4cuda3std3__45tupleIJNS0_6detail15normal_iteratorINS0_10device_ptrIxEEEENS0_17counting_iteratorIlNS0_11use_defaultESI_SI_EEEEEEEPNSB_IJxlEEESM_iNS1_9__extrema9arg_min_fIxlNSA_4lessIxEEEEEEJSL_SN_iSS_EEEvDpT0__param_0[16],
	.param .u64 .ptr .align 1 _ZN6thrust24THRUST_300001_SM_1000_NS8cuda_cub4core6detail13_kernel_agentINS1_8__reduce11ReduceAgentINS0_12zip_iteratorIN4cuda3std3__45tupleIJNS0_6detail15normal_iteratorINS0_10device_ptrIxEEEENS0_17counting_iteratorIlNS0_11use_defaultESI_SI_EEEEEEEPNSB_IJxlEEESM_iNS1_9__extrema9arg_min_fIxlNSA_4lessIxEEEEEEJSL_SN_iSS_EEEvDpT0__param_1,
	.param .u32 _ZN6thrust24THRUST_300001_SM_1000_NS8cuda_cub4core6detail13_kernel_agentINS1_8__reduce11ReduceAgentINS0_12zip_iteratorIN4cuda3std3__45tupleIJNS0_6detail15normal_iteratorINS0_10device_ptrIxEEEENS0_17counting_iteratorIlNS0_11use_defaultESI_SI_EEEEEEEPNSB_IJxlEEESM_iNS1_9__extrema9arg_min_fIxlNSA_4lessIxEEEEEEJSL_SN_iSS_EEEvDpT0__param_2,
	.param .align 1 .b8 _ZN6thrust24THRUST_300001_SM_1000_NS8cuda_cub4core6detail13_kernel_agentINS1_8__reduce11ReduceAgentINS0_12zip_iteratorIN4cuda3std3__45tupleIJNS0_6detail15normal_iteratorINS0_10device_ptrIxEEEENS0_17counting_iteratorIlNS0_11use_defaultESI_SI_EEEEEEEPNSB_IJxlEEESM_iNS1_9__extrema9arg_min_fIxlNSA_4lessIxEEEEEEJSL_SN_iSS_EEEvDpT0__param_3[1]
)
.maxntid 256
{
	.reg .pred 	%p<222>;
	.reg .b32 	%r<400>;
	.reg .b64 	%rd<564>;

	ld.param.u64 	%rd368, [_ZN6thrust24THRUST_300001_SM_1000_NS8cuda_cub4core6detail13_kernel_agentINS1_8__reduce11ReduceAgentINS0_12zip_iteratorIN4cuda3std3__45tupleIJNS0_6detail15normal_iteratorINS0_10device_ptrIxEEEENS0_17counting_iteratorIlNS0_11use_defaultESI_SI_EEEEEEEPNSB_IJxlEEESM_iNS1_9__extrema9arg_min_fIxlNSA_4lessIxEEEEEEJSL_SN_iSS_EEEvDpT0__param_0+8];
	ld.param.u64 	%rd367, [_ZN6thrust24THRUST_300001_SM_1000_NS8cuda_cub4core6detail13_kernel_agentINS1_8__reduce11ReduceAgentINS0_12zip_iteratorIN4cuda3std3__45tupleIJNS0_6detail15normal_iteratorINS0_10device_ptrIxEEEENS0_17counting_iteratorIlNS0_11use_defaultESI_SI_EEEEEEEPNSB_IJxlEEESM_iNS1_9__extrema9arg_min_fIxlNSA_4lessIxEEEEEEJSL_SN_iSS_EEEvDpT0__param_0];
	ld.param.u32 	%r36, [_ZN6thrust24THRUST_300001_SM_1000_NS8cuda_cub4core6detail13_kernel_agentINS1_8__reduce11ReduceAgentINS0_12zip_iteratorIN4cuda3std3__45tupleIJNS0_6detail15normal_iteratorINS0_10device_ptrIxEEEENS0_17counting_iteratorIlNS0_11use_defaultESI_SI_EEEEEEEPNSB_IJxlEEESM_iNS1_9__extrema9arg_min_fIxlNSA_4lessIxEEEEEEJSL_SN_iSS_EEEvDpT0__param_2];
	setp.eq.s32 	%p1, %r36, 0;
	@%p1 bra 	$L__BB7_197;
	cvta.to.global.u64 	%rd1, %rd367;
	setp.gt.s32 	%p2, %r36, 1279;
	@%p2 bra 	$L__BB7_112;
	mov.u32 	%r1, %tid.x;
	setp.ge.s32 	%p95, %r1, %r36;
	mov.b64 	%rd451, 0;
	mov.u64 	%rd452, %rd451;
	mov.u32 	%r391, %r1;
	@%p95 bra 	$L__BB7_4;
	cvt.u64.u32 	%rd418, %r1;
	mul.wide.u32 	%rd419, %r1, 8;
	add.s64 	%rd420, %rd1, %rd419;
	add.s64 	%rd451, %rd368, %rd418;
	ld.global.u64 	%rd452, [%rd420];
	add.s32 	%r391, %r1, 256;
$L__BB7_4:
	setp.ge.s32 	%p96, %r391, %r36;
	@%p96 bra 	$L__BB7_26;
	not.b32 	%r160, %r391;
	add.s32 	%r4, %r36, %r160;
	and.b32  	%r161, %r4, 768;
	setp.eq.s32 	%p97, %r161, 768;
	@%p97 bra 	$L__BB7_11;
	cvt.u64.u32 	%rd422, %r391;
	add.s64 	%rd434, %rd368, %rd422;
	mul.wide.u32 	%rd423, %r391, 8;
	add.s64 	%rd433, %rd1, %rd423;
	shr.u32 	%r162, %r4, 8;
	add.s32 	%r163, %r162, 1;
	and.b32  	%r164, %r163, 3;
	neg.s32 	%r389, %r164;
$L__BB7_7:
	.pragma "nounroll";
	mov.u64 	%rd12, %rd451;
	mov.u64 	%rd11, %rd452;
	ld.global.u64 	%rd13, [%rd433];
	setp.lt.s64 	%p98, %rd11, %rd13;
	@%p98 bra 	$L__BB7_10;
	setp.lt.s64 	%p99, %rd13, %rd11;
	mov.u64 	%rd451, %rd434;
	mov.u64 	%rd452, %rd13;
	@%p99 bra 	$L__BB7_10;
	setp.lt.s64 	%p100, %rd12, %rd434;
	min.s64 	%rd451, %rd12, %rd434;
	selp.b64 	%rd452, %rd11, %rd13, %p100;
$L__BB7_10:
	add.s32 	%r391, %r391, 256;
	add.s64 	%rd434, %rd434, 256;
	add.s64 	%rd433, %rd433, 2048;
	add.s32 	%r389, %r389, 1;
	setp.ne.s32 	%p101, %r389, 0;
	@%p101 bra 	$L__BB7_7;
$L__BB7_11:
	setp.lt.u32 	%p102, %r4, 768;
	@%p102 bra 	$L__BB7_26;
	add.s32 	%r392, %r391, 512;
$L__BB7_13:
	mov.u32 	%r12, %r392;
	add.s32 	%r165, %r12, -512;
	cvt.s64.s32 	%rd424, %r165;
	mul.wide.s32 	%rd425, %r165, 8;
	add.s64 	%rd26, %rd1, %rd425;
	add.s64 	%rd27, %rd368, %rd424;
	ld.global.u64 	%rd28, [%rd26];
	setp.lt.s64 	%p103, %rd452, %rd28;
	mov.u64 	%rd445, %rd451;
	mov.u64 	%rd446, %rd452;
	@%p103 bra 	$L__BB7_16;
	setp.lt.s64 	%p104, %rd28, %rd452;
	mov.u64 	%rd445, %rd27;
	mov.u64 	%rd446, %rd28;
	@%p104 bra 	$L__BB7_16;
	setp.lt.s64 	%p105, %rd451, %rd27;
	min.s64 	%rd445, %rd451, %rd27;
	selp.b64 	%rd446, %rd452, %rd28, %p105;
$L__BB7_16:
	add.s32 	%r166, %r12, -256;
	cvt.s64.s32 	%rd426, %r166;
	add.s64 	%rd33, %rd368, %rd426;
	ld.global.u64 	%rd34, [%rd26+2048];
	setp.lt.s64 	%p106, %rd446, %rd34;
	mov.u64 	%rd447, %rd445;
	mov.u64 	%rd448, %rd446;
	@%p106 bra 	$L__BB7_19;
	setp.lt.s64 	%p107, %rd34, %rd446;
	mov.u64 	%rd447, %rd33;
	mov.u64 	%rd448, %rd34;
	@%p107 bra 	$L__BB7_19;
	setp.lt.s64 	%p108, %rd445, %rd33;
	min.s64 	%rd447, %rd445, %rd33;
	selp.b64 	%rd448, %rd446, %rd34, %p108;
$L__BB7_19:
	cvt.s64.s32 	%rd427, %r12;
	add.s64 	%rd39, %rd368, %rd427;
	ld.global.u64 	%rd40, [%rd26+4096];
	setp.lt.s64 	%p109, %rd448, %rd40;
	mov.u64 	%rd449, %rd447;
	mov.u64 	%rd450, %rd448;
	@%p109 bra 	$L__BB7_22;
	setp.lt.s64 	%p110, %rd40, %rd448;
	mov.u64 	%rd449, %rd39;
	mov.u64 	%rd450, %rd40;
	@%p110 bra 	$L__BB7_22;
	setp.lt.s64 	%p111, %rd447, %rd39;
	min.s64 	%rd449, %rd447, %rd39;
	selp.b64 	%rd450, %rd448, %rd40, %p111;
$L__BB7_22:
	add.s32 	%r167, %r12, 256;
	cvt.s64.s32 	%rd428, %r167;
	add.s64 	%rd45, %rd368, %rd428;
	ld.global.u64 	%rd46, [%rd26+6144];
	setp.lt.s64 	%p112, %rd450, %rd46;
	mov.u64 	%rd451, %rd449;
	mov.u64 	%rd452, %rd450;
	@%p112 bra 	$L__BB7_25;
	setp.lt.s64 	%p113, %rd46, %rd450;
	mov.u64 	%rd451, %rd45;
	mov.u64 	%rd452, %rd46;
	@%p113 bra 	$L__BB7_25;
	setp.lt.s64 	%p114, %rd449, %rd45;
	min.s64 	%rd451, %rd449, %rd45;
	selp.b64 	%rd452, %rd450, %rd46, %p114;
$L__BB7_25:
	add.s32 	%r392, %r12, 1024;
	add.s32 	%r168, %r12, 512;
	setp.lt.s32 	%p115, %r168, %r36;
	@%p115 bra 	$L__BB7_13;
$L__BB7_26:
	setp.lt.s32 	%p116, %r36, 256;
	@%p116 bra 	$L__BB7_66;
	// begin inline asm
	mov.u32 %r282, %laneid;
	// end inline asm
	mov.b64 	{%r284, %r289}, %rd452;
	mov.b32 	%r300, 1;
	mov.b32 	%r301, 31;
	mov.b32 	%r302, -1;
	// begin inline asm
	shfl.sync.down.b32 %r283, %r284, %r300, %r301, %r302;
	// end inline asm
	// begin inline asm
	shfl.sync.down.b32 %r288, %r289, %r300, %r301, %r302;
	// end inline asm
	mov.b64 	%rd53, {%r283, %r288};
	mov.b64 	{%r294, %r299}, %rd451;
	// begin inline asm
	shfl.sync.down.b32 %r293, %r294, %r300, %r301, %r302;
	// end inline asm
	// begin inline asm
	shfl.sync.down.b32 %r298, %r299, %r300, %r301, %r302;
	// end inline asm
	mov.b64 	%rd54, {%r293, %r298};
	setp.gt.s32 	%p173, %r282, 30;
	setp.lt.s64 	%p174, %rd452, %rd53;
	or.pred  	%p175, %p173, %p174;
	mov.u64 	%rd455, %rd451;
	mov.u64 	%rd456, %rd452;
	@%p175 bra 	$L__BB7_30;
	setp.gt.s64 	%p176, %rd452, %rd53;
	mov.u64 	%rd455, %rd54;
	mov.u64 	%rd456, %rd53;
	@%p176 bra 	$L__BB7_30;
	setp.lt.s64 	%p177, %rd451, %rd54;
	min.s64 	%rd455, %rd451, %rd54;
	selp.b64 	%rd456, %rd452, %rd53, %p177;
$L__BB7_30:
	mov.b64 	{%r304, %r309}, %rd456;
	mov.b32 	%r320, 2;
	mov.b32 	%r321, 31;
	mov.b32 	%r322, -1;
	// begin inline asm
	shfl.sync.down.b32 %r303, %r304, %r320, %r321, %r322;
	// end inline asm
	// begin inline asm
	shfl.sync.down.b32 %r308, %r309, %r320, %r321, %r322;
	// end inline asm
	mov.b64 	%rd59, {%r303, %r308};
	mov.b64 	{%r314, %r319}, %rd455;
	// begin inline asm
	shfl.sync.down.b32 %r313, %r314, %r320, %r321, %r322;
	// end inline asm
	// begin inline asm
	shfl.sync.down.b32 %r318, %r319, %r320, %r321, %r322;
	// end inline asm
	mov.b64 	%rd60, {%r313, %r318};
	setp.gt.s32 	%p178, %r282, 29;
	setp.lt.s64 	%p179, %rd456, %rd59;
	or.pred  	%p180, %p178, %p179;
	mov.u64 	%rd457, %rd455;
	mov.u64 	%rd458, %rd456;
	@%p180 bra 	$L__BB7_33;
	setp.gt.s64 	%p181, %rd456, %rd59;
	mov.u64 	%rd457, %rd60;
	mov.u64 	%rd458, %rd59;
	@%p181 bra 	$L__BB7_33;
	setp.lt.s64 	%p182, %rd455, %rd60;
	min.s64 	%rd457, %rd455, %rd60;
	selp.b64 	%rd458, %rd456, %rd59, %p182;
$L__BB7_33:
	mov.b64 	{%r324, %r329}, %rd458;
	mov.b32 	%r340, 4;
	mov.b32 	%r341, 31;
	mov.b32 	%r342, -1;
	// begin inline asm
	shfl.sync.down.b32 %r323, %r324, %r340, %r341, %r342;
	// end inline asm
	// begin inline asm
	shfl.sync.down.b32 %r328, %r329, %r340, %r341, %r342;
	// end inline asm
	mov.b64 	%rd65, {%r323, %r328};
	mov.b64 	{%r334, %r339}, %rd457;
	// begin inline asm
	shfl.sync.down.b32 %r333, %r334, %r340, %r341, %r342;
	// end inline asm
	// begin inline asm
	shfl.sync.down.b32 %r338, %r339, %r340, %r341, %r342;
	// end inline asm
	mov.b64 	%rd66, {%r333, %r338};
	setp.gt.s32 	%p183, %r282, 27;
	setp.lt.s64 	%p184, %rd458, %rd65;
	or.pred  	%p185, %p183, %p184;
	mov.u64 	%rd459, %rd457;
	mov.u64 	%rd460, %rd458;
	@%p185 bra 	$L__BB7_36;
	setp.gt.s64 	%p186, %rd458, %rd65;
	mov.u64 	%rd459, %rd66;
	mov.u64 	%rd460, %rd65;
	@%p186 bra 	$L__BB7_36;
	setp.lt.s64 	%p187, %rd457, %rd66;
	min.s64 	%rd459, %rd457, %rd66;
	selp.b64 	%rd460, %rd458, %rd65, %p187;
$L__BB7_36:
	mov.b64 	{%r344, %r349}, %rd460;
	mov.b32 	%r360, 8;
	mov.b32 	%r361, 31;
	mov.b32 	%r362, -1;
	// begin inline asm
	shfl.sync.down.b32 %r343, %r344, %r360, %r361, %r362;
	// end inline asm
	// begin inline asm
	shfl.sync.down.b32 %r348, %r349, %r360, %r361, %r362;
	// end inline asm
	mov.b64 	%rd71, {%r343, %r348};
	mov.b64 	{%r354, %r359}, %rd459;
	// begin inline asm
	shfl.sync.down.b32 %r353, %r354, %r360, %r361, %r362;
	// end inline asm
	// begin inline asm
	shfl.sync.down.b32 %r358, %r359, %r360, %r361, %r362;
	// end inline asm
	mov.b64 	%rd72, {%r353, %r358};
	setp.gt.s32 	%p188, %r282, 23;
	setp.lt.s64 	%p189, %rd460, %rd71;
	or.pred  	%p190, %p188, %p189;
	mov.u64 	%rd461, %rd459;
	mov.u64 	%rd462, %rd460;
	@%p190 bra 	$L__BB7_39;
	setp.gt.s64 	%p191, %rd460, %rd71;
	mov.u64 	%rd461, %rd72;
	mov.u64 	%rd462, %rd71;
	@%p191 bra 	$L__BB7_39;
	setp.lt.s64 	%p192, %rd459, %rd72;
	min.s64 	%rd461, %rd459, %rd72;
	selp.b64 	%rd462, %rd460, %rd71, %p192;
$L__BB7_39:
	mov.b64 	{%r364, %r369}, %rd462;
	mov.b32 	%r380, 16;
	mov.b32 	%r381, 31;
	mov.b32 	%r382, -1;
	// begin inline asm
	shfl.sync.down.b32 %r363, %r364, %r380, %r381, %r382;
	// end inline asm
	// begin inline asm
	shfl.sync.down.b32 %r368, %r369, %r380, %r381, %r382;
	// end inline asm
	mov.b64 	%rd77, {%r363, %r368};
	mov.b64 	{%r374, %r379}, %rd461;
	// begin inline asm
	shfl.sync.down.b32 %r373, %r374, %r380, %r381, %r382;
	// end inline asm
	// begin inline asm
	shfl.sync.down.b32 %r378, %r379, %r380, %r381, %r382;
	// end inline asm
	mov.b64 	%rd78, {%r373, %r378};
	setp.gt.s32 	%p193, %r282, 15;
	setp.lt.s64 	%p194, %rd462, %rd77;
	or.pred  	%p195, %p193, %p194;
	mov.u64 	%rd562, %rd461;
	mov.u64 	%rd563, %rd462;
	@%p195 bra 	$L__BB7_42;
	setp.gt.s64 	%p196, %rd462, %rd77;
	mov.u64 	%rd562, %rd78;
	mov.u64 	%rd563, %rd77;
	@%p196 bra 	$L__BB7_42;
	setp.lt.s64 	%p197, %rd461, %rd78;
	min.s64 	%rd562, %rd461, %rd78;
	selp.b64 	%rd563, %rd462, %rd77, %p197;
$L__BB7_42:
	setp.ne.s32 	%p198, %r282, 0;
	@%p198 bra 	$L__BB7_44;
	shr.u32 	%r383, %r1, 1;
	and.b32  	%r384, %r383, 496;
	mov.u32 	%r385, _ZN6thrust24THRUST_300001_SM_1000_NS8cuda_cub4core6detail5shmemE;
	add.s32 	%r386, %r385, %r384;
	st.shared.u64 	[%r386+8], %rd563;
	st.shared.u64 	[%r386+16], %rd562;
$L__BB7_44:
	bar.sync 	0;
	setp.ne.s32 	%p199, %r1, 0;
	@%p199 bra 	$L__BB7_195;
	ld.shared.u64 	%rd83, [_ZN6thrust24THRUST_300001_SM_1000_NS8cuda_cub4core6detail5shmemE+24];
	ld.shared.u64 	%rd84, [_ZN6thrust24THRUST_300001_SM_1000_NS8cuda_cub4core6detail5shmemE+32];
	setp.lt.s64 	%p200, %rd563, %rd83;
	mov.u64 	%rd465, %rd562;
	mov.u64 	%rd466, %rd563;
	@%p200 bra 	$L__BB7_48;
	setp.lt.s64 	%p201, %rd83, %rd563;
	mov.u64 	%rd465, %rd84;
	mov.u64 	%rd466, %rd83;
	@%p201 bra 	$L__BB7_48;
	setp.lt.s64 	%p202, %rd562, %rd84;
	min.s64 	%rd465, %rd562, %rd84;
	selp.b64 	%rd466, %rd563, %rd83, %p202;
$L__BB7_48:
	ld.shared.u64 	%rd89, [_ZN6thrust24THRUST_300001_SM_1000_NS8cuda_cub4core6detail5shmemE+40];
	ld.shared.u64 	%rd90, [_ZN6thrust24THRUST_300001_SM_1000_NS8cuda_cub4core6detail5shmemE+48];
	setp.lt.s64 	%p203, %rd466, %rd89;
	mov.u64 	%rd467, %rd465;
	mov.u64 	%rd468, %rd466;
	@%p203 bra 	$L__BB7_51;
	setp.lt.s64 	%p204, %rd89, %rd466;
	mov.u64 	%rd467, %rd90;
	mov.u64 	%rd468, %rd89;
	@%p204 bra 	$L__BB7_51;
	setp.lt.s64 	%p205, %rd465, %rd90;
	min.s64 	%rd467, %rd465, %rd90;
	selp.b64 	%rd468, %rd466, %rd89, %p205;
$L__BB7_51:
	ld.shared.u64 	%rd95, [_ZN6thrust24THRUST_300001_SM_1000_NS8cuda_cub4core6detail5shmemE+56];
	ld.shared.u64 	%rd96, [_ZN6thrust24THRUST_300001_SM_1000_NS8cuda_cub4core6detail5shmemE+64];
	setp.lt.s64 	%p206, %rd468, %rd95;
	mov.u64 	%rd469, %rd467;
	mov.u64 	%rd470, %rd468;
	@%p206 bra 	$L__BB7_54;
	setp.lt.s64 	%p207, %rd95, %rd468;
	mov.u64 	%rd469, %rd96;
	mov.u64 	%rd470, %rd95;
	@%p207 bra 	$L__BB7_54;
	setp.lt.s64 	%p208, %rd467, %rd96;
	min.s64 	%rd469, %rd467, %rd96;
	selp.b64 	%rd470, %rd468, %rd95, %p208;
$L__BB7_54:
	ld.shared.u64 	%rd101, [_ZN6thrust24THRUST_300001_SM_1000_NS8cuda_cub4core6detail5shmemE+72];
	ld.shared.u64 	%rd102, [_ZN6thrust24THRUST_300001_SM_1000_NS8cuda_cub4core6detail5shmemE+80];
	setp.lt.s64 	%p209, %rd470, %rd101;
	mov.u64 	%rd471, %rd469;
	mov.u64 	%rd472, %rd470;
	@%p209 bra 	$L__BB7_57;
	setp.lt.s64 	%p210, %rd101, %rd470;
	mov.u64 	%rd471, %rd102;
	mov.u64 	%rd472, %rd101;
	@%p210 bra 	$L__BB7_57;
	setp.lt.s64 	%p211, %rd469, %rd102;
	min.s64 	%rd471, %rd469, %rd102;
	selp.b64 	%rd472, %rd470, %rd101, %p211;
$L__BB7_57:
	ld.shared.u64 	%rd107, [_ZN6thrust24THRUST_300001_SM_1000_NS8cuda_cub4core6detail5shmemE+88];
	ld.shared.u64 	%rd108, [_ZN6thrust24THRUST_300001_SM_1000_NS8cuda_cub4core6detail5shmemE+96];
	setp.lt.s64 	%p212, %rd472, %rd107;
	mov.u64 	%rd473, %rd471;
	mov.u64 	%rd474, %rd472;
	@%p212 bra 	$L__BB7_60;
	setp.lt.s64 	%p213, %rd107, %rd472;
	mov.u64 	%rd473, %rd108;
	mov.u64 	%rd474, %rd107;
	@%p213 bra 	$L__BB7_60;
	setp.lt.s64 	%p214, %rd471, %rd108;
	min.s64 	%rd473, %rd471, %rd108;
	selp.b64 	%rd474, %rd472, %rd107, %p214;
$L__BB7_60:
	ld.shared.u64 	%rd113, [_ZN6thrust24THRUST_300001_SM_1000_NS8cuda_cub4core6detail5shmemE+104];
	ld.shared.u64 	%rd114, [_ZN6thrust24THRUST_300001_SM_1000_NS8cuda_cub4core6detail5shmemE+112];
	setp.lt.s64 	%p215, %rd474, %rd113;
	mov.u64 	%rd475, %rd473;
	mov.u64 	%rd476, %rd474;
	@%p215 bra 	$L__BB7_63;
	setp.lt.s64 	%p216, %rd113, %rd474;
	mov.u64 	%rd475, %rd114;
	mov.u64 	%rd476, %rd113;
	@%p216 bra 	$L__BB7_63;
	setp.lt.s64 	%p217, %rd473, %rd114;
	min.s64 	%rd475, %rd473, %rd114;
	selp.b64 	%rd476, %rd474, %rd113, %p217;
$L__BB7_63:
	ld.shared.u64 	%rd119, [_ZN6thrust24THRUST_300001_SM_1000_NS8cuda_cub4core6detail5shmemE+120];
	ld.shared.u64 	%rd120, [_ZN6thrust24THRUST_300001_SM_1000_NS8cuda_cub4core6detail5shmemE+128];
	setp.lt.s64 	%p218, %rd476, %rd119;
	mov.u64 	%rd562, %rd475;
	mov.u64 	%rd563, %rd476;
	@%p218 bra 	$L__BB7_195;
	setp.lt.s64 	%p219, %rd119, %rd476;
	mov.u64 	%rd562, %rd120;
	mov.u64 	%rd563, %rd119;
	@%p219 bra 	$L__BB7_195;
	setp.lt.s64 	%p220, %rd475, %rd120;
	min.s64 	%rd562, %rd475, %rd120;
	selp.b64 	%rd563, %rd476, %rd119, %p220;
	bra.uni 	$L__BB7_195;
$L__BB7_66:
	// begin inline asm
	mov.u32 %r169, %laneid;
	// end inline asm
	and.b32  	%r190, %r1, 992;
	add.s32 	%r191, %r190, 32;
	setp.gt.s32 	%p117, %r191, %r36;
	not.b32 	%r192, %r190;
	add.s32 	%r193, %r36, %r192;
	selp.b32 	%r188, %r193, 31, %p117;
	mov.b64 	{%r171, %r176}, %rd452;
	mov.b32 	%r187, 1;
	mov.b32 	%r189, -1;
	// begin inline asm
	shfl.sync.down.b32 %r170, %r171, %r187, %r188, %r189;
	// end inline asm
	// begin inline asm
	shfl.sync.down.b32 %r175, %r176, %r187, %r188, %r189;
	// end inline asm
	mov.b64 	%rd123, {%r170, %r175};
	mov.b64 	{%r181, %r186}, %rd451;
	// begin inline asm
	shfl.sync.down.b32 %r180, %r181, %r187, %r188, %r189;
	// end inline asm
	// begin inline asm
	shfl.sync.down.b32 %r185, %r186, %r187, %r188, %r189;
	// end inline asm
	mov.b64 	%rd124, {%r180, %r185};
	setp.ge.s32 	%p118, %r169, %r188;
	setp.lt.s64 	%p119, %rd452, %rd123;
	or.pred  	%p120, %p118, %p119;
	mov.u64 	%rd477, %rd451;
	mov.u64 	%rd478, %rd452;
	@%p120 bra 	$L__BB7_69;
	setp.gt.s64 	%p121, %rd452, %rd123;
	mov.u64 	%rd477, %rd124;
	mov.u64 	%rd478, %rd123;
	@%p121 bra 	$L__BB7_69;
	setp.lt.s64 	%p122, %rd451, %rd124;
	min.s64 	%rd477, %rd451, %rd124;
	selp.b64 	%rd478, %rd452, %rd123, %p122;
$L__BB7_69:
	mov.b64 	{%r195, %r200}, %rd478;
	mov.b32 	%r211, 2;
	mov.b32 	%r213, -1;
	// begin inline asm
	shfl.sync.down.b32 %r194, %r195, %r211, %r188, %r213;
	// end inline asm
	// begin inline asm
	shfl.sync.down.b32 %r199, %r200, %r211, %r188, %r213;
	// end inline asm
	mov.b64 	%rd129, {%r194, %r199};
	mov.b64 	{%r205, %r210}, %rd477;
	// begin inline asm
	shfl.sync.down.b32 %r204, %r205, %r211, %r188, %r213;
	// end inline asm
	// begin inline asm
	shfl.sync.down.b32 %r209, %r210, %r211, %r188, %r213;
	// end inline asm
	mov.b64 	%rd130, {%r204, %r209};
	add.s32 	%r214, %r169, 2;
	setp.gt.s32 	%p123, %r214, %r188;
	setp.lt.s64 	%p124, %rd478, %rd129;
	or.pred  	%p125, %p123, %p124;
	mov.u64 	%rd479, %rd477;
	mov.u64 	%rd480, %rd478;
	@%p125 bra 	$L__BB7_72;
	setp.gt.s64 	%p126, %rd478, %rd129;
	mov.u64 	%rd479, %rd130;
	mov.u64 	%rd480, %rd129;
	@%p126 bra 	$L__BB7_72;
	setp.lt.s64 	%p127, %rd477, %rd130;
	min.s64 	%rd479, %rd477, %rd130;
	selp.b64 	%rd480, %rd478, %rd129, %p127;
$L__BB7_72:
	mov.b64 	{%r216, %r221}, %rd480;
	mov.b32 	%r232, 4;
	mov.b32 	%r234, -1;
	// begin inline asm
	shfl.sync.down.b32 %r215, %r216, %r232, %r188, %r234;
	// end inline asm
	// begin inline asm
	shfl.sync.down.b32 %r220, %r221, %r232, %r188, %r234;
	// end inline asm
	mov.b64 	%rd135, {%r215, %r220};
	mov.b64 	{%r226, %r231}, %rd479;
	// begin inline asm
	shfl.sync.down.b32 %r225, %r226, %r232, %r188, %r234;
	// end inline asm
	// begin inline asm
	shfl.sync.down.b32 %r230, %r231, %r232, %r188, %r234;
	// end inline asm
	mov.b64 	%rd136, {%r225, %r230};
	add.s32 	%r235, %r169, 4;
	setp.gt.s32 	%p128, %r235, %r188;
	setp.lt.s64 	%p129, %rd480, %rd135;
	or.pred  	%p130, %p128, %p129;
	mov.u64 	%rd481, %rd479;
	mov.u64 	%rd482, %rd480;
	@%p130 bra 	$L__BB7_75;
	setp.gt.s64 	%p131, %rd480, %rd135;
	mov.u64 	%rd481, %rd136;
	mov.u64 	%rd482, %rd135;
	@%p131 bra 	$L__BB7_75;
	setp.lt.s64 	%p132, %rd479, %rd136;
	min.s64 	%rd481, %rd479, %rd136;
	selp.b64 	%rd482, %rd480, %rd135, %p132;
$L__BB7_75:
	mov.b64 	{%r237, %r242}, %rd482;
	mov.b32 	%r253, 8;
	mov.b32 	%r255, -1;
	// begin inline asm
	shfl.sync.down.b32 %r236, %r237, %r253, %r188, %r255;
	// end inline asm
	// begin inline asm
	shfl.sync.down.b32 %r241, %r242, %r253, %r188, %r255;
	// end inline asm
	mov.b64 	%rd141, {%r236, %r241};
	mov.b64 	{%r247, %r252}, %rd481;
	// begin inline asm
	shfl.sync.down.b32 %r246, %r247, %r253, %r188, %r255;
	// end inline asm
	// begin inline asm
	shfl.sync.down.b32 %r251, %r252, %r253, %r188, %r255;
	// end inline asm
	mov.b64 	%rd142, {%r246, %r251};
	add.s32 	%r256, %r169, 8;
	setp.gt.s32 	%p133, %r256, %r188;
	setp.lt.s64 	%p134, %rd482, %rd141;
	or.pred  	%p135, %p133, %p134;
	mov.u64 	%rd483, %rd482;
	mov.u64 	%rd484, %rd481;
	@%p135 bra 	$L__BB7_78;
	setp.gt.s64 	%p136, %rd482, %rd141;
	mov.u64 	%rd483, %rd141;
	mov.u64 	%rd484, %rd142;
	@%p136 bra 	$L__BB7_78;
	setp.lt.s64 	%p137, %rd481, %rd142;
	selp.b64 	%rd483, %rd482, %rd141, %p137;
	min.s64 	%rd484, %rd481, %rd142;
$L__BB7_78:
	mov.b64 	{%r258, %r263}, %rd483;
	mov.b32 	%r274, 16;
	mov.b32 	%r276, -1;
	// begin inline asm
	shfl.sync.down.b32 %r257, %r258, %r274, %r188, %r276;
	// end inline asm
	// begin inline asm
	shfl.sync.down.b32 %r262, %r263, %r274, %r188, %r276;
	// end inline asm
	mov.b64 	%rd147, {%r257, %r262};
	mov.b64 	{%r268, %r273}, %rd484;
	// begin inline asm
	shfl.sync.down.b32 %r267, %r268, %r274, %r188, %r276;
	// end inline asm
	// begin inline asm
	shfl.sync.down.b32 %r272, %r273, %r274, %r188, %r276;
	// end inline asm
	mov.b64 	%rd148, {%r267, %r272};
	add.s32 	%r277, %r169, 16;
	setp.gt.s32 	%p138, %r277, %r188;
	setp.lt.s64 	%p139, %rd483, %rd147;
	or.pred  	%p140, %p138, %p139;
	mov.u64 	%rd563, %rd483;
	mov.u64 	%rd562, %rd484;
	@%p140 bra 	$L__BB7_81;
	setp.gt.s64 	%p141, %rd483, %rd147;
	mov.u64 	%rd563, %rd147;
	mov.u64 	%rd562, %rd148;
	@%p141 bra 	$L__BB7_81;
	setp.lt.s64 	%p142, %rd484, %rd148;
	selp.b64 	%rd563, %rd483, %rd147, %p142;
	min.s64 	%rd562, %rd484, %rd148;
$L__BB7_81:
	setp.ne.s32 	%p143, %r169, 0;
	@%p143 bra 	$L__BB7_83;
	shr.u32 	%r278, %r1, 1;
	and.b32  	%r279, %r278, 496;
	mov.u32 	%r280, _ZN6thrust24THRUST_300001_SM_1000_NS8cuda_cub4core6detail5shmemE;
	add.s32 	%r281, %r280, %r279;
	st.shared.u64 	[%r281+8], %rd563;
	st.shared.u64 	[%r281+16], %rd562;
$L__BB7_83:
	bar.sync 	0;
	setp.ne.s32 	%p144, %r1, 0;
	@%p144 bra 	$L__BB7_195;
	setp.lt.s32 	%p145, %r36, 33;
	mov.u64 	%rd487, %rd563;
	mov.u64 	%rd488, %rd562;
	@%p145 bra 	$L__BB7_88;
	ld.shared.u64 	%rd153, [_ZN6thrust24THRUST_300001_SM_1000_NS8cuda_cub4core6detail5shmemE+24];
	ld.shared.u64 	%rd154, [_ZN6thrust24THRUST_300001_SM_1000_NS8cuda_cub4core6detail5shmemE+32];
	setp.lt.s64 	%p146, %rd563, %rd153;
	mov.u64 	%rd487, %rd563;
	mov.u64 	%rd488, %rd562;
	@%p146 bra 	$L__BB7_88;
	setp.lt.s64 	%p147, %rd153, %rd563;
	mov.u64 	%rd487, %rd153;
	mov.u64 	%rd488, %rd154;
	@%p147 bra 	$L__BB7_88;
	setp.lt.s64 	%p148, %rd562, %rd154;
	selp.b64 	%rd487, %rd563, %rd153, %p148;
	min.s64 	%rd488, %rd562, %rd154;
$L__BB7_88:
	setp.lt.s32 	%p149, %r36, 65;
	mov.u64 	%rd489, %rd487;
	mov.u64 	%rd490, %rd488;
	@%p149 bra 	$L__BB7_92;
	ld.shared.u64 	%rd159, [_ZN6thrust24THRUST_300001_SM_1000_NS8cuda_cub4core6detail5shmemE+40];
	ld.shared.u64 	%rd160, [_ZN6thrust24THRUST_300001_SM_1000_NS8cuda_cub4core6detail5shmemE+48];
	setp.lt.s64 	%p150, %rd487, %rd159;
	mov.u64 	%rd489, %rd487;
	mov.u64 	%rd490, %rd488;
	@%p150 bra 	$L__BB7_92;
	setp.lt.s64 	%p151, %rd159, %rd487;
	mov.u64 	%rd489, %rd159;
	mov.u64 	%rd490, %rd160;
	@%p151 bra 	$L__BB7_92;
	setp.lt.s64 	%p152, %rd488, %rd160;
	selp.b64 	%rd489, %rd487, %rd159, %p152;
	min.s64 	%rd490, %rd488, %rd160;
$L__BB7_92:
	setp.lt.s32 	%p153, %r36, 97;
	mov.u64 	%rd491, %rd489;
	mov.u64 	%rd492, %rd490;
	@%p153 bra 	$L__BB7_96;
	ld.shared.u64 	%rd165, [_ZN6thrust24THRUST_300001_SM_1000_NS8cuda_cub4core6detail5shmemE+56];
	ld.shared.u64 	%rd166, [_ZN6thrust24THRUST_300001_SM_1000_NS8cuda_cub4core6detail5shmemE+64];
	setp.lt.s64 	%p154, %rd489, %rd165;
	mov.u64 	%rd491, %rd489;
	mov.u64 	%rd492, %rd490;
	@%p154 bra 	$L__BB7_96;
	setp.lt.s64 	%p155, %rd165, %rd489;
	mov.u64 	%rd491, %rd165;
	mov.u64 	%rd492, %rd166;
	@%p155 bra 	$L__BB7_96;
	setp.lt.s64 	%p156, %rd490, %rd166;
	selp.b64 	%rd491, %rd489, %rd165, %p156;
	min.s64 	%rd492, %rd490, %rd166;
$L__BB7_96:
	setp.lt.s32 	%p157, %r36, 129;
	mov.u64 	%rd493, %rd491;
	mov.u64 	%rd494, %rd492;
	@%p157 bra 	$L__BB7_100;
	ld.shared.u64 	%rd171, [_ZN6thrust24THRUST_300001_SM_1000_NS8cuda_cub4core6detail5shmemE+72];
	ld.shared.u64 	%rd172, [_ZN6thrust24THRUST_300001_SM_1000_NS8cuda_cub4core6detail5shmemE+80];
	setp.lt.s64 	%p158, %rd491, %rd171;
	mov.u64 	%rd493, %rd491;
	mov.u64 	%rd494, %rd492;
	@%p158 bra 	$L__BB7_100;
	setp.lt.s64 	%p159, %rd171, %rd491;
	mov.u64 	%rd493, %rd171;
	mov.u64 	%rd494, %rd172;
	@%p159 bra 	$L__BB7_100;
	setp.lt.s64 	%p160, %rd492, %rd172;
	selp.b64 	%rd493, %rd491, %rd171, %p160;
	min.s64 	%rd494, %rd492, %rd172;
$L__BB7_100:
	setp.lt.s32 	%p161, %r36, 161;
	mov.u64 	%rd495, %rd493;
	mov.u64 	%rd496, %rd494;
	@%p161 bra 	$L__BB7_104;
	ld.shared.u64 	%rd177, [_ZN6thrust24THRUST_300001_SM_1000_NS8cuda_cub4core6detail5shmemE+88];
	ld.shared.u64 	%rd178, [_ZN6thrust24THRUST_300001_SM_1000_NS8cuda_cub4core6detail5shmemE+96];
	setp.lt.s64 	%p162, %rd493, %rd177;
	mov.u64 	%rd495, %rd493;
	mov.u64 	%rd496, %rd494;
	@%p162 bra 	$L__BB7_104;
	setp.lt.s64 	%p163, %rd177, %rd493;
	mov.u64 	%rd495, %rd177;
	mov.u64 	%rd496, %rd178;
	@%p163 bra 	$L__BB7_104;
	setp.lt.s64 	%p164, %rd494, %rd178;
	selp.b64 	%rd495, %rd493, %rd177, %p164;
	min.s64 	%rd496, %rd494, %rd178;
$L__BB7_104:
	setp.lt.s32 	%p165, %r36, 193;
	mov.u64 	%rd497, %rd495;
	mov.u64 	%rd498, %rd496;
	@%p165 bra 	$L__BB7_108;
	ld.shared.u64 	%rd183, [_ZN6thrust24THRUST_300001_SM_1000_NS8cuda_cub4core6detail5shmemE+104];
	ld.shared.u64 	%rd184, [_ZN6thrust24THRUST_300001_SM_1000_NS8cuda_cub4core6detail5shmemE+112];
	setp.lt.s64 	%p166, %rd495, %rd183;
	mov.u64 	%rd497, %rd495;
	mov.u64 	%rd498, %rd496;
	@%p166 bra 	$L__BB7_108;
	setp.lt.s64 	%p167, %rd183, %rd495;
	mov.u64 	%rd497, %rd183;
	mov.u64 	%rd498, %rd184;
	@%p167 bra 	$L__BB7_108;
	setp.lt.s64 	%p168, %rd496, %rd184;
	selp.b64 	%rd497, %rd495, %rd183, %p168;
	min.s64 	%rd498, %rd496, %rd184;
$L__BB7_108:
	setp.lt.s32 	%p169, %r36, 225;
	mov.u64 	%rd562, %rd498;
	mov.u64 	%rd563, %rd497;
	@%p169 bra 	$L__BB7_195;
	ld.shared.u64 	%rd189, [_ZN6thrust24THRUST_300001_SM_1000_NS8cuda_cub4core6detail5shmemE+120];
	ld.shared.u64 	%rd190, [_ZN6thrust24THRUST_300001_SM_1000_NS8cuda_cub4core6detail5shmemE+128];
	setp.lt.s64 	%p170, %rd497, %rd189;
	mov.u64 	%rd562, %rd498;
	mov.u64 	%rd563, %rd497;
	@%p170 bra 	$L__BB7_195;
	setp.lt.s64 	%p171, %rd189, %rd497;
	mov.u64 	%rd562, %rd190;
	mov.u64 	%rd563, %rd189;
	@%p171 bra 	$L__BB7_195;
	setp.lt.s64 	%p172, %rd498, %rd190;
	selp.b64 	%rd563, %rd497, %rd189, %p172;
	min.s64 	%rd562, %rd498, %rd190;
	bra.uni 	$L__BB7_195;
$L__BB7_112:
	mov.u32 	%r17, %tid.x;
	cvt.u64.u32 	%rd370, %r17;
	cvta.to.global.u64 	%rd371, %rd367;
	mul.wide.u32 	%rd372, %r17, 8;
	add.s64 	%rd193, %rd371, %rd372;
	ld.global.u64 	%rd373, [%rd193];
	add.s32 	%r37, %r17, 256;
	cvt.u64.u32 	%rd374, %r37;
	ld.global.u64 	%rd375, [%rd193+2048];
	add.s32 	%r38, %r17, 512;
	cvt.u64.u32 	%rd376, %r38;
	ld.global.u64 	%rd377, [%rd193+4096];
	add.s32 	%r39, %r17, 768;
	cvt.u64.u32 	%rd378, %r39;
	ld.global.u64 	%rd379, [%rd193+6144];
	or.b32  	%r40, %r17, 1024;
	cvt.u64.u32 	%rd194, %r40;
	add.s64 	%rd195, %rd368, %rd194;
	ld.global.u64 	%rd196, [%rd193+8192];
	setp.lt.s64 	%p3, %rd375, %rd373;
	min.s64 	%rd380, %rd375, %rd373;
	selp.b64 	%rd381, %rd374, %rd370, %p3;
	setp.lt.s64 	%p4, %rd377, %rd380;
	min.s64 	%rd382, %rd377, %rd380;
	selp.b64 	%rd383, %rd376, %rd381, %p4;
	setp.lt.s64 	%p5, %rd379, %rd382;
	min.s64 	%rd197, %rd379, %rd382;
	selp.b64 	%rd198, %rd378, %rd383, %p5;
	add.s64 	%rd199, %rd368, %rd198;
	setp.lt.s64 	%p6, %rd197, %rd196;
	mov.u64 	%rd536, %rd197;
	mov.u64 	%rd537, %rd199;
	@%p6 bra 	$L__BB7_115;
	setp.lt.s64 	%p7, %rd196, %rd197;
	mov.u64 	%rd536, %rd196;
	mov.u64 	%rd537, %rd195;
	@%p7 bra 	$L__BB7_115;
	setp.lt.u64 	%p8, %rd198, %rd194;
	selp.b64 	%rd536, %rd197, %rd196, %p8;
	selp.b64 	%rd537, %rd199, %rd195, %p8;
$L__BB7_115:
	setp.lt.u32 	%p9, %r36, 2560;
	mov.b32 	%r394, 1280;
	@%p9 bra 	$L__BB7_133;
	mov.b32 	%r394, 1280;
$L__BB7_117:
	mov.u32 	%r18, %r394;
	cvt.u64.u32 	%rd384, %r18;
	add.s64 	%rd385, %rd370, %rd384;
	mul.wide.u32 	%rd386, %r18, 8;
	add.s64 	%rd387, %rd193, %rd386;
	add.s64 	%rd208, %rd385, %rd368;
	ld.global.u64 	%rd209, [%rd387];
	ld.global.u64 	%rd210, [%rd387+2048];
	ld.global.u64 	%rd211, [%rd387+4096];
	ld.global.u64 	%rd212, [%rd387+6144];
	ld.global.u64 	%rd213, [%rd387+8192];
	setp.lt.s64 	%p10, %rd536, %rd209;
	mov.u64 	%rd503, %rd536;
	mov.u64 	%rd504, %rd537;
	@%p10 bra 	$L__BB7_120;
	setp.lt.s64 	%p11, %rd209, %rd536;
	mov.u64 	%rd503, %rd209;
	mov.u64 	%rd504, %rd208;
	@%p11 bra 	$L__BB7_120;
	setp.lt.s64 	%p12, %rd537, %rd208;
	selp.b64 	%rd503, %rd536, %rd209, %p12;
	min.s64 	%rd504, %rd537, %rd208;
$L__BB7_120:
	setp.lt.s64 	%p13, %rd503, %rd210;
	mov.u64 	%rd505, %rd503;
	mov.u64 	%rd506, %rd504;
	@%p13 bra 	$L__BB7_123;
	add.s64 	%rd390, %rd385, %rd368;
	add.s64 	%rd506, %rd390, 256;
	setp.lt.s64 	%p14, %rd210, %rd503;
	mov.u64 	%rd505, %rd210;
	@%p14 bra 	$L__BB7_123;
	cvt.u64.u32 	%rd391, %r18;
	add.s64 	%rd392, %rd370, %rd391;
	add.s64 	%rd393, %rd392, %rd368;
	add.s64 	%rd394, %rd393, 256;
	setp.lt.s64 	%p15, %rd504, %rd394;
	selp.b64 	%rd505, %rd503, %rd210, %p15;
	min.s64 	%rd506, %rd504, %rd394;
$L__BB7_123:
	setp.lt.s64 	%p16, %rd505, %rd211;
	mov.u64 	%rd507, %rd505;
	mov.u64 	%rd508, %rd506;
	@%p16 bra 	$L__BB7_126;
	cvt.u64.u32 	%rd395, %r18;
	add.s64 	%rd396, %rd370, %rd395;
	add.s64 	%rd397, %rd396, %rd368;
	add.s64 	%rd508, %rd397, 512;
	setp.lt.s64 	%p17, %rd211, %rd505;
	mov.u64 	%rd507, %rd211;
	@%p17 bra 	$L__BB7_126;
	setp.lt.s64 	%p18, %rd506, %rd508;
	selp.b64 	%rd507, %rd505, %rd211, %p18;
	min.s64 	%rd508, %rd506, %rd508;
$L__BB7_126:
	setp.lt.s64 	%p19, %rd507, %rd212;
	mov.u64 	%rd509, %rd507;
	mov.u64 	%rd510, %rd508;
	@%p19 bra 	$L__BB7_129;
	cvt.u64.u32 	%rd398, %r18;
	add.s64 	%rd399, %rd370, %rd398;
	add.s64 	%rd400, %rd399, %rd368;
	add.s64 	%rd510, %rd400, 768;
	setp.lt.s64 	%p20, %rd212, %rd507;
	mov.u64 	%rd509, %rd212;
	@%p20 bra 	$L__BB7_129;
	setp.lt.s64 	%p21, %rd508, %rd510;
	selp.b64 	%rd509, %rd507, %rd212, %p21;
	min.s64 	%rd510, %rd508, %rd510;
$L__BB7_129:
	setp.lt.s64 	%p22, %rd509, %rd213;
	mov.u64 	%rd536, %rd509;
	mov.u64 	%rd537, %rd510;
	@%p22 bra 	$L__BB7_132;
	cvt.u64.u32 	%rd401, %r18;
	add.s64 	%rd402, %rd370, %rd401;
	add.s64 	%rd403, %rd402, %rd368;
	add.s64 	%rd537, %rd403, 1024;
	setp.lt.s64 	%p23, %rd213, %rd509;
	mov.u64 	%rd536, %rd213;
	@%p23 bra 	$L__BB7_132;
	setp.lt.s64 	%p24, %rd510, %rd537;
	selp.b64 	%rd536, %rd509, %rd213, %p24;
	min.s64 	%rd537, %rd510, %rd537;
$L__BB7_132:
	add.s32 	%r394, %r18, 1280;
	add.s32 	%r43, %r18, 2560;
	setp.le.s32 	%p25, %r43, %r36;
	@%p25 bra 	$L__BB7_117;
$L__BB7_133:
	setp.le.s32 	%p26, %r36, %r394;
	@%p26 bra 	$L__BB7_156;
	sub.s32 	%r21, %r36, %r394;
	setp.ge.s32 	%p27, %r17, %r21;
	@%p27 bra 	$L__BB7_156;
	cvta.to.global.u64 	%rd241, %rd367;
	not.b32 	%r44, %r17;
	add.s32 	%r45, %r36, %r44;
	sub.s32 	%r22, %r45, %r394;
	and.b32  	%r46, %r22, 768;
	setp.eq.s32 	%p28, %r46, 768;
	mov.u32 	%r397, %r17;
	@%p28 bra 	$L__BB7_141;
	add.s32 	%r47, %r17, %r394;
	cvt.u64.u32 	%rd405, %r47;
	add.s64 	%rd516, %rd368, %rd405;
	mul.wide.u32 	%rd406, %r47, 8;
	add.s64 	%rd515, %rd241, %rd406;
	shr.u32 	%r48, %r22, 8;
	add.s32 	%r49, %r48, 1;
	and.b32  	%r50, %r49, 3;
	neg.s32 	%r395, %r50;
	mov.u32 	%r397, %r17;
$L__BB7_137:
	.pragma "nounroll";
	mov.u64 	%rd247, %rd537;
	mov.u64 	%rd246, %rd536;
	ld.global.u64 	%rd248, [%rd515];
	setp.lt.s64 	%p29, %rd246, %rd248;
	@%p29 bra 	$L__BB7_140;
	setp.lt.s64 	%p30, %rd248, %rd246;
	mov.u64 	%rd536, %rd248;
	mov.u64 	%rd537, %rd516;
	@%p30 bra 	$L__BB7_140;
	setp.lt.s64 	%p31, %rd247, %rd516;
	selp.b64 	%rd536, %rd246, %rd248, %p31;
	min.s64 	%rd537, %rd247, %rd516;
$L__BB7_140:
	add.s32 	%r397, %r397, 256;
	add.s64 	%rd516, %rd516, 256;
	add.s64 	%rd515, %rd515, 2048;
	add.s32 	%r395, %r395, 1;
	setp.ne.s32 	%p32, %r395, 0;
	@%p32 bra 	$L__BB7_137;
$L__BB7_141:
	setp.lt.u32 	%p33, %r22, 768;
	@%p33 bra 	$L__BB7_156;
	add.s32 	%r398, %r397, %r394;
	cvt.u64.u32 	%rd407, %r398;
	add.s64 	%rd527, %rd368, %rd407;
	cvt.u64.u32 	%rd408, %r397;
	cvt.u64.u32 	%rd409, %r394;
	add.s64 	%rd410, %rd408, %rd409;
	shl.b64 	%rd411, %rd410, 3;
	add.s64 	%rd412, %rd411, %rd241;
	add.s64 	%rd526, %rd412, 6144;
	mul.wide.u32 	%rd413, %r398, 8;
	add.s64 	%rd525, %rd241, %rd413;
	add.s32 	%r399, %r397, 512;
$L__BB7_143:
	mov.u32 	%r32, %r399;
	ld.global.u64 	%rd267, [%rd525];
	setp.lt.s64 	%p34, %rd536, %rd267;
	mov.u64 	%rd530, %rd536;
	mov.u64 	%rd531, %rd537;
	@%p34 bra 	$L__BB7_146;
	setp.lt.s64 	%p35, %rd267, %rd536;
	mov.u64 	%rd530, %rd267;
	mov.u64 	%rd531, %rd527;
	@%p35 bra 	$L__BB7_146;
	setp.lt.s64 	%p36, %rd537, %rd527;
	selp.b64 	%rd530, %rd536, %rd267, %p36;
	min.s64 	%rd531, %rd537, %rd527;
$L__BB7_146:
	add.s32 	%r51, %r398, 256;
	cvt.u64.u32 	%rd414, %r51;
	add.s64 	%rd272, %rd368, %rd414;
	ld.global.u64 	%rd273, [%rd526+-4096];
	setp.lt.s64 	%p37, %rd530, %rd273;
	mov.u64 	%rd532, %rd530;
	mov.u64 	%rd533, %rd531;
	@%p37 bra 	$L__BB7_149;
	setp.lt.s64 	%p38, %rd273, %rd530;
	mov.u64 	%rd532, %rd273;
	mov.u64 	%rd533, %rd272;
	@%p38 bra 	$L__BB7_149;
	setp.lt.s64 	%p39, %rd531, %rd272;
	selp.b64 	%rd532, %rd530, %rd273, %p39;
	min.s64 	%rd533, %rd531, %rd272;
$L__BB7_149:
	add.s32 	%r52, %r398, 512;
	cvt.u64.u32 	%rd415, %r52;
	add.s64 	%rd278, %rd368, %rd415;
	ld.global.u64 	%rd279, [%rd526+-2048];
	setp.lt.s64 	%p40, %rd532, %rd279;
	mov.u64 	%rd534, %rd532;
	mov.u64 	%rd535, %rd533;
	@%p40 bra 	$L__BB7_152;
	setp.lt.s64 	%p41, %rd279, %rd532;
	mov.u64 	%rd534, %rd279;
	mov.u64 	%rd535, %rd278;
	@%p41 bra 	$L__BB7_152;
	setp.lt.s64 	%p42, %rd533, %rd278;
	selp.b64 	%rd534, %rd532, %rd279, %p42;
	min.s64 	%rd535, %rd533, %rd278;
$L__BB7_152:
	add.s32 	%r53, %r398, 768;
	cvt.u64.u32 	%rd416, %r53;
	add.s64 	%rd284, %rd368, %rd416;
	ld.global.u64 	%rd285, [%rd526];
	setp.lt.s64 	%p43, %rd534, %rd285;
	mov.u64 	%rd536, %rd534;
	mov.u64 	%rd537, %rd535;
	@%p43 bra 	$L__BB7_155;
	setp.lt.s64 	%p44, %rd285, %rd534;
	mov.u64 	%rd536, %rd285;
	mov.u64 	%rd537, %rd284;
	@%p44 bra 	$L__BB7_155;
	setp.lt.s64 	%p45, %rd535, %rd284;
	selp.b64 	%rd536, %rd534, %rd285, %p45;
	min.s64 	%rd537, %rd535, %rd284;
$L__BB7_155:
	add.s64 	%rd527, %rd527, 1024;
	add.s64 	%rd526, %rd526, 8192;
	add.s64 	%rd525, %rd525, 8192;
	add.s32 	%r399, %r32, 1024;
	add.s32 	%r54, %r32, 512;
	add.s32 	%r398, %r398, 1024;
	setp.lt.s32 	%p46, %r54, %r21;
	@%p46 bra 	$L__BB7_143;
$L__BB7_156:
	// begin inline asm
	mov.u32 %r55, %laneid;
	// end inline asm
	mov.b64 	{%r57, %r62}, %rd536;
	mov.b32 	%r73, 1;
	mov.b32 	%r74, 31;
	mov.b32 	%r75, -1;
	// begin inline asm
	shfl.sync.down.b32 %r56, %r57, %r73, %r74, %r75;
	// end inline asm
	// begin inline asm
	shfl.sync.down.b32 %r61, %r62, %r73, %r74, %r75;
	// end inline asm
	mov.b64 	%rd295, {%r56, %r61};
	mov.b64 	{%r67, %r72}, %rd537;
	// begin inline asm
	shfl.sync.down.b32 %r66, %r67, %r73, %r74, %r75;
	// end inline asm
	// begin inline asm
	shfl.sync.down.b32 %r71, %r72, %r73, %r74, %r75;
	// end inline asm
	mov.b64 	%rd296, {%r66, %r71};
	setp.gt.s32 	%p47, %r55, 30;
	setp.lt.s64 	%p48, %rd536, %rd295;
	or.pred  	%p49, %p47, %p48;
	mov.u64 	%rd540, %rd536;
	mov.u64 	%rd541, %rd537;
	@%p49 bra 	$L__BB7_159;
	setp.gt.s64 	%p50, %rd536, %rd295;
	mov.u64 	%rd540, %rd295;
	mov.u64 	%rd541, %rd296;
	@%p50 bra 	$L__BB7_159;
	setp.lt.s64 	%p51, %rd537, %rd296;
	selp.b64 	%rd540, %rd536, %rd295, %p51;
	min.s64 	%rd541, %rd537, %rd296;
$L__BB7_159:
	mov.b64 	{%r77, %r82}, %rd540;
	mov.b32 	%r93, 2;
	mov.b32 	%r94, 31;
	mov.b32 	%r95, -1;
	// begin inline asm
	shfl.sync.down.b32 %r76, %r77, %r93, %r94, %r95;
	// end inline asm
	// begin inline asm
	shfl.sync.down.b32 %r81, %r82, %r93, %r94, %r95;
	// end inline asm
	mov.b64 	%rd301, {%r76, %r81};
	mov.b64 	{%r87, %r92}, %rd541;
	// begin inline asm
	shfl.sync.down.b32 %r86, %r87, %r93, %r94, %r95;
	// end inline asm
	// begin inline asm
	shfl.sync.down.b32 %r91, %r92, %r93, %r94, %r95;
	// end inline asm
	mov.b64 	%rd302, {%r86, %r91};
	setp.gt.s32 	%p52, %r55, 29;
	setp.lt.s64 	%p53, %rd540, %rd301;
	or.pred  	%p54, %p52, %p53;
	mov.u64 	%rd542, %rd540;
	mov.u64 	%rd543, %rd541;
	@%p54 bra 	$L__BB7_162;
	setp.gt.s64 	%p55, %rd540, %rd301;
	mov.u64 	%rd542, %rd301;
	mov.u64 	%rd543, %rd302;
	@%p55 bra 	$L__BB7_162;
	setp.lt.s64 	%p56, %rd541, %rd302;
	selp.b64 	%rd542, %rd540, %rd301, %p56;
	min.s64 	%rd543, %rd541, %rd302;
$L__BB7_162:
	mov.b64 	{%r97, %r102}, %rd542;
	mov.b32 	%r113, 4;
	mov.b32 	%r114, 31;
	mov.b32 	%r115, -1;
	// begin inline asm
	shfl.sync.down.b32 %r96, %r97, %r113, %r114, %r115;
	// end inline asm
	// begin inline asm
	shfl.sync.down.b32 %r101, %r102, %r113, %r114, %r115;
	// end inline asm
	mov.b64 	%rd307, {%r96, %r101};
	mov.b64 	{%r107, %r112}, %rd543;
	// begin inline asm
	shfl.sync.down.b32 %r106, %r107, %r113, %r114, %r115;
	// end inline asm
	// begin inline asm
	shfl.sync.down.b32 %r111, %r112, %r113, %r114, %r115;
	// end inline asm
	mov.b64 	%rd308, {%r106, %r111};
	setp.gt.s32 	%p57, %r55, 27;
	setp.lt.s64 	%p58, %rd542, %rd307;
	or.pred  	%p59, %p57, %p58;
	mov.u64 	%rd544, %rd542;
	mov.u64 	%rd545, %rd543;
	@%p59 bra 	$L__BB7_165;
	setp.gt.s64 	%p60, %rd542, %rd307;
	mov.u64 	%rd544, %rd307;
	mov.u64 	%rd545, %rd308;
	@%p60 bra 	$L__BB7_165;
	setp.lt.s64 	%p61, %rd543, %rd308;
	selp.b64 	%rd544, %rd542, %rd307, %p61;
	min.s64 	%rd545, %rd543, %rd308;
$L__BB7_165:
	mov.b64 	{%r117, %r122}, %rd544;
	mov.b32 	%r133, 8;
	mov.b32 	%r134, 31;
	mov.b32 	%r135, -1;
	// begin inline asm
	shfl.sync.down.b32 %r116, %r117, %r133, %r134, %r135;
	// end inline asm
	// begin inline asm
	shfl.sync.down.b32 %r121, %r122, %r133, %r134, %r135;
	// end inline asm
	mov.b64 	%rd313, {%r116, %r121};
	mov.b64 	{%r127, %r132}, %rd545;
	// begin inline asm
	shfl.sync.down.b32 %r126, %r127, %r133, %r134, %r135;
	// end inline asm
	// begin inline asm
	shfl.sync.down.b32 %r131, %r132, %r133, %r134, %r135;
	// end inline asm
	mov.b64 	%rd314, {%r126, %r131};
	setp.gt.s32 	%p62, %r55, 23;
	setp.lt.s64 	%p63, %rd544, %rd313;
	or.pred  	%p64, %p62, %p63;
	mov.u64 	%rd546, %rd544;
	mov.u64 	%rd547, %rd545;
	@%p64 bra 	$L__BB7_168;
	setp.gt.s64 	%p65, %rd544, %rd313;
	mov.u64 	%rd546, %rd313;
	mov.u64 	%rd547, %rd314;
	@%p65 bra 	$L__BB7_168;
	setp.lt.s64 	%p66, %rd545, %rd314;
	selp.b64 	%rd546, %rd544, %rd313, %p66;
	min.s64 	%rd547, %rd545, %rd314;
$L__BB7_168:
	mov.b64 	{%r137, %r142}, %rd546;
	mov.b32 	%r153, 16;
	mov.b32 	%r154, 31;
	mov.b32 	%r155, -1;
	// begin inline asm
	shfl.sync.down.b32 %r136, %r137, %r153, %r154, %r155;
	// end inline asm
	// begin inline asm
	shfl.sync.down.b32 %r141, %r142, %r153, %r154, %r155;
	// end inline asm
	mov.b64 	%rd319, {%r136, %r141};
	mov.b64 	{%r147, %r152}, %rd547;
	// begin inline asm
	shfl.sync.down.b32 %r146, %r147, %r153, %r154, %r155;
	// end inline asm
	// begin inline asm
	shfl.sync.down.b32 %r151, %r152, %r153, %r154, %r155;
	// end inline asm
	mov.b64 	%rd320, {%r146, %r151};
	setp.gt.s32 	%p67, %r55, 15;
	setp.lt.s64 	%p68, %rd546, %rd319;
	or.pred  	%p69, %p67, %p68;
	mov.u64 	%rd563, %rd546;
	mov.u64 	%rd562, %rd547;
	@%p69 bra 	$L__BB7_171;
	setp.gt.s64 	%p70, %rd546, %rd319;
	mov.u64 	%rd563, %rd319;
	mov.u64 	%rd562, %rd320;
	@%p70 bra 	$L__BB7_171;
	setp.lt.s64 	%p71, %rd547, %rd320;
	selp.b64 	%rd563, %rd546, %rd319, %p71;
	min.s64 	%rd562, %rd547, %rd320;
$L__BB7_171:
	setp.ne.s32 	%p72, %r55, 0;
	@%p72 bra 	$L__BB7_173;
	shr.u32 	%r156, %r17, 1;
	and.b32  	%r157, %r156, 496;
	mov.u32 	%r158, _ZN6thrust24THRUST_300001_SM_1000_NS8cuda_cub4core6detail5shmemE;
	add.s32 	%r159, %r158, %r157;
	st.shared.u64 	[%r159+8], %rd563;
	st.shared.u64 	[%r159+16], %rd562;
$L__BB7_173:
	bar.sync 	0;
	setp.ne.s32 	%p73, %r17, 0;
	@%p73 bra 	$L__BB7_195;
	ld.shared.u64 	%rd325, [_ZN6thrust24THRUST_300001_SM_1000_NS8cuda_cub4core6detail5shmemE+24];
	ld.shared.u64 	%rd326, [_ZN6thrust24THRUST_300001_SM_1000_NS8cuda_cub4core6detail5shmemE+32];
	setp.lt.s64 	%p74, %rd563, %rd325;
	mov.u64 	%rd550, %rd563;
	mov.u64 	%rd551, %rd562;
	@%p74 bra 	$L__BB7_177;
	setp.lt.s64 	%p75, %rd325, %rd563;
	mov.u64 	%rd550, %rd325;
	mov.u64 	%rd551, %rd326;
	@%p75 bra 	$L__BB7_177;
	setp.lt.s64 	%p76, %rd562, %rd326;
	selp.b64 	%rd550, %rd563, %rd325, %p76;
	min.s64 	%rd551, %rd562, %rd326;
$L__BB7_177:
	ld.shared.u64 	%rd331, [_ZN6thrust24THRUST_300001_SM_1000_NS8cuda_cub4core6detail5shmemE+40];
	ld.shared.u64 	%rd332, [_ZN6thrust24THRUST_300001_SM_1000_NS8cuda_cub4core6detail5shmemE+48];
	setp.lt.s64 	%p77, %rd550, %rd331;
	mov.u64 	%rd552, %rd550;
	mov.u64 	%rd553, %rd551;
	@%p77 bra 	$L__BB7_180;
	setp.lt.s64 	%p78, %rd331, %rd550;
	mov.u64 	%rd552, %rd331;
	mov.u64 	%rd553, %rd332;
	@%p78 bra 	$L__BB7_180;
	setp.lt.s64 	%p79, %rd551, %rd332;
	selp.b64 	%rd552, %rd550, %rd331, %p79;
	min.s64 	%rd553, %rd551, %rd332;
$L__BB7_180:
	ld.shared.u64 	%rd337, [_ZN6thrust24THRUST_300001_SM_1000_NS8cuda_cub4core6detail5shmemE+56];
	ld.shared.u64 	%rd338, [_ZN6thrust24THRUST_300001_SM_1000_NS8cuda_cub4core6detail5shmemE+64];
	setp.lt.s64 	%p80, %rd552, %rd337;
	mov.u64 	%rd554, %rd552;
	mov.u64 	%rd555, %rd553;
	@%p80 bra 	$L__BB7_183;
	setp.lt.s64 	%p81, %rd337, %rd552;
	mov.u64 	%rd554, %rd337;
	mov.u64 	%rd555, %rd338;
	@%p81 bra 	$L__BB7_183;
	setp.lt.s64 	%p82, %rd553, %rd338;
	selp.b64 	%rd554, %rd552, %rd337, %p82;
	min.s64 	%rd555, %rd553, %rd338;
$L__BB7_183:
	ld.shared.u64 	%rd343, [_ZN6thrust24THRUST_300001_SM_1000_NS8cuda_cub4core6detail5shmemE+72];
	ld.shared.u64 	%rd344, [_ZN6thrust24THRUST_300001_SM_1000_NS8cuda_cub4core6detail5shmemE+80];
	setp.lt.s64 	%p83, %rd554, %rd343;
	mov.u64 	%rd556, %rd554;
	mov.u64 	%rd557, %rd555;
	@%p83 bra 	$L__BB7_186;
	setp.lt.s64 	%p84, %rd343, %rd554;
	mov.u64 	%rd556, %rd343;
	mov.u64 	%rd557, %rd344;
	@%p84 bra 	$L__BB7_186;
	setp.lt.s64 	%p85, %rd555, %rd344;
	selp.b64 	%rd556, %rd554, %rd343, %p85;
	min.s64 	%rd557, %rd555, %rd344;
$L__BB7_186:
	ld.shared.u64 	%rd349, [_ZN6thrust24THRUST_300001_SM_1000_NS8cuda_cub4core6detail5shmemE+88];
	ld.shared.u64 	%rd350, [_ZN6thrust24THRUST_300001_SM_1000_NS8cuda_cub4core6detail5shmemE+96];
	setp.lt.s64 	%p86, %rd556, %rd349;
	mov.u64 	%rd558, %rd556;
	mov.u64 	%rd559, %rd557;
	@%p86 bra 	$L__BB7_189;
	setp.lt.s64 	%p87, %rd349, %rd556;
	mov.u64 	%rd558, %rd349;
	mov.u64 	%rd559, %rd350;
	@%p87 bra 	$L__BB7_189;
	setp.lt.s64 	%p88, %rd557, %rd350;
	selp.b64 	%rd558, %rd556, %rd349, %p88;
	min.s64 	%rd559, %rd557, %rd350;
$L__BB7_189:
	ld.shared.u64 	%rd355, [_ZN6thrust24THRUST_300001_SM_1000_NS8cuda_cub4core6detail5shmemE+104];
	ld.shared.u64 	%rd356, [_ZN6thrust24THRUST_300001_SM_1000_NS8cuda_cub4core6detail5shmemE+112];
	setp.lt.s64 	%p89, %rd558, %rd355;
	mov.u64 	%rd560, %rd558;
	mov.u64 	%rd561, %rd559;
	@%p89 bra 	$L__BB7_192;
	setp.lt.s64 	%p90, %rd355, %rd558;
	mov.u64 	%rd560, %rd355;
	mov.u64 	%rd561, %rd356;
	@%p90 bra 	$L__BB7_192;
	setp.lt.s64 	%p91, %rd559, %rd356;
	selp.b64 	%rd560, %rd558, %rd355, %p91;
	min.s64 	%rd561, %rd559, %rd356;
$L__BB7_192:
	ld.shared.u64 	%rd361, [_ZN6thrust24THRUST_300001_SM_1000_NS8cuda_cub4core6detail5shmemE+120];
	ld.shared.u64 	%rd362, [_ZN6thrust24THRUST_300001_SM_1000_NS8cuda_cub4core6detail5shmemE+128];
	setp.lt.s64 	%p92, %rd560, %rd361;
	mov.u64 	%rd562, %rd561;
	mov.u64 	%rd563, %rd560;
	@%p92 bra 	$L__BB7_195;
	setp.lt.s64 	%p93, %rd361, %rd560;
	mov.u64 	%rd562, %rd362;
	mov.u64 	%rd563, %rd361;
	@%p93 bra 	$L__BB7_195;
	setp.lt.s64 	%p94, %rd561, %rd362;
	selp.b64 	%rd563, %rd560, %rd361, %p94;
	min.s64 	%rd562, %rd561, %rd362;
$L__BB7_195:
	mov.u32 	%r387, %tid.x;
	setp.ne.s32 	%p221, %r387, 0;
	@%p221 bra 	$L__BB7_197;
	ld.param.u64 	%rd430, [_ZN6thrust24THRUST_300001_SM_1000_NS8cuda_cub4core6detail13_kernel_agentINS1_8__reduce11ReduceAgentINS0_12zip_iteratorIN4cuda3std3__45tupleIJNS0_6detail15normal_iteratorINS0_10device_ptrIxEEEENS0_17counting_iteratorIlNS0_11use_defaultESI_SI_EEEEEEEPNSB_IJxlEEESM_iNS1_9__extrema9arg_min_fIxlNSA_4lessIxEEEEEEJSL_SN_iSS_EEEvDpT0__param_1];
	cvta.to.global.u64 	%rd429, %rd430;
	st.global.u64 	[%rd429], %rd563;
	st.global.u64 	[%rd429+8], %rd562;
$L__BB7_197:
	ret;

}
	// .globl	_ZN6thrust24THRUST_300001_SM_1000_NS8cuda_cub4core6detail13_kernel_agentINS1_8__reduce11ReduceAgentINS0_12zip_iteratorIN4cuda3std3__45tupleIJNS0_6detail15normal_iteratorINS0_10device_ptrIxEEEENS0_17counting_iteratorIlNS0_11use_defaultESI_SI_EEEEEEEPNSB_IJxlEEESM_iNS1_9__extrema9arg_min_fIxlNSA_4lessIxEEEEEEJSL_SN_iN3cub18CUB_300001_SM_100013GridEvenShareIiEENSV_9GridQueueIjEESS_EEEvDpT0_
.visible .entry _ZN6thrust24THRUST_300001_SM_1000_NS8cuda_cub4core6detail13_kernel_agentINS1_8__reduce11ReduceAgentINS0_12zip_iteratorIN4cuda3std3__45tupleIJNS0_6detail15normal_iteratorINS0_10device_ptrIxEEEENS0_17counting_iteratorIlNS0_11use_defaultESI_SI_EEEEEEEPNSB_IJxlEEESM_iNS1_9__extrema9arg_min_fIxlNSA_4lessIxEEEEEEJSL_SN_iN3cub18CUB_300001_SM_100013GridEvenShareIiEENSV_9GridQueueIjEESS_EEEvDpT0_(
	.param .align 8 .b8 _ZN6thrust24THRUST_300001_SM_1000_NS8cuda_cub4core6detail13_kernel_agentINS1_8__reduce11ReduceAgentINS0_12zip_iteratorIN4cuda3std3__45tupleIJNS0_6detail15normal_iteratorINS0_10device_ptrIxEEEENS0_17counting_iteratorIlNS0_11use_defaultESI_SI_EEEEEEEPNSB_IJxlEEESM_iNS1_9__extrema9arg_min_fIxlNSA_4lessIxEEEEEEJSL_SN_iN3cub18CUB_300001_SM_100013GridEvenShareIiEENSV_9GridQueueIjEESS_EEEvDpT0__param_0[16],
	.param .u64 .ptr .align 1 _ZN6thrust24THRUST_300001_SM_1000_NS8cuda_cub4core6detail13_kernel_agentINS1_8__reduce11ReduceAgentINS0_12zip_iteratorIN4cuda3std3__45tupleIJNS0_6detail15normal_iteratorINS0_10device_ptrIxEEEENS0_17counting_iteratorIlNS0_11use_defaultESI_SI_EEEEEEEPNSB_IJxlEEESM_iNS1_9__extrema9arg_min_fIxlNSA_4lessIxEEEEEEJSL_SN_iN3cub18CUB_300001_SM_100013GridEvenShareIiEENSV_9GridQueueIjEESS_EEEvDpT0__param_1,
	.param .u32 _ZN6thrust24THRUST_300001_SM_1000_NS8cuda_cub4core6detail13_kernel_agentINS1_8__reduce11ReduceAgentINS0_12zip_iteratorIN4cuda3std3__45tupleIJNS0_6detail15normal_iteratorINS0_10device_ptrIxEEEENS0_17counting_iteratorIlNS0_11use_defaultESI_SI_EEEEEEEPNSB_IJxlEEESM_iNS1_9__extrema9arg_min_fIxlNSA_4lessIxEEEEEEJSL_SN_iN3cub18CUB_300001_SM_100013GridEvenShareIiEENSV_9GridQueueIjEESS_EEEvDpT0__param_2,
	.param .align 4 .b8 _ZN6thrust24THRUST_300001_SM_1000_NS8cuda_cub4core6detail13_kernel_agentINS1_8__reduce11ReduceAgentINS0_12zip_iteratorIN4cuda3std3__45tupleIJNS0_6detail15normal_iteratorINS0_10device_ptrIxEEEENS0_17counting_iteratorIlNS0_11use_defaultESI_SI_EEEEEEEPNSB_IJxlEEESM_iNS1_9__extrema9arg_min_fIxlNSA_4lessIxEEEEEEJSL_SN_iN3cub18CUB_300001_SM_100013GridEvenShareIiEENSV_9GridQueueIjEESS_EEEvDpT0__param_3[40],
	.param .align 8 .b8 _ZN6thrust24THRUST_300001_SM_1000_NS8cuda_cub4core6detail13_kernel_agentINS1_8__reduce11ReduceAgentINS0_12zip_iteratorIN4cuda3std3__45tupleIJNS0_6detail15normal_iteratorINS0_10device_ptrIxEEEENS0_17counting_iteratorIlNS0_11use_defaultESI_SI_EEEEEEEPNSB_IJxlEEESM_iNS1_9__extrema9arg_min_fIxlNSA_4lessIxEEEEEEJSL_SN_iN3cub18CUB_300001_SM_100013GridEvenShareIiEENSV_9GridQueueIjEESS_EEEvDpT0__param_4[8],
	.param .align 1 .b8 _ZN6thrust24THRUST_300001_SM_1000_NS8cuda_cub4core6detail13_kernel_agentINS1_8__reduce11ReduceAgentINS0_12zip_iteratorIN4cuda3std3__45tupleIJNS0_6detail15normal_iteratorINS0_10device_ptrIxEEEENS0_17counting_iteratorIlNS0_11use_defaultESI_SI_EEEEEEEPNSB_IJxlEEESM_iNS1_9__extrema9arg_min_fIxlNSA_4lessIxEEEEEEJSL_SN_iN3cub18CUB_300001_SM_100013GridEvenShareIiEENSV_9GridQueueIjEESS_EEEvDpT0__param_5[1]
)
.maxntid 256
{
	.reg .pred 	%p<224>;
	.reg .b32 	%r<437>;
	.reg .b64 	%rd<541>;

	ld.param.u64 	%rd351, [_ZN6thrust24THRUST_300001_SM_1000_NS8cuda_cub4core6detail13_kernel_agentINS1_8__reduce11ReduceAgentINS0_12zip_iteratorIN4cuda3std3__45tupleIJNS0_6detail15normal_iteratorINS0_10device_ptrIxEEEENS0_17counting_iteratorIlNS0_11use_defaultESI_SI_EEEEEEEPNSB_IJxlEEESM_iNS1_9__extrema9arg_min_fIxlNSA_4lessIxEEEEEEJSL_SN_iN3cub18CUB_300001_SM_100013GridEvenShareIiEENSV_9GridQueueIjEESS_EEEvDpT0__param_0+8];
	ld.param.u64 	%rd350, [_ZN6thrust24THRUST_300001_SM_1000_NS8cuda_cub4core6detail13_kernel_agentINS1_8__reduce11ReduceAgentINS0_12zip_iteratorIN4cuda3std3__45tupleIJNS0_6detail15normal_iteratorINS0_10device_ptrIxEEEENS0_17counting_iteratorIlNS0_11use_defaultESI_SI_EEEEEEEPNSB_IJxlEEESM_iNS1_9__extrema9arg_min_fIxlNSA_4lessIxEEEEEEJSL_SN_iN3cub18CUB_300001_SM_100013GridEvenShareIiEENSV_9GridQueueIjEESS_EEEvDpT0__param_0];
	ld.param.u64 	%rd353, [_ZN6thrust24THRUST_300001_SM_1000_NS8cuda_cub4core6detail13_kernel_agentINS1_8__reduce11ReduceAgentINS0_12zip_iteratorIN4cuda3std3__45tupleIJNS0_6detail15normal_iteratorINS0_10device_ptrIxEEEENS0_17counting_iteratorIlNS0_11use_defaultESI_SI_EEEEEEEPNSB_IJxlEEESM_iNS1_9__extrema9arg_min_fIxlNSA_4lessIxEEEEEEJSL_SN_iN3cub18CUB_300001_SM_100013GridEvenShareIiEENSV_9GridQueueIjEESS_EEEvDpT0__param_4];
	ld.param.u32 	%r66, [_ZN6thrust24THRUST_300001_SM_1000_NS8cuda_cub4core6detail13_kernel_agentINS1_8__reduce11ReduceAgentINS0_12zip_iteratorIN4cuda3std3__45tupleIJNS0_6detail15normal_iteratorINS0_10device_ptrIxEEEENS0_17counting_iteratorIlNS0_11use_defaultESI_SI_EEEEEEEPNSB_IJxlEEESM_iNS1_9__extrema9arg_min_fIxlNSA_4lessIxEEEEEEJSL_SN_iN3cub18CUB_300001_SM_100013GridEvenShareIiEENSV_9GridQueueIjEESS_EEEvDpT0__param_2];
	cvta.to.global.u64 	%rd1, %rd353;
	cvta.to.global.u64 	%rd2, %rd350;
	mov.u32 	%r1, %ctaid.x;
	mul.lo.s32 	%r2, %r1, 1280;
	mov.u32 	%r67, %nctaid.x;
	mul.lo.s32 	%r3, %r67, 1280;
	add.s32 	%r68, %r2, 1280;
	setp.le.s32 	%p1, %r68, %r66;
	@%p1 bra 	$L__BB8_111;
	sub.s32 	%r4, %r66, %r2;
	mov.u32 	%r5, %tid.x;
	setp.ge.s32 	%p97, %r5, %r4;
	mov.b64 	%rd433, 0;
	mov.u64 	%rd434, %rd433;
	mov.u32 	%r420, %r5;
	@%p97 bra 	$L__BB8_3;
	add.s32 	%r190, %r2, %r5;
	cvt.s64.s32 	%rd399, %r190;
	mul.wide.s32 	%rd400, %r190, 8;
	add.s64 	%rd401, %rd2, %rd400;
	add.s64 	%rd433, %rd351, %rd399;
	ld.global.u64 	%rd434, [%rd401];
	add.s32 	%r420, %r5, 256;
$L__BB8_3:
	setp.ge.s32 	%p98, %r420, %r4;
	@%p98 bra 	$L__BB8_25;
	not.b32 	%r191, %r420;
	add.s32 	%r192, %r66, %r191;
	sub.s32 	%r8, %r192, %r2;
	and.b32  	%r193, %r8, 768;
	setp.eq.s32 	%p99, %r193, 768;
	@%p99 bra 	$L__BB8_10;
	add.s32 	%r418, %r420, %r2;
	shr.u32 	%r194, %r8, 8;
	add.s32 	%r195, %r194, 1;
	and.b32  	%r196, %r195, 3;
	neg.s32 	%r417, %r196;
$L__BB8_6:
	.pragma "nounroll";
	mov.u64 	%rd9, %rd433;
	mov.u64 	%rd8, %rd434;
	cvt.s64.s32 	%rd403, %r418;
	add.s64 	%rd10, %rd351, %rd403;
	mul.wide.s32 	%rd404, %r418, 8;
	add.s64 	%rd405, %rd2, %rd404;
	ld.global.u64 	%rd11, [%rd405];
	setp.lt.s64 	%p100, %rd8, %rd11;
	@%p100 bra 	$L__BB8_9;
	setp.lt.s64 	%p101, %rd11, %rd8;
	mov.u64 	%rd433, %rd10;
	mov.u64 	%rd434, %rd11;
	@%p101 bra 	$L__BB8_9;
	setp.lt.s64 	%p102, %rd9, %rd10;
	min.s64 	%rd433, %rd9, %rd10;
	selp.b64 	%rd434, %rd8, %rd11, %p102;
$L__BB8_9:
	add.s32 	%r420, %r420, 256;
	add.s32 	%r418, %r418, 256;
	add.s32 	%r417, %r417, 1;
	setp.ne.s32 	%p103, %r417, 0;
	@%p103 bra 	$L__BB8_6;
$L__BB8_10:
	setp.lt.u32 	%p104, %r8, 768;
	@%p104 bra 	$L__BB8_25;
	add.s32 	%r421, %r420, %r2;
	add.s32 	%r424, %r421, 256;
	add.s32 	%r423, %r421, 512;
	add.s32 	%r422, %r421, 768;
	add.s64 	%rd20, %rd2, 4096;
$L__BB8_12:
	cvt.s64.s32 	%rd406, %r424;
	add.s64 	%rd23, %rd351, %rd406;
	cvt.s64.s32 	%rd407, %r423;
	add.s64 	%rd24, %rd351, %rd407;
	cvt.s64.s32 	%rd408, %r422;
	add.s64 	%rd25, %rd351, %rd408;
	cvt.s64.s32 	%rd409, %r421;
	mul.wide.s32 	%rd410, %r421, 8;
	add.s64 	%rd26, %rd20, %rd410;
	add.s64 	%rd27, %rd351, %rd409;
	ld.global.u64 	%rd28, [%rd26+-4096];
	setp.lt.s64 	%p105, %rd434, %rd28;
	mov.u64 	%rd427, %rd433;
	mov.u64 	%rd428, %rd434;
	@%p105 bra 	$L__BB8_15;
	setp.lt.s64 	%p106, %rd28, %rd434;
	mov.u64 	%rd427, %rd27;
	mov.u64 	%rd428, %rd28;
	@%p106 bra 	$L__BB8_15;
	setp.lt.s64 	%p107, %rd433, %rd27;
	min.s64 	%rd427, %rd433, %rd27;
	selp.b64 	%rd428, %rd434, %rd28, %p107;
$L__BB8_15:
	ld.global.u64 	%rd33, [%rd26+-2048];
	setp.lt.s64 	%p108, %rd428, %rd33;
	mov.u64 	%rd429, %rd427;
	mov.u64 	%rd430, %rd428;
	@%p108 bra 	$L__BB8_18;
	setp.lt.s64 	%p109, %rd33, %rd428;
	mov.u64 	%rd429, %rd23;
	mov.u64 	%rd430, %rd33;
	@%p109 bra 	$L__BB8_18;
	setp.lt.s64 	%p110, %rd427, %rd23;
	min.s64 	%rd429, %rd427, %rd23;
	selp.b64 	%rd430, %rd428, %rd33, %p110;
$L__BB8_18:
	ld.global.u64 	%rd38, [%rd26];
	setp.lt.s64 	%p111, %rd430, %rd38;
	mov.u64 	%rd431, %rd429;
	mov.u64 	%rd432, %rd430;
	@%p111 bra 	$L__BB8_21;
	setp.lt.s64 	%p112, %rd38, %rd430;
	mov.u64 	%rd431, %rd24;
	mov.u64 	%rd432, %rd38;
	@%p112 bra 	$L__BB8_21;
	setp.lt.s64 	%p113, %rd429, %rd24;
	min.s64 	%rd431, %rd429, %rd24;
	selp.b64 	%rd432, %rd430, %rd38, %p113;
$L__BB8_21:
	ld.global.u64 	%rd43, [%rd26+2048];
	setp.lt.s64 	%p114, %rd432, %rd43;
	mov.u64 	%rd433, %rd431;
	mov.u64 	%rd434, %rd432;
	@%p114 bra 	$L__BB8_24;
	setp.lt.s64 	%p115, %rd43, %rd432;
	mov.u64 	%rd433, %rd25;
	mov.u64 	%rd434, %rd43;
	@%p115 bra 	$L__BB8_24;
	setp.lt.s64 	%p116, %rd431, %rd25;
	min.s64 	%rd433, %rd431, %rd25;
	selp.b64 	%rd434, %rd432, %rd43, %p116;
$L__BB8_24:
	add.s32 	%r420, %r420, 1024;
	add.s32 	%r424, %r424, 1024;
	add.s32 	%r423, %r423, 1024;
	add.s32 	%r422, %r422, 1024;
	add.s32 	%r421, %r421, 1024;
	setp.lt.s32 	%p117, %r420, %r4;
	@%p117 bra 	$L__BB8_12;
$L__BB8_25:
	setp.lt.s32 	%p118, %r4, 256;
	@%p118 bra 	$L__BB8_65;
	// begin inline asm
	mov.u32 %r310, %laneid;
	// end inline asm
	mov.b64 	{%r312, %r317}, %rd434;
	mov.b32 	%r328, 1;
	mov.b32 	%r329, 31;
	mov.b32 	%r330, -1;
	// begin inline asm
	shfl.sync.down.b32 %r311, %r312, %r328, %r329, %r330;
	// end inline asm
	// begin inline asm
	shfl.sync.down.b32 %r316, %r317, %r328, %r329, %r330;
	// end inline asm
	mov.b64 	%rd50, {%r311, %r316};
	mov.b64 	{%r322, %r327}, %rd433;
	// begin inline asm
	shfl.sync.down.b32 %r321, %r322, %r328, %r329, %r330;
	// end inline asm
	// begin inline asm
	shfl.sync.down.b32 %r326, %r327, %r328, %r329, %r330;
	// end inline asm
	mov.b64 	%rd51, {%r321, %r326};
	setp.gt.s32 	%p175, %r310, 30;
	setp.lt.s64 	%p176, %rd434, %rd50;
	or.pred  	%p177, %p175, %p176;
	mov.u64 	%rd437, %rd433;
	mov.u64 	%rd438, %rd434;
	@%p177 bra 	$L__BB8_29;
	setp.gt.s64 	%p178, %rd434, %rd50;
	mov.u64 	%rd437, %rd51;
	mov.u64 	%rd438, %rd50;
	@%p178 bra 	$L__BB8_29;
	setp.lt.s64 	%p179, %rd433, %rd51;
	min.s64 	%rd437, %rd433, %rd51;
	selp.b64 	%rd438, %rd434, %rd50, %p179;
$L__BB8_29:
	mov.b64 	{%r332, %r337}, %rd438;
	mov.b32 	%r348, 2;
	mov.b32 	%r349, 31;
	mov.b32 	%r350, -1;
	// begin inline asm
	shfl.sync.down.b32 %r331, %r332, %r348, %r349, %r350;
	// end inline asm
	// begin inline asm
	shfl.sync.down.b32 %r336, %r337, %r348, %r349, %r350;
	// end inline asm
	mov.b64 	%rd56, {%r331, %r336};
	mov.b64 	{%r342, %r347}, %rd437;
	// begin inline asm
	shfl.sync.down.b32 %r341, %r342, %r348, %r349, %r350;
	// end inline asm
	// begin inline asm
	shfl.sync.down.b32 %r346, %r347, %r348, %r349, %r350;
	// end inline asm
	mov.b64 	%rd57, {%r341, %r346};
	setp.gt.s32 	%p180, %r310, 29;
	setp.lt.s64 	%p181, %rd438, %rd56;
	or.pred  	%p182, %p180, %p181;
	mov.u64 	%rd439, %rd437;
	mov.u64 	%rd440, %rd438;
	@%p182 bra 	$L__BB8_32;
	setp.gt.s64 	%p183, %rd438, %rd56;
	mov.u64 	%rd439, %rd57;
	mov.u64 	%rd440, %rd56;
	@%p183 bra 	$L__BB8_32;
	setp.lt.s64 	%p184, %rd437, %rd57;
	min.s64 	%rd439, %rd437, %rd57;
	selp.b64 	%rd440, %rd438, %rd56, %p184;
$L__BB8_32:
	mov.b64 	{%r352, %r357}, %rd440;
	mov.b32 	%r368, 4;
	mov.b32 	%r369, 31;
	mov.b32 	%r370, -1;
	// begin inline asm
	shfl.sync.down.b32 %r351, %r352, %r368, %r369, %r370;
	// end inline asm
	// begin inline asm
	shfl.sync.down.b32 %r356, %r357, %r368, %r369, %r370;
	// end inline asm
	mov.b64 	%rd62, {%r351, %r356};
	mov.b64 	{%r362, %r367}, %rd439;
	// begin inline asm
	shfl.sync.down.b32 %r361, %r362, %r368, %r369, %r370;
	// end inline asm
	// begin inline asm
	shfl.sync.down.b32 %r366, %r367, %r368, %r369, %r370;
	// end inline asm
	mov.b64 	%rd63, {%r361, %r366};
	setp.gt.s32 	%p185, %r310, 27;
	setp.lt.s64 	%p186, %rd440, %rd62;
	or.pred  	%p187, %p185, %p186;
	mov.u64 	%rd441, %rd439;
	mov.u64 	%rd442, %rd440;
	@%p187 bra 	$L__BB8_35;
	setp.gt.s64 	%p188, %rd440, %rd62;
	mov.u64 	%rd441, %rd63;
	mov.u64 	%rd442, %rd62;
	@%p188 bra 	$L__BB8_35;
	setp.lt.s64 	%p189, %rd439, %rd63;
	min.s64 	%rd441, %rd439, %rd63;
	selp.b64 	%rd442, %rd440, %rd62, %p189;
$L__BB8_35:
	mov.b64 	{%r372, %r377}, %rd442;
	mov.b32 	%r388, 8;
	mov.b32 	%r389, 31;
	mov.b32 	%r390, -1;
	// begin inline asm
	shfl.sync.down.b32 %r371, %r372, %r388, %r389, %r390;
	// end inline asm
	// begin inline asm
	shfl.sync.down.b32 %r376, %r377, %r388, %r389, %r390;
	// end inline asm
	mov.b64 	%rd68, {%r371, %r376};
	mov.b64 	{%r382, %r387}, %rd441;
	// begin inline asm
	shfl.sync.down.b32 %r381, %r382, %r388, %r389, %r390;
	// end inline asm
	// begin inline asm
	shfl.sync.down.b32 %r386, %r387, %r388, %r389, %r390;
	// end inline asm
	mov.b64 	%rd69, {%r381, %r386};
	setp.gt.s32 	%p190, %r310, 23;
	setp.lt.s64 	%p191, %rd442, %rd68;
	or.pred  	%p192, %p190, %p191;
	mov.u64 	%rd443, %rd441;
	mov.u64 	%rd444, %rd442;
	@%p192 bra 	$L__BB8_38;
	setp.gt.s64 	%p193, %rd442, %rd68;
	mov.u64 	%rd443, %rd69;
	mov.u64 	%rd444, %rd68;
	@%p193 bra 	$L__BB8_38;
	setp.lt.s64 	%p194, %rd441, %rd69;
	min.s64 	%rd443, %rd441, %rd69;
	selp.b64 	%rd444, %rd442, %rd68, %p194;
$L__BB8_38:
	mov.b64 	{%r392, %r397}, %rd444;
	mov.b32 	%r408, 16;
	mov.b32 	%r409, 31;
	mov.b32 	%r410, -1;
	// begin inline asm
	shfl.sync.down.b32 %r391, %r392, %r408, %r409, %r410;
	// end inline asm
	// begin inline asm
	shfl.sync.down.b32 %r396, %r397, %r408, %r409, %r410;
	// end inline asm
	mov.b64 	%rd74, {%r391, %r396};
	mov.b64 	{%r402, %r407}, %rd443;
	// begin inline asm
	shfl.sync.down.b32 %r401, %r402, %r408, %r409, %r410;
	// end inline asm
	// begin inline asm
	shfl.sync.down.b32 %r406, %r407, %r408, %r409, %r410;
	// end inline asm
	mov.b64 	%rd75, {%r401, %r406};
	setp.gt.s32 	%p195, %r310, 15;
	setp.lt.s64 	%p196, %rd444, %rd74;
	or.pred  	%p197, %p195, %p196;
	mov.u64 	%rd539, %rd443;
	mov.u64 	%rd540, %rd444;
	@%p197 bra 	$L__BB8_41;
	setp.gt.s64 	%p198, %rd444, %rd74;
	mov.u64 	%rd539, %rd75;
	mov.u64 	%rd540, %rd74;
	@%p198 bra 	$L__BB8_41;
	setp.lt.s64 	%p199, %rd443, %rd75;
	min.s64 	%rd539, %rd443, %rd75;
	selp.b64 	%rd540, %rd444, %rd74, %p199;
$L__BB8_41:
	setp.ne.s32 	%p200, %r310, 0;
	@%p200 bra 	$L__BB8_43;
	shr.u32 	%r411, %r5, 1;
	and.b32  	%r412, %r411, 496;
	mov.u32 	%r413, _ZN6thrust24THRUST_300001_SM_1000_NS8cuda_cub4core6detail5shmemE;
	add.s32 	%r414, %r413, %r412;
	st.shared.u64 	[%r414+8], %rd540;
	st.shared.u64 	[%r414+16], %rd539;
$L__BB8_43:
	bar.sync 	0;
	setp.ne.s32 	%p201, %r5, 0;
	@%p201 bra 	$L__BB8_198;
	ld.shared.u64 	%rd80, [_ZN6thrust24THRUST_300001_SM_1000_NS8cuda_cub4core6detail5shmemE+24];
	ld.shared.u64 	%rd81, [_ZN6thrust24THRUST_300001_SM_1000_NS8cuda_cub4core6detail5shmemE+32];
	setp.lt.s64 	%p202, %rd540, %rd80;
	mov.u64 	%rd447, %rd539;
	mov.u64 	%rd448, %rd540;
	@%p202 bra 	$L__BB8_47;
	setp.lt.s64 	%p203, %rd80, %rd540;
	mov.u64 	%rd447, %rd81;
	mov.u64 	%rd448, %rd80;
	@%p203 bra 	$L__BB8_47;
	setp.lt.s64 	%p204, %rd539, %rd81;
	min.s64 	%rd447, %rd539, %rd81;
	selp.b64 	%rd448, %rd540, %rd80, %p204;
$L__BB8_47:
	ld.shared.u64 	%rd86, [_ZN6thrust24THRUST_300001_SM_1000_NS8cuda_cub4core6detail5shmemE+40];
	ld.shared.u64 	%rd87, [_ZN6thrust24THRUST_300001_SM_1000_NS8cuda_cub4core6detail5shmemE+48];
	setp.lt.s64 	%p205, %rd448, %rd86;
	mov.u64 	%rd449, %rd447;
	mov.u64 	%rd450, %rd448;
	@%p205 bra 	$L__BB8_50;
	setp.lt.s64 	%p206, %rd86, %rd448;
	mov.u64 	%rd449, %rd87;
	mov.u64 	%rd450, %rd86;
	@%p206 bra 	$L__BB8_50;
	setp.lt.s64 	%p207, %rd447, %rd87;
	min.s64 	%rd449, %rd447, %rd87;
	selp.b64 	%rd450, %rd448, %rd86, %p207;
$L__BB8_50:
	ld.shared.u64 	%rd92, [_ZN6thrust24THRUST_300001_SM_1000_NS8cuda_cub4core6detail5shmemE+56];
	ld.shared.u64 	%rd93, [_ZN6thrust24THRUST_300001_SM_1000_NS8cuda_cub4core6detail5shmemE+64];
	setp.lt.s64 	%p208, %rd450, %rd92;
	mov.u64 	%rd451, %rd449;
	mov.u64 	%rd452, %rd450;
	@%p208 bra 	$L__BB8_53;
	setp.lt.s64 	%p209, %rd92, %rd450;
	mov.u64 	%rd451, %rd93;
	mov.u64 	%rd452, %rd92;
	@%p209 bra 	$L__BB8_53;
	setp.lt.s64 	%p210, %rd449, %rd93;
	min.s64 	%rd451, %rd449, %rd93;
	selp.b64 	%rd452, %rd450, %rd92, %p210;
$L__BB8_53:
	ld.shared.u64 	%rd98, [_ZN6thrust24THRUST_300001_SM_1000_NS8cuda_cub4core6detail5shmemE+72];
	ld.shared.u64 	%rd99, [_ZN6thrust24THRUST_300001_SM_1000_NS8cuda_cub4core6detail5shmemE+80];
	setp.lt.s64 	%p211, %rd452, %rd98;
	mov.u64 	%rd453, %rd451;
	mov.u64 	%rd454, %rd452;
	@%p211 bra 	$L__BB8_56;
	setp.lt.s64 	%p212, %rd98, %rd452;
	mov.u64 	%rd453, %rd99;
	mov.u64 	%rd454, %rd98;
	@%p212 bra 	$L__BB8_56;
	setp.lt.s64 	%p213, %rd451, %rd99;
	min.s64 	%rd453, %rd451, %rd99;
	selp.b64 	%rd454, %rd452, %rd98, %p213;
$L__BB8_56:
	ld.shared.u64 	%rd104, [_ZN6thrust24THRUST_300001_SM_1000_NS8cuda_cub4core6detail5shmemE+88];
	ld.shared.u64 	%rd105, [_ZN6thrust24THRUST_300001_SM_1000_NS8cuda_cub4core6detail5shmemE+96];
	setp.lt.s64 	%p214, %rd454, %rd104;
	mov.u64 	%rd455, %rd453;
	mov.u64 	%rd456, %rd454;
	@%p214 bra 	$L__BB8_59;
	setp.lt.s64 	%p215, %rd104, %rd454;
	mov.u64 	%rd455, %rd105;
	mov.u64 	%rd456, %rd104;
	@%p215 bra 	$L__BB8_59;
	setp.lt.s64 	%p216, %rd453, %rd105;
	min.s64 	%rd455, %rd453, %rd105;
	selp.b64 	%rd456, %rd454, %rd104, %p216;
$L__BB8_59:
	ld.shared.u64 	%rd110, [_ZN6thrust24THRUST_300001_SM_1000_NS8cuda_cub4core6detail5shmemE+104];
	ld.shared.u64 	%rd111, [_ZN6thrust24THRUST_300001_SM_1000_NS8cuda_cub4core6detail5shmemE+112];
	setp.lt.s64 	%p217, %rd456, %rd110;
	mov.u64 	%rd457, %rd455;
	mov.u64 	%rd458, %rd456;
	@%p217 bra 	$L__BB8_62;
	setp.lt.s64 	%p218, %rd110, %rd456;
	mov.u64 	%rd457, %rd111;
	mov.u64 	%rd458, %rd110;
	@%p218 bra 	$L__BB8_62;
	setp.lt.s64 	%p219, %rd455, %rd111;
	min.s64 	%rd457, %rd455, %rd111;
	selp.b64 	%rd458, %rd456, %rd110, %p219;
$L__BB8_62:
	ld.shared.u64 	%rd116, [_ZN6thrust24THRUST_300001_SM_1000_NS8cuda_cub4core6detail5shmemE+120];
	ld.shared.u64 	%rd117, [_ZN6thrust24THRUST_300001_SM_1000_NS8cuda_cub4core6detail5shmemE+128];
	setp.lt.s64 	%p220, %rd458, %rd116;
	mov.u64 	%rd539, %rd457;
	mov.u64 	%rd540, %rd458;
	@%p220 bra 	$L__BB8_198;
	setp.lt.s64 	%p221, %rd116, %rd458;
	mov.u64 	%rd539, %rd117;
	mov.u64 	%rd540, %rd116;
	@%p221 bra 	$L__BB8_198;
	setp.lt.s64 	%p222, %rd457, %rd117;
	min.s64 	%rd539, %rd457, %rd117;
	selp.b64 	%rd540, %rd458, %rd116, %p222;
	bra.uni 	$L__BB8_198;
$L__BB8_65:
	// begin inline asm
	mov.u32 %r197, %laneid;
	// end inline asm
	and.b32  	%r218, %r5, 992;
	add.s32 	%r219, %r218, 32;
	setp.gt.s32 	%p119, %r219, %r4;
	not.b32 	%r220, %r218;
	add.s32 	%r221, %r4, %r220;
	selp.b32 	%r216, %r221, 31, %p119;
	mov.b64 	{%r199, %r204}, %rd434;
	mov.b32 	%r215, 1;
	mov.b32 	%r217, -1;
	// begin inline asm
	shfl.sync.down.b32 %r198, %r199, %r215, %r216, %r217;
	// end inline asm
	// begin inline asm
	shfl.sync.down.b32 %r203, %r204, %r215, %r216, %r217;
	// end inline asm
	mov.b64 	%rd120, {%r198, %r203};
	mov.b64 	{%r209, %r214}, %rd433;
	// begin inline asm
	shfl.sync.down.b32 %r208, %r209, %r215, %r216, %r217;
	// end inline asm
	// begin inline asm
	shfl.sync.down.b32 %r213, %r214, %r215, %r216, %r217;
	// end inline asm
	mov.b64 	%rd121, {%r208, %r213};
	setp.ge.s32 	%p120, %r197, %r216;
	setp.lt.s64 	%p121, %rd434, %rd120;
	or.pred  	%p122, %p120, %p121;
	mov.u64 	%rd459, %rd434;
	mov.u64 	%rd460, %rd433;
	@%p122 bra 	$L__BB8_68;
	setp.gt.s64 	%p123, %rd434, %rd120;
	mov.u64 	%rd459, %rd120;
	mov.u64 	%rd460, %rd121;
	@%p123 bra 	$L__BB8_68;
	setp.lt.s64 	%p124, %rd433, %rd121;
	selp.b64 	%rd459, %rd434, %rd120, %p124;
	min.s64 	%rd460, %rd433, %rd121;
$L__BB8_68:
	mov.b64 	{%r223, %r228}, %rd459;
	mov.b32 	%r239, 2;
	mov.b32 	%r241, -1;
	// begin inline asm
	shfl.sync.down.b32 %r222, %r223, %r239, %r216, %r241;
	// end inline asm
	// begin inline asm
	shfl.sync.down.b32 %r227, %r228, %r239, %r216, %r241;
	// end inline asm
	mov.b64 	%rd126, {%r222, %r227};
	mov.b64 	{%r233, %r238}, %rd460;
	// begin inline asm
	shfl.sync.down.b32 %r232, %r233, %r239, %r216, %r241;
	// end inline asm
	// begin inline asm
	shfl.sync.down.b32 %r237, %r238, %r239, %r216, %r241;
	// end inline asm
	mov.b64 	%rd127, {%r232, %r237};
	add.s32 	%r242, %r197, 2;
	setp.gt.s32 	%p125, %r242, %r216;
	setp.lt.s64 	%p126, %rd459, %rd126;
	or.pred  	%p127, %p125, %p126;
	mov.u64 	%rd461, %rd459;
	mov.u64 	%rd462, %rd460;
	@%p127 bra 	$L__BB8_71;
	setp.gt.s64 	%p128, %rd459, %rd126;
	mov.u64 	%rd461, %rd126;
	mov.u64 	%rd462, %rd127;
	@%p128 bra 	$L__BB8_71;
	setp.lt.s64 	%p129, %rd460, %rd127;
	selp.b64 	%rd461, %rd459, %rd126, %p129;
	min.s64 	%rd462, %rd460, %rd127;
$L__BB8_71:
	mov.b64 	{%r244, %r249}, %rd461;
	mov.b32 	%r260, 4;
	mov.b32 	%r262, -1;
	// begin inline asm
	shfl.sync.down.b32 %r243, %r244, %r260, %r216, %r262;
	// end inline asm
	// begin inline asm
	shfl.sync.down.b32 %r248, %r249, %r260, %r216, %r262;
	// end inline asm
	mov.b64 	%rd132, {%r243, %r248};
	mov.b64 	{%r254, %r259}, %rd462;
	// begin inline asm
	shfl.sync.down.b32 %r253, %r254, %r260, %r216, %r262;
	// end inline asm
	// begin inline asm
	shfl.sync.down.b32 %r258, %r259, %r260, %r216, %r262;
	// end inline asm
	mov.b64 	%rd133, {%r253, %r258};
	add.s32 	%r263, %r197, 4;
	setp.gt.s32 	%p130, %r263, %r216;
	setp.lt.s64 	%p131, %rd461, %rd132;
	or.pred  	%p132, %p130, %p131;
	mov.u64 	%rd463, %rd461;
	mov.u64 	%rd464, %rd462;
	@%p132 bra 	$L__BB8_74;
	setp.gt.s64 	%p133, %rd461, %rd132;
	mov.u64 	%rd463, %rd132;
	mov.u64 	%rd464, %rd133;
	@%p133 bra 	$L__BB8_74;
	setp.lt.s64 	%p134, %rd462, %rd133;
	selp.b64 	%rd463, %rd461, %rd132, %p134;
	min.s64 	%rd464, %rd462, %rd133;
$L__BB8_74:
	mov.b64 	{%r265, %r270}, %rd463;
	mov.b32 	%r281, 8;
	mov.b32 	%r283, -1;
	// begin inline asm
	shfl.sync.down.b32 %r264, %r265, %r281, %r216, %r283;
	// end inline asm
	// begin inline asm
	shfl.sync.down.b32 %r269, %r270, %r281, %r216, %r283;
	// end inline asm
	mov.b64 	%rd138, {%r264, %r269};
	mov.b64 	{%r275, %r280}, %rd464;
	// begin inline asm
	shfl.sync.down.b32 %r274, %r275, %r281, %r216, %r283;
	// end inline asm
	// begin inline asm
	shfl.sync.down.b32 %r279, %r280, %r281, %r216, %r283;
	// end inline asm
	mov.b64 	%rd139, {%r274, %r279};
	add.s32 	%r284, %r197, 8;
	setp.gt.s32 	%p135, %r284, %r216;
	setp.lt.s64 	%p136, %rd463, %rd138;
	or.pred  	%p137, %p135, %p136;
	mov.u64 	%rd465, %rd463;
	mov.u64 	%rd466, %rd464;
	@%p137 bra 	$L__BB8_77;
	setp.gt.s64 	%p138, %rd463, %rd138;
	mov.u64 	%rd465, %rd138;
	mov.u64 	%rd466, %rd139;
	@%p138 bra 	$L__BB8_77;
	setp.lt.s64 	%p139, %rd464, %rd139;
	selp.b64 	%rd465, %rd463, %rd138, %p139;
	min.s64 	%rd466, %rd464, %rd139;
$L__BB8_77:
	mov.b64 	{%r286, %r291}, %rd465;
	mov.b32 	%r302, 16;
	mov.b32 	%r304, -1;
	// begin inline asm
	shfl.sync.down.b32 %r285, %r286, %r302, %r216, %r304;
	// end inline asm
	// begin inline asm
	shfl.sync.down.b32 %r290, %r291, %r302, %r216, %r304;
	// end inline asm
	mov.b64 	%rd144, {%r285, %r290};
	mov.b64 	{%r296, %r301}, %rd466;
	// begin inline asm
	shfl.sync.down.b32 %r295, %r296, %r302, %r216, %r304;
	// end inline asm
	// begin inline asm
	shfl.sync.down.b32 %r300, %r301, %r302, %r216, %r304;
	// end inline asm
	mov.b64 	%rd145, {%r295, %r300};
	add.s32 	%r305, %r197, 16;
	setp.gt.s32 	%p140, %r305, %r216;
	setp.lt.s64 	%p141, %rd465, %rd144;
	or.pred  	%p142, %p140, %p141;
	mov.u64 	%rd540, %rd465;
	mov.u64 	%rd539, %rd466;
	@%p142 bra 	$L__BB8_80;
	setp.gt.s64 	%p143, %rd465, %rd144;
	mov.u64 	%rd540, %rd144;
	mov.u64 	%rd539, %rd145;
	@%p143 bra 	$L__BB8_80;
	setp.lt.s64 	%p144, %rd466, %rd145;
	selp.b64 	%rd540, %rd465, %rd144, %p144;
	min.s64 	%rd539, %rd466, %rd145;
$L__BB8_80:
	setp.ne.s32 	%p145, %r197, 0;
	@%p145 bra 	$L__BB8_82;
	shr.u32 	%r306, %r5, 1;
	and.b32  	%r307, %r306, 496;
	mov.u32 	%r308, _ZN6thrust24THRUST_300001_SM_1000_NS8cuda_cub4core6detail5shmemE;
	add.s32 	%r309, %r308, %r307;
	st.shared.u64 	[%r309+8], %rd540;
	st.shared.u64 	[%r309+16], %rd539;
$L__BB8_82:
	bar.sync 	0;
	setp.ne.s32 	%p146, %r5, 0;
	@%p146 bra 	$L__BB8_198;
	setp.lt.s32 	%p147, %r4, 33;
	mov.u64 	%rd469, %rd540;
	mov.u64 	%rd470, %rd539;
	@%p147 bra 	$L__BB8_87;
	ld.shared.u64 	%rd150, [_ZN6thrust24THRUST_300001_SM_1000_NS8cuda_cub4core6detail5shmemE+24];
	ld.shared.u64 	%rd151, [_ZN6thrust24THRUST_300001_SM_1000_NS8cuda_cub4core6detail5shmemE+32];
	setp.lt.s64 	%p148, %rd540, %rd150;
	mov.u64 	%rd469, %rd540;
	mov.u64 	%rd470, %rd539;
	@%p148 bra 	$L__BB8_87;
	setp.lt.s64 	%p149, %rd150, %rd540;
	mov.u64 	%rd469, %rd150;
	mov.u64 	%rd470, %rd151;
	@%p149 bra 	$L__BB8_87;
	setp.lt.s64 	%p150, %rd539, %rd151;
	selp.b64 	%rd469, %rd540, %rd150, %p150;
	min.s64 	%rd470, %rd539, %rd151;
$L__BB8_87:
	setp.lt.s32 	%p151, %r4, 65;
	mov.u64 	%rd471, %rd469;
	mov.u64 	%rd472, %rd470;
	@%p151 bra 	$L__BB8_91;
	ld.shared.u64 	%rd156, [_ZN6thrust24THRUST_300001_SM_1000_NS8cuda_cub4core6detail5shmemE+40];
	ld.shared.u64 	%rd157, [_ZN6thrust24THRUST_300001_SM_1000_NS8cuda_cub4core6detail5shmemE+48];
	setp.lt.s64 	%p152, %rd469, %rd156;
	mov.u64 	%rd471, %rd469;
	mov.u64 	%rd472, %rd470;
	@%p152 bra 	$L__BB8_91;
	setp.lt.s64 	%p153, %rd156, %rd469;
	mov.u64 	%rd471, %rd156;
	mov.u64 	%rd472, %rd157;
	@%p153 bra 	$L__BB8_91;
	setp.lt.s64 	%p154, %rd470, %rd157;
	selp.b64 	%rd471, %rd469, %rd156, %p154;
	min.s64 	%rd472, %rd470, %rd157;
$L__BB8_91:
	setp.lt.s32 	%p155, %r4, 97;
	mov.u64 	%rd473, %rd471;
	mov.u64 	%rd474, %rd472;
	@%p155 bra 	$L__BB8_95;
	ld.shared.u64 	%rd162, [_ZN6thrust24THRUST_300001_SM_1000_NS8cuda_cub4core6detail5shmemE+56];
	ld.shared.u64 	%rd163, [_ZN6thrust24THRUST_300001_SM_1000_NS8cuda_cub4core6detail5shmemE+64];
	setp.lt.s64 	%p156, %rd471, %rd162;
	mov.u64 	%rd473, %rd471;
	mov.u64 	%rd474, %rd472;
	@%p156 bra 	$L__BB8_95;
	setp.lt.s64 	%p157, %rd162, %rd471;
	mov.u64 	%rd473, %rd162;
	mov.u64 	%rd474, %rd163;
	@%p157 bra 	$L__BB8_95;
	setp.lt.s64 	%p158, %rd472, %rd163;
	selp.b64 	%rd473, %rd471, %rd162, %p158;
	min.s64 	%rd474, %rd472, %rd163;
$L__BB8_95:
	setp.lt.s32 	%p159, %r4, 129;
	mov.u64 	%rd475, %rd473;
	mov.u64 	%rd476, %rd474;
	@%p159 bra 	$L__BB8_99;
	ld.shared.u64 	%rd168, [_ZN6thrust24THRUST_300001_SM_1000_NS8cuda_cub4core6detail5shmemE+72];
	ld.shared.u64 	%rd169, [_ZN6thrust24THRUST_300001_SM_1000_NS8cuda_cub4core6detail5shmemE+80];
	setp.lt.s64 	%p160, %rd473, %rd168;
	mov.u64 	%rd475, %rd473;
	mov.u64 	%rd476, %rd474;
	@%p160 bra 	$L__BB8_99;
	setp.lt.s64 	%p161, %rd168, %rd473;
	mov.u64 	%rd475, %rd168;
	mov.u64 	%rd476, %rd169;
	@%p161 bra 	$L__BB8_99;
	setp.lt.s64 	%p162, %rd474, %rd169;
	selp.b64 	%rd475, %rd473, %rd168, %p162;
	min.s64 	%rd476, %rd474, %rd169;
$L__BB8_99:
	setp.lt.s32 	%p163, %r4, 161;
	mov.u64 	%rd477, %rd475;
	mov.u64 	%rd478, %rd476;
	@%p163 bra 	$L__BB8_103;
	ld.shared.u64 	%rd174, [_ZN6thrust24THRUST_300001_SM_1000_NS8cuda_cub4core6detail5shmemE+88];
	ld.shared.u64 	%rd175, [_ZN6thrust24THRUST_300001_SM_1000_NS8cuda_cub4core6detail5shmemE+96];
	setp.lt.s64 	%p164, %rd475, %rd174;
	mov.u64 	%rd477, %rd475;
	mov.u64 	%rd478, %rd476;
	@%p164 bra 	$L__BB8_103;
	setp.lt.s64 	%p165, %rd174, %rd475;
	mov.u64 	%rd477, %rd174;
	mov.u64 	%rd478, %rd175;
	@%p165 bra 	$L__BB8_103;
	setp.lt.s64 	%p166, %rd476, %rd175;
	selp.b64 	%rd477, %rd475, %rd174, %p166;
	min.s64 	%rd478, %rd476, %rd175;
$L__BB8_103:
	setp.lt.s32 	%p167, %r4, 193;
	mov.u64 	%rd479, %rd477;
	mov.u64 	%rd480, %rd478;
	@%p167 bra 	$L__BB8_107;
	ld.shared.u64 	%rd180, [_ZN6thrust24THRUST_300001_SM_1000_NS8cuda_cub4core6detail5shmemE+104];
	ld.shared.u64 	%rd181, [_ZN6thrust24THRUST_300001_SM_1000_NS8cuda_cub4core6detail5shmemE+112];
	setp.lt.s64 	%p168, %rd477, %rd180;
	mov.u64 	%rd479, %rd477;
	mov.u64 	%rd480, %rd478;
	@%p168 bra 	$L__BB8_107;
	setp.lt.s64 	%p169, %rd180, %rd477;
	mov.u64 	%rd479, %rd180;
	mov.u64 	%rd480, %rd181;
	@%p169 bra 	$L__BB8_107;
	setp.lt.s64 	%p170, %rd478, %rd181;
	selp.b64 	%rd479, %rd477, %rd180, %p170;
	min.s64 	%rd480, %rd478, %rd181;
$L__BB8_107:
	setp.lt.s32 	%p171, %r4, 225;
	mov.u64 	%rd539, %rd480;
	mov.u64 	%rd540, %rd479;
	@%p171 bra 	$L__BB8_198;
	ld.shared.u64 	%rd186, [_ZN6thrust24THRUST_300001_SM_1000_NS8cuda_cub4core6detail5shmemE+120];
	ld.shared.u64 	%rd187, [_ZN6thrust24THRUST_300001_SM_1000_NS8cuda_cub4core6detail5shmemE+128];
	setp.lt.s64 	%p172, %rd479, %rd186;
	mov.u64 	%rd539, %rd480;
	mov.u64 	%rd540, %rd479;
	@%p172 bra 	$L__BB8_198;
	setp.lt.s64 	%p173, %rd186, %rd479;
	mov.u64 	%rd539, %rd187;
	mov.u64 	%rd540, %rd186;
	@%p173 bra 	$L__BB8_198;
	setp.lt.s64 	%p174, %rd480, %rd187;
	selp.b64 	%rd540, %rd479, %rd186, %p174;
	min.s64 	%rd539, %rd480, %rd187;
	bra.uni 	$L__BB8_198;
$L__BB8_111:
	mov.u32 	%r35, %tid.x;
	cvt.s64.s32 	%rd354, %r2;
	add.s64 	%rd355, %rd351, %rd354;
	cvt.u64.u32 	%rd356, %r35;
	add.s64 	%rd357, %rd356, %rd354;
	cvta.to.global.u64 	%rd358, %rd350;
	shl.b64 	%rd359, %rd357, 3;
	add.s64 	%rd360, %rd358, %rd359;
	ld.global.u64 	%rd361, [%rd360];
	add.s32 	%r69, %r35, 256;
	cvt.u64.u32 	%rd362, %r69;
	ld.global.u64 	%rd363, [%rd360+2048];
	add.s32 	%r70, %r35, 512;
	cvt.u64.u32 	%rd364, %r70;
	ld.global.u64 	%rd365, [%rd360+4096];
	add.s32 	%r71, %r35, 768;
	cvt.u64.u32 	%rd366, %r71;
	ld.global.u64 	%rd367, [%rd360+6144];
	or.b32  	%r72, %r35, 1024;
	cvt.u64.u32 	%rd190, %r72;
	add.s64 	%rd191, %rd355, %rd190;
	ld.global.u64 	%rd192, [%rd360+8192];
	setp.lt.s64 	%p2, %rd363, %rd361;
	min.s64 	%rd368, %rd363, %rd361;
	selp.b64 	%rd369, %rd362, %rd356, %p2;
	setp.lt.s64 	%p3, %rd365, %rd368;
	min.s64 	%rd370, %rd365, %rd368;
	selp.b64 	%rd371, %rd364, %rd369, %p3;
	setp.lt.s64 	%p4, %rd367, %rd370;
	min.s64 	%rd193, %rd367, %rd370;
	selp.b64 	%rd194, %rd366, %rd371, %p4;
	add.s64 	%rd195, %rd355, %rd194;
	setp.lt.s64 	%p5, %rd193, %rd192;
	mov.u64 	%rd516, %rd193;
	mov.u64 	%rd515, %rd195;
	@%p5 bra 	$L__BB8_114;
	setp.lt.s64 	%p6, %rd192, %rd193;
	mov.u64 	%rd516, %rd192;
	mov.u64 	%rd515, %rd191;
	@%p6 bra 	$L__BB8_114;
	setp.lt.u64 	%p7, %rd194, %rd190;
	selp.b64 	%rd516, %rd193, %rd192, %p7;
	selp.b64 	%rd515, %rd195, %rd191, %p7;
$L__BB8_114:
	setp.le.s32 	%p8, %r66, %r3;
	@%p8 bra 	$L__BB8_159;
	setp.ne.s32 	%p9, %r35, 0;
	@%p9 bra 	$L__BB8_117;
	atom.global.add.u32 	%r73, [%rd1+4], 1280;
	add.s32 	%r74, %r73, %r3;
	st.shared.u32 	[_ZN6thrust24THRUST_300001_SM_1000_NS8cuda_cub4core6detail5shmemE+152], %r74;
$L__BB8_117:
	bar.sync 	0;
	ld.shared.u32 	%r427, [_ZN6thrust24THRUST_300001_SM_1000_NS8cuda_cub4core6detail5shmemE+152];
	add.s32 	%r75, %r427, 1280;
	setp.gt.s32 	%p10, %r75, %r66;
	@%p10 bra 	$L__BB8_136;
$L__BB8_118:
	cvt.s64.s32 	%rd372, %r427;
	add.s64 	%rd373, %rd356, %rd372;
	cvta.to.global.u64 	%rd374, %rd350;
	shl.b64 	%rd375, %rd373, 3;
	add.s64 	%rd376, %rd374, %rd375;
	add.s64 	%rd203, %rd373, %rd351;
	ld.global.u64 	%rd204, [%rd376];
	ld.global.u64 	%rd205, [%rd376+2048];
	ld.global.u64 	%rd206, [%rd376+4096];
	ld.global.u64 	%rd207, [%rd376+6144];
	ld.global.u64 	%rd208, [%rd376+8192];
	setp.lt.s64 	%p11, %rd516, %rd204;
	mov.u64 	%rd485, %rd516;
	mov.u64 	%rd486, %rd515;
	@%p11 bra 	$L__BB8_121;
	setp.lt.s64 	%p12, %rd204, %rd516;
	mov.u64 	%rd485, %rd204;
	mov.u64 	%rd486, %rd203;
	@%p12 bra 	$L__BB8_121;
	setp.lt.s64 	%p13, %rd515, %rd203;
	selp.b64 	%rd485, %rd516, %rd204, %p13;
	min.s64 	%rd486, %rd515, %rd203;
$L__BB8_121:
	setp.lt.s64 	%p14, %rd485, %rd205;
	mov.u64 	%rd487, %rd485;
	mov.u64 	%rd488, %rd486;
	@%p14 bra 	$L__BB8_124;
	add.s64 	%rd379, %rd373, %rd351;
	add.s64 	%rd488, %rd379, 256;
	setp.lt.s64 	%p15, %rd205, %rd485;
	mov.u64 	%rd487, %rd205;
	@%p15 bra 	$L__BB8_124;
	setp.lt.s64 	%p16, %rd486, %rd488;
	selp.b64 	%rd487, %rd485, %rd205, %p16;
	min.s64 	%rd488, %rd486, %rd488;
$L__BB8_124:
	setp.lt.s64 	%p17, %rd487, %rd206;
	mov.u64 	%rd489, %rd487;
	mov.u64 	%rd490, %rd488;
	@%p17 bra 	$L__BB8_127;
	cvt.s64.s32 	%rd380, %r427;
	add.s64 	%rd381, %rd356, %rd380;
	add.s64 	%rd382, %rd381, %rd351;
	add.s64 	%rd490, %rd382, 512;
	setp.lt.s64 	%p18, %rd206, %rd487;
	mov.u64 	%rd489, %rd206;
	@%p18 bra 	$L__BB8_127;
	setp.lt.s64 	%p19, %rd488, %rd490;
	selp.b64 	%rd489, %rd487, %rd206, %p19;
	min.s64 	%rd490, %rd488, %rd490;
$L__BB8_127:
	setp.lt.s64 	%p20, %rd489, %rd207;
	mov.u64 	%rd491, %rd489;
	mov.u64 	%rd492, %rd490;
	@%p20 bra 	$L__BB8_130;
	cvt.s64.s32 	%rd383, %r427;
	add.s64 	%rd384, %rd356, %rd383;
	add.s64 	%rd385, %rd384, %rd351;
	add.s64 	%rd492, %rd385, 768;
	setp.lt.s64 	%p21, %rd207, %rd489;
	mov.u64 	%rd491, %rd207;
	@%p21 bra 	$L__BB8_130;
	setp.lt.s64 	%p22, %rd490, %rd492;
	selp.b64 	%rd491, %rd489, %rd207, %p22;
	min.s64 	%rd492, %rd490, %rd492;
$L__BB8_130:
	setp.lt.s64 	%p23, %rd491, %rd208;
	mov.u64 	%rd516, %rd491;
	mov.u64 	%rd515, %rd492;
	@%p23 bra 	$L__BB8_133;
	cvt.s64.s32 	%rd386, %r427;
	add.s64 	%rd387, %rd356, %rd386;
	add.s64 	%rd388, %rd387, %rd351;
	add.s64 	%rd515, %rd388, 1024;
	setp.lt.s64 	%p24, %rd208, %rd491;
	mov.u64 	%rd516, %rd208;
	@%p24 bra 	$L__BB8_133;
	setp.lt.s64 	%p25, %rd492, %rd515;
	selp.b64 	%rd516, %rd491, %rd208, %p25;
	min.s64 	%rd515, %rd492, %rd515;
$L__BB8_133:
	setp.ne.s32 	%p26, %r35, 0;
	bar.sync 	0;
	@%p26 bra 	$L__BB8_135;
	atom.global.add.u32 	%r76, [%rd1+4], 1280;
	add.s32 	%r77, %r76, %r3;
	st.shared.u32 	[_ZN6thrust24THRUST_300001_SM_1000_NS8cuda_cub4core6detail5shmemE+152], %r77;
$L__BB8_135:
	bar.sync 	0;
	ld.shared.u32 	%r427, [_ZN6thrust24THRUST_300001_SM_1000_NS8cuda_cub4core6detail5shmemE+152];
	add.s32 	%r78, %r427, 1280;
	setp.le.s32 	%p27, %r78, %r66;
	@%p27 bra 	$L__BB8_118;
$L__BB8_136:
	setp.le.s32 	%p28, %r66, %r427;
	@%p28 bra 	$L__BB8_159;
	sub.s32 	%r40, %r66, %r427;
	setp.ge.s32 	%p29, %r35, %r40;
	@%p29 bra 	$L__BB8_159;
	cvta.to.global.u64 	%rd235, %rd350;
	not.b32 	%r79, %r35;
	add.s32 	%r80, %r66, %r79;
	sub.s32 	%r41, %r80, %r427;
	and.b32  	%r81, %r41, 768;
	setp.eq.s32 	%p30, %r81, 768;
	mov.u32 	%r431, %r35;
	@%p30 bra 	$L__BB8_144;
	add.s32 	%r429, %r35, %r427;
	shr.u32 	%r82, %r41, 8;
	add.s32 	%r83, %r82, 1;
	and.b32  	%r84, %r83, 3;
	neg.s32 	%r428, %r84;
	mov.u32 	%r431, %r35;
$L__BB8_140:
	.pragma "nounroll";
	mov.u64 	%rd237, %rd515;
	mov.u64 	%rd236, %rd516;
	cvt.s64.s32 	%rd390, %r429;
	add.s64 	%rd238, %rd351, %rd390;
	mul.wide.s32 	%rd391, %r429, 8;
	add.s64 	%rd392, %rd235, %rd391;
	ld.global.u64 	%rd239, [%rd392];
	setp.lt.s64 	%p31, %rd236, %rd239;
	@%p31 bra 	$L__BB8_143;
	setp.lt.s64 	%p32, %rd239, %rd236;
	mov.u64 	%rd516, %rd239;
	mov.u64 	%rd515, %rd238;
	@%p32 bra 	$L__BB8_143;
	setp.lt.s64 	%p33, %rd237, %rd238;
	selp.b64 	%rd516, %rd236, %rd239, %p33;
	min.s64 	%rd515, %rd237, %rd238;
$L__BB8_143:
	add.s32 	%r431, %r431, 256;
	add.s32 	%r429, %r429, 256;
	add.s32 	%r428, %r428, 1;
	setp.ne.s32 	%p34, %r428, 0;
	@%p34 bra 	$L__BB8_140;
$L__BB8_144:
	setp.lt.u32 	%p35, %r41, 768;
	@%p35 bra 	$L__BB8_159;
	add.s32 	%r432, %r431, %r427;
	add.s32 	%r435, %r432, 256;
	add.s32 	%r434, %r432, 512;
	add.s32 	%r433, %r432, 768;
	add.s64 	%rd248, %rd235, 4096;
$L__BB8_146:
	cvt.s64.s32 	%rd393, %r435;
	add.s64 	%rd251, %rd351, %rd393;
	cvt.s64.s32 	%rd394, %r434;
	add.s64 	%rd252, %rd351, %rd394;
	cvt.s64.s32 	%rd395, %r433;
	add.s64 	%rd253, %rd351, %rd395;
	cvt.s64.s32 	%rd396, %r432;
	mul.wide.s32 	%rd397, %r432, 8;
	add.s64 	%rd254, %rd248, %rd397;
	add.s64 	%rd255, %rd351, %rd396;
	ld.global.u64 	%rd256, [%rd254+-4096];
	setp.lt.s64 	%p36, %rd516, %rd256;
	mov.u64 	%rd507, %rd516;
	mov.u64 	%rd508, %rd515;
	@%p36 bra 	$L__BB8_149;
	setp.lt.s64 	%p37, %rd256, %rd516;
	mov.u64 	%rd507, %rd256;
	mov.u64 	%rd508, %rd255;
	@%p37 bra 	$L__BB8_149;
	setp.lt.s64 	%p38, %rd515, %rd255;
	selp.b64 	%rd507, %rd516, %rd256, %p38;
	min.s64 	%rd508, %rd515, %rd255;
$L__BB8_149:
	ld.global.u64 	%rd261, [%rd254+-2048];
	setp.lt.s64 	%p39, %rd507, %rd261;
	mov.u64 	%rd509, %rd507;
	mov.u64 	%rd510, %rd508;
	@%p39 bra 	$L__BB8_152;
	setp.lt.s64 	%p40, %rd261, %rd507;
	mov.u64 	%rd509, %rd261;
	mov.u64 	%rd510, %rd251;
	@%p40 bra 	$L__BB8_152;
	setp.lt.s64 	%p41, %rd508, %rd251;
	selp.b64 	%rd509, %rd507, %rd261, %p41;
	min.s64 	%rd510, %rd508, %rd251;
$L__BB8_152:
	ld.global.u64 	%rd266, [%rd254];
	setp.lt.s64 	%p42, %rd509, %rd266;
	mov.u64 	%rd511, %rd509;
	mov.u64 	%rd512, %rd510;
	@%p42 bra 	$L__BB8_155;
	setp.lt.s64 	%p43, %rd266, %rd509;
	mov.u64 	%rd511, %rd266;
	mov.u64 	%rd512, %rd252;
	@%p43 bra 	$L__BB8_155;
	setp.lt.s64 	%p44, %rd510, %rd252;
	selp.b64 	%rd511, %rd509, %rd266, %p44;
	min.s64 	%rd512, %rd510, %rd252;
$L__BB8_155:
	ld.global.u64 	%rd271, [%rd254+2048];
	setp.lt.s64 	%p45, %rd511, %rd271;
	mov.u64 	%rd516, %rd511;
	mov.u64 	%rd515, %rd512;
	@%p45 bra 	$L__BB8_158;
	setp.lt.s64 	%p46, %rd271, %rd511;
	mov.u64 	%rd516, %rd271;
	mov.u64 	%rd515, %rd253;
	@%p46 bra 	$L__BB8_158;
	setp.lt.s64 	%p47, %rd512, %rd253;
	selp.b64 	%rd516, %rd511, %rd271, %p47;
	min.s64 	%rd515, %rd512, %rd253;
$L__BB8_158:
	add.s32 	%r431, %r431, 1024;
	add.s32 	%r435, %r435, 1024;
	add.s32 	%r434, %r434, 1024;
	add.s32 	%r433, %r433, 1024;
	add.s32 	%r432, %r432, 1024;
	setp.lt.s32 	%p48, %r431, %r40;
	@%p48 bra 	$L__BB8_146;
$L__BB8_159:
	// begin inline asm
	mov.u32 %r85, %laneid;
	// end inline asm
	mov.b64 	{%r87, %r92}, %rd516;
	mov.b32 	%r103, 1;
	mov.b32 	%r104, 31;
	mov.b32 	%r105, -1;
	// begin inline asm
	shfl.sync.down.b32 %r86, %r87, %r103, %r104, %r105;
	// end inline asm
	// begin inline asm
	shfl.sync.down.b32 %r91, %r92, %r103, %r104, %r105;
	// end inline asm
	mov.b64 	%rd278, {%r86, %r91};
	mov.b64 	{%r97, %r102}, %rd515;
	// begin inline asm
	shfl.sync.down.b32 %r96, %r97, %r103, %r104, %r105;
	// end inline asm
	// begin inline asm
	shfl.sync.down.b32 %r101, %r102, %r103, %r104, %r105;
	// end inline asm
	mov.b64 	%rd279, {%r96, %r101};
	setp.gt.s32 	%p49, %r85, 30;
	setp.lt.s64 	%p50, %rd516, %rd278;
	or.pred  	%p51, %p49, %p50;
	mov.u64 	%rd517, %rd516;
	mov.u64 	%rd518, %rd515;
	@%p51 bra 	$L__BB8_162;
	setp.gt.s64 	%p52, %rd516, %rd278;
	mov.u64 	%rd517, %rd278;
	mov.u64 	%rd518, %rd279;
	@%p52 bra 	$L__BB8_162;
	setp.lt.s64 	%p53, %rd515, %rd279;
	selp.b64 	%rd517, %rd516, %rd278, %p53;
	min.s64 	%rd518, %rd515, %rd279;
$L__BB8_162:
	mov.b64 	{%r107, %r112}, %rd517;
	mov.b32 	%r123, 2;
	mov.b32 	%r124, 31;
	mov.b32 	%r125, -1;
	// begin inline asm
	shfl.sync.down.b32 %r106, %r107, %r123, %r124, %r125;
	// end inline asm
	// begin inline asm
	shfl.sync.down.b32 %r111, %r112, %r123, %r124, %r125;
	// end inline asm
	mov.b64 	%rd284, {%r106, %r111};
	mov.b64 	{%r117, %r122}, %rd518;
	// begin inline asm
	shfl.sync.down.b32 %r116, %r117, %r123, %r124, %r125;
	// end inline asm
	// begin inline asm
	shfl.sync.down.b32 %r121, %r122, %r123, %r124, %r125;
	// end inline asm
	mov.b64 	%rd285, {%r116, %r121};
	setp.gt.s32 	%p54, %r85, 29;
	setp.lt.s64 	%p55, %rd517, %rd284;
	or.pred  	%p56, %p54, %p55;
	mov.u64 	%rd519, %rd517;
	mov.u64 	%rd520, %rd518;
	@%p56 bra 	$L__BB8_165;
	setp.gt.s64 	%p57, %rd517, %rd284;
	mov.u64 	%rd519, %rd284;
	mov.u64 	%rd520, %rd285;
	@%p57 bra 	$L__BB8_165;
	setp.lt.s64 	%p58, %rd518, %rd285;
	selp.b64 	%rd519, %rd517, %rd284, %p58;
	min.s64 	%rd520, %rd518, %rd285;
$L__BB8_165:
	mov.b64 	{%r127, %r132}, %rd519;
	mov.b32 	%r143, 4;
	mov.b32 	%r144, 31;
	mov.b32 	%r145, -1;
	// begin inline asm
	shfl.sync.down.b32 %r126, %r127, %r143, %r144, %r145;
	// end inline asm
	// begin inline asm
	shfl.sync.down.b32 %r131, %r132, %r143, %r144, %r145;
	// end inline asm
	mov.b64 	%rd290, {%r126, %r131};
	mov.b64 	{%r137, %r142}, %rd520;
	// begin inline asm
	shfl.sync.down.b32 %r136, %r137, %r143, %r144, %r145;
	// end inline asm
	// begin inline asm
	shfl.sync.down.b32 %r141, %r142, %r143, %r144, %r145;
	// end inline asm
	mov.b64 	%rd291, {%r136, %r141};
	setp.gt.s32 	%p59, %r85, 27;
	setp.lt.s64 	%p60, %rd519, %rd290;
	or.pred  	%p61, %p59, %p60;
	mov.u64 	%rd521, %rd519;
	mov.u64 	%rd522, %rd520;
	@%p61 bra 	$L__BB8_168;
	setp.gt.s64 	%p62, %rd519, %rd290;
	mov.u64 	%rd521, %rd290;
	mov.u64 	%rd522, %rd291;
	@%p62 bra 	$L__BB8_168;
	setp.lt.s64 	%p63, %rd520, %rd291;
	selp.b64 	%rd521, %rd519, %rd290, %p63;
	min.s64 	%rd522, %rd520, %rd291;
$L__BB8_168:
	mov.b64 	{%r147, %r152}, %rd521;
	mov.b32 	%r163, 8;
	mov.b32 	%r164, 31;
	mov.b32 	%r165, -1;
	// begin inline asm
	shfl.sync.down.b32 %r146, %r147, %r163, %r164, %r165;
	// end inline asm
	// begin inline asm
	shfl.sync.down.b32 %r151, %r152, %r163, %r164, %r165;
	// end inline asm
	mov.b64 	%rd296, {%r146, %r151};
	mov.b64 	{%r157, %r162}, %rd522;
	// begin inline asm
	shfl.sync.down.b32 %r156, %r157, %r163, %r164, %r165;
	// end inline asm
	// begin inline asm
	shfl.sync.down.b32 %r161, %r162, %r163, %r164, %r165;
	// end inline asm
	mov.b64 	%rd297, {%r156, %r161};
	setp.gt.s32 	%p64, %r85, 23;
	setp.lt.s64 	%p65, %rd521, %rd296;
	or.pred  	%p66, %p64, %p65;
	mov.u64 	%rd523, %rd521;
	mov.u64 	%rd524, %rd522;
	@%p66 bra 	$L__BB8_171;
	setp.gt.s64 	%p67, %rd521, %rd296;
	mov.u64 	%rd523, %rd296;
	mov.u64 	%rd524, %rd297;
	@%p67 bra 	$L__BB8_171;
	setp.lt.s64 	%p68, %rd522, %rd297;
	selp.b64 	%rd523, %rd521, %rd296, %p68;
	min.s64 	%rd524, %rd522, %rd297;
$L__BB8_171:
	mov.b64 	{%r167, %r172}, %rd523;
	mov.b32 	%r183, 16;
	mov.b32 	%r184, 31;
	mov.b32 	%r185, -1;
	// begin inline asm
	shfl.sync.down.b32 %r166, %r167, %r183, %r184, %r185;
	// end inline asm
	// begin inline asm
	shfl.sync.down.b32 %r171, %r172, %r183, %r184, %r185;
	// end inline asm
	mov.b64 	%rd302, {%r166, %r171};
	mov.b64 	{%r177, %r182}, %rd524;
	// begin inline asm
	shfl.sync.down.b32 %r176, %r177, %r183, %r184, %r185;
	// end inline asm
	// begin inline asm
	shfl.sync.down.b32 %r181, %r182, %r183, %r184, %r185;
	// end inline asm
	mov.b64 	%rd303, {%r176, %r181};
	setp.gt.s32 	%p69, %r85, 15;
	setp.lt.s64 	%p70, %rd523, %rd302;
	or.pred  	%p71, %p69, %p70;
	mov.u64 	%rd540, %rd523;
	mov.u64 	%rd539, %rd524;
	@%p71 bra 	$L__BB8_174;
	setp.gt.s64 	%p72, %rd523, %rd302;
	mov.u64 	%rd540, %rd302;
	mov.u64 	%rd539, %rd303;
	@%p72 bra 	$L__BB8_174;
	setp.lt.s64 	%p73, %rd524, %rd303;
	selp.b64 	%rd540, %rd523, %rd302, %p73;
	min.s64 	%rd539, %rd524, %rd303;
$L__BB8_174:
	setp.ne.s32 	%p74, %r85, 0;
	@%p74 bra 	$L__BB8_176;
	shr.u32 	%r186, %r35, 1;
	and.b32  	%r187, %r186, 496;
	mov.u32 	%r188, _ZN6thrust24THRUST_300001_SM_1000_NS8cuda_cub4core6detail5shmemE;
	add.s32 	%r189, %r188, %r187;
	st.shared.u64 	[%r189+8], %rd540;
	st.shared.u64 	[%r189+16], %rd539;
$L__BB8_176:
	bar.sync 	0;
	setp.ne.s32 	%p75, %r35, 0;
	@%p75 bra 	$L__BB8_198;
	ld.shared.u64 	%rd308, [_ZN6thrust24THRUST_300001_SM_1000_NS8cuda_cub4core6detail5shmemE+24];
	ld.shared.u64 	%rd309, [_ZN6thrust24THRUST_300001_SM_1000_NS8cuda_cub4core6detail5shmemE+32];
	setp.lt.s64 	%p76, %rd540, %rd308;
	mov.u64 	%rd527, %rd540;
	mov.u64 	%rd528, %rd539;
	@%p76 bra 	$L__BB8_180;
	setp.lt.s64 	%p77, %rd308, %rd540;
	mov.u64 	%rd527, %rd308;
	mov.u64 	%rd528, %rd309;
	@%p77 bra 	$L__BB8_180;
	setp.lt.s64 	%p78, %rd539, %rd309;
	selp.b64 	%rd527, %rd540, %rd308, %p78;
	min.s64 	%rd528, %rd539, %rd309;
$L__BB8_180:
	ld.shared.u64 	%rd314, [_ZN6thrust24THRUST_300001_SM_1000_NS8cuda_cub4core6detail5shmemE+40];
	ld.shared.u64 	%rd315, [_ZN6thrust24THRUST_300001_SM_1000_NS8cuda_cub4core6detail5shmemE+48];
	setp.lt.s64 	%p79, %rd527, %rd314;
	mov.u64 	%rd529, %rd527;
	mov.u64 	%rd530, %rd528;
	@%p79 bra 	$L__BB8_183;
	setp.lt.s64 	%p80, %rd314, %rd527;
	mov.u64 	%rd529, %rd314;
	mov.u64 	%rd530, %rd315;
	@%p80 bra 	$L__BB8_183;
	setp.lt.s64 	%p81, %rd528, %rd315;
	selp.b64 	%rd529, %rd527, %rd314, %p81;
	min.s64 	%rd530, %rd528, %rd315;
$L__BB8_183:
	ld.shared.u64 	%rd320, [_ZN6thrust24THRUST_300001_SM_1000_NS8cuda_cub4core6detail5shmemE+56];
	ld.shared.u64 	%rd321, [_ZN6thrust24THRUST_300001_SM_1000_NS8cuda_cub4core6detail5shmemE+64];
	setp.lt.s64 	%p82, %rd529, %rd320;
	mov.u64 	%rd531, %rd529;
	mov.u64 	%rd532, %rd530;
	@%p82 bra 	$L__BB8_186;
	setp.lt.s64 	%p83, %rd320, %rd529;
	mov.u64 	%rd531, %rd320;
	mov.u64 	%rd532, %rd321;
	@%p83 bra 	$L__BB8_186;
	setp.lt.s64 	%p84, %rd530, %rd321;
	selp.b64 	%rd531, %rd529, %rd320, %p84;
	min.s64 	%rd532, %rd530, %rd321;
$L__BB8_186:
	ld.shared.u64 	%rd326, [_ZN6thrust24THRUST_300001_SM_1000_NS8cuda_cub4core6detail5shmemE+72];
	ld.shared.u64 	%rd327, [_ZN6thrust24THRUST_300001_SM_1000_NS8cuda_cub4core6detail5shmemE+80];
	setp.lt.s64 	%p85, %rd531, %rd326;
	mov.u64 	%rd533, %rd531;
	mov.u64 	%rd534, %rd532;
	@%p85 bra 	$L__BB8_189;
	setp.lt.s64 	%p86, %rd326, %rd531;
	mov.u64 	%rd533, %rd326;
	mov.u64 	%rd534, %rd327;
	@%p86 bra 	$L__BB8_189;
	setp.lt.s64 	%p87, %rd532, %rd327;
	selp.b64 	%rd533, %rd531, %rd326, %p87;
	min.s64 	%rd534, %rd532, %rd327;
$L__BB8_189:
	ld.shared.u64 	%rd332, [_ZN6thrust24THRUST_300001_SM_1000_NS8cuda_cub4core6detail5shmemE+88];
	ld.shared.u64 	%rd333, [_ZN6thrust24THRUST_300001_SM_1000_NS8cuda_cub4core6detail5shmemE+96];
	setp.lt.s64 	%p88, %rd533, %rd332;
	mov.u64 	%rd535, %rd533;
	mov.u64 	%rd536, %rd534;
	@%p88 bra 	$L__BB8_192;
	setp.lt.s64 	%p89, %rd332, %rd533;
	mov.u64 	%rd535, %rd332;
	mov.u64 	%rd536, %rd333;
	@%p89 bra 	$L__BB8_192;
	setp.lt.s64 	%p90, %rd534, %rd333;
	selp.b64 	%rd535, %rd533, %rd332, %p90;
	min.s64 	%rd536, %rd534, %rd333;
$L__BB8_192:
	ld.shared.u64 	%rd338, [_ZN6thrust24THRUST_300001_SM_1000_NS8cuda_cub4core6detail5shmemE+104];
	ld.shared.u64 	%rd339, [_ZN6thrust24THRUST_300001_SM_1000_NS8cuda_cub4core6detail5shmemE+112];
	setp.lt.s64 	%p91, %rd535, %rd338;
	mov.u64 	%rd537, %rd535;
	mov.u64 	%rd538, %rd536;
	@%p91 bra 	$L__BB8_195;
	setp.lt.s64 	%p92, %rd338, %rd535;
	mov.u64 	%rd537, %rd338;
	mov.u64 	%rd538, %rd339;
	@%p92 bra 	$L__BB8_195;
	setp.lt.s64 	%p93, %rd536, %rd339;
	selp.b64 	%rd537, %rd535, %rd338, %p93;
	min.s64 	%rd538, %rd536, %rd339;
$L__BB8_195:
	ld.shared.u64 	%rd344, [_ZN6thrust24THRUST_300001_SM_1000_NS8cuda_cub4core6detail5shmemE+120];
	ld.shared.u64 	%rd345, [_ZN6thrust24THRUST_300001_SM_1000_NS8cuda_cub4core6detail5shmemE+128];
	setp.lt.s64 	%p94, %rd537, %rd344;
	mov.u64 	%rd539, %rd538;
	mov.u64 	%rd540, %rd537;
	@%p94 bra 	$L__BB8_198;
	setp.lt.s64 	%p95, %rd344, %rd537;
	mov.u64 	%rd539, %rd345;
	mov.u64 	%rd540, %rd344;
	@%p95 bra 	$L__BB8_198;
	setp.lt.s64 	%p96, %rd538, %rd345;
	selp.b64 	%rd540, %rd537, %rd344, %p96;
	min.s64 	%rd539, %rd538, %rd345;
$L__BB8_198:
	mov.u32 	%r415, %tid.x;
	setp.ne.s32 	%p223, %r415, 0;
	@%p223 bra 	$L__BB8_200;
	ld.param.u64 	%rd414, [_ZN6thrust24THRUST_300001_SM_1000_NS8cuda_cub4core6detail13_kernel_agentINS1_8__reduce11ReduceAgentINS0_12zip_iteratorIN4cuda3std3__45tupleIJNS0_6detail15normal_iteratorINS0_10device_ptrIxEEEENS0_17counting_iteratorIlNS0_11use_defaultESI_SI_EEEEEEEPNSB_IJxlEEESM_iNS1_9__extrema9arg_min_fIxlNSA_4lessIxEEEEEEJSL_SN_iN3cub18CUB_300001_SM_100013GridEvenShareIiEENSV_9GridQueueIjEESS_EEEvDpT0__param_1];
	cvta.to.global.u64 	%rd411, %rd414;
	mul.wide.u32 	%rd412, %r1, 16;
	add.s64 	%rd413, %rd411, %rd412;
	st.global.u64 	[%rd413], %rd540;
	st.global.u64 	[%rd413+8], %rd539;
$L__BB8_200:
	ret;

}
	// .globl	_ZN6thrust24THRUST_300001_SM_1000_NS8cuda_cub4core6detail13_kernel_agentINS1_8__reduce10DrainAgentIiEEJN3cub18CUB_300001_SM_10009GridQueueIjEEiEEEvDpT0_
.visible .entry _ZN6thrust24THRUST_300001_SM_1000_NS8cuda_cub4core6detail13_kernel_agentINS1_8__reduce10DrainAgentIiEEJN3cub18CUB_300001_SM_10009GridQueueIjEEiEEEvDpT0_(
	.param .align 8 .b8 _ZN6thrust24THRUST_300001_SM_1000_NS8cuda_cub4core6detail13_kernel_agentINS1_8__reduce10DrainAgentIiEEJN3cub18CUB_300001_SM_10009GridQueueIjEEiEEEvDpT0__param_0[8],
	.param .u32 _ZN6thrust24THRUST_300001_SM_1000_NS8cuda_cub4core6detail13_kernel_agentINS1_8__reduce10DrainAgentIiEEJN3cub18CUB_300001_SM_10009GridQueueIjEEiEEEvDpT0__param_1
)
.maxntid 1
{
	.reg .b32 	%r<3>;
	.reg .b64 	%rd<3>;

	ld.param.u64 	%rd1, [_ZN6thrust24THRUST_300001_SM_1000_NS8cuda_cub4core6detail13_kernel_agentINS1_8__reduce10DrainAgentIiEEJN3cub18CUB_300001_SM_10009GridQueueIjEEiEEEvDpT0__param_0];
	ld.param.u32 	%r1, [_ZN6thrust24THRUST_300001_SM_1000_NS8cuda_cub4core6detail13_kernel_agentINS1_8__reduce10DrainAgentIiEEJN3cub18CUB_300001_SM_10009GridQueueIjEEiEEEvDpT0__param_1];
	cvta.to.global.u64 	%rd2, %rd1;
	st.global.u32 	[%rd2], %r1;
	mov.b32 	%r2, 0;
	st.global.u32 	[%rd2+4], %r2;
	ret;

}
	// .globl	_ZN6thrust24THRUST_300001_SM_1000_NS8cuda_cub4core6detail13_kernel_agentINS1_8__reduce11ReduceAgentIPN4cuda3std3__45tupleIJxlEEESC_SB_iNS1_9__extrema9arg_min_fIxlNS9_4lessIxEEEEEEJSC_SC_iSH_EEEvDpT0_
.visible .entry _ZN6thrust24THRUST_300001_SM_1000_NS8cuda_cub4core6detail13_kernel_agentINS1_8__reduce11ReduceAgentIPN4cuda3std3__45tupleIJxlEEESC_SB_iNS1_9__extrema9arg_min_fIxlNS9_4lessIxEEEEEEJSC_SC_iSH_EEEvDpT0_(
	.param .u64 .ptr .align 1 _ZN6thrust24THRUST_300001_SM_1000_NS8cuda_cub4core6detail13_kernel_agentINS1_8__reduce11ReduceAgentIPN4cuda3std3__45tupleIJxlEEESC_SB_iNS1_9__extrema9arg_min_fIxlNS9_4lessIxEEEEEEJSC_SC_iSH_EEEvDpT0__param_0,
	.param .u64 .ptr .align 1 _ZN6thrust24THRUST_300001_SM_1000_NS8cuda_cub4core6detail13_kernel_agentINS1_8__reduce11ReduceAgentIPN4cuda3std3__45tupleIJxlEEESC_SB_iNS1_9__extrema9arg_min_fIxlNS9_4lessIxEEEEEEJSC_SC_iSH_EEEvDpT0__param_1,
	.param .u32 _ZN6thrust24THRUST_300001_SM_1000_NS8cuda_cub4core6detail13_kernel_agentINS1_8__reduce11ReduceAgentIPN4cuda3std3__45tupleIJxlEEESC_SB_iNS1_9__extrema9arg_min_fIxlNS9_4lessIxEEEEEEJSC_SC_iSH_EEEvDpT0__param_2,
	.param .align 1 .b8 _ZN6thrust24THRUST_300001_SM_1000_NS8cuda_cub4core6detail13_kernel_agentINS1_8__reduce11ReduceAgentIPN4cuda3std3__45tupleIJxlEEESC_SB_iNS1_9__extrema9arg_min_fIxlNS9_4lessIxEEEEEEJSC_SC_iSH_EEEvDpT0__param_3[1]
)
.maxntid 256
{
	.reg .pred 	%p<228>;
	.reg .b32 	%r<390>;
	.reg .b64 	%rd<601>;

	ld.param.u64 	%rd364, [_ZN6thrust24THRUST_300001_SM_1000_NS8cuda_cub4core6detail13_kernel_agentINS1_8__reduce11ReduceAgentIPN4cuda3std3__45tupleIJxlEEESC_SB_iNS1_9__extrema9arg_min_fIxlNS9_4lessIxEEEEEEJSC_SC_iSH_EEEvDpT0__param_0];
	ld.param.u32 	%r37, [_ZN6thrust24THRUST_300001_SM_1000_NS8cuda_cub4core6detail13_kernel_agentINS1_8__reduce11ReduceAgentIPN4cuda3std3__45tupleIJxlEEESC_SB_iNS1_9__extrema9arg_min_fIxlNS9_4lessIxEEEEEEJSC_SC_iSH_EEEvDpT0__param_2];
	setp.eq.s32 	%p1, %r37, 0;
	@%p1 bra 	$L__BB10_205;
	setp.gt.s32 	%p2, %r37, 1279;
	@%p2 bra 	$L__BB10_111;
	mov.u32 	%r1, %tid.x;
	setp.ge.s32 	%p101, %r1, %r37;
	mov.b64 	%rd486, 0;
	mov.u64 	%rd487, %rd486;
	mov.u32 	%r380, %r1;
	@%p101 bra 	$L__BB10_4;
	mul.wide.u32 	%rd441, %r1, 16;
	add.s64 	%rd438, %rd364, %rd441;
	// begin inline asm
	ld.global.nc.u64 %rd487, [%rd438];
	// end inline asm
	add.s64 	%rd440, %rd438, 8;
	// begin inline asm
	ld.global.nc.u64 %rd486, [%rd440];
	// end inline asm
	add.s32 	%r380, %r1, 256;
$L__BB10_4:
	setp.ge.s32 	%p102, %r380, %r37;
	@%p102 bra 	$L__BB10_25;
	not.b32 	%r153, %r380;
	add.s32 	%r4, %r37, %r153;
	and.b32  	%r154, %r4, 768;
	setp.eq.s32 	%p103, %r154, 768;
	@%p103 bra 	$L__BB10_11;
	mul.wide.u32 	%rd443, %r380, 16;
	add.s64 	%rd469, %rd364, %rd443;
	shr.u32 	%r155, %r4, 8;
	add.s32 	%r156, %r155, 1;
	and.b32  	%r157, %r156, 3;
	neg.s32 	%r378, %r157;
$L__BB10_7:
	.pragma "nounroll";
	mov.u64 	%rd8, %rd486;
	mov.u64 	%rd7, %rd487;
	// begin inline asm
	ld.global.nc.u64 %rd444, [%rd469];
	// end inline asm
	add.s64 	%rd447, %rd469, 8;
	// begin inline asm
	ld.global.nc.u64 %rd446, [%rd447];
	// end inline asm
	setp.lt.s64 	%p104, %rd7, %rd444;
	@%p104 bra 	$L__BB10_10;
	setp.lt.s64 	%p105, %rd444, %rd7;
	mov.u64 	%rd486, %rd446;
	mov.u64 	%rd487, %rd444;
	@%p105 bra 	$L__BB10_10;
	setp.lt.s64 	%p106, %rd8, %rd446;
	min.s64 	%rd486, %rd8, %rd446;
	selp.b64 	%rd487, %rd7, %rd444, %p106;
$L__BB10_10:
	add.s32 	%r380, %r380, 256;
	add.s64 	%rd469, %rd469, 4096;
	add.s32 	%r378, %r378, 1;
	setp.ne.s32 	%p107, %r378, 0;
	@%p107 bra 	$L__BB10_7;
$L__BB10_11:
	setp.lt.u32 	%p108, %r4, 768;
	@%p108 bra 	$L__BB10_25;
$L__BB10_12:
	mul.wide.s32 	%rd452, %r380, 16;
	add.s64 	%rd449, %rd364, %rd452;
	// begin inline asm
	ld.global.nc.u64 %rd448, [%rd449];
	// end inline asm
	add.s64 	%rd451, %rd449, 8;
	// begin inline asm
	ld.global.nc.u64 %rd450, [%rd451];
	// end inline asm
	setp.lt.s64 	%p109, %rd487, %rd448;
	mov.u64 	%rd480, %rd486;
	mov.u64 	%rd481, %rd487;
	@%p109 bra 	$L__BB10_15;
	setp.lt.s64 	%p110, %rd448, %rd487;
	mov.u64 	%rd480, %rd450;
	mov.u64 	%rd481, %rd448;
	@%p110 bra 	$L__BB10_15;
	setp.lt.s64 	%p111, %rd486, %rd450;
	min.s64 	%rd480, %rd486, %rd450;
	selp.b64 	%rd481, %rd487, %rd448, %p111;
$L__BB10_15:
	add.s64 	%rd454, %rd449, 4096;
	// begin inline asm
	ld.global.nc.u64 %rd453, [%rd454];
	// end inline asm
	add.s64 	%rd456, %rd449, 4104;
	// begin inline asm
	ld.global.nc.u64 %rd455, [%rd456];
	// end inline asm
	setp.lt.s64 	%p112, %rd481, %rd453;
	mov.u64 	%rd482, %rd480;
	mov.u64 	%rd483, %rd481;
	@%p112 bra 	$L__BB10_18;
	setp.lt.s64 	%p113, %rd453, %rd481;
	mov.u64 	%rd482, %rd455;
	mov.u64 	%rd483, %rd453;
	@%p113 bra 	$L__BB10_18;
	setp.lt.s64 	%p114, %rd480, %rd455;
	min.s64 	%rd482, %rd480, %rd455;
	selp.b64 	%rd483, %rd481, %rd453, %p114;
$L__BB10_18:
	add.s64 	%rd458, %rd449, 8192;
	// begin inline asm
	ld.global.nc.u64 %rd457, [%rd458];
	// end inline asm
	add.s64 	%rd460, %rd449, 8200;
	// begin inline asm
	ld.global.nc.u64 %rd459, [%rd460];
	// end inline asm
	setp.lt.s64 	%p115, %rd483, %rd457;
	mov.u64 	%rd484, %rd482;
	mov.u64 	%rd485, %rd483;
	@%p115 bra 	$L__BB10_21;
	setp.lt.s64 	%p116, %rd457, %rd483;
	mov.u64 	%rd484, %rd459;
	mov.u64 	%rd485, %rd457;
	@%p116 bra 	$L__BB10_21;
	setp.lt.s64 	%p117, %rd482, %rd459;
	min.s64 	%rd484, %rd482, %rd459;
	selp.b64 	%rd485, %rd483, %rd457, %p117;
$L__BB10_21:
	add.s64 	%rd462, %rd449, 12288;
	// begin inline asm
	ld.global.nc.u64 %rd461, [%rd462];
	// end inline asm
	add.s64 	%rd464, %rd449, 12296;
	// begin inline asm
	ld.global.nc.u64 %rd463, [%rd464];
	// end inline asm
	setp.lt.s64 	%p118, %rd485, %rd461;
	mov.u64 	%rd486, %rd484;
	mov.u64 	%rd487, %rd485;
	@%p118 bra 	$L__BB10_24;
	setp.lt.s64 	%p119, %rd461, %rd485;
	mov.u64 	%rd486, %rd463;
	mov.u64 	%rd487, %rd461;
	@%p119 bra 	$L__BB10_24;
	setp.lt.s64 	%p120, %rd484, %rd463;
	min.s64 	%rd486, %rd484, %rd463;
	selp.b64 	%rd487, %rd485, %rd461, %p120;
$L__BB10_24:
	add.s32 	%r380, %r380, 1024;
	setp.lt.s32 	%p121, %r380, %r37;
	@%p121 bra 	$L__BB10_12;
$L__BB10_25:
	setp.lt.s32 	%p122, %r37, 256;
	@%p122 bra 	$L__BB10_65;
	// begin inline asm
	mov.u32 %r271, %laneid;
	// end inline asm
	mov.b64 	{%r273, %r278}, %rd487;
	mov.b32 	%r289, 1;
	mov.b32 	%r290, 31;
	mov.b32 	%r291, -1;
	// begin inline asm
	shfl.sync.down.b32 %r272, %r273, %r289, %r290, %r291;
	// end inline asm
	// begin inline asm
	shfl.sync.down.b32 %r277, %r278, %r289, %r290, %r291;
	// end inline asm
	mov.b64 	%rd49, {%r272, %r277};
	mov.b64 	{%r283, %r288}, %rd486;
	// begin inline asm
	shfl.sync.down.b32 %r282, %r283, %r289, %r290, %r291;
	// end inline asm
	// begin inline asm
	shfl.sync.down.b32 %r287, %r288, %r289, %r290, %r291;
	// end inline asm
	mov.b64 	%rd50, {%r282, %r287};
	setp.gt.s32 	%p179, %r271, 30;
	setp.lt.s64 	%p180, %rd487, %rd49;
	or.pred  	%p181, %p179, %p180;
	mov.u64 	%rd490, %rd486;
	mov.u64 	%rd491, %rd487;
	@%p181 bra 	$L__BB10_29;
	setp.gt.s64 	%p182, %rd487, %rd49;
	mov.u64 	%rd490, %rd50;
	mov.u64 	%rd491, %rd49;
	@%p182 bra 	$L__BB10_29;
	setp.lt.s64 	%p183, %rd486, %rd50;
	min.s64 	%rd490, %rd486, %rd50;
	selp.b64 	%rd491, %rd487, %rd49, %p183;
$L__BB10_29:
	mov.b64 	{%r293, %r298}, %rd491;
	mov.b32 	%r309, 2;
	mov.b32 	%r310, 31;
	mov.b32 	%r311, -1;
	// begin inline asm
	shfl.sync.down.b32 %r292, %r293, %r309, %r310, %r311;
	// end inline asm
	// begin inline asm
	shfl.sync.down.b32 %r297, %r298, %r309, %r310, %r311;
	// end inline asm
	mov.b64 	%rd55, {%r292, %r297};
	mov.b64 	{%r303, %r308}, %rd490;
	// begin inline asm
	shfl.sync.down.b32 %r302, %r303, %r309, %r310, %r311;
	// end inline asm
	// begin inline asm
	shfl.sync.down.b32 %r307, %r308, %r309, %r310, %r311;
	// end inline asm
	mov.b64 	%rd56, {%r302, %r307};
	setp.gt.s32 	%p184, %r271, 29;
	setp.lt.s64 	%p185, %rd491, %rd55;
	or.pred  	%p186, %p184, %p185;
	mov.u64 	%rd492, %rd490;
	mov.u64 	%rd493, %rd491;
	@%p186 bra 	$L__BB10_32;
	setp.gt.s64 	%p187, %rd491, %rd55;
	mov.u64 	%rd492, %rd56;
	mov.u64 	%rd493, %rd55;
	@%p187 bra 	$L__BB10_32;
	setp.lt.s64 	%p188, %rd490, %rd56;
	min.s64 	%rd492, %rd490, %rd56;
	selp.b64 	%rd493, %rd491, %rd55, %p188;
$L__BB10_32:
	mov.b64 	{%r313, %r318}, %rd493;
	mov.b32 	%r329, 4;
	mov.b32 	%r330, 31;
	mov.b32 	%r331, -1;
	// begin inline asm
	shfl.sync.down.b32 %r312, %r313, %r329, %r330, %r331;
	// end inline asm
	// begin inline asm
	shfl.sync.down.b32 %r317, %r318, %r329, %r330, %r331;
	// end inline asm
	mov.b64 	%rd61, {%r312, %r317};
	mov.b64 	{%r323, %r328}, %rd492;
	// begin inline asm
	shfl.sync.down.b32 %r322, %r323, %r329, %r330, %r331;
	// end inline asm
	// begin inline asm
	shfl.sync.down.b32 %r327, %r328, %r329, %r330, %r331;
	// end inline asm
	mov.b64 	%rd62, {%r322, %r327};
	setp.gt.s32 	%p189, %r271, 27;
	setp.lt.s64 	%p190, %rd493, %rd61;
	or.pred  	%p191, %p189, %p190;
	mov.u64 	%rd494, %rd492;
	mov.u64 	%rd495, %rd493;
	@%p191 bra 	$L__BB10_35;
	setp.gt.s64 	%p192, %rd493, %rd61;
	mov.u64 	%rd494, %rd62;
	mov.u64 	%rd495, %rd61;
	@%p192 bra 	$L__BB10_35;
	setp.lt.s64 	%p193, %rd492, %rd62;
	min.s64 	%rd494, %rd492, %rd62;
	selp.b64 	%rd495, %rd493, %rd61, %p193;
$L__BB10_35:
	mov.b64 	{%r333, %r338}, %rd495;
	mov.b32 	%r349, 8;
	mov.b32 	%r350, 31;
	mov.b32 	%r351, -1;
	// begin inline asm
	shfl.sync.down.b32 %r332, %r333, %r349, %r350, %r351;
	// end inline asm
	// begin inline asm
	shfl.sync.down.b32 %r337, %r338, %r349, %r350, %r351;
	// end inline asm
	mov.b64 	%rd67, {%r332, %r337};
	mov.b64 	{%r343, %r348}, %rd494;
	// begin inline asm
	shfl.sync.down.b32 %r342, %r343, %r349, %r350, %r351;
	// end inline asm
	// begin inline asm
	shfl.sync.down.b32 %r347, %r348, %r349, %r350, %r351;
	// end inline asm
	mov.b64 	%rd68, {%r342, %r347};
	setp.gt.s32 	%p194, %r271, 23;
	setp.lt.s64 	%p195, %rd495, %rd67;
	or.pred  	%p196, %p194, %p195;
	mov.u64 	%rd496, %rd494;
	mov.u64 	%rd497, %rd495;
	@%p196 bra 	$L__BB10_38;
	setp.gt.s64 	%p197, %rd495, %rd67;
	mov.u64 	%rd496, %rd68;
	mov.u64 	%rd497, %rd67;
	@%p197 bra 	$L__BB10_38;
	setp.lt.s64 	%p198, %rd494, %rd68;
	min.s64 	%rd496, %rd494, %rd68;
	selp.b64 	%rd497, %rd495, %rd67, %p198;
$L__BB10_38:
	mov.b64 	{%r353, %r358}, %rd497;
	mov.b32 	%r369, 16;
	mov.b32 	%r370, 31;
	mov.b32 	%r371, -1;
	// begin inline asm
	shfl.sync.down.b32 %r352, %r353, %r369, %r370, %r371;
	// end inline asm
	// begin inline asm
	shfl.sync.down.b32 %r357, %r358, %r369, %r370, %r371;
	// end inline asm
	mov.b64 	%rd73, {%r352, %r357};
	mov.b64 	{%r363, %r368}, %rd496;
	// begin inline asm
	shfl.sync.down.b32 %r362, %r363, %r369, %r370, %r371;
	// end inline asm
	// begin inline asm
	shfl.sync.down.b32 %r367, %r368, %r369, %r370, %r371;
	// end inline asm
	mov.b64 	%rd74, {%r362, %r367};
	setp.gt.s32 	%p199, %r271, 15;
	setp.lt.s64 	%p200, %rd497, %rd73;
	or.pred  	%p201, %p199, %p200;
	mov.u64 	%rd599, %rd496;
	mov.u64 	%rd600, %rd497;
	@%p201 bra 	$L__BB10_41;
	setp.gt.s64 	%p202, %rd497, %rd73;
	mov.u64 	%rd599, %rd74;
	mov.u64 	%rd600, %rd73;
	@%p202 bra 	$L__BB10_41;
	setp.lt.s64 	%p203, %rd496, %rd74;
	min.s64 	%rd599, %rd496, %rd74;
	selp.b64 	%rd600, %rd497, %rd73, %p203;
$L__BB10_41:
	setp.ne.s32 	%p204, %r271, 0;
	@%p204 bra 	$L__BB10_43;
	shr.u32 	%r372, %r1, 1;
	and.b32  	%r373, %r372, 496;
	mov.u32 	%r374, _ZN6thrust24THRUST_300001_SM_1000_NS8cuda_cub4core6detail5shmemE;
	add.s32 	%r375, %r374, %r373;
	st.shared.u64 	[%r375+8], %rd600;
	st.shared.u64 	[%r375+16], %rd599;
$L__BB10_43:
	bar.sync 	0;
	setp.ne.s32 	%p205, %r1, 0;
	@%p205 bra 	$L__BB10_203;
	ld.shared.u64 	%rd79, [_ZN6thrust24THRUST_300001_SM_1000_NS8cuda_cub4core6detail5shmemE+24];
	ld.shared.u64 	%rd80, [_ZN6thrust24THRUST_300001_SM_1000_NS8cuda_cub4core6detail5shmemE+32];
	setp.lt.s64 	%p206, %rd600, %rd79;
	mov.u64 	%rd500, %rd599;
	mov.u64 	%rd501, %rd600;
	@%p206 bra 	$L__BB10_47;
	setp.lt.s64 	%p207, %rd79, %rd600;
	mov.u64 	%rd500, %rd80;
	mov.u64 	%rd501, %rd79;
	@%p207 bra 	$L__BB10_47;
	setp.lt.s64 	%p208, %rd599, %rd80;
	min.s64 	%rd500, %rd599, %rd80;
	selp.b64 	%rd501, %rd600, %rd79, %p208;
$L__BB10_47:
	ld.shared.u64 	%rd85, [_ZN6thrust24THRUST_300001_SM_1000_NS8cuda_cub4core6detail5shmemE+40];
	ld.shared.u64 	%rd86, [_ZN6thrust24THRUST_300001_SM_1000_NS8cuda_cub4core6detail5shmemE+48];
	setp.lt.s64 	%p209, %rd501, %rd85;
	mov.u64 	%rd502, %rd500;
	mov.u64 	%rd503, %rd501;
	@%p209 bra 	$L__BB10_50;
	setp.lt.s64 	%p210, %rd85, %rd501;
	mov.u64 	%rd502, %rd86;
	mov.u64 	%rd503, %rd85;
	@%p210 bra 	$L__BB10_50;
	setp.lt.s64 	%p211, %rd500, %rd86;
	min.s64 	%rd502, %rd500, %rd86;
	selp.b64 	%rd503, %rd501, %rd85, %p211;
$L__BB10_50:
	ld.shared.u64 	%rd91, [_ZN6thrust24THRUST_300001_SM_1000_NS8cuda_cub4core6detail5shmemE+56];
	ld.shared.u64 	%rd92, [_ZN6thrust24THRUST_300001_SM_1000_NS8cuda_cub4core6detail5shmemE+64];
	setp.lt.s64 	%p212, %rd503, %rd91;
	mov.u64 	%rd504, %rd502;
	mov.u64 	%rd505, %rd503;
	@%p212 bra 	$L__BB10_53;
	setp.lt.s64 	%p213, %rd91, %rd503;
	mov.u64 	%rd504, %rd92;
	mov.u64 	%rd505, %rd91;
	@%p213 bra 	$L__BB10_53;
	setp.lt.s64 	%p214, %rd502, %rd92;
	min.s64 	%rd504, %rd502, %rd92;
	selp.b64 	%rd505, %rd503, %rd91, %p214;
$L__BB10_53:
	ld.shared.u64 	%rd97, [_ZN6thrust24THRUST_300001_SM_1000_NS8cuda_cub4core6detail5shmemE+72];
	ld.shared.u64 	%rd98, [_ZN6thrust24THRUST_300001_SM_1000_NS8cuda_cub4core6detail5shmemE+80];
	setp.lt.s64 	%p215, %rd505, %rd97;
	mov.u64 	%rd506, %rd504;
	mov.u64 	%rd507, %rd505;
	@%p215 bra 	$L__BB10_56;
	setp.lt.s64 	%p216, %rd97, %rd505;
	mov.u64 	%rd506, %rd98;
	mov.u64 	%rd507, %rd97;
	@%p216 bra 	$L__BB10_56;
	setp.lt.s64 	%p217, %rd504, %rd98;
	min.s64 	%rd506, %rd504, %rd98;
	selp.b64 	%rd507, %rd505, %rd97, %p217;
$L__BB10_56:
	ld.shared.u64 	%rd103, [_ZN6thrust24THRUST_300001_SM_1000_NS8cuda_cub4core6detail5shmemE+88];
	ld.shared.u64 	%rd104, [_ZN6thrust24THRUST_300001_SM_1000_NS8cuda_cub4core6detail5shmemE+96];
	setp.lt.s64 	%p218, %rd507, %rd103;
	mov.u64 	%rd508, %rd506;
	mov.u64 	%rd509, %rd507;
	@%p218 bra 	$L__BB10_59;
	setp.lt.s64 	%p219, %rd103, %rd507;
	mov.u64 	%rd508, %rd104;
	mov.u64 	%rd509, %rd103;
	@%p219 bra 	$L__BB10_59;
	setp.lt.s64 	%p220, %rd506, %rd104;
	min.s64 	%rd508, %rd506, %rd104;
	selp.b64 	%rd509, %rd507, %rd103, %p220;
$L__BB10_59:
	ld.shared.u64 	%rd109, [_ZN6thrust24THRUST_300001_SM_1000_NS8cuda_cub4core6detail5shmemE+104];
	ld.shared.u64 	%rd110, [_ZN6thrust24THRUST_300001_SM_1000_NS8cuda_cub4core6detail5shmemE+112];
	setp.lt.s64 	%p221, %rd509, %rd109;
	mov.u64 	%rd510, %rd508;
	mov.u64 	%rd511, %rd509;
	@%p221 bra 	$L__BB10_62;
	setp.lt.s64 	%p222, %rd109, %rd509;
	mov.u64 	%rd510, %rd110;
	mov.u64 	%rd511, %rd109;
	@%p222 bra 	$L__BB10_62;
	setp.lt.s64 	%p223, %rd508, %rd110;
	min.s64 	%rd510, %rd508, %rd110;
	selp.b64 	%rd511, %rd509, %rd109, %p223;
$L__BB10_62:
	ld.shared.u64 	%rd115, [_ZN6thrust24THRUST_300001_SM_1000_NS8cuda_cub4core6detail5shmemE+120];
	ld.shared.u64 	%rd116, [_ZN6thrust24THRUST_300001_SM_1000_NS8cuda_cub4core6detail5shmemE+128];
	setp.lt.s64 	%p224, %rd511, %rd115;
	mov.u64 	%rd599, %rd510;
	mov.u64 	%rd600, %rd511;
	@%p224 bra 	$L__BB10_203;
	setp.lt.s64 	%p225, %rd115, %rd511;
	mov.u64 	%rd599, %rd116;
	mov.u64 	%rd600, %rd115;
	@%p225 bra 	$L__BB10_203;
	setp.lt.s64 	%p226, %rd510, %rd116;
	min.s64 	%rd599, %rd510, %rd116;
	selp.b64 	%rd600, %rd511, %rd115, %p226;
	bra.uni 	$L__BB10_203;
$L__BB10_65:
	// begin inline asm
	mov.u32 %r158, %laneid;
	// end inline asm
	and.b32  	%r179, %r1, 992;
	add.s32 	%r180, %r179, 32;
	setp.gt.s32 	%p123, %r180, %r37;
	not.b32 	%r181, %r179;
	add.s32 	%r182, %r37, %r181;
	selp.b32 	%r177, %r182, 31, %p123;
	mov.b64 	{%r160, %r165}, %rd487;
	mov.b32 	%r176, 1;
	mov.b32 	%r178, -1;
	// begin inline asm
	shfl.sync.down.b32 %r159, %r160, %r176, %r177, %r178;
	// end inline asm
	// begin inline asm
	shfl.sync.down.b32 %r164, %r165, %r176, %r177, %r178;
	// end inline asm
	mov.b64 	%rd119, {%r159, %r164};
	mov.b64 	{%r170, %r175}, %rd486;
	// begin inline asm
	shfl.sync.down.b32 %r169, %r170, %r176, %r177, %r178;
	// end inline asm
	// begin inline asm
	shfl.sync.down.b32 %r174, %r175, %r176, %r177, %r178;
	// end inline asm
	mov.b64 	%rd120, {%r169, %r174};
	setp.ge.s32 	%p124, %r158, %r177;
	setp.lt.s64 	%p125, %rd487, %rd119;
	or.pred  	%p126, %p124, %p125;
	mov.u64 	%rd512, %rd486;
	mov.u64 	%rd513, %rd487;
	@%p126 bra 	$L__BB10_68;
	setp.gt.s64 	%p127, %rd487, %rd119;
	mov.u64 	%rd512, %rd120;
	mov.u64 	%rd513, %rd119;
	@%p127 bra 	$L__BB10_68;
	setp.lt.s64 	%p128, %rd486, %rd120;
	min.s64 	%rd512, %rd486, %rd120;
	selp.b64 	%rd513, %rd487, %rd119, %p128;
$L__BB10_68:
	mov.b64 	{%r184, %r189}, %rd513;
	mov.b32 	%r200, 2;
	mov.b32 	%r202, -1;
	// begin inline asm
	shfl.sync.down.b32 %r183, %r184, %r200, %r177, %r202;
	// end inline asm
	// begin inline asm
	shfl.sync.down.b32 %r188, %r189, %r200, %r177, %r202;
	// end inline asm
	mov.b64 	%rd125, {%r183, %r188};
	mov.b64 	{%r194, %r199}, %rd512;
	// begin inline asm
	shfl.sync.down.b32 %r193, %r194, %r200, %r177, %r202;
	// end inline asm
	// begin inline asm
	shfl.sync.down.b32 %r198, %r199, %r200, %r177, %r202;
	// end inline asm
	mov.b64 	%rd126, {%r193, %r198};
	add.s32 	%r203, %r158, 2;
	setp.gt.s32 	%p129, %r203, %r177;
	setp.lt.s64 	%p130, %rd513, %rd125;
	or.pred  	%p131, %p129, %p130;
	mov.u64 	%rd514, %rd512;
	mov.u64 	%rd515, %rd513;
	@%p131 bra 	$L__BB10_71;
	setp.gt.s64 	%p132, %rd513, %rd125;
	mov.u64 	%rd514, %rd126;
	mov.u64 	%rd515, %rd125;
	@%p132 bra 	$L__BB10_71;
	setp.lt.s64 	%p133, %rd512, %rd126;
	min.s64 	%rd514, %rd512, %rd126;
	selp.b64 	%rd515, %rd513, %rd125, %p133;
$L__BB10_71:
	mov.b64 	{%r205, %r210}, %rd515;
	mov.b32 	%r221, 4;
	mov.b32 	%r223, -1;
	// begin inline asm
	shfl.sync.down.b32 %r204, %r205, %r221, %r177, %r223;
	// end inline asm
	// begin inline asm
	shfl.sync.down.b32 %r209, %r210, %r221, %r177, %r223;
	// end inline asm
	mov.b64 	%rd131, {%r204, %r209};
	mov.b64 	{%r215, %r220}, %rd514;
	// begin inline asm
	shfl.sync.down.b32 %r214, %r215, %r221, %r177, %r223;
	// end inline asm
	// begin inline asm
	shfl.sync.down.b32 %r219, %r220, %r221, %r177, %r223;
	// end inline asm
	mov.b64 	%rd132, {%r214, %r219};
	add.s32 	%r224, %r158, 4;
	setp.gt.s32 	%p134, %r224, %r177;
	setp.lt.s64 	%p135, %rd515, %rd131;
	or.pred  	%p136, %p134, %p135;
	mov.u64 	%rd516, %rd514;
	mov.u64 	%rd517, %rd515;
	@%p136 bra 	$L__BB10_74;
	setp.gt.s64 	%p137, %rd515, %rd131;
	mov.u64 	%rd516, %rd132;
	mov.u64 	%rd517, %rd131;
	@%p137 bra 	$L__BB10_74;
	setp.lt.s64 	%p138, %rd514, %rd132;
	min.s64 	%rd516, %rd514, %rd132;
	selp.b64 	%rd517, %rd515, %rd131, %p138;
$L__BB10_74:
	mov.b64 	{%r226, %r231}, %rd517;
	mov.b32 	%r242, 8;
	mov.b32 	%r244, -1;
	// begin inline asm
	shfl.sync.down.b32 %r225, %r226, %r242, %r177, %r244;
	// end inline asm
	// begin inline asm
	shfl.sync.down.b32 %r230, %r231, %r242, %r177, %r244;
	// end inline asm
	mov.b64 	%rd137, {%r225, %r230};
	mov.b64 	{%r236, %r241}, %rd516;
	// begin inline asm
	shfl.sync.down.b32 %r235, %r236, %r242, %r177, %r244;
	// end inline asm
	// begin inline asm
	shfl.sync.down.b32 %r240, %r241, %r242, %r177, %r244;
	// end inline asm
	mov.b64 	%rd138, {%r235, %r240};
	add.s32 	%r245, %r158, 8;
	setp.gt.s32 	%p139, %r245, %r177;
	setp.lt.s64 	%p140, %rd517, %rd137;
	or.pred  	%p141, %p139, %p140;
	mov.u64 	%rd518, %rd516;
	mov.u64 	%rd519, %rd517;
	@%p141 bra 	$L__BB10_77;
	setp.gt.s64 	%p142, %rd517, %rd137;
	mov.u64 	%rd518, %rd138;
	mov.u64 	%rd519, %rd137;
	@%p142 bra 	$L__BB10_77;
	setp.lt.s64 	%p143, %rd516, %rd138;
	min.s64 	%rd518, %rd516, %rd138;
	selp.b64 	%rd519, %rd517, %rd137, %p143;
$L__BB10_77:
	mov.b64 	{%r247, %r252}, %rd519;
	mov.b32 	%r263, 16;
	mov.b32 	%r265, -1;
	// begin inline asm
	shfl.sync.down.b32 %r246, %r247, %r263, %r177, %r265;
	// end inline asm
	// begin inline asm
	shfl.sync.down.b32 %r251, %r252, %r263, %r177, %r265;
	// end inline asm
	mov.b64 	%rd143, {%r246, %r251};
	mov.b64 	{%r257, %r262}, %rd518;
	// begin inline asm
	shfl.sync.down.b32 %r256, %r257, %r263, %r177, %r265;
	// end inline asm
	// begin inline asm
	shfl.sync.down.b32 %r261, %r262, %r263, %r177, %r265;
	// end inline asm
	mov.b64 	%rd144, {%r256, %r261};
	add.s32 	%r266, %r158, 16;
	setp.gt.s32 	%p144, %r266, %r177;
	setp.lt.s64 	%p145, %rd519, %rd143;
	or.pred  	%p146, %p144, %p145;
	mov.u64 	%rd599, %rd518;
	mov.u64 	%rd600, %rd519;
	@%p146 bra 	$L__BB10_80;
	setp.gt.s64 	%p147, %rd519, %rd143;
	mov.u64 	%rd599, %rd144;
	mov.u64 	%rd600, %rd143;
	@%p147 bra 	$L__BB10_80;
	setp.lt.s64 	%p148, %rd518, %rd144;
	min.s64 	%rd599, %rd518, %rd144;
	selp.b64 	%rd600, %rd519, %rd143, %p148;
$L__BB10_80:
	setp.ne.s32 	%p149, %r158, 0;
	@%p149 bra 	$L__BB10_82;
	shr.u32 	%r267, %r1, 1;
	and.b32  	%r268, %r267, 496;
	mov.u32 	%r269, _ZN6thrust24THRUST_300001_SM_1000_NS8cuda_cub4core6detail5shmemE;
	add.s32 	%r270, %r269, %r268;
	st.shared.u64 	[%r270+8], %rd600;
	st.shared.u64 	[%r270+16], %rd599;
$L__BB10_82:
	bar.sync 	0;
	setp.ne.s32 	%p150, %r1, 0;
	@%p150 bra 	$L__BB10_203;
	setp.lt.s32 	%p151, %r37, 33;
	mov.u64 	%rd522, %rd600;
	mov.u64 	%rd523, %rd599;
	@%p151 bra 	$L__BB10_87;
	ld.shared.u64 	%rd149, [_ZN6thrust24THRUST_300001_SM_1000_NS8cuda_cub4core6detail5shmemE+24];
	ld.shared.u64 	%rd150, [_ZN6thrust24THRUST_300001_SM_1000_NS8cuda_cub4core6detail5shmemE+32];
	setp.lt.s64 	%p152, %rd600, %rd149;
	mov.u64 	%rd522, %rd600;
	mov.u64 	%rd523, %rd599;
	@%p152 bra 	$L__BB10_87;
	setp.lt.s64 	%p153, %rd149, %rd600;
	mov.u64 	%rd522, %rd149;
	mov.u64 	%rd523, %rd150;
	@%p153 bra 	$L__BB10_87;
	setp.lt.s64 	%p154, %rd599, %rd150;
	min.s64 	%rd523, %rd599, %rd150;
	selp.b64 	%rd522, %rd600, %rd149, %p154;
$L__BB10_87:
	setp.lt.s32 	%p155, %r37, 65;
	mov.u64 	%rd524, %rd522;
	mov.u64 	%rd525, %rd523;
	@%p155 bra 	$L__BB10_91;
	ld.shared.u64 	%rd155, [_ZN6thrust24THRUST_300001_SM_1000_NS8cuda_cub4core6detail5shmemE+40];
	ld.shared.u64 	%rd156, [_ZN6thrust24THRUST_300001_SM_1000_NS8cuda_cub4core6detail5shmemE+48];
	setp.lt.s64 	%p156, %rd522, %rd155;
	mov.u64 	%rd524, %rd522;
	mov.u64 	%rd525, %rd523;
	@%p156 bra 	$L__BB10_91;
	setp.lt.s64 	%p157, %rd155, %rd522;
	mov.u64 	%rd524, %rd155;
	mov.u64 	%rd525, %rd156;
	@%p157 bra 	$L__BB10_91;
	setp.lt.s64 	%p158, %rd523, %rd156;
	selp.b64 	%rd524, %rd522, %rd155, %p158;
	min.s64 	%rd525, %rd523, %rd156;
$L__BB10_91:
	setp.lt.s32 	%p159, %r37, 97;
	mov.u64 	%rd526, %rd524;
	mov.u64 	%rd527, %rd525;
	@%p159 bra 	$L__BB10_95;
	ld.shared.u64 	%rd161, [_ZN6thrust24THRUST_300001_SM_1000_NS8cuda_cub4core6detail5shmemE+56];
	ld.shared.u64 	%rd162, [_ZN6thrust24THRUST_300001_SM_1000_NS8cuda_cub4core6detail5shmemE+64];
	setp.lt.s64 	%p160, %rd524, %rd161;
	mov.u64 	%rd526, %rd524;
	mov.u64 	%rd527, %rd525;
	@%p160 bra 	$L__BB10_95;
	setp.lt.s64 	%p161, %rd161, %rd524;
	mov.u64 	%rd526, %rd161;
	mov.u64 	%rd527, %rd162;
	@%p161 bra 	$L__BB10_95;
	setp.lt.s64 	%p162, %rd525, %rd162;
	selp.b64 	%rd526, %rd524, %rd161, %p162;
	min.s64 	%rd527, %rd525, %rd162;
$L__BB10_95:
	setp.lt.s32 	%p163, %r37, 129;
	mov.u64 	%rd528, %rd526;
	mov.u64 	%rd529, %rd527;
	@%p163 bra 	$L__BB10_99;
	ld.shared.u64 	%rd167, [_ZN6thrust24THRUST_300001_SM_1000_NS8cuda_cub4core6detail5shmemE+72];
	ld.shared.u64 	%rd168, [_ZN6thrust24THRUST_300001_SM_1000_NS8cuda_cub4core6detail5shmemE+80];
	setp.lt.s64 	%p164, %rd526, %rd167;
	mov.u64 	%rd528, %rd526;
	mov.u64 	%rd529, %rd527;
	@%p164 bra 	$L__BB10_99;
	setp.lt.s64 	%p165, %rd167, %rd526;
	mov.u64 	%rd528, %rd167;
	mov.u64 	%rd529, %rd168;
	@%p165 bra 	$L__BB10_99;
	setp.lt.s64 	%p166, %rd527, %rd168;
	selp.b64 	%rd528, %rd526, %rd167, %p166;
	min.s64 	%rd529, %rd527, %rd168;
$L__BB10_99:
	setp.lt.s32 	%p167, %r37, 161;
	mov.u64 	%rd530, %rd528;
	mov.u64 	%rd531, %rd529;
	@%p167 bra 	$L__BB10_103;
	ld.shared.u64 	%rd173, [_ZN6thrust24THRUST_300001_SM_1000_NS8cuda_cub4core6detail5shmemE+88];
	ld.shared.u64 	%rd174, [_ZN6thrust24THRUST_300001_SM_1000_NS8cuda_cub4core6detail5shmemE+96];
	setp.lt.s64 	%p168, %rd528, %rd173;
	mov.u64 	%rd530, %rd528;
	mov.u64 	%rd531, %rd529;
	@%p168 bra 	$L__BB10_103;
	setp.lt.s64 	%p169, %rd173, %rd528;
	mov.u64 	%rd530, %rd173;
	mov.u64 	%rd531, %rd174;
	@%p169 bra 	$L__BB10_103;
	setp.lt.s64 	%p170, %rd529, %rd174;
	selp.b64 	%rd530, %rd528, %rd173, %p170;
	min.s64 	%rd531, %rd529, %rd174;
$L__BB10_103:
	setp.lt.s32 	%p171, %r37, 193;
	mov.u64 	%rd532, %rd530;
	mov.u64 	%rd533, %rd531;
	@%p171 bra 	$L__BB10_107;
	ld.shared.u64 	%rd179, [_ZN6thrust24THRUST_300001_SM_1000_NS8cuda_cub4core6detail5shmemE+104];
	ld.shared.u64 	%rd180, [_ZN6thrust24THRUST_300001_SM_1000_NS8cuda_cub4core6detail5shmemE+112];
	setp.lt.s64 	%p172, %rd530, %rd179;
	mov.u64 	%rd532, %rd530;
	mov.u64 	%rd533, %rd531;
	@%p172 bra 	$L__BB10_107;
	setp.lt.s64 	%p173, %rd179, %rd530;
	mov.u64 	%rd532, %rd179;
	mov.u64 	%rd533, %rd180;
	@%p173 bra 	$L__BB10_107;
	setp.lt.s64 	%p174, %rd531, %rd180;
	selp.b64 	%rd532, %rd530, %rd179, %p174;
	min.s64 	%rd533, %rd531, %rd180;
$L__BB10_107:
	setp.lt.s32 	%p175, %r37, 225;
	mov.u64 	%rd599, %rd533;
	mov.u64 	%rd600, %rd532;
	@%p175 bra 	$L__BB10_203;
	ld.shared.u64 	%rd185, [_ZN6thrust24THRUST_300001_SM_1000_NS8cuda_cub4core6detail5shmemE+120];
	ld.shared.u64 	%rd186, [_ZN6thrust24THRUST_300001_SM_1000_NS8cuda_cub4core6detail5shmemE+128];
	setp.lt.s64 	%p176, %rd532, %rd185;
	mov.u64 	%rd599, %rd533;
	mov.u64 	%rd600, %rd532;
	@%p176 bra 	$L__BB10_203;
	setp.lt.s64 	%p177, %rd185, %rd532;
	mov.u64 	%rd599, %rd186;
	mov.u64 	%rd600, %rd185;
	@%p177 bra 	$L__BB10_203;
	setp.lt.s64 	%p178, %rd533, %rd186;
	selp.b64 	%rd600, %rd532, %rd185, %p178;
	min.s64 	%rd599, %rd533, %rd186;
	bra.uni 	$L__BB10_203;
$L__BB10_111:
	mov.u32 	%r16, %tid.x;
	mul.wide.u32 	%rd386, %r16, 16;
	add.s64 	%rd367, %rd364, %rd386;
	// begin inline asm
	ld.global.nc.u64 %rd366, [%rd367];
	// end inline asm
	add.s64 	%rd369, %rd367, 8;
	// begin inline asm
	ld.global.nc.u64 %rd368, [%rd369];
	// end inline asm
	add.s64 	%rd371, %rd367, 4096;
	// begin inline asm
	ld.global.nc.u64 %rd370, [%rd371];
	// end inline asm
	add.s64 	%rd373, %rd367, 4104;
	// begin inline asm
	ld.global.nc.u64 %rd372, [%rd373];
	// end inline asm
	add.s64 	%rd375, %rd367, 8192;
	// begin inline asm
	ld.global.nc.u64 %rd374, [%rd375];
	// end inline asm
	add.s64 	%rd377, %rd367, 8200;
	// begin inline asm
	ld.global.nc.u64 %rd376, [%rd377];
	// end inline asm
	add.s64 	%rd379, %rd367, 12288;
	// begin inline asm
	ld.global.nc.u64 %rd378, [%rd379];
	// end inline asm
	add.s64 	%rd381, %rd367, 12296;
	// begin inline asm
	ld.global.nc.u64 %rd380, [%rd381];
	// end inline asm
	add.s64 	%rd383, %rd367, 16384;
	// begin inline asm
	ld.global.nc.u64 %rd382, [%rd383];
	// end inline asm
	add.s64 	%rd385, %rd367, 16392;
	// begin inline asm
	ld.global.nc.u64 %rd384, [%rd385];
	// end inline asm
	setp.lt.s64 	%p3, %rd366, %rd370;
	mov.u64 	%rd534, %rd366;
	mov.u64 	%rd535, %rd368;
	@%p3 bra 	$L__BB10_114;
	setp.lt.s64 	%p4, %rd370, %rd366;
	mov.u64 	%rd534, %rd370;
	mov.u64 	%rd535, %rd372;
	@%p4 bra 	$L__BB10_114;
	setp.lt.s64 	%p5, %rd368, %rd372;
	selp.b64 	%rd534, %rd366, %rd370, %p5;
	min.s64 	%rd535, %rd368, %rd372;
$L__BB10_114:
	setp.lt.s64 	%p6, %rd534, %rd374;
	mov.u64 	%rd536, %rd534;
	mov.u64 	%rd537, %rd535;
	@%p6 bra 	$L__BB10_117;
	setp.lt.s64 	%p7, %rd374, %rd534;
	mov.u64 	%rd536, %rd374;
	mov.u64 	%rd537, %rd376;
	@%p7 bra 	$L__BB10_117;
	setp.lt.s64 	%p8, %rd535, %rd376;
	selp.b64 	%rd536, %rd534, %rd374, %p8;
	min.s64 	%rd537, %rd535, %rd376;
$L__BB10_117:
	setp.lt.s64 	%p9, %rd536, %rd378;
	mov.u64 	%rd538, %rd536;
	mov.u64 	%rd539, %rd537;
	@%p9 bra 	$L__BB10_120;
	setp.lt.s64 	%p10, %rd378, %rd536;
	mov.u64 	%rd538, %rd378;
	mov.u64 	%rd539, %rd380;
	@%p10 bra 	$L__BB10_120;
	setp.lt.s64 	%p11, %rd537, %rd380;
	selp.b64 	%rd538, %rd536, %rd378, %p11;
	min.s64 	%rd539, %rd537, %rd380;
$L__BB10_120:
	setp.lt.s64 	%p12, %rd538, %rd382;
	mov.u64 	%rd573, %rd538;
	mov.u64 	%rd574, %rd539;
	@%p12 bra 	$L__BB10_123;
	setp.lt.s64 	%p13, %rd382, %rd538;
	mov.u64 	%rd573, %rd382;
	mov.u64 	%rd574, %rd384;
	@%p13 bra 	$L__BB10_123;
	setp.lt.s64 	%p14, %rd539, %rd384;
	selp.b64 	%rd573, %rd538, %rd382, %p14;
	min.s64 	%rd574, %rd539, %rd384;
$L__BB10_123:
	setp.lt.u32 	%p15, %r37, 2560;
	mov.b32 	%r383, 1280;
	@%p15 bra 	$L__BB10_141;
	mov.b32 	%r383, 1280;
$L__BB10_125:
	mov.u32 	%r17, %r383;
	add.s32 	%r40, %r17, %r16;
	mul.wide.u32 	%rd407, %r40, 16;
	add.s64 	%rd388, %rd364, %rd407;
	// begin inline asm
	ld.global.nc.u64 %rd387, [%rd388];
	// end inline asm
	add.s64 	%rd390, %rd388, 8;
	// begin inline asm
	ld.global.nc.u64 %rd389, [%rd390];
	// end inline asm
	add.s64 	%rd392, %rd388, 4096;
	// begin inline asm
	ld.global.nc.u64 %rd391, [%rd392];
	// end inline asm
	add.s64 	%rd394, %rd388, 4104;
	// begin inline asm
	ld.global.nc.u64 %rd393, [%rd394];
	// end inline asm
	add.s64 	%rd396, %rd388, 8192;
	// begin inline asm
	ld.global.nc.u64 %rd395, [%rd396];
	// end inline asm
	add.s64 	%rd398, %rd388, 8200;
	// begin inline asm
	ld.global.nc.u64 %rd397, [%rd398];
	// end inline asm
	add.s64 	%rd400, %rd388, 12288;
	// begin inline asm
	ld.global.nc.u64 %rd399, [%rd400];
	// end inline asm
	add.s64 	%rd402, %rd388, 12296;
	// begin inline asm
	ld.global.nc.u64 %rd401, [%rd402];
	// end inline asm
	add.s64 	%rd404, %rd388, 16384;
	// begin inline asm
	ld.global.nc.u64 %rd403, [%rd404];
	// end inline asm
	add.s64 	%rd406, %rd388, 16392;
	// begin inline asm
	ld.global.nc.u64 %rd405, [%rd406];
	// end inline asm
	setp.lt.s64 	%p16, %rd573, %rd387;
	mov.u64 	%rd544, %rd573;
	mov.u64 	%rd545, %rd574;
	@%p16 bra 	$L__BB10_128;
	setp.lt.s64 	%p17, %rd387, %rd573;
	mov.u64 	%rd544, %rd387;
	mov.u64 	%rd545, %rd389;
	@%p17 bra 	$L__BB10_128;
	setp.lt.s64 	%p18, %rd574, %rd389;
	selp.b64 	%rd544, %rd573, %rd387, %p18;
	min.s64 	%rd545, %rd574, %rd389;
$L__BB10_128:
	setp.lt.s64 	%p19, %rd544, %rd391;
	mov.u64 	%rd546, %rd544;
	mov.u64 	%rd547, %rd545;
	@%p19 bra 	$L__BB10_131;
	setp.lt.s64 	%p20, %rd391, %rd544;
	mov.u64 	%rd546, %rd391;
	mov.u64 	%rd547, %rd393;
	@%p20 bra 	$L__BB10_131;
	setp.lt.s64 	%p21, %rd545, %rd393;
	selp.b64 	%rd546, %rd544, %rd391, %p21;
	min.s64 	%rd547, %rd545, %rd393;
$L__BB10_131:
	setp.lt.s64 	%p22, %rd546, %rd395;
	mov.u64 	%rd548, %rd546;
	mov.u64 	%rd549, %rd547;
	@%p22 bra 	$L__BB10_134;
	setp.lt.s64 	%p23, %rd395, %rd546;
	mov.u64 	%rd548, %rd395;
	mov.u64 	%rd549, %rd397;
	@%p23 bra 	$L__BB10_134;
	setp.lt.s64 	%p24, %rd547, %rd397;
	selp.b64 	%rd548, %rd546, %rd395, %p24;
	min.s64 	%rd549, %rd547, %rd397;
$L__BB10_134:
	setp.lt.s64 	%p25, %rd548, %rd399;
	mov.u64 	%rd550, %rd548;
	mov.u64 	%rd551, %rd549;
	@%p25 bra 	$L__BB10_137;
	setp.lt.s64 	%p26, %rd399, %rd548;
	mov.u64 	%rd550, %rd399;
	mov.u64 	%rd551, %rd401;
	@%p26 bra 	$L__BB10_137;
	setp.lt.s64 	%p27, %rd549, %rd401;
	selp.b64 	%rd550, %rd548, %rd399, %p27;
	min.s64 	%rd551, %rd549, %rd401;
$L__BB10_137:
	setp.lt.s64 	%p28, %rd550, %rd403;
	mov.u64 	%rd573, %rd550;
	mov.u64 	%rd574, %rd551;
	@%p28 bra 	$L__BB10_140;
	setp.lt.s64 	%p29, %rd403, %rd550;
	mov.u64 	%rd573, %rd403;
	mov.u64 	%rd574, %rd405;
	@%p29 bra 	$L__BB10_140;
	setp.lt.s64 	%p30, %rd551, %rd405;
	selp.b64 	%rd573, %rd550, %rd403, %p30;
	min.s64 	%rd574, %rd551, %rd405;
$L__BB10_140:
	add.s32 	%r383, %r17, 1280;
	add.s32 	%r41, %r17, 2560;
	setp.le.s32 	%p31, %r41, %r37;
	@%p31 bra 	$L__BB10_125;
$L__BB10_141:
	setp.le.s32 	%p32, %r37, %r383;
	@%p32 bra 	$L__BB10_164;
	sub.s32 	%r20, %r37, %r383;
	setp.ge.s32 	%p33, %r16, %r20;
	@%p33 bra 	$L__BB10_164;
	not.b32 	%r42, %r16;
	add.s32 	%r43, %r37, %r42;
	sub.s32 	%r21, %r43, %r383;
	and.b32  	%r44, %r21, 768;
	setp.eq.s32 	%p34, %r44, 768;
	mov.u32 	%r387, %r16;
	@%p34 bra 	$L__BB10_149;
	add.s32 	%r385, %r16, %r383;
	shr.u32 	%r45, %r21, 8;
	add.s32 	%r46, %r45, 1;
	and.b32  	%r47, %r46, 3;
	neg.s32 	%r384, %r47;
	mov.u32 	%r387, %r16;
$L__BB10_145:
	.pragma "nounroll";
	mov.u64 	%rd250, %rd574;
	mov.u64 	%rd249, %rd573;
	mul.wide.u32 	%rd413, %r385, 16;
	add.s64 	%rd410, %rd364, %rd413;
	// begin inline asm
	ld.global.nc.u64 %rd409, [%rd410];
	// end inline asm
	add.s64 	%rd412, %rd410, 8;
	// begin inline asm
	ld.global.nc.u64 %rd411, [%rd412];
	// end inline asm
	setp.lt.s64 	%p35, %rd249, %rd409;
	@%p35 bra 	$L__BB10_148;
	setp.lt.s64 	%p36, %rd409, %rd249;
	mov.u64 	%rd573, %rd409;
	mov.u64 	%rd574, %rd411;
	@%p36 bra 	$L__BB10_148;
	setp.lt.s64 	%p37, %rd250, %rd411;
	selp.b64 	%rd573, %rd249, %rd409, %p37;
	min.s64 	%rd574, %rd250, %rd411;
$L__BB10_148:
	add.s32 	%r387, %r387, 256;
	add.s32 	%r385, %r385, 256;
	add.s32 	%r384, %r384, 1;
	setp.ne.s32 	%p38, %r384, 0;
	@%p38 bra 	$L__BB10_145;
$L__BB10_149:
	setp.lt.u32 	%p39, %r21, 768;
	@%p39 bra 	$L__BB10_164;
	cvt.u64.u32 	%rd414, %r387;
	cvt.u64.u32 	%rd415, %r383;
	add.s64 	%rd416, %rd414, %rd415;
	shl.b64 	%rd417, %rd416, 4;
	add.s64 	%rd418, %rd417, %rd364;
	add.s64 	%rd564, %rd418, 12296;
	add.s32 	%r388, %r387, %r383;
$L__BB10_151:
	mul.wide.u32 	%rd423, %r388, 16;
	add.s64 	%rd420, %rd364, %rd423;
	// begin inline asm
	ld.global.nc.u64 %rd419, [%rd420];
	// end inline asm
	add.s64 	%rd422, %rd420, 8;
	// begin inline asm
	ld.global.nc.u64 %rd421, [%rd422];
	// end inline asm
	setp.lt.s64 	%p40, %rd573, %rd419;
	mov.u64 	%rd567, %rd573;
	mov.u64 	%rd568, %rd574;
	@%p40 bra 	$L__BB10_154;
	setp.lt.s64 	%p41, %rd419, %rd573;
	mov.u64 	%rd567, %rd419;
	mov.u64 	%rd568, %rd421;
	@%p41 bra 	$L__BB10_154;
	setp.lt.s64 	%p42, %rd574, %rd421;
	selp.b64 	%rd567, %rd573, %rd419, %p42;
	min.s64 	%rd568, %rd574, %rd421;
$L__BB10_154:
	add.s64 	%rd425, %rd564, -8200;
	// begin inline asm
	ld.global.nc.u64 %rd424, [%rd425];
	// end inline asm
	add.s64 	%rd427, %rd564, -8192;
	// begin inline asm
	ld.global.nc.u64 %rd426, [%rd427];
	// end inline asm
	setp.lt.s64 	%p43, %rd567, %rd424;
	mov.u64 	%rd569, %rd567;
	mov.u64 	%rd570, %rd568;
	@%p43 bra 	$L__BB10_157;
	setp.lt.s64 	%p44, %rd424, %rd567;
	mov.u64 	%rd569, %rd424;
	mov.u64 	%rd570, %rd426;
	@%p44 bra 	$L__BB10_157;
	setp.lt.s64 	%p45, %rd568, %rd426;
	selp.b64 	%rd569, %rd567, %rd424, %p45;
	min.s64 	%rd570, %rd568, %rd426;
$L__BB10_157:
	add.s64 	%rd429, %rd564, -4104;
	// begin inline asm
	ld.global.nc.u64 %rd428, [%rd429];
	// end inline asm
	add.s64 	%rd431, %rd564, -4096;
	// begin inline asm
	ld.global.nc.u64 %rd430, [%rd431];
	// end inline asm
	setp.lt.s64 	%p46, %rd569, %rd428;
	mov.u64 	%rd571, %rd569;
	mov.u64 	%rd572, %rd570;
	@%p46 bra 	$L__BB10_160;
	setp.lt.s64 	%p47, %rd428, %rd569;
	mov.u64 	%rd571, %rd428;
	mov.u64 	%rd572, %rd430;
	@%p47 bra 	$L__BB10_160;
	setp.lt.s64 	%p48, %rd570, %rd430;
	selp.b64 	%rd571, %rd569, %rd428, %p48;
	min.s64 	%rd572, %rd570, %rd430;
$L__BB10_160:
	add.s64 	%rd433, %rd564, -8;
	// begin inline asm
	ld.global.nc.u64 %rd432, [%rd433];
	// end inline asm
	// begin inline asm
	ld.global.nc.u64 %rd434, [%rd564];
	// end inline asm
	setp.lt.s64 	%p49, %rd571, %rd432;
	mov.u64 	%rd573, %rd571;
	mov.u64 	%rd574, %rd572;
	@%p49 bra 	$L__BB10_163;
	setp.lt.s64 	%p50, %rd432, %rd571;
	mov.u64 	%rd573, %rd432;
	mov.u64 	%rd574, %rd434;
	@%p50 bra 	$L__BB10_163;
	setp.lt.s64 	%p51, %rd572, %rd434;
	selp.b64 	%rd573, %rd571, %rd432, %p51;
	min.s64 	%rd574, %rd572, %rd434;
$L__BB10_163:
	add.s32 	%r387, %r387, 1024;
	add.s64 	%rd564, %rd564, 16384;
	add.s32 	%r388, %r388, 1024;
	setp.lt.s32 	%p52, %r387, %r20;
	@%p52 bra 	$L__BB10_151;
$L__BB10_164:
	// begin inline asm
	mov.u32 %r48, %laneid;
	// end inline asm
	mov.b64 	{%r50, %r55}, %rd573;
	mov.b32 	%r66, 1;
	mov.b32 	%r67, 31;
	mov.b32 	%r68, -1;
	// begin inline asm
	shfl.sync.down.b32 %r49, %r50, %r66, %r67, %r68;
	// end inline asm
	// begin inline asm
	shfl.sync.down.b32 %r54, %r55, %r66, %r67, %r68;
	// end inline asm
	mov.b64 	%rd292, {%r49, %r54};
	mov.b64 	{%r60, %r65}, %rd574;
	// begin inline asm
	shfl.sync.down.b32 %r59, %r60, %r66, %r67, %r68;
	// end inline asm
	// begin inline asm
	shfl.sync.down.b32 %r64, %r65, %r66, %r67, %r68;
	// end inline asm
	mov.b64 	%rd293, {%r59, %r64};
	setp.gt.s32 	%p53, %r48, 30;
	setp.lt.s64 	%p54, %rd573, %rd292;
	or.pred  	%p55, %p53, %p54;
	mov.u64 	%rd577, %rd573;
	mov.u64 	%rd578, %rd574;
	@%p55 bra 	$L__BB10_167;
	setp.gt.s64 	%p56, %rd573, %rd292;
	mov.u64 	%rd577, %rd292;
	mov.u64 	%rd578, %rd293;
	@%p56 bra 	$L__BB10_167;
	setp.lt.s64 	%p57, %rd574, %rd293;
	selp.b64 	%rd577, %rd573, %rd292, %p57;
	min.s64 	%rd578, %rd574, %rd293;
$L__BB10_167:
	mov.b64 	{%r70, %r75}, %rd577;
	mov.b32 	%r86, 2;
	mov.b32 	%r87, 31;
	mov.b32 	%r88, -1;
	// begin inline asm
	shfl.sync.down.b32 %r69, %r70, %r86, %r87, %r88;
	// end inline asm
	// begin inline asm
	shfl.sync.down.b32 %r74, %r75, %r86, %r87, %r88;
	// end inline asm
	mov.b64 	%rd298, {%r69, %r74};
	mov.b64 	{%r80, %r85}, %rd578;
	// begin inline asm
	shfl.sync.down.b32 %r79, %r80, %r86, %r87, %r88;
	// end inline asm
	// begin inline asm
	shfl.sync.down.b32 %r84, %r85, %r86, %r87, %r88;
	// end inline asm
	mov.b64 	%rd299, {%r79, %r84};
	setp.gt.s32 	%p58, %r48, 29;
	setp.lt.s64 	%p59, %rd577, %rd298;
	or.pred  	%p60, %p58, %p59;
	mov.u64 	%rd579, %rd577;
	mov.u64 	%rd580, %rd578;
	@%p60 bra 	$L__BB10_170;
	setp.gt.s64 	%p61, %rd577, %rd298;
	mov.u64 	%rd579, %rd298;
	mov.u64 	%rd580, %rd299;
	@%p61 bra 	$L__BB10_170;
	setp.lt.s64 	%p62, %rd578, %rd299;
	selp.b64 	%rd579, %rd577, %rd298, %p62;
	min.s64 	%rd580, %rd578, %rd299;
$L__BB10_170:
	mov.b64 	{%r90, %r95}, %rd579;
	mov.b32 	%r106, 4;
	mov.b32 	%r107, 31;
	mov.b32 	%r108, -1;
	// begin inline asm
	shfl.sync.down.b32 %r89, %r90, %r106, %r107, %r108;
	// end inline asm
	// begin inline asm
	shfl.sync.down.b32 %r94, %r95, %r106, %r107, %r108;
	// end inline asm
	mov.b64 	%rd304, {%r89, %r94};
	mov.b64 	{%r100, %r105}, %rd580;
	// begin inline asm
	shfl.sync.down.b32 %r99, %r100, %r106, %r107, %r108;
	// end inline asm
	// begin inline asm
	shfl.sync.down.b32 %r104, %r105, %r106, %r107, %r108;
	// end inline asm
	mov.b64 	%rd305, {%r99, %r104};
	setp.gt.s32 	%p63, %r48, 27;
	setp.lt.s64 	%p64, %rd579, %rd304;
	or.pred  	%p65, %p63, %p64;
	mov.u64 	%rd581, %rd579;
	mov.u64 	%rd582, %rd580;
	@%p65 bra 	$L__BB10_173;
	setp.gt.s64 	%p66, %rd579, %rd304;
	mov.u64 	%rd581, %rd304;
	mov.u64 	%rd582, %rd305;
	@%p66 bra 	$L__BB10_173;
	setp.lt.s64 	%p67, %rd580, %rd305;
	selp.b64 	%rd581, %rd579, %rd304, %p67;
	min.s64 	%rd582, %rd580, %rd305;
$L__BB10_173:
	mov.b64 	{%r110, %r115}, %rd581;
	mov.b32 	%r126, 8;
	mov.b32 	%r127, 31;
	mov.b32 	%r128, -1;
	// begin inline asm
	shfl.sync.down.b32 %r109, %r110, %r126, %r127, %r128;
	// end inline asm
	// begin inline asm
	shfl.sync.down.b32 %r114, %r115, %r126, %r127, %r128;
	// end inline asm
	mov.b64 	%rd310, {%r109, %r114};
	mov.b64 	{%r120, %r125}, %rd582;
	// begin inline asm
	shfl.sync.down.b32 %r119, %r120, %r126, %r127, %r128;
	// end inline asm
	// begin inline asm
	shfl.sync.down.b32 %r124, %r125, %r126, %r127, %r128;
	// end inline asm
	mov.b64 	%rd311, {%r119, %r124};
	setp.gt.s32 	%p68, %r48, 23;
	setp.lt.s64 	%p69, %rd581, %rd310;
	or.pred  	%p70, %p68, %p69;
	mov.u64 	%rd583, %rd581;
	mov.u64 	%rd584, %rd582;
	@%p70 bra 	$L__BB10_176;
	setp.gt.s64 	%p71, %rd581, %rd310;
	mov.u64 	%rd583, %rd310;
	mov.u64 	%rd584, %rd311;
	@%p71 bra 	$L__BB10_176;
	setp.lt.s64 	%p72, %rd582, %rd311;
	selp.b64 	%rd583, %rd581, %rd310, %p72;
	min.s64 	%rd584, %rd582, %rd311;
$L__BB10_176:
	mov.b64 	{%r130, %r135}, %rd583;
	mov.b32 	%r146, 16;
	mov.b32 	%r147, 31;
	mov.b32 	%r148, -1;
	// begin inline asm
	shfl.sync.down.b32 %r129, %r130, %r146, %r147, %r148;
	// end inline asm
	// begin inline asm
	shfl.sync.down.b32 %r134, %r135, %r146, %r147, %r148;
	// end inline asm
	mov.b64 	%rd316, {%r129, %r134};
	mov.b64 	{%r140, %r145}, %rd584;
	// begin inline asm
	shfl.sync.down.b32 %r139, %r140, %r146, %r147, %r148;
	// end inline asm
	// begin inline asm
	shfl.sync.down.b32 %r144, %r145, %r146, %r147, %r148;
	// end inline asm
	mov.b64 	%rd317, {%r139, %r144};
	setp.gt.s32 	%p73, %r48, 15;
	setp.lt.s64 	%p74, %rd583, %rd316;
	or.pred  	%p75, %p73, %p74;
	mov.u64 	%rd600, %rd583;
	mov.u64 	%rd599, %rd584;
	@%p75 bra 	$L__BB10_179;
	setp.gt.s64 	%p76, %rd583, %rd316;
	mov.u64 	%rd600, %rd316;
	mov.u64 	%rd599, %rd317;
	@%p76 bra 	$L__BB10_179;
	setp.lt.s64 	%p77, %rd584, %rd317;
	selp.b64 	%rd600, %rd583, %rd316, %p77;
	min.s64 	%rd599, %rd584, %rd317;
$L__BB10_179:
	setp.ne.s32 	%p78, %r48, 0;
	@%p78 bra 	$L__BB10_181;
	shr.u32 	%r149, %r16, 1;
	and.b32  	%r150, %r149, 496;
	mov.u32 	%r151, _ZN6thrust24THRUST_300001_SM_1000_NS8cuda_cub4core6detail5shmemE;
	add.s32 	%r152, %r151, %r150;
	st.shared.u64 	[%r152+8], %rd600;
	st.shared.u64 	[%r152+16], %rd599;
$L__BB10_181:
	bar.sync 	0;
	setp.ne.s32 	%p79, %r16, 0;
	@%p79 bra 	$L__BB10_203;
	ld.shared.u64 	%rd322, [_ZN6thrust24THRUST_300001_SM_1000_NS8cuda_cub4core6detail5shmemE+24];
	ld.shared.u64 	%rd323, [_ZN6thrust24THRUST_300001_SM_1000_NS8cuda_cub4core6detail5shmemE+32];
	setp.lt.s64 	%p80, %rd600, %rd322;
	mov.u64 	%rd587, %rd600;
	mov.u64 	%rd588, %rd599;
	@%p80 bra 	$L__BB10_185;
	setp.lt.s64 	%p81, %rd322, %rd600;
	mov.u64 	%rd587, %rd322;
	mov.u64 	%rd588, %rd323;
	@%p81 bra 	$L__BB10_185;
	setp.lt.s64 	%p82, %rd599, %rd323;
	selp.b64 	%rd587, %rd600, %rd322, %p82;
	min.s64 	%rd588, %rd599, %rd323;
$L__BB10_185:
	ld.shared.u64 	%rd328, [_ZN6thrust24THRUST_300001_SM_1000_NS8cuda_cub4core6detail5shmemE+40];
	ld.shared.u64 	%rd329, [_ZN6thrust24THRUST_300001_SM_1000_NS8cuda_cub4core6detail5shmemE+48];
	setp.lt.s64 	%p83, %rd587, %rd328;
	mov.u64 	%rd589, %rd587;
	mov.u64 	%rd590, %rd588;
	@%p83 bra 	$L__BB10_188;
	setp.lt.s64 	%p84, %rd328, %rd587;
	mov.u64 	%rd589, %rd328;
	mov.u64 	%rd590, %rd329;
	@%p84 bra 	$L__BB10_188;
	setp.lt.s64 	%p85, %rd588, %rd329;
	selp.b64 	%rd589, %rd587, %rd328, %p85;
	min.s64 	%rd590, %rd588, %rd329;
$L__BB10_188:
	ld.shared.u64 	%rd334, [_ZN6thrust24THRUST_300001_SM_1000_NS8cuda_cub4core6detail5shmemE+56];
	ld.shared.u64 	%rd335, [_ZN6thrust24THRUST_300001_SM_1000_NS8cuda_cub4core6detail5shmemE+64];
	setp.lt.s64 	%p86, %rd589, %rd334;
	mov.u64 	%rd591, %rd589;
	mov.u64 	%rd592, %rd590;
	@%p86 bra 	$L__BB10_191;
	setp.lt.s64 	%p87, %rd334, %rd589;
	mov.u64 	%rd591, %rd334;
	mov.u64 	%rd592, %rd335;
	@%p87 bra 	$L__BB10_191;
	setp.lt.s64 	%p88, %rd590, %rd335;
	selp.b64 	%rd591, %rd589, %rd334, %p88;
	min.s64 	%rd592, %rd590, %rd335;
$L__BB10_191:
	ld.shared.u64 	%rd340, [_ZN6thrust24THRUST_300001_SM_1000_NS8cuda_cub4core6detail5shmemE+72];
	ld.shared.u64 	%rd341, [_ZN6thrust24THRUST_300001_SM_1000_NS8cuda_cub4core6detail5shmemE+80];
	setp.lt.s64 	%p89, %rd591, %rd340;
	mov.u64 	%rd593, %rd591;
	mov.u64 	%rd594, %rd592;
	@%p89 bra 	$L__BB10_194;
	setp.lt.s64 	%p90, %rd340, %rd591;
	mov.u64 	%rd593, %rd340;
	mov.u64 	%rd594, %rd341;
	@%p90 bra 	$L__BB10_194;
	setp.lt.s64 	%p91, %rd592, %rd341;
	selp.b64 	%rd593, %rd591, %rd340, %p91;
	min.s64 	%rd594, %rd592, %rd341;
$L__BB10_194:
	ld.shared.u64 	%rd346, [_ZN6thrust24THRUST_300001_SM_1000_NS8cuda_cub4core6detail5shmemE+88];
	ld.shared.u64 	%rd347, [_ZN6thrust24THRUST_300001_SM_1000_NS8cuda_cub4core6detail5shmemE+96];
	setp.lt.s64 	%p92, %rd593, %rd346;
	mov.u64 	%rd595, %rd593;
	mov.u64 	%rd596, %rd594;
	@%p92 bra 	$L__BB10_197;
	setp.lt.s64 	%p93, %rd346, %rd593;
	mov.u64 	%rd595, %rd346;
	mov.u64 	%rd596, %rd347;
	@%p93 bra 	$L__BB10_197;
	setp.lt.s64 	%p94, %rd594, %rd347;
	selp.b64 	%rd595, %rd593, %rd346, %p94;
	min.s64 	%rd596, %rd594, %rd347;
$L__BB10_197:
	ld.shared.u64 	%rd352, [_ZN6thrust24THRUST_300001_SM_1000_NS8cuda_cub4core6detail5shmemE+104];
	ld.shared.u64 	%rd353, [_ZN6thrust24THRUST_300001_SM_1000_NS8cuda_cub4core6detail5shmemE+112];
	setp.lt.s64 	%p95, %rd595, %rd352;
	mov.u64 	%rd597, %rd595;
	mov.u64 	%rd598, %rd596;
	@%p95 bra 	$L__BB10_200;
	setp.lt.s64 	%p96, %rd352, %rd595;
	mov.u64 	%rd597, %rd352;
	mov.u64 	%rd598, %rd353;
	@%p96 bra 	$L__BB10_200;
	setp.lt.s64 	%p97, %rd596, %rd353;
	selp.b64 	%rd597, %rd595, %rd352, %p97;
	min.s64 	%rd598, %rd596, %rd353;
$L__BB10_200:
	ld.shared.u64 	%rd358, [_ZN6thrust24THRUST_300001_SM_1000_NS8cuda_cub4core6detail5shmemE+120];
	ld.shared.u64 	%rd359, [_ZN6thrust24THRUST_300001_SM_1000_NS8cuda_cub4core6detail5shmemE+128];
	setp.lt.s64 	%p98, %rd597, %rd358;
	mov.u64 	%rd599, %rd598;
	mov.u64 	%rd600, %rd597;
	@%p98 bra 	$L__BB10_203;
	setp.lt.s64 	%p99, %rd358, %rd597;
	mov.u64 	%rd599, %rd359;
	mov.u64 	%rd600, %rd358;
	@%p99 bra 	$L__BB10_203;
	setp.lt.s64 	%p100, %rd598, %rd359;
	selp.b64 	%rd600, %rd597, %rd358, %p100;
	min.s64 	%rd599, %rd598, %rd359;
$L__BB10_203:
	mov.u32 	%r376, %tid.x;
	setp.ne.s32 	%p227, %r376, 0;
	@%p227 bra 	$L__BB10_205;
	ld.param.u64 	%rd466, [_ZN6thrust24THRUST_300001_SM_1000_NS8cuda_cub4core6detail13_kernel_agentINS1_8__reduce11ReduceAgentIPN4cuda3std3__45tupleIJxlEEESC_SB_iNS1_9__extrema9arg_min_fIxlNS9_4lessIxEEEEEEJSC_SC_iSH_EEEvDpT0__param_1];
	cvta.to.global.u64 	%rd465, %rd466;
	st.global.u64 	[%rd465], %rd600;
	st.global.u64 	[%rd465+8], %rd599;
$L__BB10_205:
	ret;

}
	// .globl	_ZN6thrust24THRUST_300001_SM_1000_NS8cuda_cub4core6detail13_kernel_agentINS1_8__reduce11ReduceAgentINS0_12zip_iteratorIN4cuda3std3__45tupleIJNS0_6detail15normal_iteratorINS0_10device_ptrIxEEEENS0_17counting_iteratorIlNS0_11use_defaultESI_SI_EEEEEEEPNSB_IJxlEEESM_lNS1_9__extrema9arg_min_fIxlNSA_4lessIxEEEEEEJSL_SN_lSS_EEEvDpT0_
.visible .entry _ZN6thrust24THRUST_300001_SM_1000_NS8cuda_cub4core6detail13_kernel_agentINS1_8__reduce11ReduceAgentINS0_12zip_iteratorIN4cuda3std3__45tupleIJNS0_6detail15normal_iteratorINS0_10device_ptrIxEEEENS0_17counting_iteratorIlNS0_11use_defaultESI_SI_EEEEEEEPNSB_IJxlEEESM_lNS1_9__extrema9arg_min_fIxlNSA_4lessIxEEEEEEJSL_SN_lSS_EEEvDpT0_(
	.param .align 8 .b8 _ZN6thrust24THRUST_300001_SM_1000_NS8cuda_cub4core6detail13_kernel_agentINS1_8__reduce11ReduceAgentINS0_12zip_iteratorIN4cuda3std3__45tupleIJNS0_6detail15normal_iteratorINS0_10device_ptrIxEEEENS0_17counting_iteratorIlNS0_11use_defaultESI_SI_EEEEEEEPNSB_IJxlEEESM_lNS1_9__extrema9arg_min_fIxlNSA_4lessIxEEEEEEJSL_SN_lSS_EEEvDpT0__param_0[16],
	.param .u64 .ptr .align 1 _ZN6thrust24THRUST_300001_SM_1000_NS8cuda_cub4core6detail13_kernel_agentINS1_8__reduce11ReduceAgentINS0_12zip_iteratorIN4cuda3std3__45tupleIJNS0_6detail15normal_iteratorINS0_10device_ptrIxEEEENS0_17counting_iteratorIlNS0_11use_defaultESI_SI_EEEEEEEPNSB_IJxlEEESM_lNS1_9__extrema9arg_min_fIxlNSA_4lessIxEEEEEEJSL_SN_lSS_EEEvDpT0__param_1,
	.param .u64 _ZN6thrust24THRUST_300001_SM_1000_NS8cuda_cub4core6detail13_kernel_agentINS1_8__reduce11ReduceAgentINS0_12zip_iteratorIN4cuda3std3__45tupleIJNS0_6detail15normal_iteratorINS0_10device_ptrIxEEEENS0_17counting_iteratorIlNS0_11use_defaultESI_SI_EEEEEEEPNSB_IJxlEEESM_lNS1_9__extrema9arg_min_fIxlNSA_4lessIxEEEEEEJSL_SN_lSS_EEEvDpT0__param_2,
	.param .align 1 .b8 _ZN6thrust24THRUST_300001_SM_1000_NS8cuda_cub4core6detail13_kernel_agentINS1_8__reduce11ReduceAgentINS0_12zip_iteratorIN4cuda3std3__45tupleIJNS0_6detail15normal_iteratorINS0_10device_ptrIxEEEENS0_17counting_iteratorIlNS0_11use_defaultESI_SI_EEEEEEEPNSB_IJxlEEESM_lNS1_9__extrema9arg_min_fIxlNSA_4lessIxEEEEEEJSL_SN_lSS_EEEvDpT0__param_3[1]
)
.maxntid 256
{
	.reg .pred 	%p<222>;
	.reg .b32 	%r<391>;
	.reg .b64 	%rd<563>;

	ld.param.u64 	%rd363, [_ZN6thrust24THRUST_300001_SM_1000_NS8cuda_cub4core6detail13_kernel_agentINS1_8__reduce11ReduceAgentINS0_12zip_iteratorIN4cuda3std3__45tupleIJNS0_6detail15normal_iteratorINS0_10device_ptrIxEEEENS0_17counting_iteratorIlNS0_11use_defaultESI_SI_EEEEEEEPNSB_IJxlEEESM_lNS1_9__extrema9arg_min_fIxlNSA_4lessIxEEEEEEJSL_SN_lSS_EEEvDpT0__param_0+8];
	ld.param.u64 	%rd362, [_ZN6thrust24THRUST_300001_SM_1000_NS8cuda_cub4core6detail13_kernel_agentINS1_8__reduce11ReduceAgentINS0_12zip_iteratorIN4cuda3std3__45tupleIJNS0_6detail15normal_iteratorINS0_10device_ptrIxEEEENS0_17counting_iteratorIlNS0_11use_defaultESI_SI_EEEEEEEPNSB_IJxlEEESM_lNS1_9__extrema9arg_min_fIxlNSA_4lessIxEEEEEEJSL_SN_lSS_EEEvDpT0__param_0];
	ld.param.u64 	%rd365, [_ZN6thrust24THRUST_300001_SM_1000_NS8cuda_cub4core6detail13_kernel_agentINS1_8__reduce11ReduceAgentINS0_12zip_iteratorIN4cuda3std3__45tupleIJNS0_6detail15normal_iteratorINS0_10device_ptrIxEEEENS0_17counting_iteratorIlNS0_11use_defaultESI_SI_EEEEEEEPNSB_IJxlEEESM_lNS1_9__extrema9arg_min_fIxlNSA_4lessIxEEEEEEJSL_SN_lSS_EEEvDpT0__param_2];
	setp.eq.s64 	%p1, %rd365, 0;
	@%p1 bra 	$L__BB11_197;
	cvta.to.global.u64 	%rd1, %rd362;
	setp.gt.s64 	%p2, %rd365, 1279;
	@%p2 bra 	$L__BB11_112;
	cvt.u32.u64 	%r1, %rd365;
	mov.u32 	%r2, %tid.x;
	setp.ge.s32 	%p95, %r2, %r1;
	mov.b64 	%rd451, 0;
	mov.u64 	%rd452, %rd451;
	mov.u32 	%r385, %r2;
	@%p95 bra 	$L__BB11_4;
	cvt.u64.u32 	%rd418, %r2;
	mul.wide.u32 	%rd419, %r2, 8;
	add.s64 	%rd420, %rd1, %rd419;
	add.s64 	%rd451, %rd363, %rd418;
	ld.global.u64 	%rd452, [%rd420];
	add.s32 	%r385, %r2, 256;
$L__BB11_4:
	setp.ge.s32 	%p96, %r385, %r1;
	@%p96 bra 	$L__BB11_26;
	not.b32 	%r154, %r385;
	add.s32 	%r5, %r154, %r1;
	and.b32  	%r155, %r5, 768;
	setp.eq.s32 	%p97, %r155, 768;
	@%p97 bra 	$L__BB11_11;
	cvt.u64.u32 	%rd422, %r385;
	add.s64 	%rd434, %rd363, %rd422;
	mul.wide.u32 	%rd423, %r385, 8;
	add.s64 	%rd433, %rd1, %rd423;
	shr.u32 	%r156, %r5, 8;
	add.s32 	%r157, %r156, 1;
	and.b32  	%r158, %r157, 3;
	neg.s32 	%r383, %r158;
$L__BB11_7:
	.pragma "nounroll";
	mov.u64 	%rd12, %rd451;
	mov.u64 	%rd11, %rd452;
	ld.global.u64 	%rd13, [%rd433];
	setp.lt.s64 	%p98, %rd11, %rd13;
	@%p98 bra 	$L__BB11_10;
	setp.lt.s64 	%p99, %rd13, %rd11;
	mov.u64 	%rd451, %rd434;
	mov.u64 	%rd452, %rd13;
	@%p99 bra 	$L__BB11_10;
	setp.lt.s64 	%p100, %rd12, %rd434;
	min.s64 	%rd451, %rd12, %rd434;
	selp.b64 	%rd452, %rd11, %rd13, %p100;
$L__BB11_10:
	add.s32 	%r385, %r385, 256;
	add.s64 	%rd434, %rd434, 256;
	add.s64 	%rd433, %rd433, 2048;
	add.s32 	%r383, %r383, 1;
	setp.ne.s32 	%p101, %r383, 0;
	@%p101 bra 	$L__BB11_7;
$L__BB11_11:
	setp.lt.u32 	%p102, %r5, 768;
	@%p102 bra 	$L__BB11_26;
	add.s32 	%r386, %r385, 512;
$L__BB11_13:
	mov.u32 	%r13, %r386;
	add.s32 	%r159, %r13, -512;
	cvt.s64.s32 	%rd424, %r159;
	mul.wide.s32 	%rd425, %r159, 8;
	add.s64 	%rd26, %rd1, %rd425;
	add.s64 	%rd27, %rd363, %rd424;
	ld.global.u64 	%rd28, [%rd26];
	setp.lt.s64 	%p103, %rd452, %rd28;
	mov.u64 	%rd445, %rd451;
	mov.u64 	%rd446, %rd452;
	@%p103 bra 	$L__BB11_16;
	setp.lt.s64 	%p104, %rd28, %rd452;
	mov.u64 	%rd445, %rd27;
	mov.u64 	%rd446, %rd28;
	@%p104 bra 	$L__BB11_16;
	setp.lt.s64 	%p105, %rd451, %rd27;
	min.s64 	%rd445, %rd451, %rd27;
	selp.b64 	%rd446, %rd452, %rd28, %p105;
$L__BB11_16:
	add.s32 	%r160, %r13, -256;
	cvt.s64.s32 	%rd426, %r160;
	add.s64 	%rd33, %rd363, %rd426;
	ld.global.u64 	%rd34, [%rd26+2048];
	setp.lt.s64 	%p106, %rd446, %rd34;
	mov.u64 	%rd447, %rd445;
	mov.u64 	%rd448, %rd446;
	@%p106 bra 	$L__BB11_19;
	setp.lt.s64 	%p107, %rd34, %rd446;
	mov.u64 	%rd447, %rd33;
	mov.u64 	%rd448, %rd34;
	@%p107 bra 	$L__BB11_19;
	setp.lt.s64 	%p108, %rd445, %rd33;
	min.s64 	%rd447, %rd445, %rd33;
	selp.b64 	%rd448, %rd446, %rd34, %p108;
$L__BB11_19:
	cvt.s64.s32 	%rd427, %r13;
	add.s64 	%rd39, %rd363, %rd427;
	ld.global.u64 	%rd40, [%rd26+4096];
	setp.lt.s64 	%p109, %rd448, %rd40;
	mov.u64 	%rd449, %rd447;
	mov.u64 	%rd450, %rd448;
	@%p109 bra 	$L__BB11_22;
	setp.lt.s64 	%p110, %rd40, %rd448;
	mov.u64 	%rd449, %rd39;
	mov.u64 	%rd450, %rd40;
	@%p110 bra 	$L__BB11_22;
	setp.lt.s64 	%p111, %rd447, %rd39;
	min.s64 	%rd449, %rd447, %rd39;
	selp.b64 	%rd450, %rd448, %rd40, %p111;
$L__BB11_22:
	add.s32 	%r161, %r13, 256;
	cvt.s64.s32 	%rd428, %r161;
	add.s64 	%rd45, %rd363, %rd428;
	ld.global.u64 	%rd46, [%rd26+6144];
	setp.lt.s64 	%p112, %rd450, %rd46;
	mov.u64 	%rd451, %rd449;
	mov.u64 	%rd452, %rd450;
	@%p112 bra 	$L__BB11_25;
	setp.lt.s64 	%p113, %rd46, %rd450;
	mov.u64 	%rd451, %rd45;
	mov.u64 	%rd452, %rd46;
	@%p113 bra 	$L__BB11_25;
	setp.lt.s64 	%p114, %rd449, %rd45;
	min.s64 	%rd451, %rd449, %rd45;
	selp.b64 	%rd452, %rd450, %rd46, %p114;
$L__BB11_25:
	add.s32 	%r386, %r13, 1024;
	add.s32 	%r162, %r13, 512;
	setp.lt.s32 	%p115, %r162, %r1;
	@%p115 bra 	$L__BB11_13;
$L__BB11_26:
	setp.lt.s32 	%p116, %r1, 256;
	@%p116 bra 	$L__BB11_66;
	// begin inline asm
	mov.u32 %r276, %laneid;
	// end inline asm
	mov.b64 	{%r278, %r283}, %rd452;
	mov.b32 	%r294, 1;
	mov.b32 	%r295, 31;
	mov.b32 	%r296, -1;
	// begin inline asm
	shfl.sync.down.b32 %r277, %r278, %r294, %r295, %r296;
	// end inline asm
	// begin inline asm
	shfl.sync.down.b32 %r282, %r283, %r294, %r295, %r296;
	// end inline asm
	mov.b64 	%rd53, {%r277, %r282};
	mov.b64 	{%r288, %r293}, %rd451;
	// begin inline asm
	shfl.sync.down.b32 %r287, %r288, %r294, %r295, %r296;
	// end inline asm
	// begin inline asm
	shfl.sync.down.b32 %r292, %r293, %r294, %r295, %r296;
	// end inline asm
	mov.b64 	%rd54, {%r287, %r292};
	setp.gt.s32 	%p173, %r276, 30;
	setp.lt.s64 	%p174, %rd452, %rd53;
	or.pred  	%p175, %p173, %p174;
	mov.u64 	%rd455, %rd451;
	mov.u64 	%rd456, %rd452;
	@%p175 bra 	$L__BB11_30;
	setp.gt.s64 	%p176, %rd452, %rd53;
	mov.u64 	%rd455, %rd54;
	mov.u64 	%rd456, %rd53;
	@%p176 bra 	$L__BB11_30;
	setp.lt.s64 	%p177, %rd451, %rd54;
	min.s64 	%rd455, %rd451, %rd54;
	selp.b64 	%rd456, %rd452, %rd53, %p177;
$L__BB11_30:
	mov.b64 	{%r298, %r303}, %rd456;
	mov.b32 	%r314, 2;
	mov.b32 	%r315, 31;
	mov.b32 	%r316, -1;
	// begin inline asm
	shfl.sync.down.b32 %r297, %r298, %r314, %r315, %r316;
	// end inline asm
	// begin inline asm
	shfl.sync.down.b32 %r302, %r303, %r314, %r315, %r316;
	// end inline asm
	mov.b64 	%rd59, {%r297, %r302};
	mov.b64 	{%r308, %r313}, %rd455;
	// begin inline asm
	shfl.sync.down.b32 %r307, %r308, %r314, %r315, %r316;
	// end inline asm
	// begin inline asm
	shfl.sync.down.b32 %r312, %r313, %r314, %r315, %r316;
	// end inline asm
	mov.b64 	%rd60, {%r307, %r312};
	setp.gt.s32 	%p178, %r276, 29;
	setp.lt.s64 	%p179, %rd456, %rd59;
	or.pred  	%p180, %p178, %p179;
	mov.u64 	%rd457, %rd455;
	mov.u64 	%rd458, %rd456;
	@%p180 bra 	$L__BB11_33;
	setp.gt.s64 	%p181, %rd456, %rd59;
	mov.u64 	%rd457, %rd60;
	mov.u64 	%rd458, %rd59;
	@%p181 bra 	$L__BB11_33;
	setp.lt.s64 	%p182, %rd455, %rd60;
	min.s64 	%rd457, %rd455, %rd60;
	selp.b64 	%rd458, %rd456, %rd59, %p182;
$L__BB11_33:
	mov.b64 	{%r318, %r323}, %rd458;
	mov.b32 	%r334, 4;
	mov.b32 	%r335, 31;
	mov.b32 	%r336, -1;
	// begin inline asm
	shfl.sync.down.b32 %r317, %r318, %r334, %r335, %r336;
	// end inline asm
	// begin inline asm
	shfl.sync.down.b32 %r322, %r323, %r334, %r335, %r336;
	// end inline asm
	mov.b64 	%rd65, {%r317, %r322};
	mov.b64 	{%r328, %r333}, %rd457;
	// begin inline asm
	shfl.sync.down.b32 %r327, %r328, %r334, %r335, %r336;
	// end inline asm
	// begin inline asm
	shfl.sync.down.b32 %r332, %r333, %r334, %r335, %r336;
	// end inline asm
	mov.b64 	%rd66, {%r327, %r332};
	setp.gt.s32 	%p183, %r276, 27;
	setp.lt.s64 	%p184, %rd458, %rd65;
	or.pred  	%p185, %p183, %p184;
	mov.u64 	%rd459, %rd457;
	mov.u64 	%rd460, %rd458;
	@%p185 bra 	$L__BB11_36;
	setp.gt.s64 	%p186, %rd458, %rd65;
	mov.u64 	%rd459, %rd66;
	mov.u64 	%rd460, %rd65;
	@%p186 bra 	$L__BB11_36;
	setp.lt.s64 	%p187, %rd457, %rd66;
	min.s64 	%rd459, %rd457, %rd66;
	selp.b64 	%rd460, %rd458, %rd65, %p187;
$L__BB11_36:
	mov.b64 	{%r338, %r343}, %rd460;
	mov.b32 	%r354, 8;
	mov.b32 	%r355, 31;
	mov.b32 	%r356, -1;
	// begin inline asm
	shfl.sync.down.b32 %r337, %r338, %r354, %r355, %r356;
	// end inline asm
	// begin inline asm
	shfl.sync.down.b32 %r342, %r343, %r354, %r355, %r356;
	// end inline asm
	mov.b64 	%rd71, {%r337, %r342};
	mov.b64 	{%r348, %r353}, %rd459;
	// begin inline asm
	shfl.sync.down.b32 %r347, %r348, %r354, %r355, %r356;
	// end inline asm
	// begin inline asm
	shfl.sync.down.b32 %r352, %r353, %r354, %r355, %r356;
	// end inline asm
	mov.b64 	%rd72, {%r347, %r352};
	setp.gt.s32 	%p188, %r276, 23;
	setp.lt.s64 	%p189, %rd460, %rd71;
	or.pred  	%p190, %p188, %p189;
	mov.u64 	%rd461, %rd459;
	mov.u64 	%rd462, %rd460;
	@%p190 bra 	$L__BB11_39;
	setp.gt.s64 	%p191, %rd460, %rd71;
	mov.u64 	%rd461, %rd72;
	mov.u64 	%rd462, %rd71;
	@%p191 bra 	$L__BB11_39;
	setp.lt.s64 	%p192, %rd459, %rd72;
	min.s64 	%rd461, %rd459, %rd72;
	selp.b64 	%rd462, %rd460, %rd71, %p192;
$L__BB11_39:
	mov.b64 	{%r358, %r363}, %rd462;
	mov.b32 	%r374, 16;
	mov.b32 	%r375, 31;
	mov.b32 	%r376, -1;
	// begin inline asm
	shfl.sync.down.b32 %r357, %r358, %r374, %r375, %r376;
	// end inline asm
	// begin inline asm
	shfl.sync.down.b32 %r362, %r363, %r374, %r375, %r376;
	// end inline asm
	mov.b64 	%rd77, {%r357, %r362};
	mov.b64 	{%r368, %r373}, %rd461;
	// begin inline asm
	shfl.sync.down.b32 %r367, %r368, %r374, %r375, %r376;
	// end inline asm
	// begin inline asm
	shfl.sync.down.b32 %r372, %r373, %r374, %r375, %r376;
	// end inline asm
	mov.b64 	%rd78, {%r367, %r372};
	setp.gt.s32 	%p193, %r276, 15;
	setp.lt.s64 	%p194, %rd462, %rd77;
	or.pred  	%p195, %p193, %p194;
	mov.u64 	%rd561, %rd461;
	mov.u64 	%rd562, %rd462;
	@%p195 bra 	$L__BB11_42;
	setp.gt.s64 	%p196, %rd462, %rd77;
	mov.u64 	%rd561, %rd78;
	mov.u64 	%rd562, %rd77;
	@%p196 bra 	$L__BB11_42;
	setp.lt.s64 	%p197, %rd461, %rd78;
	min.s64 	%rd561, %rd461, %rd78;
	selp.b64 	%rd562, %rd462, %rd77, %p197;
$L__BB11_42:
	setp.ne.s32 	%p198, %r276, 0;
	@%p198 bra 	$L__BB11_44;
	shr.u32 	%r377, %r2, 1;
	and.b32  	%r378, %r377, 496;
	mov.u32 	%r379, _ZN6thrust24THRUST_300001_SM_1000_NS8cuda_cub4core6detail5shmemE;
	add.s32 	%r380, %r379, %r378;
	st.shared.u64 	[%r380+8], %rd562;
	st.shared.u64 	[%r380+16], %rd561;
$L__BB11_44:
	bar.sync 	0;
	setp.ne.s32 	%p199, %r2, 0;
	@%p199 bra 	$L__BB11_195;
	ld.shared.u64 	%rd83, [_ZN6thrust24THRUST_300001_SM_1000_NS8cuda_cub4core6detail5shmemE+24];
	ld.shared.u64 	%rd84, [_ZN6thrust24THRUST_300001_SM_1000_NS8cuda_cub4core6detail5shmemE+32];
	setp.lt.s64 	%p200, %rd562, %rd83;
	mov.u64 	%rd465, %rd561;
	mov.u64 	%rd466, %rd562;
	@%p200 bra 	$L__BB11_48;
	setp.lt.s64 	%p201, %rd83, %rd562;
	mov.u64 	%rd465, %rd84;
	mov.u64 	%rd466, %rd83;
	@%p201 bra 	$L__BB11_48;
	setp.lt.s64 	%p202, %rd561, %rd84;
	min.s64 	%rd465, %rd561, %rd84;
	selp.b64 	%rd466, %rd562, %rd83, %p202;
$L__BB11_48:
	ld.shared.u64 	%rd89, [_ZN6thrust24THRUST_300001_SM_1000_NS8cuda_cub4core6detail5shmemE+40];
	ld.shared.u64 	%rd90, [_ZN6thrust24THRUST_300001_SM_1000_NS8cuda_cub4core6detail5shmemE+48];
	setp.lt.s64 	%p203, %rd466, %rd89;
	mov.u64 	%rd467, %rd465;
	mov.u64 	%rd468, %rd466;
	@%p203 bra 	$L__BB11_51;
	setp.lt.s64 	%p204, %rd89, %rd466;
	mov.u64 	%rd467, %rd90;
	mov.u64 	%rd468, %rd89;
	@%p204 bra 	$L__BB11_51;
	setp.lt.s64 	%p205, %rd465, %rd90;
	min.s64 	%rd467, %rd465, %rd90;
	selp.b64 	%rd468, %rd466, %rd89, %p205;
$L__BB11_51:
	ld.shared.u64 	%rd95, [_ZN6thrust24THRUST_300001_SM_1000_NS8cuda_cub4core6detail5shmemE+56];
	ld.shared.u64 	%rd96, [_ZN6thrust24THRUST_300001_SM_1000_NS8cuda_cub4core6detail5shmemE+64];
	setp.lt.s64 	%p206, %rd468, %rd95;
	mov.u64 	%rd469, %rd467;
	mov.u64 	%rd470, %rd468;
	@%p206 bra 	$L__BB11_54;
	setp.lt.s64 	%p207, %rd95, %rd468;
	mov.u64 	%rd469, %rd96;
	mov.u64 	%rd470, %rd95;
	@%p207 bra 	$L__BB11_54;
	setp.lt.s64 	%p208, %rd467, %rd96;
	min.s64 	%rd469, %rd467, %rd96;
	selp.b64 	%rd470, %rd468, %rd95, %p208;
$L__BB11_54:
	ld.shared.u64 	%rd101, [_ZN6thrust24THRUST_300001_SM_1000_NS8cuda_cub4core6detail5shmemE+72];
	ld.shared.u64 	%rd102, [_ZN6thrust24THRUST_300001_SM_1000_NS8cuda_cub4core6detail5shmemE+80];
	setp.lt.s64 	%p209, %rd470, %rd101;
	mov.u64 	%rd471, %rd469;
	mov.u64 	%rd472, %rd470;
	@%p209 bra 	$L__BB11_57;
	setp.lt.s64 	%p210, %rd101, %rd470;
	mov.u64 	%rd471, %rd102;
	mov.u64 	%rd472, %rd101;
	@%p210 bra 	$L__BB11_57;
	setp.lt.s64 	%p211, %rd469, %rd102;
	min.s64 	%rd471, %rd469, %rd102;
	selp.b64 	%rd472, %rd470, %rd101, %p211;
$L__BB11_57:
	ld.shared.u64 	%rd107, [_ZN6thrust24THRUST_300001_SM_1000_NS8cuda_cub4core6detail5shmemE+88];
	ld.shared.u64 	%rd108, [_ZN6thrust24THRUST_300001_SM_1000_NS8cuda_cub4core6detail5shmemE+96];
	setp.lt.s64 	%p212, %rd472, %rd107;
	mov.u64 	%rd473, %rd471;
	mov.u64 	%rd474, %rd472;
	@%p212 bra 	$L__BB11_60;
	setp.lt.s64 	%p213, %rd107, %rd472;
	mov.u64 	%rd473, %rd108;
	mov.u64 	%rd474, %rd107;
	@%p213 bra 	$L__BB11_60;
	setp.lt.s64 	%p214, %rd471, %rd108;
	min.s64 	%rd473, %rd471, %rd108;
	selp.b64 	%rd474, %rd472, %rd107, %p214;
$L__BB11_60:
	ld.shared.u64 	%rd113, [_ZN6thrust24THRUST_300001_SM_1000_NS8cuda_cub4core6detail5shmemE+104];
	ld.shared.u64 	%rd114, [_ZN6thrust24THRUST_300001_SM_1000_NS8cuda_cub4core6detail5shmemE+112];
	setp.lt.s64 	%p215, %rd474, %rd113;
	mov.u64 	%rd475, %rd473;
	mov.u64 	%rd476, %rd474;
	@%p215 bra 	$L__BB11_63;
	setp.lt.s64 	%p216, %rd113, %rd474;
	mov.u64 	%rd475, %rd114;
	mov.u64 	%rd476, %rd113;
	@%p216 bra 	$L__BB11_63;
	setp.lt.s64 	%p217, %rd473, %rd114;
	min.s64 	%rd475, %rd473, %rd114;
	selp.b64 	%rd476, %rd474, %rd113, %p217;
$L__BB11_63:
	ld.shared.u64 	%rd119, [_ZN6thrust24THRUST_300001_SM_1000_NS8cuda_cub4core6detail5shmemE+120];
	ld.shared.u64 	%rd120, [_ZN6thrust24THRUST_300001_SM_1000_NS8cuda_cub4core6detail5shmemE+128];
	setp.lt.s64 	%p218, %rd476, %rd119;
	mov.u64 	%rd561, %rd475;
	mov.u64 	%rd562, %rd476;
	@%p218 bra 	$L__BB11_195;
	setp.lt.s64 	%p219, %rd119, %rd476;
	mov.u64 	%rd561, %rd120;
	mov.u64 	%rd562, %rd119;
	@%p219 bra 	$L__BB11_195;
	setp.lt.s64 	%p220, %rd475, %rd120;
	min.s64 	%rd561, %rd475, %rd120;
	selp.b64 	%rd562, %rd476, %rd119, %p220;
	bra.uni 	$L__BB11_195;
$L__BB11_66:
	// begin inline asm
	mov.u32 %r163, %laneid;
	// end inline asm
	and.b32  	%r184, %r2, 992;
	add.s32 	%r185, %r184, 32;
	setp.gt.s32 	%p117, %r185, %r1;
	not.b32 	%r186, %r184;
	add.s32 	%r187, %r1, %r186;
	selp.b32 	%r182, %r187, 31, %p117;
	mov.b64 	{%r165, %r170}, %rd452;
	mov.b32 	%r181, 1;
	mov.b32 	%r183, -1;
	// begin inline asm
	shfl.sync.down.b32 %r164, %r165, %r181, %r182, %r183;
	// end inline asm
	// begin inline asm
	shfl.sync.down.b32 %r169, %r170, %r181, %r182, %r183;
	// end inline asm
	mov.b64 	%rd123, {%r164, %r169};
	mov.b64 	{%r175, %r180}, %rd451;
	// begin inline asm
	shfl.sync.down.b32 %r174, %r175, %r181, %r182, %r183;
	// end inline asm
	// begin inline asm
	shfl.sync.down.b32 %r179, %r180, %r181, %r182, %r183;
	// end inline asm
	mov.b64 	%rd124, {%r174, %r179};
	setp.ge.s32 	%p118, %r163, %r182;
	setp.lt.s64 	%p119, %rd452, %rd123;
	or.pred  	%p120, %p118, %p119;
	mov.u64 	%rd477, %rd451;
	mov.u64 	%rd478, %rd452;
	@%p120 bra 	$L__BB11_69;
	setp.gt.s64 	%p121, %rd452, %rd123;
	mov.u64 	%rd477, %rd124;
	mov.u64 	%rd478, %rd123;
	@%p121 bra 	$L__BB11_69;
	setp.lt.s64 	%p122, %rd451, %rd124;
	min.s64 	%rd477, %rd451, %rd124;
	selp.b64 	%rd478, %rd452, %rd123, %p122;
$L__BB11_69:
	mov.b64 	{%r189, %r194}, %rd478;
	mov.b32 	%r205, 2;
	mov.b32 	%r207, -1;
	// begin inline asm
	shfl.sync.down.b32 %r188, %r189, %r205, %r182, %r207;
	// end inline asm
	// begin inline asm
	shfl.sync.down.b32 %r193, %r194, %r205, %r182, %r207;
	// end inline asm
	mov.b64 	%rd129, {%r188, %r193};
	mov.b64 	{%r199, %r204}, %rd477;
	// begin inline asm
	shfl.sync.down.b32 %r198, %r199, %r205, %r182, %r207;
	// end inline asm
	// begin inline asm
	shfl.sync.down.b32 %r203, %r204, %r205, %r182, %r207;
	// end inline asm
	mov.b64 	%rd130, {%r198, %r203};
	add.s32 	%r208, %r163, 2;
	setp.gt.s32 	%p123, %r208, %r182;
	setp.lt.s64 	%p124, %rd478, %rd129;
	or.pred  	%p125, %p123, %p124;
	mov.u64 	%rd479, %rd477;
	mov.u64 	%rd480, %rd478;
	@%p125 bra 	$L__BB11_72;
	setp.gt.s64 	%p126, %rd478, %rd129;
	mov.u64 	%rd479, %rd130;
	mov.u64 	%rd480, %rd129;
	@%p126 bra 	$L__BB11_72;
	setp.lt.s64 	%p127, %rd477, %rd130;
	min.s64 	%rd479, %rd477, %rd130;
	selp.b64 	%rd480, %rd478, %rd129, %p127;
$L__BB11_72:
	mov.b64 	{%r210, %r215}, %rd480;
	mov.b32 	%r226, 4;
	mov.b32 	%r228, -1;
	// begin inline asm
	shfl.sync.down.b32 %r209, %r210, %r226, %r182, %r228;
	// end inline asm
	// begin inline asm
	shfl.sync.down.b32 %r214, %r215, %r226, %r182, %r228;
	// end inline asm
	mov.b64 	%rd135, {%r209, %r214};
	mov.b64 	{%r220, %r225}, %rd479;
	// begin inline asm
	shfl.sync.down.b32 %r219, %r220, %r226, %r182, %r228;
	// end inline asm
	// begin inline asm
	shfl.sync.down.b32 %r224, %r225, %r226, %r182, %r228;
	// end inline asm
	mov.b64 	%rd136, {%r219, %r224};
	add.s32 	%r229, %r163, 4;
	setp.gt.s32 	%p128, %r229, %r182;
	setp.lt.s64 	%p129, %rd480, %rd135;
	or.pred  	%p130, %p128, %p129;
	mov.u64 	%rd481, %rd479;
	mov.u64 	%rd482, %rd480;
	@%p130 bra 	$L__BB11_75;
	setp.gt.s64 	%p131, %rd480, %rd135;
	mov.u64 	%rd481, %rd136;
	mov.u64 	%rd482, %rd135;
	@%p131 bra 	$L__BB11_75;
	setp.lt.s64 	%p132, %rd479, %rd136;
	min.s64 	%rd481, %rd479, %rd136;
	selp.b64 	%rd482, %rd480, %rd135, %p132;
$L__BB11_75:
	mov.b64 	{%r231, %r236}, %rd482;
	mov.b32 	%r247, 8;
	mov.b32 	%r249, -1;
	// begin inline asm
	shfl.sync.down.b32 %r230, %r231, %r247, %r182, %r249;
	// end inline asm
	// begin inline asm
	shfl.sync.down.b32 %r235, %r236, %r247, %r182, %r249;
	// end inline asm
	mov.b64 	%rd141, {%r230, %r235};
	mov.b64 	{%r241, %r246}, %rd481;
	// begin inline asm
	shfl.sync.down.b32 %r240, %r241, %r247, %r182, %r249;
	// end inline asm
	// begin inline asm
	shfl.sync.down.b32 %r245, %r246, %r247, %r182, %r249;
	// end inline asm
	mov.b64 	%rd142, {%r240, %r245};
	add.s32 	%r250, %r163, 8;
	setp.gt.s32 	%p133, %r250, %r182;
	setp.lt.s64 	%p134, %rd482, %rd141;
	or.pred  	%p135, %p133, %p134;
	mov.u64 	%rd483, %rd482;
	mov.u64 	%rd484, %rd481;
	@%p135 bra 	$L__BB11_78;
	setp.gt.s64 	%p136, %rd482, %rd141;
	mov.u64 	%rd483, %rd141;
	mov.u64 	%rd484, %rd142;
	@%p136 bra 	$L__BB11_78;
	setp.lt.s64 	%p137, %rd481, %rd142;
	selp.b64 	%rd483, %rd482, %rd141, %p137;
	min.s64 	%rd484, %rd481, %rd142;
$L__BB11_78:
	mov.b64 	{%r252, %r257}, %rd483;
	mov.b32 	%r268, 16;
	mov.b32 	%r270, -1;
	// begin inline asm
	shfl.sync.down.b32 %r251, %r252, %r268, %r182, %r270;
	// end inline asm
	// begin inline asm
	shfl.sync.down.b32 %r256, %r257, %r268, %r182, %r270;
	// end inline asm
	mov.b64 	%rd147, {%r251, %r256};
	mov.b64 	{%r262, %r267}, %rd484;
	// begin inline asm
	shfl.sync.down.b32 %r261, %r262, %r268, %r182, %r270;
	// end inline asm
	// begin inline asm
	shfl.sync.down.b32 %r266, %r267, %r268, %r182, %r270;
	// end inline asm
	mov.b64 	%rd148, {%r261, %r266};
	add.s32 	%r271, %r163, 16;
	setp.gt.s32 	%p138, %r271, %r182;
	setp.lt.s64 	%p139, %rd483, %rd147;
	or.pred  	%p140, %p138, %p139;
	mov.u64 	%rd562, %rd483;
	mov.u64 	%rd561, %rd484;
	@%p140 bra 	$L__BB11_81;
	setp.gt.s64 	%p141, %rd483, %rd147;
	mov.u64 	%rd562, %rd147;
	mov.u64 	%rd561, %rd148;
	@%p141 bra 	$L__BB11_81;
	setp.lt.s64 	%p142, %rd484, %rd148;
	selp.b64 	%rd562, %rd483, %rd147, %p142;
	min.s64 	%rd561, %rd484, %rd148;
$L__BB11_81:
	setp.ne.s32 	%p143, %r163, 0;
	@%p143 bra 	$L__BB11_83;
	shr.u32 	%r272, %r2, 1;
	and.b32  	%r273, %r272, 496;
	mov.u32 	%r274, _ZN6thrust24THRUST_300001_SM_1000_NS8cuda_cub4core6detail5shmemE;
	add.s32 	%r275, %r274, %r273;
	st.shared.u64 	[%r275+8], %rd562;
	st.shared.u64 	[%r275+16], %rd561;
$L__BB11_83:
	bar.sync 	0;
	setp.ne.s32 	%p144, %r2, 0;
	@%p144 bra 	$L__BB11_195;
	setp.lt.s32 	%p145, %r1, 33;
	mov.u64 	%rd487, %rd562;
	mov.u64 	%rd488, %rd561;
	@%p145 bra 	$L__BB11_88;
	ld.shared.u64 	%rd153, [_ZN6thrust24THRUST_300001_SM_1000_NS8cuda_cub4core6detail5shmemE+24];
	ld.shared.u64 	%rd154, [_ZN6thrust24THRUST_300001_SM_1000_NS8cuda_cub4core6detail5shmemE+32];
	setp.lt.s64 	%p146, %rd562, %rd153;
	mov.u64 	%rd487, %rd562;
	mov.u64 	%rd488, %rd561;
	@%p146 bra 	$L__BB11_88;
	setp.lt.s64 	%p147, %rd153, %rd562;
	mov.u64 	%rd487, %rd153;
	mov.u64 	%rd488, %rd154;
	@%p147 bra 	$L__BB11_88;
	setp.lt.s64 	%p148, %rd561, %rd154;
	selp.b64 	%rd487, %rd562, %rd153, %p148;
	min.s64 	%rd488, %rd561, %rd154;
$L__BB11_88:
	setp.lt.s32 	%p149, %r1, 65;
	mov.u64 	%rd489, %rd487;
	mov.u64 	%rd490, %rd488;
	@%p149 bra 	$L__BB11_92;
	ld.shared.u64 	%rd159, [_ZN6thrust24THRUST_300001_SM_1000_NS8cuda_cub4core6detail5shmemE+40];
	ld.shared.u64 	%rd160, [_ZN6thrust24THRUST_300001_SM_1000_NS8cuda_cub4core6detail5shmemE+48];
	setp.lt.s64 	%p150, %rd487, %rd159;
	mov.u64 	%rd489, %rd487;
	mov.u64 	%rd490, %rd488;
	@%p150 bra 	$L__BB11_92;
	setp.lt.s64 	%p151, %rd159, %rd487;
	mov.u64 	%rd489, %rd159;
	mov.u64 	%rd490, %rd160;
	@%p151 bra 	$L__BB11_92;
	setp.lt.s64 	%p152, %rd488, %rd160;
	selp.b64 	%rd489, %rd487, %rd159, %p152;
	min.s64 	%rd490, %rd488, %rd160;
$L__BB11_92:
	setp.lt.s32 	%p153, %r1, 97;
	mov.u64 	%rd491, %rd489;
	mov.u64 	%rd492, %rd490;
	@%p153 bra 	$L__BB11_96;
	ld.shared.u64 	%rd165, [_ZN6thrust24THRUST_300001_SM_1000_NS8cuda_cub4core6detail5shmemE+56];
	ld.shared.u64 	%rd166, [_ZN6thrust24THRUST_300001_SM_1000_NS8cuda_cub4core6detail5shmemE+64];
	setp.lt.s64 	%p154, %rd489, %rd165;
	mov.u64 	%rd491, %rd489;
	mov.u64 	%rd492, %rd490;
	@%p154 bra 	$L__BB11_96;
	setp.lt.s64 	%p155, %rd165, %rd489;
	mov.u64 	%rd491, %rd165;
	mov.u64 	%rd492, %rd166;
	@%p155 bra 	$L__BB11_96;
	setp.lt.s64 	%p156, %rd490, %rd166;
	selp.b64 	%rd491, %rd489, %rd165, %p156;
	min.s64 	%rd492, %rd490, %rd166;
$L__BB11_96:
	setp.lt.s32 	%p157, %r1, 129;
	mov.u64 	%rd493, %rd491;
	mov.u64 	%rd494, %rd492;
	@%p157 bra 	$L__BB11_100;
	ld.shared.u64 	%rd171, [_ZN6thrust24THRUST_300001_SM_1000_NS8cuda_cub4core6detail5shmemE+72];
	ld.shared.u64 	%rd172, [_ZN6thrust24THRUST_300001_SM_1000_NS8cuda_cub4core6detail5shmemE+80];
	setp.lt.s64 	%p158, %rd491, %rd171;
	mov.u64 	%rd493, %rd491;
	mov.u64 	%rd494, %rd492;
	@%p158 bra 	$L__BB11_100;
	setp.lt.s64 	%p159, %rd171, %rd491;
	mov.u64 	%rd493, %rd171;
	mov.u64 	%rd494, %rd172;
	@%p159 bra 	$L__BB11_100;
	setp.lt.s64 	%p160, %rd492, %rd172;
	selp.b64 	%rd493, %rd491, %rd171, %p160;
	min.s64 	%rd494, %rd492, %rd172;
$L__BB11_100:
	setp.lt.s32 	%p161, %r1, 161;
	mov.u64 	%rd495, %rd493;
	mov.u64 	%rd496, %rd494;
	@%p161 bra 	$L__BB11_104;
	ld.shared.u64 	%rd177, [_ZN6thrust24THRUST_300001_SM_1000_NS8cuda_cub4core6detail5shmemE+88];
	ld.shared.u64 	%rd178, [_ZN6thrust24THRUST_300001_SM_1000_NS8cuda_cub4core6detail5shmemE+96];
	setp.lt.s64 	%p162, %rd493, %rd177;
	mov.u64 	%rd495, %rd493;
	mov.u64 	%rd496, %rd494;
	@%p162 bra 	$L__BB11_104;
	setp.lt.s64 	%p163, %rd177, %rd493;
	mov.u64 	%rd495, %rd177;
	mov.u64 	%rd496, %rd178;
	@%p163 bra 	$L__BB11_104;
	setp.lt.s64 	%p164, %rd494, %rd178;
	selp.b64 	%rd495, %rd493, %rd177, %p164;
	min.s64 	%rd496, %rd494, %rd178;
$L__BB11_104:
	setp.lt.s32 	%p165, %r1, 193;
	mov.u64 	%rd497, %rd495;
	mov.u64 	%rd498, %rd496;
	@%p165 bra 	$L__BB11_108;
	ld.shared.u64 	%rd183, [_ZN6thrust24THRUST_300001_SM_1000_NS8cuda_cub4core6detail5shmemE+104];
	ld.shared.u64 	%rd184, [_ZN6thrust24THRUST_300001_SM_1000_NS8cuda_cub4core6detail5shmemE+112];
	setp.lt.s64 	%p166, %rd495, %rd183;
	mov.u64 	%rd497, %rd495;
	mov.u64 	%rd498, %rd496;
	@%p166 bra 	$L__BB11_108;
	setp.lt.s64 	%p167, %rd183, %rd495;
	mov.u64 	%rd497, %rd183;
	mov.u64 	%rd498, %rd184;
	@%p167 bra 	$L__BB11_108;
	setp.lt.s64 	%p168, %rd496, %rd184;
	selp.b64 	%rd497, %rd495, %rd183, %p168;
	min.s64 	%rd498, %rd496, %rd184;
$L__BB11_108:
	setp.lt.s32 	%p169, %r1, 225;
	mov.u64 	%rd561, %rd498;
	mov.u64 	%rd562, %rd497;
	@%p169 bra 	$L__BB11_195;
	ld.shared.u64 	%rd189, [_ZN6thrust24THRUST_300001_SM_1000_NS8cuda_cub4core6detail5shmemE+120];
	ld.shared.u64 	%rd190, [_ZN6thrust24THRUST_300001_SM_1000_NS8cuda_cub4core6detail5shmemE+128];
	setp.lt.s64 	%p170, %rd497, %rd189;
	mov.u64 	%rd561, %rd498;
	mov.u64 	%rd562, %rd497;
	@%p170 bra 	$L__BB11_195;
	setp.lt.s64 	%p171, %rd189, %rd497;
	mov.u64 	%rd561, %rd190;
	mov.u64 	%rd562, %rd189;
	@%p171 bra 	$L__BB11_195;
	setp.lt.s64 	%p172, %rd498, %rd190;
	selp.b64 	%rd562, %rd497, %rd189, %p172;
	min.s64 	%rd561, %rd498, %rd190;
	bra.uni 	$L__BB11_195;
$L__BB11_112:
	mov.u32 	%r18, %tid.x;
	cvt.u64.u32 	%rd366, %r18;
	cvta.to.global.u64 	%rd367, %rd362;
	mul.wide.u32 	%rd368, %r18, 8;
	add.s64 	%rd369, %rd367, %rd368;
	ld.global.u64 	%rd370, [%rd369];
	add.s32 	%r31, %r18, 256;
	cvt.u64.u32 	%rd371, %r31;
	ld.global.u64 	%rd372, [%rd369+2048];
	add.s32 	%r32, %r18, 512;
	cvt.u64.u32 	%rd373, %r32;
	ld.global.u64 	%rd374, [%rd369+4096];
	add.s32 	%r33, %r18, 768;
	cvt.u64.u32 	%rd375, %r33;
	ld.global.u64 	%rd376, [%rd369+6144];
	or.b32  	%r34, %r18, 1024;
	cvt.u64.u32 	%rd193, %r34;
	add.s64 	%rd194, %rd363, %rd193;
	ld.global.u64 	%rd195, [%rd369+8192];
	setp.lt.s64 	%p3, %rd372, %rd370;
	min.s64 	%rd377, %rd372, %rd370;
	selp.b64 	%rd378, %rd371, %rd366, %p3;
	setp.lt.s64 	%p4, %rd374, %rd377;
	min.s64 	%rd379, %rd374, %rd377;
	selp.b64 	%rd380, %rd373, %rd378, %p4;
	setp.lt.s64 	%p5, %rd376, %rd379;
	min.s64 	%rd196, %rd376, %rd379;
	selp.b64 	%rd197, %rd375, %rd380, %p5;
	add.s64 	%rd198, %rd363, %rd197;
	setp.lt.s64 	%p6, %rd196, %rd195;
	mov.u64 	%rd535, %rd196;
	mov.u64 	%rd536, %rd198;
	@%p6 bra 	$L__BB11_115;
	setp.lt.s64 	%p7, %rd195, %rd196;
	mov.u64 	%rd535, %rd195;
	mov.u64 	%rd536, %rd194;
	@%p7 bra 	$L__BB11_115;
	setp.lt.u64 	%p8, %rd197, %rd193;
	selp.b64 	%rd535, %rd196, %rd195, %p8;
	selp.b64 	%rd536, %rd198, %rd194, %p8;
$L__BB11_115:
	setp.lt.u64 	%p9, %rd365, 2560;
	mov.b64 	%rd516, 1280;
	@%p9 bra 	$L__BB11_133;
	mov.b64 	%rd516, 1280;
$L__BB11_117:
	mov.u64 	%rd203, %rd516;
	add.s64 	%rd383, %rd203, %rd366;
	shl.b64 	%rd384, %rd203, 3;
	cvta.to.global.u64 	%rd385, %rd362;
	add.s64 	%rd387, %rd385, %rd368;
	add.s64 	%rd388, %rd387, %rd384;
	add.s64 	%rd207, %rd383, %rd363;
	ld.global.u64 	%rd208, [%rd388];
	ld.global.u64 	%rd209, [%rd388+2048];
	ld.global.u64 	%rd210, [%rd388+4096];
	ld.global.u64 	%rd211, [%rd388+6144];
	ld.global.u64 	%rd212, [%rd388+8192];
	setp.lt.s64 	%p10, %rd535, %rd208;
	mov.u64 	%rd504, %rd535;
	mov.u64 	%rd505, %rd536;
	@%p10 bra 	$L__BB11_120;
	setp.lt.s64 	%p11, %rd208, %rd535;
	mov.u64 	%rd504, %rd208;
	mov.u64 	%rd505, %rd207;
	@%p11 bra 	$L__BB11_120;
	setp.lt.s64 	%p12, %rd536, %rd207;
	selp.b64 	%rd504, %rd535, %rd208, %p12;
	min.s64 	%rd505, %rd536, %rd207;
$L__BB11_120:
	setp.lt.s64 	%p13, %rd504, %rd209;
	mov.u64 	%rd506, %rd504;
	mov.u64 	%rd507, %rd505;
	@%p13 bra 	$L__BB11_123;
	add.s64 	%rd389, %rd203, %rd366;
	add.s64 	%rd390, %rd389, %rd363;
	add.s64 	%rd507, %rd390, 256;
	setp.lt.s64 	%p14, %rd209, %rd504;
	mov.u64 	%rd506, %rd209;
	@%p14 bra 	$L__BB11_123;
	add.s64 	%rd393, %rd390, 256;
	setp.lt.s64 	%p15, %rd505, %rd393;
	selp.b64 	%rd506, %rd504, %rd209, %p15;
	min.s64 	%rd507, %rd505, %rd393;
$L__BB11_123:
	setp.lt.s64 	%p16, %rd506, %rd210;
	mov.u64 	%rd508, %rd506;
	mov.u64 	%rd509, %rd507;
	@%p16 bra 	$L__BB11_126;
	add.s64 	%rd394, %rd203, %rd366;
	add.s64 	%rd395, %rd394, %rd363;
	add.s64 	%rd509, %rd395, 512;
	setp.lt.s64 	%p17, %rd210, %rd506;
	mov.u64 	%rd508, %rd210;
	@%p17 bra 	$L__BB11_126;
	add.s64 	%rd398, %rd395, 512;
	setp.lt.s64 	%p18, %rd507, %rd398;
	selp.b64 	%rd508, %rd506, %rd210, %p18;
	min.s64 	%rd509, %rd507, %rd398;
$L__BB11_126:
	setp.lt.s64 	%p19, %rd508, %rd211;
	mov.u64 	%rd510, %rd508;
	mov.u64 	%rd511, %rd509;
	@%p19 bra 	$L__BB11_129;
	add.s64 	%rd399, %rd203, %rd366;
	add.s64 	%rd400, %rd399, %rd363;
	add.s64 	%rd511, %rd400, 768;
	setp.lt.s64 	%p20, %rd211, %rd508;
	mov.u64 	%rd510, %rd211;
	@%p20 bra 	$L__BB11_129;
	setp.lt.s64 	%p21, %rd509, %rd511;
	selp.b64 	%rd510, %rd508, %rd211, %p21;
	min.s64 	%rd511, %rd509, %rd511;
$L__BB11_129:
	setp.lt.s64 	%p22, %rd510, %rd212;
	mov.u64 	%rd535, %rd510;
	mov.u64 	%rd536, %rd511;
	@%p22 bra 	$L__BB11_132;
	add.s64 	%rd401, %rd203, %rd366;
	add.s64 	%rd402, %rd401, %rd363;
	add.s64 	%rd536, %rd402, 1024;
	setp.lt.s64 	%p23, %rd212, %rd510;
	mov.u64 	%rd535, %rd212;
	@%p23 bra 	$L__BB11_132;
	setp.lt.s64 	%p24, %rd511, %rd536;
	selp.b64 	%rd535, %rd510, %rd212, %p24;
	min.s64 	%rd536, %rd511, %rd536;
$L__BB11_132:
	add.s64 	%rd516, %rd203, 1280;
	add.s64 	%rd403, %rd203, 2560;
	setp.le.s64 	%p25, %rd403, %rd365;
	@%p25 bra 	$L__BB11_117;
$L__BB11_133:
	setp.le.s64 	%p26, %rd365, %rd516;
	@%p26 bra 	$L__BB11_156;
	cvt.u32.u64 	%r35, %rd516;
	cvt.u32.u64 	%r36, %rd365;
	sub.s32 	%r19, %r36, %r35;
	setp.ge.s32 	%p27, %r18, %r19;
	@%p27 bra 	$L__BB11_156;
	cvta.to.global.u64 	%rd243, %rd362;
	not.b32 	%r38, %r18;
	add.s32 	%r39, %r38, %r36;
	sub.s32 	%r20, %r39, %r35;
	and.b32  	%r41, %r20, 768;
	setp.eq.s32 	%p28, %r41, 768;
	mov.u32 	%r389, %r18;
	@%p28 bra 	$L__BB11_141;
	add.s64 	%rd406, %rd516, %rd366;
	add.s64 	%rd518, %rd406, %rd363;
	shl.b64 	%rd407, %rd406, 3;
	add.s64 	%rd517, %rd243, %rd407;
	shr.u32 	%r42, %r20, 8;
	add.s32 	%r43, %r42, 1;
	and.b32  	%r44, %r43, 3;
	neg.s32 	%r387, %r44;
	mov.u32 	%r389, %r18;
$L__BB11_137:
	.pragma "nounroll";
	mov.u64 	%rd249, %rd536;
	mov.u64 	%rd248, %rd535;
	ld.global.u64 	%rd250, [%rd517];
	setp.lt.s64 	%p29, %rd248, %rd250;
	@%p29 bra 	$L__BB11_140;
	setp.lt.s64 	%p30, %rd250, %rd248;
	mov.u64 	%rd535, %rd250;
	mov.u64 	%rd536, %rd518;
	@%p30 bra 	$L__BB11_140;
	setp.lt.s64 	%p31, %rd249, %rd518;
	selp.b64 	%rd535, %rd248, %rd250, %p31;
	min.s64 	%rd536, %rd249, %rd518;
$L__BB11_140:
	add.s32 	%r389, %r389, 256;
	add.s64 	%rd518, %rd518, 256;
	add.s64 	%rd517, %rd517, 2048;
	add.s32 	%r387, %r387, 1;
	setp.ne.s32 	%p32, %r387, 0;
	@%p32 bra 	$L__BB11_137;
$L__BB11_141:
	setp.lt.u32 	%p33, %r20, 768;
	@%p33 bra 	$L__BB11_156;
	add.s32 	%r390, %r389, 512;
$L__BB11_143:
	mov.u32 	%r28, %r390;
	add.s32 	%r45, %r28, -512;
	cvt.u64.u32 	%rd408, %r45;
	add.s64 	%rd409, %rd516, %rd408;
	shl.b64 	%rd410, %rd409, 3;
	add.s64 	%rd263, %rd243, %rd410;
	add.s64 	%rd264, %rd409, %rd363;
	ld.global.u64 	%rd265, [%rd263];
	setp.lt.s64 	%p34, %rd535, %rd265;
	mov.u64 	%rd529, %rd535;
	mov.u64 	%rd530, %rd536;
	@%p34 bra 	$L__BB11_146;
	setp.lt.s64 	%p35, %rd265, %rd535;
	mov.u64 	%rd529, %rd265;
	mov.u64 	%rd530, %rd264;
	@%p35 bra 	$L__BB11_146;
	setp.lt.s64 	%p36, %rd536, %rd264;
	selp.b64 	%rd529, %rd535, %rd265, %p36;
	min.s64 	%rd530, %rd536, %rd264;
$L__BB11_146:
	add.s32 	%r46, %r28, -256;
	cvt.u64.u32 	%rd411, %r46;
	add.s64 	%rd412, %rd516, %rd411;
	add.s64 	%rd270, %rd412, %rd363;
	ld.global.u64 	%rd271, [%rd263+2048];
	setp.lt.s64 	%p37, %rd529, %rd271;
	mov.u64 	%rd531, %rd529;
	mov.u64 	%rd532, %rd530;
	@%p37 bra 	$L__BB11_149;
	setp.lt.s64 	%p38, %rd271, %rd529;
	mov.u64 	%rd531, %rd271;
	mov.u64 	%rd532, %rd270;
	@%p38 bra 	$L__BB11_149;
	setp.lt.s64 	%p39, %rd530, %rd270;
	selp.b64 	%rd531, %rd529, %rd271, %p39;
	min.s64 	%rd532, %rd530, %rd270;
$L__BB11_149:
	cvt.u64.u32 	%rd413, %r28;
	add.s64 	%rd414, %rd516, %rd413;
	add.s64 	%rd276, %rd414, %rd363;
	ld.global.u64 	%rd277, [%rd263+4096];
	setp.lt.s64 	%p40, %rd531, %rd277;
	mov.u64 	%rd533, %rd531;
	mov.u64 	%rd534, %rd532;
	@%p40 bra 	$L__BB11_152;
	setp.lt.s64 	%p41, %rd277, %rd531;
	mov.u64 	%rd533, %rd277;
	mov.u64 	%rd534, %rd276;
	@%p41 bra 	$L__BB11_152;
	setp.lt.s64 	%p42, %rd532, %rd276;
	selp.b64 	%rd533, %rd531, %rd277, %p42;
	min.s64 	%rd534, %rd532, %rd276;
$L__BB11_152:
	add.s32 	%r47, %r28, 256;
	cvt.u64.u32 	%rd415, %r47;
	add.s64 	%rd416, %rd516, %rd415;
	add.s64 	%rd282, %rd416, %rd363;
	ld.global.u64 	%rd283, [%rd263+6144];
	setp.lt.s64 	%p43, %rd533, %rd283;
	mov.u64 	%rd535, %rd533;
	mov.u64 	%rd536, %rd534;
	@%p43 bra 	$L__BB11_155;
	setp.lt.s64 	%p44, %rd283, %rd533;
	mov.u64 	%rd535, %rd283;
	mov.u64 	%rd536, %rd282;
	@%p44 bra 	$L__BB11_155;
	setp.lt.s64 	%p45, %rd534, %rd282;
	selp.b64 	%rd535, %rd533, %rd283, %p45;
	min.s64 	%rd536, %rd534, %rd282;
$L__BB11_155:
	add.s32 	%r390, %r28, 1024;
	add.s32 	%r48, %r28, 512;
	setp.lt.s32 	%p46, %r48, %r19;
	@%p46 bra 	$L__BB11_143;
$L__BB11_156:
	// begin inline asm
	mov.u32 %r49, %laneid;
	// end inline asm
	mov.b64 	{%r51, %r56}, %rd535;
	mov.b32 	%r67, 1;
	mov.b32 	%r68, 31;
	mov.b32 	%r69, -1;
	// begin inline asm
	shfl.sync.down.b32 %r50, %r51, %r67, %r68, %r69;
	// end inline asm
	// begin inline asm
	shfl.sync.down.b32 %r55, %r56, %r67, %r68, %r69;
	// end inline asm
	mov.b64 	%rd290, {%r50, %r55};
	mov.b64 	{%r61, %r66}, %rd536;
	// begin inline asm
	shfl.sync.down.b32 %r60, %r61, %r67, %r68, %r69;
	// end inline asm
	// begin inline asm
	shfl.sync.down.b32 %r65, %r66, %r67, %r68, %r69;
	// end inline asm
	mov.b64 	%rd291, {%r60, %r65};
	setp.gt.s32 	%p47, %r49, 30;
	setp.lt.s64 	%p48, %rd535, %rd290;
	or.pred  	%p49, %p47, %p48;
	mov.u64 	%rd539, %rd535;
	mov.u64 	%rd540, %rd536;
	@%p49 bra 	$L__BB11_159;
	setp.gt.s64 	%p50, %rd535, %rd290;
	mov.u64 	%rd539, %rd290;
	mov.u64 	%rd540, %rd291;
	@%p50 bra 	$L__BB11_159;
	setp.lt.s64 	%p51, %rd536, %rd291;
	selp.b64 	%rd539, %rd535, %rd290, %p51;
	min.s64 	%rd540, %rd536, %rd291;
$L__BB11_159:
	mov.b64 	{%r71, %r76}, %rd539;
	mov.b32 	%r87, 2;
	mov.b32 	%r88, 31;
	mov.b32 	%r89, -1;
	// begin inline asm
	shfl.sync.down.b32 %r70, %r71, %r87, %r88, %r89;
	// end inline asm
	// begin inline asm
	shfl.sync.down.b32 %r75, %r76, %r87, %r88, %r89;
	// end inline asm
	mov.b64 	%rd296, {%r70, %r75};
	mov.b64 	{%r81, %r86}, %rd540;
	// begin inline asm
	shfl.sync.down.b32 %r80, %r81, %r87, %r88, %r89;
	// end inline asm
	// begin inline asm
	shfl.sync.down.b32 %r85, %r86, %r87, %r88, %r89;
	// end inline asm
	mov.b64 	%rd297, {%r80, %r85};
	setp.gt.s32 	%p52, %r49, 29;
	setp.lt.s64 	%p53, %rd539, %rd296;
	or.pred  	%p54, %p52, %p53;
	mov.u64 	%rd541, %rd539;
	mov.u64 	%rd542, %rd540;
	@%p54 bra 	$L__BB11_162;
	setp.gt.s64 	%p55, %rd539, %rd296;
	mov.u64 	%rd541, %rd296;
	mov.u64 	%rd542, %rd297;
	@%p55 bra 	$L__BB11_162;
	setp.lt.s64 	%p56, %rd540, %rd297;
	selp.b64 	%rd541, %rd539, %rd296, %p56;
	min.s64 	%rd542, %rd540, %rd297;
$L__BB11_162:
	mov.b64 	{%r91, %r96}, %rd541;
	mov.b32 	%r107, 4;
	mov.b32 	%r108, 31;
	mov.b32 	%r109, -1;
	// begin inline asm
	shfl.sync.down.b32 %r90, %r91, %r107, %r108, %r109;
	// end inline asm
	// begin inline asm
	shfl.sync.down.b32 %r95, %r96, %r107, %r108, %r109;
	// end inline asm
	mov.b64 	%rd302, {%r90, %r95};
	mov.b64 	{%r101, %r106}, %rd542;
	// begin inline asm
	shfl.sync.down.b32 %r100, %r101, %r107, %r108, %r109;
	// end inline asm
	// begin inline asm
	shfl.sync.down.b32 %r105, %r106, %r107, %r108, %r109;
	// end inline asm
	mov.b64 	%rd303, {%r100, %r105};
	setp.gt.s32 	%p57, %r49, 27;
	setp.lt.s64 	%p58, %rd541, %rd302;
	or.pred  	%p59, %p57, %p58;
	mov.u64 	%rd543, %rd541;
	mov.u64 	%rd544, %rd542;
	@%p59 bra 	$L__BB11_165;
	setp.gt.s64 	%p60, %rd541, %rd302;
	mov.u64 	%rd543, %rd302;
	mov.u64 	%rd544, %rd303;
	@%p60 bra 	$L__BB11_165;
	setp.lt.s64 	%p61, %rd542, %rd303;
	selp.b64 	%rd543, %rd541, %rd302, %p61;
	min.s64 	%rd544, %rd542, %rd303;
$L__BB11_165:
	mov.b64 	{%r111, %r116}, %rd543;
	mov.b32 	%r127, 8;
	mov.b32 	%r128, 31;
	mov.b32 	%r129, -1;
	// begin inline asm
	shfl.sync.down.b32 %r110, %r111, %r127, %r128, %r129;
	// end inline asm
	// begin inline asm
	shfl.sync.down.b32 %r115, %r116, %r127, %r128, %r129;
	// end inline asm
	mov.b64 	%rd308, {%r110, %r115};
	mov.b64 	{%r121, %r126}, %rd544;
	// begin inline asm
	shfl.sync.down.b32 %r120, %r121, %r127, %r128, %r129;
	// end inline asm
	// begin inline asm
	shfl.sync.down.b32 %r125, %r126, %r127, %r128, %r129;
	// end inline asm
	mov.b64 	%rd309, {%r120, %r125};
	setp.gt.s32 	%p62, %r49, 23;
	setp.lt.s64 	%p63, %rd543, %rd308;
	or.pred  	%p64, %p62, %p63;
	mov.u64 	%rd545, %rd543;
	mov.u64 	%rd546, %rd544;
	@%p64 bra 	$L__BB11_168;
	setp.gt.s64 	%p65, %rd543, %rd308;
	mov.u64 	%rd545, %rd308;
	mov.u64 	%rd546, %rd309;
	@%p65 bra 	$L__BB11_168;
	setp.lt.s64 	%p66, %rd544, %rd309;
	selp.b64 	%rd545, %rd543, %rd308, %p66;
	min.s64 	%rd546, %rd544, %rd309;
$L__BB11_168:
	mov.b64 	{%r131, %r136}, %rd545;
	mov.b32 	%r147, 16;
	mov.b32 	%r148, 31;
	mov.b32 	%r149, -1;
	// begin inline asm
	shfl.sync.down.b32 %r130, %r131, %r147, %r148, %r149;
	// end inline asm
	// begin inline asm
	shfl.sync.down.b32 %r135, %r136, %r147, %r148, %r149;
	// end inline asm
	mov.b64 	%rd314, {%r130, %r135};
	mov.b64 	{%r141, %r146}, %rd546;
	// begin inline asm
	shfl.sync.down.b32 %r140, %r141, %r147, %r148, %r149;
	// end inline asm
	// begin inline asm
	shfl.sync.down.b32 %r145, %r146, %r147, %r148, %r149;
	// end inline asm
	mov.b64 	%rd315, {%r140, %r145};
	setp.gt.s32 	%p67, %r49, 15;
	setp.lt.s64 	%p68, %rd545, %rd314;
	or.pred  	%p69, %p67, %p68;
	mov.u64 	%rd562, %rd545;
	mov.u64 	%rd561, %rd546;
	@%p69 bra 	$L__BB11_171;
	setp.gt.s64 	%p70, %rd545, %rd314;
	mov.u64 	%rd562, %rd314;
	mov.u64 	%rd561, %rd315;
	@%p70 bra 	$L__BB11_171;
	setp.lt.s64 	%p71, %rd546, %rd315;
	selp.b64 	%rd562, %rd545, %rd314, %p71;
	min.s64 	%rd561, %rd546, %rd315;
$L__BB11_171:
	setp.ne.s32 	%p72, %r49, 0;
	@%p72 bra 	$L__BB11_173;
	shr.u32 	%r150, %r18, 1;
	and.b32  	%r151, %r150, 496;
	mov.u32 	%r152, _ZN6thrust24THRUST_300001_SM_1000_NS8cuda_cub4core6detail5shmemE;
	add.s32 	%r153, %r152, %r151;
	st.shared.u64 	[%r153+8], %rd562;
	st.shared.u64 	[%r153+16], %rd561;
$L__BB11_173:
	bar.sync 	0;
	setp.ne.s32 	%p73, %r18, 0;
	@%p73 bra 	$L__BB11_195;
	ld.shared.u64 	%rd320, [_ZN6thrust24THRUST_300001_SM_1000_NS8cuda_cub4core6detail5shmemE+24];
	ld.shared.u64 	%rd321, [_ZN6thrust24THRUST_300001_SM_1000_NS8cuda_cub4core6detail5shmemE+32];
	setp.lt.s64 	%p74, %rd562, %rd320;
	mov.u64 	%rd549, %rd562;
	mov.u64 	%rd550, %rd561;
	@%p74 bra 	$L__BB11_177;
	setp.lt.s64 	%p75, %rd320, %rd562;
	mov.u64 	%rd549, %rd320;
	mov.u64 	%rd550, %rd321;
	@%p75 bra 	$L__BB11_177;
	setp.lt.s64 	%p76, %rd561, %rd321;
	selp.b64 	%rd549, %rd562, %rd320, %p76;
	min.s64 	%rd550, %rd561, %rd321;
$L__BB11_177:
	ld.shared.u64 	%rd326, [_ZN6thrust24THRUST_300001_SM_1000_NS8cuda_cub4core6detail5shmemE+40];
	ld.shared.u64 	%rd327, [_ZN6thrust24THRUST_300001_SM_1000_NS8cuda_cub4core6detail5shmemE+48];
	setp.lt.s64 	%p77, %rd549, %rd326;
	mov.u64 	%rd551, %rd549;
	mov.u64 	%rd552, %rd550;
	@%p77 bra 	$L__BB11_180;
	setp.lt.s64 	%p78, %rd326, %rd549;
	mov.u64 	%rd551, %rd326;
	mov.u64 	%rd552, %rd327;
	@%p78 bra 	$L__BB11_180;
	setp.lt.s64 	%p79, %rd550, %rd327;
	selp.b64 	%rd551, %rd549, %rd326, %p79;
	min.s64 	%rd552, %rd550, %rd327;
$L__BB11_180:
	ld.shared.u64 	%rd332, [_ZN6thrust24THRUST_300001_SM_1000_NS8cuda_cub4core6detail5shmemE+56];
	ld.shared.u64 	%rd333, [_ZN6thrust24THRUST_300001_SM_1000_NS8cuda_cub4core6detail5shmemE+64];
	setp.lt.s64 	%p80, %rd551, %rd332;
	mov.u64 	%rd553, %rd551;
	mov.u64 	%rd554, %rd552;
	@%p80 bra 	$L__BB11_183;
	setp.lt.s64 	%p81, %rd332, %rd551;
	mov.u64 	%rd553, %rd332;
	mov.u64 	%rd554, %rd333;
	@%p81 bra 	$L__BB11_183;
	setp.lt.s64 	%p82, %rd552, %rd333;
	selp.b64 	%rd553, %rd551, %rd332, %p82;
	min.s64 	%rd554, %rd552, %rd333;
$L__BB11_183:
	ld.shared.u64 	%rd338, [_ZN6thrust24THRUST_300001_SM_1000_NS8cuda_cub4core6detail5shmemE+72];
	ld.shared.u64 	%rd339, [_ZN6thrust24THRUST_300001_SM_1000_NS8cuda_cub4core6detail5shmemE+80];
	setp.lt.s64 	%p83, %rd553, %rd338;
	mov.u64 	%rd555, %rd553;
	mov.u64 	%rd556, %rd554;
	@%p83 bra 	$L__BB11_186;
	setp.lt.s64 	%p84, %rd338, %rd553;
	mov.u64 	%rd555, %rd338;
	mov.u64 	%rd556, %rd339;
	@%p84 bra 	$L__BB11_186;
	setp.lt.s64 	%p85, %rd554, %rd339;
	selp.b64 	%rd555, %rd553, %rd338, %p85;
	min.s64 	%rd556, %rd554, %rd339;
$L__BB11_186:
	ld.shared.u64 	%rd344, [_ZN6thrust24THRUST_300001_SM_1000_NS8cuda_cub4core6detail5shmemE+88];
	ld.shared.u64 	%rd345, [_ZN6thrust24THRUST_300001_SM_1000_NS8cuda_cub4core6detail5shmemE+96];
	setp.lt.s64 	%p86, %rd555, %rd344;
	mov.u64 	%rd557, %rd555;
	mov.u64 	%rd558, %rd556;
	@%p86 bra 	$L__BB11_189;
	setp.lt.s64 	%p87, %rd344, %rd555;
	mov.u64 	%rd557, %rd344;
	mov.u64 	%rd558, %rd345;
	@%p87 bra 	$L__BB11_189;
	setp.lt.s64 	%p88, %rd556, %rd345;
	selp.b64 	%rd557, %rd555, %rd344, %p88;
	min.s64 	%rd558, %rd556, %rd345;
$L__BB11_189:
	ld.shared.u64 	%rd350, [_ZN6thrust24THRUST_300001_SM_1000_NS8cuda_cub4core6detail5shmemE+104];
	ld.shared.u64 	%rd351, [_ZN6thrust24THRUST_300001_SM_1000_NS8cuda_cub4core6detail5shmemE+112];
	setp.lt.s64 	%p89, %rd557, %rd350;
	mov.u64 	%rd559, %rd557;
	mov.u64 	%rd560, %rd558;
	@%p89 bra 	$L__BB11_192;
	setp.lt.s64 	%p90, %rd350, %rd557;
	mov.u64 	%rd559, %rd350;
	mov.u64 	%rd560, %rd351;
	@%p90 bra 	$L__BB11_192;
	setp.lt.s64 	%p91, %rd558, %rd351;
	selp.b64 	%rd559, %rd557, %rd350, %p91;
	min.s64 	%rd560, %rd558, %rd351;
$L__BB11_192:
	ld.shared.u64 	%rd356, [_ZN6thrust24THRUST_300001_SM_1000_NS8cuda_cub4core6detail5shmemE+120];
	ld.shared.u64 	%rd357, [_ZN6thrust24THRUST_300001_SM_1000_NS8cuda_cub4core6detail5shmemE+128];
	setp.lt.s64 	%p92, %rd559, %rd356;
	mov.u64 	%rd561, %rd560;
	mov.u64 	%rd562, %rd559;
	@%p92 bra 	$L__BB11_195;
	setp.lt.s64 	%p93, %rd356, %rd559;
	mov.u64 	%rd561, %rd357;
	mov.u64 	%rd562, %rd356;
	@%p93 bra 	$L__BB11_195;
	setp.lt.s64 	%p94, %rd560, %rd357;
	selp.b64 	%rd562, %rd559, %rd356, %p94;
	min.s64 	%rd561, %rd560, %rd357;
$L__BB11_195:
	mov.u32 	%r381, %tid.x;
	setp.ne.s32 	%p221, %r381, 0;
	@%p221 bra 	$L__BB11_197;
	ld.param.u64 	%rd430, [_ZN6thrust24THRUST_300001_SM_1000_NS8cuda_cub4core6detail13_kernel_agentINS1_8__reduce11ReduceAgentINS0_12zip_iteratorIN4cuda3std3__45tupleIJNS0_6detail15normal_iteratorINS0_10device_ptrIxEEEENS0_17counting_iteratorIlNS0_11use_defaultESI_SI_EEEEEEEPNSB_IJxlEEESM_lNS1_9__extrema9arg_min_fIxlNSA_4lessIxEEEEEEJSL_SN_lSS_EEEvDpT0__param_1];
	cvta.to.global.u64 	%rd429, %rd430;
	st.global.u64 	[%rd429], %rd562;
	st.global.u64 	[%rd429+8], %rd561;
$L__BB11_197:
	ret;

}
	// .globl	_ZN6thrust24THRUST_300001_SM_1000_NS8cuda_cub4core6detail13_kernel_agentINS1_8__reduce11ReduceAgentINS0_12zip_iteratorIN4cuda3std3__45tupleIJNS0_6detail15normal_iteratorINS0_10device_ptrIxEEEENS0_17counting_iteratorIlNS0_11use_defaultESI_SI_EEEEEEEPNSB_IJxlEEESM_lNS1_9__extrema9arg_min_fIxlNSA_4lessIxEEEEEEJSL_SN_lN3cub18CUB_300001_SM_100013GridEvenShareIlEENSV_9GridQueueIyEESS_EEEvDpT0_
.visible .entry _ZN6thrust24THRUST_300001_SM_1000_NS8cuda_cub4core6detail13_kernel_agentINS1_8__reduce11ReduceAgentINS0_12zip_iteratorIN4cuda3std3__45tupleIJNS0_6detail15normal_iteratorINS0_10device_ptrIxEEEENS0_17counting_iteratorIlNS0_11use_defaultESI_SI_EEEEEEEPNSB_IJxlEEESM_lNS1_9__extrema9arg_min_fIxlNSA_4lessIxEEEEEEJSL_SN_lN3cub18CUB_300001_SM_100013GridEvenShareIlEENSV_9GridQueueIyEESS_EEEvDpT0_(
	.param .align 8 .b8 _ZN6thrust24THRUST_300001_SM_1000_NS8cuda_cub4core6detail13_kernel_agentINS1_8__reduce11ReduceAgentINS0_12zip_iteratorIN4cuda3std3__45tupleIJNS0_6detail15normal_iteratorINS0_10device_ptrIxEEEENS0_17counting_iteratorIlNS0_11use_defaultESI_SI_EEEEEEEPNSB_IJxlEEESM_lNS1_9__extrema9arg_min_fIxlNSA_4lessIxEEEEEEJSL_SN_lN3cub18CUB_300001_SM_100013GridEvenShareIlEENSV_9GridQueueIyEESS_EEEvDpT0__param_0[16],
	.param .u64 .ptr .align 1 _ZN6thrust24THRUST_300001_SM_1000_NS8cuda_cub4core6detail13_kernel_agentINS1_8__reduce11ReduceAgentINS0_12zip_iteratorIN4cuda3std3__45tupleIJNS0_6detail15normal_iteratorINS0_10device_ptrIxEEEENS0_17counting_iteratorIlNS0_11use_defaultESI_SI_EEEEEEEPNSB_IJxlEEESM_lNS1_9__extrema9arg_min_fIxlNSA_4lessIxEEEEEEJSL_SN_lN3cub18CUB_300001_SM_100013GridEvenShareIlEENSV_9GridQueueIyEESS_EEEvDpT0__param_1,
	.param .u64 _ZN6thrust24THRUST_300001_SM_1000_NS8cuda_cub4core6detail13_kernel_agentINS1_8__reduce11ReduceAgentINS0_12zip_iteratorIN4cuda3std3__45tupleIJNS0_6detail15normal_iteratorINS0_10device_ptrIxEEEENS0_17counting_iteratorIlNS0_11use_defaultESI_SI_EEEEEEEPNSB_IJxlEEESM_lNS1_9__extrema9arg_min_fIxlNSA_4lessIxEEEEEEJSL_SN_lN3cub18CUB_300001_SM_100013GridEvenShareIlEENSV_9GridQueueIyEESS_EEEvDpT0__param_2,
	.param .align 8 .b8 _ZN6thrust24THRUST_300001_SM_1000_NS8cuda_cub4core6detail13_kernel_agentINS1_8__reduce11ReduceAgentINS0_12zip_iteratorIN4cuda3std3__45tupleIJNS0_6detail15normal_iteratorINS0_10device_ptrIxEEEENS0_17counting_iteratorIlNS0_11use_defaultESI_SI_EEEEEEEPNSB_IJxlEEESM_lNS1_9__extrema9arg_min_fIxlNSA_4lessIxEEEEEEJSL_SN_lN3cub18CUB_300001_SM_100013GridEvenShareIlEENSV_9GridQueueIyEESS_EEEvDpT0__param_3[72],
	.param .align 8 .b8 _ZN6thrust24THRUST_300001_SM_1000_NS8cuda_cub4core6detail13_kernel_agentINS1_8__reduce11ReduceAgentINS0_12zip_iteratorIN4cuda3std3__45tupleIJNS0_6detail15normal_iteratorINS0_10device_ptrIxEEEENS0_17counting_iteratorIlNS0_11use_defaultESI_SI_EEEEEEEPNSB_IJxlEEESM_lNS1_9__extrema9arg_min_fIxlNSA_4lessIxEEEEEEJSL_SN_lN3cub18CUB_300001_SM_100013GridEvenShareIlEENSV_9GridQueueIyEESS_EEEvDpT0__param_4[8],
	.param .align 1 .b8 _ZN6thrust24THRUST_300001_SM_1000_NS8cuda_cub4core6detail13_kernel_agentINS1_8__reduce11ReduceAgentINS0_12zip_iteratorIN4cuda3std3__45tupleIJNS0_6detail15normal_iteratorINS0_10device_ptrIxEEEENS0_17counting_iteratorIlNS0_11use_defaultESI_SI_EEEEEEEPNSB_IJxlEEESM_lNS1_9__extrema9arg_min_fIxlNSA_4lessIxEEEEEEJSL_SN_lN3cub18CUB_300001_SM_100013GridEvenShareIlEENSV_9GridQueueIyEESS_EEEvDpT0__param_5[1]
)
.maxntid 256
{
	.reg .pred 	%p<224>;
	.reg .b32 	%r<399>;
	.reg .b64 	%rd<558>;

	ld.param.u64 	%rd3, [_ZN6thrust24THRUST_300001_SM_1000_NS8cuda_cub4core6detail13_kernel_agentINS1_8__reduce11ReduceAgentINS0_12zip_iteratorIN4cuda3std3__45tupleIJNS0_6detail15normal_iteratorINS0_10device_ptrIxEEEENS0_17counting_iteratorIlNS0_11use_defaultESI_SI_EEEEEEEPNSB_IJxlEEESM_lNS1_9__extrema9arg_min_fIxlNSA_4lessIxEEEEEEJSL_SN_lN3cub18CUB_300001_SM_100013GridEvenShareIlEENSV_9GridQueueIyEESS_EEEvDpT0__param_0+8];
	ld.param.u64 	%rd365, [_ZN6thrust24THRUST_300001_SM_1000_NS8cuda_cub4core6detail13_kernel_agentINS1_8__reduce11ReduceAgentINS0_12zip_iteratorIN4cuda3std3__45tupleIJNS0_6detail15normal_iteratorINS0_10device_ptrIxEEEENS0_17counting_iteratorIlNS0_11use_defaultESI_SI_EEEEEEEPNSB_IJxlEEESM_lNS1_9__extrema9arg_min_fIxlNSA_4lessIxEEEEEEJSL_SN_lN3cub18CUB_300001_SM_100013GridEvenShareIlEENSV_9GridQueueIyEESS_EEEvDpT0__param_0];
	ld.param.u64 	%rd366, [_ZN6thrust24THRUST_300001_SM_1000_NS8cuda_cub4core6detail13_kernel_agentINS1_8__reduce11ReduceAgentINS0_12zip_iteratorIN4cuda3std3__45tupleIJNS0_6detail15normal_iteratorINS0_10device_ptrIxEEEENS0_17counting_iteratorIlNS0_11use_defaultESI_SI_EEEEEEEPNSB_IJxlEEESM_lNS1_9__extrema9arg_min_fIxlNSA_4lessIxEEEEEEJSL_SN_lN3cub18CUB_300001_SM_100013GridEvenShareIlEENSV_9GridQueueIyEESS_EEEvDpT0__param_4];
	ld.param.u64 	%rd364, [_ZN6thrust24THRUST_300001_SM_1000_NS8cuda_cub4core6detail13_kernel_agentINS1_8__reduce11ReduceAgentINS0_12zip_iteratorIN4cuda3std3__45tupleIJNS0_6detail15normal_iteratorINS0_10device_ptrIxEEEENS0_17counting_iteratorIlNS0_11use_defaultESI_SI_EEEEEEEPNSB_IJxlEEESM_lNS1_9__extrema9arg_min_fIxlNSA_4lessIxEEEEEEJSL_SN_lN3cub18CUB_300001_SM_100013GridEvenShareIlEENSV_9GridQueueIyEESS_EEEvDpT0__param_2];
	cvta.to.global.u64 	%rd1, %rd366;
	cvta.to.global.u64 	%rd2, %rd365;
	mov.u32 	%r1, %ctaid.x;
	mul.lo.s32 	%r33, %r1, 1280;
	cvt.u64.u32 	%rd4, %r33;
	mov.u32 	%r34, %nctaid.x;
	mul.lo.s32 	%r35, %r34, 1280;
	cvt.u64.u32 	%rd5, %r35;
	add.s64 	%rd367, %rd4, 1280;
	setp.le.s64 	%p1, %rd367, %rd364;
	@%p1 bra 	$L__BB12_111;
	cvt.u32.u64 	%r159, %rd4;
	cvt.u32.u64 	%r2, %rd364;
	sub.s32 	%r3, %r2, %r159;
	mov.u32 	%r4, %tid.x;
	setp.ge.s32 	%p97, %r4, %r3;
	mov.b64 	%rd446, 0;
	mov.u64 	%rd447, %rd446;
	mov.u32 	%r393, %r4;
	@%p97 bra 	$L__BB12_3;
	cvt.u64.u32 	%rd405, %r4;
	add.s64 	%rd406, %rd4, %rd405;
	shl.b64 	%rd407, %rd406, 3;
	add.s64 	%rd408, %rd2, %rd407;
	add.s64 	%rd446, %rd3, %rd406;
	ld.global.u64 	%rd447, [%rd408];
	add.s32 	%r393, %r4, 256;
$L__BB12_3:
	setp.ge.s32 	%p98, %r393, %r3;
	@%p98 bra 	$L__BB12_25;
	not.b32 	%r161, %r393;
	add.s32 	%r162, %r161, %r2;
	sub.s32 	%r7, %r162, %r159;
	and.b32  	%r163, %r7, 768;
	setp.eq.s32 	%p99, %r163, 768;
	@%p99 bra 	$L__BB12_10;
	cvt.u64.u32 	%rd410, %r393;
	add.s64 	%rd411, %rd410, %rd4;
	add.s64 	%rd429, %rd411, %rd3;
	shl.b64 	%rd412, %rd411, 3;
	add.s64 	%rd428, %rd2, %rd412;
	shr.u32 	%r164, %r7, 8;
	add.s32 	%r165, %r164, 1;
	and.b32  	%r166, %r165, 3;
	neg.s32 	%r391, %r166;
$L__BB12_6:
	.pragma "nounroll";
	mov.u64 	%rd15, %rd446;
	mov.u64 	%rd14, %rd447;
	ld.global.u64 	%rd16, [%rd428];
	setp.lt.s64 	%p100, %rd14, %rd16;
	@%p100 bra 	$L__BB12_9;
	setp.lt.s64 	%p101, %rd16, %rd14;
	mov.u64 	%rd446, %rd429;
	mov.u64 	%rd447, %rd16;
	@%p101 bra 	$L__BB12_9;
	setp.lt.s64 	%p102, %rd15, %rd429;
	min.s64 	%rd446, %rd15, %rd429;
	selp.b64 	%rd447, %rd14, %rd16, %p102;
$L__BB12_9:
	add.s32 	%r393, %r393, 256;
	add.s64 	%rd429, %rd429, 256;
	add.s64 	%rd428, %rd428, 2048;
	add.s32 	%r391, %r391, 1;
	setp.ne.s32 	%p103, %r391, 0;
	@%p103 bra 	$L__BB12_6;
$L__BB12_10:
	setp.lt.u32 	%p104, %r7, 768;
	@%p104 bra 	$L__BB12_25;
	add.s32 	%r394, %r393, 512;
$L__BB12_12:
	mov.u32 	%r15, %r394;
	add.s32 	%r167, %r15, -512;
	cvt.s64.s32 	%rd413, %r167;
	add.s64 	%rd414, %rd413, %rd4;
	shl.b64 	%rd415, %rd414, 3;
	add.s64 	%rd29, %rd2, %rd415;
	add.s64 	%rd30, %rd414, %rd3;
	ld.global.u64 	%rd31, [%rd29];
	setp.lt.s64 	%p105, %rd447, %rd31;
	mov.u64 	%rd440, %rd446;
	mov.u64 	%rd441, %rd447;
	@%p105 bra 	$L__BB12_15;
	setp.lt.s64 	%p106, %rd31, %rd447;
	mov.u64 	%rd440, %rd30;
	mov.u64 	%rd441, %rd31;
	@%p106 bra 	$L__BB12_15;
	setp.lt.s64 	%p107, %rd446, %rd30;
	min.s64 	%rd440, %rd446, %rd30;
	selp.b64 	%rd441, %rd447, %rd31, %p107;
$L__BB12_15:
	add.s32 	%r168, %r15, -256;
	cvt.s64.s32 	%rd416, %r168;
	add.s64 	%rd417, %rd416, %rd4;
	add.s64 	%rd36, %rd417, %rd3;
	ld.global.u64 	%rd37, [%rd29+2048];
	setp.lt.s64 	%p108, %rd441, %rd37;
	mov.u64 	%rd442, %rd440;
	mov.u64 	%rd443, %rd441;
	@%p108 bra 	$L__BB12_18;
	setp.lt.s64 	%p109, %rd37, %rd441;
	mov.u64 	%rd442, %rd36;
	mov.u64 	%rd443, %rd37;
	@%p109 bra 	$L__BB12_18;
	setp.lt.s64 	%p110, %rd440, %rd36;
	min.s64 	%rd442, %rd440, %rd36;
	selp.b64 	%rd443, %rd441, %rd37, %p110;
$L__BB12_18:
	cvt.s64.s32 	%rd418, %r15;
	add.s64 	%rd419, %rd418, %rd4;
	add.s64 	%rd42, %rd419, %rd3;
	ld.global.u64 	%rd43, [%rd29+4096];
	setp.lt.s64 	%p111, %rd443, %rd43;
	mov.u64 	%rd444, %rd442;
	mov.u64 	%rd445, %rd443;
	@%p111 bra 	$L__BB12_21;
	setp.lt.s64 	%p112, %rd43, %rd443;
	mov.u64 	%rd444, %rd42;
	mov.u64 	%rd445, %rd43;
	@%p112 bra 	$L__BB12_21;
	setp.lt.s64 	%p113, %rd442, %rd42;
	min.s64 	%rd444, %rd442, %rd42;
	selp.b64 	%rd445, %rd443, %rd43, %p113;
$L__BB12_21:
	add.s32 	%r169, %r15, 256;
	cvt.s64.s32 	%rd420, %r169;
	add.s64 	%rd421, %rd420, %rd4;
	add.s64 	%rd48, %rd421, %rd3;
	ld.global.u64 	%rd49, [%rd29+6144];
	setp.lt.s64 	%p114, %rd445, %rd49;
	mov.u64 	%rd446, %rd444;
	mov.u64 	%rd447, %rd445;
	@%p114 bra 	$L__BB12_24;
	setp.lt.s64 	%p115, %rd49, %rd445;
	mov.u64 	%rd446, %rd48;
	mov.u64 	%rd447, %rd49;
	@%p115 bra 	$L__BB12_24;
	setp.lt.s64 	%p116, %rd444, %rd48;
	min.s64 	%rd446, %rd444, %rd48;
	selp.b64 	%rd447, %rd445, %rd49, %p116;
$L__BB12_24:
	add.s32 	%r394, %r15, 1024;
	add.s32 	%r170, %r15, 512;
	setp.lt.s32 	%p117, %r170, %r3;
	@%p117 bra 	$L__BB12_12;
$L__BB12_25:
	setp.lt.s32 	%p118, %r3, 256;
	@%p118 bra 	$L__BB12_65;
	// begin inline asm
	mov.u32 %r284, %laneid;
	// end inline asm
	mov.b64 	{%r286, %r291}, %rd447;
	mov.b32 	%r302, 1;
	mov.b32 	%r303, 31;
	mov.b32 	%r304, -1;
	// begin inline asm
	shfl.sync.down.b32 %r285, %r286, %r302, %r303, %r304;
	// end inline asm
	// begin inline asm
	shfl.sync.down.b32 %r290, %r291, %r302, %r303, %r304;
	// end inline asm
	mov.b64 	%rd56, {%r285, %r290};
	mov.b64 	{%r296, %r301}, %rd446;
	// begin inline asm
	shfl.sync.down.b32 %r295, %r296, %r302, %r303, %r304;
	// end inline asm
	// begin inline asm
	shfl.sync.down.b32 %r300, %r301, %r302, %r303, %r304;
	// end inline asm
	mov.b64 	%rd57, {%r295, %r300};
	setp.gt.s32 	%p175, %r284, 30;
	setp.lt.s64 	%p176, %rd447, %rd56;
	or.pred  	%p177, %p175, %p176;
	mov.u64 	%rd450, %rd446;
	mov.u64 	%rd451, %rd447;
	@%p177 bra 	$L__BB12_29;
	setp.gt.s64 	%p178, %rd447, %rd56;
	mov.u64 	%rd450, %rd57;
	mov.u64 	%rd451, %rd56;
	@%p178 bra 	$L__BB12_29;
	setp.lt.s64 	%p179, %rd446, %rd57;
	min.s64 	%rd450, %rd446, %rd57;
	selp.b64 	%rd451, %rd447, %rd56, %p179;
$L__BB12_29:
	mov.b64 	{%r306, %r311}, %rd451;
	mov.b32 	%r322, 2;
	mov.b32 	%r323, 31;
	mov.b32 	%r324, -1;
	// begin inline asm
	shfl.sync.down.b32 %r305, %r306, %r322, %r323, %r324;
	// end inline asm
	// begin inline asm
	shfl.sync.down.b32 %r310, %r311, %r322, %r323, %r324;
	// end inline asm
	mov.b64 	%rd62, {%r305, %r310};
	mov.b64 	{%r316, %r321}, %rd450;
	// begin inline asm
	shfl.sync.down.b32 %r315, %r316, %r322, %r323, %r324;
	// end inline asm
	// begin inline asm
	shfl.sync.down.b32 %r320, %r321, %r322, %r323, %r324;
	// end inline asm
	mov.b64 	%rd63, {%r315, %r320};
	setp.gt.s32 	%p180, %r284, 29;
	setp.lt.s64 	%p181, %rd451, %rd62;
	or.pred  	%p182, %p180, %p181;
	mov.u64 	%rd452, %rd450;
	mov.u64 	%rd453, %rd451;
	@%p182 bra 	$L__BB12_32;
	setp.gt.s64 	%p183, %rd451, %rd62;
	mov.u64 	%rd452, %rd63;
	mov.u64 	%rd453, %rd62;
	@%p183 bra 	$L__BB12_32;
	setp.lt.s64 	%p184, %rd450, %rd63;
	min.s64 	%rd452, %rd450, %rd63;
	selp.b64 	%rd453, %rd451, %rd62, %p184;
$L__BB12_32:
	mov.b64 	{%r326, %r331}, %rd453;
	mov.b32 	%r342, 4;
	mov.b32 	%r343, 31;
	mov.b32 	%r344, -1;
	// begin inline asm
	shfl.sync.down.b32 %r325, %r326, %r342, %r343, %r344;
	// end inline asm
	// begin inline asm
	shfl.sync.down.b32 %r330, %r331, %r342, %r343, %r344;
	// end inline asm
	mov.b64 	%rd68, {%r325, %r330};
	mov.b64 	{%r336, %r341}, %rd452;
	// begin inline asm
	shfl.sync.down.b32 %r335, %r336, %r342, %r343, %r344;
	// end inline asm
	// begin inline asm
	shfl.sync.down.b32 %r340, %r341, %r342, %r343, %r344;
	// end inline asm
	mov.b64 	%rd69, {%r335, %r340};
	setp.gt.s32 	%p185, %r284, 27;
	setp.lt.s64 	%p186, %rd453, %rd68;
	or.pred  	%p187, %p185, %p186;
	mov.u64 	%rd454, %rd452;
	mov.u64 	%rd455, %rd453;
	@%p187 bra 	$L__BB12_35;
	setp.gt.s64 	%p188, %rd453, %rd68;
	mov.u64 	%rd454, %rd69;
	mov.u64 	%rd455, %rd68;
	@%p188 bra 	$L__BB12_35;
	setp.lt.s64 	%p189, %rd452, %rd69;
	min.s64 	%rd454, %rd452, %rd69;
	selp.b64 	%rd455, %rd453, %rd68, %p189;
$L__BB12_35:
	mov.b64 	{%r346, %r351}, %rd455;
	mov.b32 	%r362, 8;
	mov.b32 	%r363, 31;
	mov.b32 	%r364, -1;
	// begin inline asm
	shfl.sync.down.b32 %r345, %r346, %r362, %r363, %r364;
	// end inline asm
	// begin inline asm
	shfl.sync.down.b32 %r350, %r351, %r362, %r363, %r364;
	// end inline asm
	mov.b64 	%rd74, {%r345, %r350};
	mov.b64 	{%r356, %r361}, %rd454;
	// begin inline asm
	shfl.sync.down.b32 %r355, %r356, %r362, %r363, %r364;
	// end inline asm
	// begin inline asm
	shfl.sync.down.b32 %r360, %r361, %r362, %r363, %r364;
	// end inline asm
	mov.b64 	%rd75, {%r355, %r360};
	setp.gt.s32 	%p190, %r284, 23;
	setp.lt.s64 	%p191, %rd455, %rd74;
	or.pred  	%p192, %p190, %p191;
	mov.u64 	%rd456, %rd454;
	mov.u64 	%rd457, %rd455;
	@%p192 bra 	$L__BB12_38;
	setp.gt.s64 	%p193, %rd455, %rd74;
	mov.u64 	%rd456, %rd75;
	mov.u64 	%rd457, %rd74;
	@%p193 bra 	$L__BB12_38;
	setp.lt.s64 	%p194, %rd454, %rd75;
	min.s64 	%rd456, %rd454, %rd75;
	selp.b64 	%rd457, %rd455, %rd74, %p194;
$L__BB12_38:
	mov.b64 	{%r366, %r371}, %rd457;
	mov.b32 	%r382, 16;
	mov.b32 	%r383, 31;
	mov.b32 	%r384, -1;
	// begin inline asm
	shfl.sync.down.b32 %r365, %r366, %r382, %r383, %r384;
	// end inline asm
	// begin inline asm
	shfl.sync.down.b32 %r370, %r371, %r382, %r383, %r384;
	// end inline asm
	mov.b64 	%rd80, {%r365, %r370};
	mov.b64 	{%r376, %r381}, %rd456;
	// begin inline asm
	shfl.sync.down.b32 %r375, %r376, %r382, %r383, %r384;
	// end inline asm
	// begin inline asm
	shfl.sync.down.b32 %r380, %r381, %r382, %r383, %r384;
	// end inline asm
	mov.b64 	%rd81, {%r375, %r380};
	setp.gt.s32 	%p195, %r284, 15;
	setp.lt.s64 	%p196, %rd457, %rd80;
	or.pred  	%p197, %p195, %p196;
	mov.u64 	%rd556, %rd456;
	mov.u64 	%rd557, %rd457;
	@%p197 bra 	$L__BB12_41;
	setp.gt.s64 	%p198, %rd457, %rd80;
	mov.u64 	%rd556, %rd81;
	mov.u64 	%rd557, %rd80;
	@%p198 bra 	$L__BB12_41;
	setp.lt.s64 	%p199, %rd456, %rd81;
	min.s64 	%rd556, %rd456, %rd81;
	selp.b64 	%rd557, %rd457, %rd80, %p199;
$L__BB12_41:
	setp.ne.s32 	%p200, %r284, 0;
	@%p200 bra 	$L__BB12_43;
	shr.u32 	%r385, %r4, 1;
	and.b32  	%r386, %r385, 496;
	mov.u32 	%r387, _ZN6thrust24THRUST_300001_SM_1000_NS8cuda_cub4core6detail5shmemE;
	add.s32 	%r388, %r387, %r386;
	st.shared.u64 	[%r388+8], %rd557;
	st.shared.u64 	[%r388+16], %rd556;
$L__BB12_43:
	bar.sync 	0;
	setp.ne.s32 	%p201, %r4, 0;
	@%p201 bra 	$L__BB12_198;
	ld.shared.u64 	%rd86, [_ZN6thrust24THRUST_300001_SM_1000_NS8cuda_cub4core6detail5shmemE+24];
	ld.shared.u64 	%rd87, [_ZN6thrust24THRUST_300001_SM_1000_NS8cuda_cub4core6detail5shmemE+32];
	setp.lt.s64 	%p202, %rd557, %rd86;
	mov.u64 	%rd460, %rd556;
	mov.u64 	%rd461, %rd557;
	@%p202 bra 	$L__BB12_47;
	setp.lt.s64 	%p203, %rd86, %rd557;
	mov.u64 	%rd460, %rd87;
	mov.u64 	%rd461, %rd86;
	@%p203 bra 	$L__BB12_47;
	setp.lt.s64 	%p204, %rd556, %rd87;
	min.s64 	%rd460, %rd556, %rd87;
	selp.b64 	%rd461, %rd557, %rd86, %p204;
$L__BB12_47:
	ld.shared.u64 	%rd92, [_ZN6thrust24THRUST_300001_SM_1000_NS8cuda_cub4core6detail5shmemE+40];
	ld.shared.u64 	%rd93, [_ZN6thrust24THRUST_300001_SM_1000_NS8cuda_cub4core6detail5shmemE+48];
	setp.lt.s64 	%p205, %rd461, %rd92;
	mov.u64 	%rd462, %rd460;
	mov.u64 	%rd463, %rd461;
	@%p205 bra 	$L__BB12_50;
	setp.lt.s64 	%p206, %rd92, %rd461;
	mov.u64 	%rd462, %rd93;
	mov.u64 	%rd463, %rd92;
	@%p206 bra 	$L__BB12_50;
	setp.lt.s64 	%p207, %rd460, %rd93;
	min.s64 	%rd462, %rd460, %rd93;
	selp.b64 	%rd463, %rd461, %rd92, %p207;
$L__BB12_50:
	ld.shared.u64 	%rd98, [_ZN6thrust24THRUST_300001_SM_1000_NS8cuda_cub4core6detail5shmemE+56];
	ld.shared.u64 	%rd99, [_ZN6thrust24THRUST_300001_SM_1000_NS8cuda_cub4core6detail5shmemE+64];
	setp.lt.s64 	%p208, %rd463, %rd98;
	mov.u64 	%rd464, %rd462;
	mov.u64 	%rd465, %rd463;
	@%p208 bra 	$L__BB12_53;
	setp.lt.s64 	%p209, %rd98, %rd463;
	mov.u64 	%rd464, %rd99;
	mov.u64 	%rd465, %rd98;
	@%p209 bra 	$L__BB12_53;
	setp.lt.s64 	%p210, %rd462, %rd99;
	min.s64 	%rd464, %rd462, %rd99;
	selp.b64 	%rd465, %rd463, %rd98, %p210;
$L__BB12_53:
	ld.shared.u64 	%rd104, [_ZN6thrust24THRUST_300001_SM_1000_NS8cuda_cub4core6detail5shmemE+72];
	ld.shared.u64 	%rd105, [_ZN6thrust24THRUST_300001_SM_1000_NS8cuda_cub4core6detail5shmemE+80];
	setp.lt.s64 	%p211, %rd465, %rd104;
	mov.u64 	%rd466, %rd464;
	mov.u64 	%rd467, %rd465;
	@%p211 bra 	$L__BB12_56;
	setp.lt.s64 	%p212, %rd104, %rd465;
	mov.u64 	%rd466, %rd105;
	mov.u64 	%rd467, %rd104;
	@%p212 bra 	$L__BB12_56;
	setp.lt.s64 	%p213, %rd464, %rd105;
	min.s64 	%rd466, %rd464, %rd105;
	selp.b64 	%rd467, %rd465, %rd104, %p213;
$L__BB12_56:
	ld.shared.u64 	%rd110, [_ZN6thrust24THRUST_300001_SM_1000_NS8cuda_cub4core6detail5shmemE+88];
	ld.shared.u64 	%rd111, [_ZN6thrust24THRUST_300001_SM_1000_NS8cuda_cub4core6detail5shmemE+96];
	setp.lt.s64 	%p214, %rd467, %rd110;
	mov.u64 	%rd468, %rd466;
	mov.u64 	%rd469, %rd467;
	@%p214 bra 	$L__BB12_59;
	setp.lt.s64 	%p215, %rd110, %rd467;
	mov.u64 	%rd468, %rd111;
	mov.u64 	%rd469, %rd110;
	@%p215 bra 	$L__BB12_59;
	setp.lt.s64 	%p216, %rd466, %rd111;
	min.s64 	%rd468, %rd466, %rd111;
	selp.b64 	%rd469, %rd467, %rd110, %p216;
$L__BB12_59:
	ld.shared.u64 	%rd116, [_ZN6thrust24THRUST_300001_SM_1000_NS8cuda_cub4core6detail5shmemE+104];
	ld.shared.u64 	%rd117, [_ZN6thrust24THRUST_300001_SM_1000_NS8cuda_cub4core6detail5shmemE+112];
	setp.lt.s64 	%p217, %rd469, %rd116;
	mov.u64 	%rd470, %rd468;
	mov.u64 	%rd471, %rd469;
	@%p217 bra 	$L__BB12_62;
	setp.lt.s64 	%p218, %rd116, %rd469;
	mov.u64 	%rd470, %rd117;
	mov.u64 	%rd471, %rd116;
	@%p218 bra 	$L__BB12_62;
	setp.lt.s64 	%p219, %rd468, %rd117;
	min.s64 	%rd470, %rd468, %rd117;
	selp.b64 	%rd471, %rd469, %rd116, %p219;
$L__BB12_62:
	ld.shared.u64 	%rd122, [_ZN6thrust24THRUST_300001_SM_1000_NS8cuda_cub4core6detail5shmemE+120];
	ld.shared.u64 	%rd123, [_ZN6thrust24THRUST_300001_SM_1000_NS8cuda_cub4core6detail5shmemE+128];
	setp.lt.s64 	%p220, %rd471, %rd122;
	mov.u64 	%rd556, %rd470;
	mov.u64 	%rd557, %rd471;
	@%p220 bra 	$L__BB12_198;
	setp.lt.s64 	%p221, %rd122, %rd471;
	mov.u64 	%rd556, %rd123;
	mov.u64 	%rd557, %rd122;
	@%p221 bra 	$L__BB12_198;
	setp.lt.s64 	%p222, %rd470, %rd123;
	min.s64 	%rd556, %rd470, %rd123;
	selp.b64 	%rd557, %rd471, %rd122, %p222;
	bra.uni 	$L__BB12_198;
$L__BB12_65:
	// begin inline asm
	mov.u32 %r171, %laneid;
	// end inline asm
	and.b32  	%r192, %r4, 992;
	add.s32 	%r193, %r192, 32;
	setp.gt.s32 	%p119, %r193, %r3;
	not.b32 	%r194, %r192;
	add.s32 	%r195, %r3, %r194;
	selp.b32 	%r190, %r195, 31, %p119;
	mov.b64 	{%r173, %r178}, %rd447;
	mov.b32 	%r189, 1;
	mov.b32 	%r191, -1;
	// begin inline asm
	shfl.sync.down.b32 %r172, %r173, %r189, %r190, %r191;
	// end inline asm
	// begin inline asm
	shfl.sync.down.b32 %r177, %r178, %r189, %r190, %r191;
	// end inline asm
	mov.b64 	%rd126, {%r172, %r177};
	mov.b64 	{%r183, %r188}, %rd446;
	// begin inline asm
	shfl.sync.down.b32 %r182, %r183, %r189, %r190, %r191;
	// end inline asm
	// begin inline asm
	shfl.sync.down.b32 %r187, %r188, %r189, %r190, %r191;
	// end inline asm
	mov.b64 	%rd127, {%r182, %r187};
	setp.ge.s32 	%p120, %r171, %r190;
	setp.lt.s64 	%p121, %rd447, %rd126;
	or.pred  	%p122, %p120, %p121;
	mov.u64 	%rd472, %rd447;
	mov.u64 	%rd473, %rd446;
	@%p122 bra 	$L__BB12_68;
	setp.gt.s64 	%p123, %rd447, %rd126;
	mov.u64 	%rd472, %rd126;
	mov.u64 	%rd473, %rd127;
	@%p123 bra 	$L__BB12_68;
	setp.lt.s64 	%p124, %rd446, %rd127;
	selp.b64 	%rd472, %rd447, %rd126, %p124;
	min.s64 	%rd473, %rd446, %rd127;
$L__BB12_68:
	mov.b64 	{%r197, %r202}, %rd472;
	mov.b32 	%r213, 2;
	mov.b32 	%r215, -1;
	// begin inline asm
	shfl.sync.down.b32 %r196, %r197, %r213, %r190, %r215;
	// end inline asm
	// begin inline asm
	shfl.sync.down.b32 %r201, %r202, %r213, %r190, %r215;
	// end inline asm
	mov.b64 	%rd132, {%r196, %r201};
	mov.b64 	{%r207, %r212}, %rd473;
	// begin inline asm
	shfl.sync.down.b32 %r206, %r207, %r213, %r190, %r215;
	// end inline asm
	// begin inline asm
	shfl.sync.down.b32 %r211, %r212, %r213, %r190, %r215;
	// end inline asm
	mov.b64 	%rd133, {%r206, %r211};
	add.s32 	%r216, %r171, 2;
	setp.gt.s32 	%p125, %r216, %r190;
	setp.lt.s64 	%p126, %rd472, %rd132;
	or.pred  	%p127, %p125, %p126;
	mov.u64 	%rd474, %rd472;
	mov.u64 	%rd475, %rd473;
	@%p127 bra 	$L__BB12_71;
	setp.gt.s64 	%p128, %rd472, %rd132;
	mov.u64 	%rd474, %rd132;
	mov.u64 	%rd475, %rd133;
	@%p128 bra 	$L__BB12_71;
	setp.lt.s64 	%p129, %rd473, %rd133;
	selp.b64 	%rd474, %rd472, %rd132, %p129;
	min.s64 	%rd475, %rd473, %rd133;
$L__BB12_71:
	mov.b64 	{%r218, %r223}, %rd474;
	mov.b32 	%r234, 4;
	mov.b32 	%r236, -1;
	// begin inline asm
	shfl.sync.down.b32 %r217, %r218, %r234, %r190, %r236;
	// end inline asm
	// begin inline asm
	shfl.sync.down.b32 %r222, %r223, %r234, %r190, %r236;
	// end inline asm
	mov.b64 	%rd138, {%r217, %r222};
	mov.b64 	{%r228, %r233}, %rd475;
	// begin inline asm
	shfl.sync.down.b32 %r227, %r228, %r234, %r190, %r236;
	// end inline asm
	// begin inline asm
	shfl.sync.down.b32 %r232, %r233, %r234, %r190, %r236;
	// end inline asm
	mov.b64 	%rd139, {%r227, %r232};
	add.s32 	%r237, %r171, 4;
	setp.gt.s32 	%p130, %r237, %r190;
	setp.lt.s64 	%p131, %rd474, %rd138;
	or.pred  	%p132, %p130, %p131;
	mov.u64 	%rd476, %rd474;
	mov.u64 	%rd477, %rd475;
	@%p132 bra 	$L__BB12_74;
	setp.gt.s64 	%p133, %rd474, %rd138;
	mov.u64 	%rd476, %rd138;
	mov.u64 	%rd477, %rd139;
	@%p133 bra 	$L__BB12_74;
	setp.lt.s64 	%p134, %rd475, %rd139;
	selp.b64 	%rd476, %rd474, %rd138, %p134;
	min.s64 	%rd477, %rd475, %rd139;
$L__BB12_74:
	mov.b64 	{%r239, %r244}, %rd476;
	mov.b32 	%r255, 8;
	mov.b32 	%r257, -1;
	// begin inline asm
	shfl.sync.down.b32 %r238, %r239, %r255, %r190, %r257;
	// end inline asm
	// begin inline asm
	shfl.sync.down.b32 %r243, %r244, %r255, %r190, %r257;
	// end inline asm
	mov.b64 	%rd144, {%r238, %r243};
	mov.b64 	{%r249, %r254}, %rd477;
	// begin inline asm
	shfl.sync.down.b32 %r248, %r249, %r255, %r190, %r257;
	// end inline asm
	// begin inline asm
	shfl.sync.down.b32 %r253, %r254, %r255, %r190, %r257;
	// end inline asm
	mov.b64 	%rd145, {%r248, %r253};
	add.s32 	%r258, %r171, 8;
	setp.gt.s32 	%p135, %r258, %r190;
	setp.lt.s64 	%p136, %rd476, %rd144;
	or.pred  	%p137, %p135, %p136;
	mov.u64 	%rd478, %rd476;
	mov.u64 	%rd479, %rd477;
	@%p137 bra 	$L__BB12_77;
	setp.gt.s64 	%p138, %rd476, %rd144;
	mov.u64 	%rd478, %rd144;
	mov.u64 	%rd479, %rd145;
	@%p138 bra 	$L__BB12_77;
	setp.lt.s64 	%p139, %rd477, %rd145;
	selp.b64 	%rd478, %rd476, %rd144, %p139;
	min.s64 	%rd479, %rd477, %rd145;
$L__BB12_77:
	mov.b64 	{%r260, %r265}, %rd478;
	mov.b32 	%r276, 16;
	mov.b32 	%r278, -1;
	// begin inline asm
	shfl.sync.down.b32 %r259, %r260, %r276, %r190, %r278;
	// end inline asm
	// begin inline asm
	shfl.sync.down.b32 %r264, %r265, %r276, %r190, %r278;
	// end inline asm
	mov.b64 	%rd150, {%r259, %r264};
	mov.b64 	{%r270, %r275}, %rd479;
	// begin inline asm
	shfl.sync.down.b32 %r269, %r270, %r276, %r190, %r278;
	// end inline asm
	// begin inline asm
	shfl.sync.down.b32 %r274, %r275, %r276, %r190, %r278;
	// end inline asm
	mov.b64 	%rd151, {%r269, %r274};
	add.s32 	%r279, %r171, 16;
	setp.gt.s32 	%p140, %r279, %r190;
	setp.lt.s64 	%p141, %rd478, %rd150;
	or.pred  	%p142, %p140, %p141;
	mov.u64 	%rd557, %rd478;
	mov.u64 	%rd556, %rd479;
	@%p142 bra 	$L__BB12_80;
	setp.gt.s64 	%p143, %rd478, %rd150;
	mov.u64 	%rd557, %rd150;
	mov.u64 	%rd556, %rd151;
	@%p143 bra 	$L__BB12_80;
	setp.lt.s64 	%p144, %rd479, %rd151;
	selp.b64 	%rd557, %rd478, %rd150, %p144;
	min.s64 	%rd556, %rd479, %rd151;
$L__BB12_80:
	setp.ne.s32 	%p145, %r171, 0;
	@%p145 bra 	$L__BB12_82;
	shr.u32 	%r280, %r4, 1;
	and.b32  	%r281, %r280, 496;
	mov.u32 	%r282, _ZN6thrust24THRUST_300001_SM_1000_NS8cuda_cub4core6detail5shmemE;
	add.s32 	%r283, %r282, %r281;
	st.shared.u64 	[%r283+8], %rd557;
	st.shared.u64 	[%r283+16], %rd556;
$L__BB12_82:
	bar.sync 	0;
	setp.ne.s32 	%p146, %r4, 0;
	@%p146 bra 	$L__BB12_198;
	setp.lt.s32 	%p147, %r3, 33;
	mov.u64 	%rd482, %rd557;
	mov.u64 	%rd483, %rd556;
	@%p147 bra 	$L__BB12_87;
	ld.shared.u64 	%rd156, [_ZN6thrust24THRUST_300001_SM_1000_NS8cuda_cub4core6detail5shmemE+24];
	ld.shared.u64 	%rd157, [_ZN6thrust24THRUST_300001_SM_1000_NS8cuda_cub4core6detail5shmemE+32];
	setp.lt.s64 	%p148, %rd557, %rd156;
	mov.u64 	%rd482, %rd557;
	mov.u64 	%rd483, %rd556;
	@%p148 bra 	$L__BB12_87;
	setp.lt.s64 	%p149, %rd156, %rd557;
	mov.u64 	%rd482, %rd156;
	mov.u64 	%rd483, %rd157;
	@%p149 bra 	$L__BB12_87;
	setp.lt.s64 	%p150, %rd556, %rd157;
	selp.b64 	%rd482, %rd557, %rd156, %p150;
	min.s64 	%rd483, %rd556, %rd157;
$L__BB12_87:
	setp.lt.s32 	%p151, %r3, 65;
	mov.u64 	%rd484, %rd482;
	mov.u64 	%rd485, %rd483;
	@%p151 bra 	$L__BB12_91;
	ld.shared.u64 	%rd162, [_ZN6thrust24THRUST_300001_SM_1000_NS8cuda_cub4core6detail5shmemE+40];
	ld.shared.u64 	%rd163, [_ZN6thrust24THRUST_300001_SM_1000_NS8cuda_cub4core6detail5shmemE+48];
	setp.lt.s64 	%p152, %rd482, %rd162;
	mov.u64 	%rd484, %rd482;
	mov.u64 	%rd485, %rd483;
	@%p152 bra 	$L__BB12_91;
	setp.lt.s64 	%p153, %rd162, %rd482;
	mov.u64 	%rd484, %rd162;
	mov.u64 	%rd485, %rd163;
	@%p153 bra 	$L__BB12_91;
	setp.lt.s64 	%p154, %rd483, %rd163;
	selp.b64 	%rd484, %rd482, %rd162, %p154;
	min.s64 	%rd485, %rd483, %rd163;
$L__BB12_91:
	setp.lt.s32 	%p155, %r3, 97;
	mov.u64 	%rd486, %rd484;
	mov.u64 	%rd487, %rd485;
	@%p155 bra 	$L__BB12_95;
	ld.shared.u64 	%rd168, [_ZN6thrust24THRUST_300001_SM_1000_NS8cuda_cub4core6detail5shmemE+56];
	ld.shared.u64 	%rd169, [_ZN6thrust24THRUST_300001_SM_1000_NS8cuda_cub4core6detail5shmemE+64];
	setp.lt.s64 	%p156, %rd484, %rd168;
	mov.u64 	%rd486, %rd484;
	mov.u64 	%rd487, %rd485;
	@%p156 bra 	$L__BB12_95;
	setp.lt.s64 	%p157, %rd168, %rd484;
	mov.u64 	%rd486, %rd168;
	mov.u64 	%rd487, %rd169;
	@%p157 bra 	$L__BB12_95;
	setp.lt.s64 	%p158, %rd485, %rd169;
	selp.b64 	%rd486, %rd484, %rd168, %p158;
	min.s64 	%rd487, %rd485, %rd169;
$L__BB12_95:
	setp.lt.s32 	%p159, %r3, 129;
	mov.u64 	%rd488, %rd486;
	mov.u64 	%rd489, %rd487;
	@%p159 bra 	$L__BB12_99;
	ld.shared.u64 	%rd174, [_ZN6thrust24THRUST_300001_SM_1000_NS8cuda_cub4core6detail5shmemE+72];
	ld.shared.u64 	%rd175, [_ZN6thrust24THRUST_300001_SM_1000_NS8cuda_cub4core6detail5shmemE+80];
	setp.lt.s64 	%p160, %rd486, %rd174;
	mov.u64 	%rd488, %rd486;
	mov.u64 	%rd489, %rd487;
	@%p160 bra 	$L__BB12_99;
	setp.lt.s64 	%p161, %rd174, %rd486;
	mov.u64 	%rd488, %rd174;
	mov.u64 	%rd489, %rd175;
	@%p161 bra 	$L__BB12_99;
	setp.lt.s64 	%p162, %rd487, %rd175;
	selp.b64 	%rd488, %rd486, %rd174, %p162;
	min.s64 	%rd489, %rd487, %rd175;
$L__BB12_99:
	setp.lt.s32 	%p163, %r3, 161;
	mov.u64 	%rd490, %rd488;
	mov.u64 	%rd491, %rd489;
	@%p163 bra 	$L__BB12_103;
	ld.shared.u64 	%rd180, [_ZN6thrust24THRUST_300001_SM_1000_NS8cuda_cub4core6detail5shmemE+88];
	ld.shared.u64 	%rd181, [_ZN6thrust24THRUST_300001_SM_1000_NS8cuda_cub4core6detail5shmemE+96];
	setp.lt.s64 	%p164, %rd488, %rd180;
	mov.u64 	%rd490, %rd488;
	mov.u64 	%rd491, %rd489;
	@%p164 bra 	$L__BB12_103;
	setp.lt.s64 	%p165, %rd180, %rd488;
	mov.u64 	%rd490, %rd180;
	mov.u64 	%rd491, %rd181;
	@%p165 bra 	$L__BB12_103;
	setp.lt.s64 	%p166, %rd489, %rd181;
	selp.b64 	%rd490, %rd488, %rd180, %p166;
	min.s64 	%rd491, %rd489, %rd181;
$L__BB12_103:
	setp.lt.s32 	%p167, %r3, 193;
	mov.u64 	%rd492, %rd490;
	mov.u64 	%rd493, %rd491;
	@%p167 bra 	$L__BB12_107;
	ld.shared.u64 	%rd186, [_ZN6thrust24THRUST_300001_SM_1000_NS8cuda_cub4core6detail5shmemE+104];
	ld.shared.u64 	%rd187, [_ZN6thrust24THRUST_300001_SM_1000_NS8cuda_cub4core6detail5shmemE+112];
	setp.lt.s64 	%p168, %rd490, %rd186;
	mov.u64 	%rd492, %rd490;
	mov.u64 	%rd493, %rd491;
	@%p168 bra 	$L__BB12_107;
	setp.lt.s64 	%p169, %rd186, %rd490;
	mov.u64 	%rd492, %rd186;
	mov.u64 	%rd493, %rd187;
	@%p169 bra 	$L__BB12_107;
	setp.lt.s64 	%p170, %rd491, %rd187;
	selp.b64 	%rd492, %rd490, %rd186, %p170;
	min.s64 	%rd493, %rd491, %rd187;
$L__BB12_107:
	setp.lt.s32 	%p171, %r3, 225;
	mov.u64 	%rd556, %rd493;
	mov.u64 	%rd557, %rd492;
	@%p171 bra 	$L__BB12_198;
	ld.shared.u64 	%rd192, [_ZN6thrust24THRUST_300001_SM_1000_NS8cuda_cub4core6detail5shmemE+120];
	ld.shared.u64 	%rd193, [_ZN6thrust24THRUST_300001_SM_1000_NS8cuda_cub4core6detail5shmemE+128];
	setp.lt.s64 	%p172, %rd492, %rd192;
	mov.u64 	%rd556, %rd493;
	mov.u64 	%rd557, %rd492;
	@%p172 bra 	$L__BB12_198;
	setp.lt.s64 	%p173, %rd192, %rd492;
	mov.u64 	%rd556, %rd193;
	mov.u64 	%rd557, %rd192;
	@%p173 bra 	$L__BB12_198;
	setp.lt.s64 	%p174, %rd493, %rd193;
	selp.b64 	%rd557, %rd492, %rd192, %p174;
	min.s64 	%rd556, %rd493, %rd193;
	bra.uni 	$L__BB12_198;
$L__BB12_111:
	mov.u32 	%r20, %tid.x;
	add.s64 	%rd368, %rd3, %rd4;
	cvt.u64.u32 	%rd196, %r20;
	add.s64 	%rd369, %rd196, %rd4;
	shl.b64 	%rd370, %rd369, 3;
	add.s64 	%rd371, %rd2, %rd370;
	ld.global.u64 	%rd372, [%rd371];
	add.s32 	%r36, %r20, 256;
	cvt.u64.u32 	%rd373, %r36;
	ld.global.u64 	%rd374, [%rd371+2048];
	add.s32 	%r37, %r20, 512;
	cvt.u64.u32 	%rd375, %r37;
	ld.global.u64 	%rd376, [%rd371+4096];
	add.s32 	%r38, %r20, 768;
	cvt.u64.u32 	%rd377, %r38;
	ld.global.u64 	%rd378, [%rd371+6144];
	or.b32  	%r39, %r20, 1024;
	cvt.u64.u32 	%rd197, %r39;
	add.s64 	%rd198, %rd368, %rd197;
	ld.global.u64 	%rd199, [%rd371+8192];
	setp.lt.s64 	%p2, %rd374, %rd372;
	min.s64 	%rd379, %rd374, %rd372;
	selp.b64 	%rd380, %rd373, %rd196, %p2;
	setp.lt.s64 	%p3, %rd376, %rd379;
	min.s64 	%rd381, %rd376, %rd379;
	selp.b64 	%rd382, %rd375, %rd380, %p3;
	setp.lt.s64 	%p4, %rd378, %rd381;
	min.s64 	%rd200, %rd378, %rd381;
	selp.b64 	%rd201, %rd377, %rd382, %p4;
	add.s64 	%rd202, %rd368, %rd201;
	setp.lt.s64 	%p5, %rd200, %rd199;
	mov.u64 	%rd533, %rd200;
	mov.u64 	%rd532, %rd202;
	@%p5 bra 	$L__BB12_114;
	setp.lt.s64 	%p6, %rd199, %rd200;
	mov.u64 	%rd533, %rd199;
	mov.u64 	%rd532, %rd198;
	@%p6 bra 	$L__BB12_114;
	setp.lt.u64 	%p7, %rd201, %rd197;
	selp.b64 	%rd533, %rd200, %rd199, %p7;
	selp.b64 	%rd532, %rd202, %rd198, %p7;
$L__BB12_114:
	setp.le.u64 	%p8, %rd364, %rd5;
	@%p8 bra 	$L__BB12_159;
	setp.ne.s32 	%p9, %r20, 0;
	@%p9 bra 	$L__BB12_117;
	atom.global.add.u64 	%rd383, [%rd1+8], 1280;
	add.s64 	%rd384, %rd383, %rd5;
	st.shared.u64 	[_ZN6thrust24THRUST_300001_SM_1000_NS8cuda_cub4core6detail5shmemE+152], %rd384;
$L__BB12_117:
	bar.sync 	0;
	ld.shared.u64 	%rd511, [_ZN6thrust24THRUST_300001_SM_1000_NS8cuda_cub4core6detail5shmemE+152];
	add.s64 	%rd385, %rd511, 1280;
	setp.gt.s64 	%p10, %rd385, %rd364;
	@%p10 bra 	$L__BB12_136;
$L__BB12_118:
	add.s64 	%rd386, %rd511, %rd196;
	shl.b64 	%rd387, %rd386, 3;
	add.s64 	%rd388, %rd2, %rd387;
	add.s64 	%rd211, %rd386, %rd3;
	ld.global.u64 	%rd212, [%rd388];
	add.s64 	%rd213, %rd211, 256;
	ld.global.u64 	%rd214, [%rd388+2048];
	add.s64 	%rd215, %rd211, 512;
	ld.global.u64 	%rd216, [%rd388+4096];
	add.s64 	%rd217, %rd211, 768;
	ld.global.u64 	%rd218, [%rd388+6144];
	add.s64 	%rd219, %rd211, 1024;
	ld.global.u64 	%rd220, [%rd388+8192];
	setp.lt.s64 	%p11, %rd533, %rd212;
	mov.u64 	%rd499, %rd533;
	mov.u64 	%rd500, %rd532;
	@%p11 bra 	$L__BB12_121;
	setp.lt.s64 	%p12, %rd212, %rd533;
	mov.u64 	%rd499, %rd212;
	mov.u64 	%rd500, %rd211;
	@%p12 bra 	$L__BB12_121;
	setp.lt.s64 	%p13, %rd532, %rd211;
	selp.b64 	%rd499, %rd533, %rd212, %p13;
	min.s64 	%rd500, %rd532, %rd211;
$L__BB12_121:
	setp.lt.s64 	%p14, %rd499, %rd214;
	mov.u64 	%rd501, %rd499;
	mov.u64 	%rd502, %rd500;
	@%p14 bra 	$L__BB12_124;
	setp.lt.s64 	%p15, %rd214, %rd499;
	mov.u64 	%rd501, %rd214;
	mov.u64 	%rd502, %rd213;
	@%p15 bra 	$L__BB12_124;
	setp.lt.s64 	%p16, %rd500, %rd213;
	selp.b64 	%rd501, %rd499, %rd214, %p16;
	min.s64 	%rd502, %rd500, %rd213;
$L__BB12_124:
	setp.lt.s64 	%p17, %rd501, %rd216;
	mov.u64 	%rd503, %rd501;
	mov.u64 	%rd504, %rd502;
	@%p17 bra 	$L__BB12_127;
	setp.lt.s64 	%p18, %rd216, %rd501;
	mov.u64 	%rd503, %rd216;
	mov.u64 	%rd504, %rd215;
	@%p18 bra 	$L__BB12_127;
	setp.lt.s64 	%p19, %rd502, %rd215;
	selp.b64 	%rd503, %rd501, %rd216, %p19;
	min.s64 	%rd504, %rd502, %rd215;
$L__BB12_127:
	setp.lt.s64 	%p20, %rd503, %rd218;
	mov.u64 	%rd505, %rd503;
	mov.u64 	%rd506, %rd504;
	@%p20 bra 	$L__BB12_130;
	setp.lt.s64 	%p21, %rd218, %rd503;
	mov.u64 	%rd505, %rd218;
	mov.u64 	%rd506, %rd217;
	@%p21 bra 	$L__BB12_130;
	setp.lt.s64 	%p22, %rd504, %rd217;
	selp.b64 	%rd505, %rd503, %rd218, %p22;
	min.s64 	%rd506, %rd504, %rd217;
$L__BB12_130:
	setp.lt.s64 	%p23, %rd505, %rd220;
	mov.u64 	%rd533, %rd505;
	mov.u64 	%rd532, %rd506;
	@%p23 bra 	$L__BB12_133;
	setp.lt.s64 	%p24, %rd220, %rd505;
	mov.u64 	%rd533, %rd220;
	mov.u64 	%rd532, %rd219;
	@%p24 bra 	$L__BB12_133;
	setp.lt.s64 	%p25, %rd506, %rd219;
	selp.b64 	%rd533, %rd505, %rd220, %p25;
	min.s64 	%rd532, %rd506, %rd219;
$L__BB12_133:
	setp.ne.s32 	%p26, %r20, 0;
	bar.sync 	0;
	@%p26 bra 	$L__BB12_135;
	atom.global.add.u64 	%rd389, [%rd1+8], 1280;
	add.s64 	%rd390, %rd389, %rd5;
	st.shared.u64 	[_ZN6thrust24THRUST_300001_SM_1000_NS8cuda_cub4core6detail5shmemE+152], %rd390;
$L__BB12_135:
	bar.sync 	0;
	ld.shared.u64 	%rd511, [_ZN6thrust24THRUST_300001_SM_1000_NS8cuda_cub4core6detail5shmemE+152];
	add.s64 	%rd391, %rd511, 1280;
	setp.le.s64 	%p27, %rd391, %rd364;
	@%p27 bra 	$L__BB12_118;
$L__BB12_136:
	setp.le.s64 	%p28, %rd364, %rd511;
	@%p28 bra 	$L__BB12_159;
	cvt.u32.u64 	%r40, %rd511;
	cvt.u32.u64 	%r41, %rd364;
	sub.s32 	%r21, %r41, %r40;
	setp.ge.s32 	%p29, %r20, %r21;
	@%p29 bra 	$L__BB12_159;
	not.b32 	%r43, %r20;
	add.s32 	%r44, %r43, %r41;
	sub.s32 	%r22, %r44, %r40;
	and.b32  	%r46, %r22, 768;
	setp.eq.s32 	%p30, %r46, 768;
	mov.u32 	%r397, %r20;
	@%p30 bra 	$L__BB12_144;
	add.s64 	%rd393, %rd511, %rd196;
	add.s64 	%rd513, %rd393, %rd3;
	shl.b64 	%rd394, %rd393, 3;
	add.s64 	%rd512, %rd2, %rd394;
	shr.u32 	%r47, %r22, 8;
	add.s32 	%r48, %r47, 1;
	and.b32  	%r49, %r48, 3;
	neg.s32 	%r395, %r49;
	mov.u32 	%r397, %r20;
$L__BB12_140:
	.pragma "nounroll";
	mov.u64 	%rd250, %rd532;
	mov.u64 	%rd249, %rd533;
	ld.global.u64 	%rd251, [%rd512];
	setp.lt.s64 	%p31, %rd249, %rd251;
	@%p31 bra 	$L__BB12_143;
	setp.lt.s64 	%p32, %rd251, %rd249;
	mov.u64 	%rd533, %rd251;
	mov.u64 	%rd532, %rd513;
	@%p32 bra 	$L__BB12_143;
	setp.lt.s64 	%p33, %rd250, %rd513;
	selp.b64 	%rd533, %rd249, %rd251, %p33;
	min.s64 	%rd532, %rd250, %rd513;
$L__BB12_143:
	add.s32 	%r397, %r397, 256;
	add.s64 	%rd513, %rd513, 256;
	add.s64 	%rd512, %rd512, 2048;
	add.s32 	%r395, %r395, 1;
	setp.ne.s32 	%p34, %r395, 0;
	@%p34 bra 	$L__BB12_140;
$L__BB12_144:
	setp.lt.u32 	%p35, %r22, 768;
	@%p35 bra 	$L__BB12_159;
	add.s32 	%r398, %r397, 512;
$L__BB12_146:
	mov.u32 	%r30, %r398;
	add.s32 	%r50, %r30, -512;
	cvt.u64.u32 	%rd395, %r50;
	add.s64 	%rd396, %rd511, %rd395;
	shl.b64 	%rd397, %rd396, 3;
	add.s64 	%rd264, %rd2, %rd397;
	add.s64 	%rd265, %rd396, %rd3;
	ld.global.u64 	%rd266, [%rd264];
	setp.lt.s64 	%p36, %rd533, %rd266;
	mov.u64 	%rd524, %rd533;
	mov.u64 	%rd525, %rd532;
	@%p36 bra 	$L__BB12_149;
	setp.lt.s64 	%p37, %rd266, %rd533;
	mov.u64 	%rd524, %rd266;
	mov.u64 	%rd525, %rd265;
	@%p37 bra 	$L__BB12_149;
	setp.lt.s64 	%p38, %rd532, %rd265;
	selp.b64 	%rd524, %rd533, %rd266, %p38;
	min.s64 	%rd525, %rd532, %rd265;
$L__BB12_149:
	add.s32 	%r51, %r30, -256;
	cvt.u64.u32 	%rd398, %r51;
	add.s64 	%rd399, %rd511, %rd398;
	add.s64 	%rd271, %rd399, %rd3;
	ld.global.u64 	%rd272, [%rd264+2048];
	setp.lt.s64 	%p39, %rd524, %rd272;
	mov.u64 	%rd526, %rd524;
	mov.u64 	%rd527, %rd525;
	@%p39 bra 	$L__BB12_152;
	setp.lt.s64 	%p40, %rd272, %rd524;
	mov.u64 	%rd526, %rd272;
	mov.u64 	%rd527, %rd271;
	@%p40 bra 	$L__BB12_152;
	setp.lt.s64 	%p41, %rd525, %rd271;
	selp.b64 	%rd526, %rd524, %rd272, %p41;
	min.s64 	%rd527, %rd525, %rd271;
$L__BB12_152:
	cvt.u64.u32 	%rd400, %r30;
	add.s64 	%rd401, %rd511, %rd400;
	add.s64 	%rd277, %rd401, %rd3;
	ld.global.u64 	%rd278, [%rd264+4096];
	setp.lt.s64 	%p42, %rd526, %rd278;
	mov.u64 	%rd528, %rd526;
	mov.u64 	%rd529, %rd527;
	@%p42 bra 	$L__BB12_155;
	setp.lt.s64 	%p43, %rd278, %rd526;
	mov.u64 	%rd528, %rd278;
	mov.u64 	%rd529, %rd277;
	@%p43 bra 	$L__BB12_155;
	setp.lt.s64 	%p44, %rd527, %rd277;
	selp.b64 	%rd528, %rd526, %rd278, %p44;
	min.s64 	%rd529, %rd527, %rd277;
$L__BB12_155:
	add.s32 	%r52, %r30, 256;
	cvt.u64.u32 	%rd402, %r52;
	add.s64 	%rd403, %rd511, %rd402;
	add.s64 	%rd283, %rd403, %rd3;
	ld.global.u64 	%rd284, [%rd264+6144];
	setp.lt.s64 	%p45, %rd528, %rd284;
	mov.u64 	%rd533, %rd528;
	mov.u64 	%rd532, %rd529;
	@%p45 bra 	$L__BB12_158;
	setp.lt.s64 	%p46, %rd284, %rd528;
	mov.u64 	%rd533, %rd284;
	mov.u64 	%rd532, %rd283;
	@%p46 bra 	$L__BB12_158;
	setp.lt.s64 	%p47, %rd529, %rd283;
	selp.b64 	%rd533, %rd528, %rd284, %p47;
	min.s64 	%rd532, %rd529, %rd283;
$L__BB12_158:
	add.s32 	%r398, %r30, 1024;
	add.s32 	%r53, %r30, 512;
	setp.lt.s32 	%p48, %r53, %r21;
	@%p48 bra 	$L__BB12_146;
$L__BB12_159:
	// begin inline asm
	mov.u32 %r54, %laneid;
	// end inline asm
	mov.b64 	{%r56, %r61}, %rd533;
	mov.b32 	%r72, 1;
	mov.b32 	%r73, 31;
	mov.b32 	%r74, -1;
	// begin inline asm
	shfl.sync.down.b32 %r55, %r56, %r72, %r73, %r74;
	// end inline asm
	// begin inline asm
	shfl.sync.down.b32 %r60, %r61, %r72, %r73, %r74;
	// end inline asm
	mov.b64 	%rd291, {%r55, %r60};
	mov.b64 	{%r66, %r71}, %rd532;
	// begin inline asm
	shfl.sync.down.b32 %r65, %r66, %r72, %r73, %r74;
	// end inline asm
	// begin inline asm
	shfl.sync.down.b32 %r70, %r71, %r72, %r73, %r74;
	// end inline asm
	mov.b64 	%rd292, {%r65, %r70};
	setp.gt.s32 	%p49, %r54, 30;
	setp.lt.s64 	%p50, %rd533, %rd291;
	or.pred  	%p51, %p49, %p50;
	mov.u64 	%rd534, %rd533;
	mov.u64 	%rd535, %rd532;
	@%p51 bra 	$L__BB12_162;
	setp.gt.s64 	%p52, %rd533, %rd291;
	mov.u64 	%rd534, %rd291;
	mov.u64 	%rd535, %rd292;
	@%p52 bra 	$L__BB12_162;
	setp.lt.s64 	%p53, %rd532, %rd292;
	selp.b64 	%rd534, %rd533, %rd291, %p53;
	min.s64 	%rd535, %rd532, %rd292;
$L__BB12_162:
	mov.b64 	{%r76, %r81}, %rd534;
	mov.b32 	%r92, 2;
	mov.b32 	%r93, 31;
	mov.b32 	%r94, -1;
	// begin inline asm
	shfl.sync.down.b32 %r75, %r76, %r92, %r93, %r94;
	// end inline asm
	// begin inline asm
	shfl.sync.down.b32 %r80, %r81, %r92, %r93, %r94;
	// end inline asm
	mov.b64 	%rd297, {%r75, %r80};
	mov.b64 	{%r86, %r91}, %rd535;
	// begin inline asm
	shfl.sync.down.b32 %r85, %r86, %r92, %r93, %r94;
	// end inline asm
	// begin inline asm
	shfl.sync.down.b32 %r90, %r91, %r92, %r93, %r94;
	// end inline asm
	mov.b64 	%rd298, {%r85, %r90};
	setp.gt.s32 	%p54, %r54, 29;
	setp.lt.s64 	%p55, %rd534, %rd297;
	or.pred  	%p56, %p54, %p55;
	mov.u64 	%rd536, %rd534;
	mov.u64 	%rd537, %rd535;
	@%p56 bra 	$L__BB12_165;
	setp.gt.s64 	%p57, %rd534, %rd297;
	mov.u64 	%rd536, %rd297;
	mov.u64 	%rd537, %rd298;
	@%p57 bra 	$L__BB12_165;
	setp.lt.s64 	%p58, %rd535, %rd298;
	selp.b64 	%rd536, %rd534, %rd297, %p58;
	min.s64 	%rd537, %rd535, %rd298;
$L__BB12_165:
	mov.b64 	{%r96, %r101}, %rd536;
	mov.b32 	%r112, 4;
	mov.b32 	%r113, 31;
	mov.b32 	%r114, -1;
	// begin inline asm
	shfl.sync.down.b32 %r95, %r96, %r112, %r113, %r114;
	// end inline asm
	// begin inline asm
	shfl.sync.down.b32 %r100, %r101, %r112, %r113, %r114;
	// end inline asm
	mov.b64 	%rd303, {%r95, %r100};
	mov.b64 	{%r106, %r111}, %rd537;
	// begin inline asm
	shfl.sync.down.b32 %r105, %r106, %r112, %r113, %r114;
	// end inline asm
	// begin inline asm
	shfl.sync.down.b32 %r110, %r111, %r112, %r113, %r114;
	// end inline asm
	mov.b64 	%rd304, {%r105, %r110};
	setp.gt.s32 	%p59, %r54, 27;
	setp.lt.s64 	%p60, %rd536, %rd303;
	or.pred  	%p61, %p59, %p60;
	mov.u64 	%rd538, %rd536;
	mov.u64 	%rd539, %rd537;
	@%p61 bra 	$L__BB12_168;
	setp.gt.s64 	%p62, %rd536, %rd303;
	mov.u64 	%rd538, %rd303;
	mov.u64 	%rd539, %rd304;
	@%p62 bra 	$L__BB12_168;
	setp.lt.s64 	%p63, %rd537, %rd304;
	selp.b64 	%rd538, %rd536, %rd303, %p63;
	min.s64 	%rd539, %rd537, %rd304;
$L__BB12_168:
	mov.b64 	{%r116, %r121}, %rd538;
	mov.b32 	%r132, 8;
	mov.b32 	%r133, 31;
	mov.b32 	%r134, -1;
	// begin inline asm
	shfl.sync.down.b32 %r115, %r116, %r132, %r133, %r134;
	// end inline asm
	// begin inline asm
	shfl.sync.down.b32 %r120, %r121, %r132, %r133, %r134;
	// end inline asm
	mov.b64 	%rd309, {%r115, %r120};
	mov.b64 	{%r126, %r131}, %rd539;
	// begin inline asm
	shfl.sync.down.b32 %r125, %r126, %r132, %r133, %r134;
	// end inline asm
	// begin inline asm
	shfl.sync.down.b32 %r130, %r131, %r132, %r133, %r134;
	// end inline asm
	mov.b64 	%rd310, {%r125, %r130};
	setp.gt.s32 	%p64, %r54, 23;
	setp.lt.s64 	%p65, %rd538, %rd309;
	or.pred  	%p66, %p64, %p65;
	mov.u64 	%rd540, %rd538;
	mov.u64 	%rd541, %rd539;
	@%p66 bra 	$L__BB12_171;
	setp.gt.s64 	%p67, %rd538, %rd309;
	mov.u64 	%rd540, %rd309;
	mov.u64 	%rd541, %rd310;
	@%p67 bra 	$L__BB12_171;
	setp.lt.s64 	%p68, %rd539, %rd310;
	selp.b64 	%rd540, %rd538, %rd309, %p68;
	min.s64 	%rd541, %rd539, %rd310;
$L__BB12_171:
	mov.b64 	{%r136, %r141}, %rd540;
	mov.b32 	%r152, 16;
	mov.b32 	%r153, 31;
	mov.b32 	%r154, -1;
	// begin inline asm
	shfl.sync.down.b32 %r135, %r136, %r152, %r153, %r154;
	// end inline asm
	// begin inline asm
	shfl.sync.down.b32 %r140, %r141, %r152, %r153, %r154;
	// end inline asm
	mov.b64 	%rd315, {%r135, %r140};
	mov.b64 	{%r146, %r151}, %rd541;
	// begin inline asm
	shfl.sync.down.b32 %r145, %r146, %r152, %r153, %r154;
	// end inline asm
	// begin inline asm
	shfl.sync.down.b32 %r150, %r151, %r152, %r153, %r154;
	// end inline asm
	mov.b64 	%rd316, {%r145, %r150};
	setp.gt.s32 	%p69, %r54, 15;
	setp.lt.s64 	%p70, %rd540, %rd315;
	or.pred  	%p71, %p69, %p70;
	mov.u64 	%rd557, %rd540;
	mov.u64 	%rd556, %rd541;
	@%p71 bra 	$L__BB12_174;
	setp.gt.s64 	%p72, %rd540, %rd315;
	mov.u64 	%rd557, %rd315;
	mov.u64 	%rd556, %rd316;
	@%p72 bra 	$L__BB12_174;
	setp.lt.s64 	%p73, %rd541, %rd316;
	selp.b64 	%rd557, %rd540, %rd315, %p73;
	min.s64 	%rd556, %rd541, %rd316;
$L__BB12_174:
	setp.ne.s32 	%p74, %r54, 0;
	@%p74 bra 	$L__BB12_176;
	shr.u32 	%r155, %r20, 1;
	and.b32  	%r156, %r155, 496;
	mov.u32 	%r157, _ZN6thrust24THRUST_300001_SM_1000_NS8cuda_cub4core6detail5shmemE;
	add.s32 	%r158, %r157, %r156;
	st.shared.u64 	[%r158+8], %rd557;
	st.shared.u64 	[%r158+16], %rd556;
$L__BB12_176:
	bar.sync 	0;
	setp.ne.s32 	%p75, %r20, 0;
	@%p75 bra 	$L__BB12_198;
	ld.shared.u64 	%rd321, [_ZN6thrust24THRUST_300001_SM_1000_NS8cuda_cub4core6detail5shmemE+24];
	ld.shared.u64 	%rd322, [_ZN6thrust24THRUST_300001_SM_1000_NS8cuda_cub4core6detail5shmemE+32];
	setp.lt.s64 	%p76, %rd557, %rd321;
	mov.u64 	%rd544, %rd557;
	mov.u64 	%rd545, %rd556;
	@%p76 bra 	$L__BB12_180;
	setp.lt.s64 	%p77, %rd321, %rd557;
	mov.u64 	%rd544, %rd321;
	mov.u64 	%rd545, %rd322;
	@%p77 bra 	$L__BB12_180;
	setp.lt.s64 	%p78, %rd556, %rd322;
	selp.b64 	%rd544, %rd557, %rd321, %p78;
	min.s64 	%rd545, %rd556, %rd322;
$L__BB12_180:
	ld.shared.u64 	%rd327, [_ZN6thrust24THRUST_300001_SM_1000_NS8cuda_cub4core6detail5shmemE+40];
	ld.shared.u64 	%rd328, [_ZN6thrust24THRUST_300001_SM_1000_NS8cuda_cub4core6detail5shmemE+48];
	setp.lt.s64 	%p79, %rd544, %rd327;
	mov.u64 	%rd546, %rd544;
	mov.u64 	%rd547, %rd545;
	@%p79 bra 	$L__BB12_183;
	setp.lt.s64 	%p80, %rd327, %rd544;
	mov.u64 	%rd546, %rd327;
	mov.u64 	%rd547, %rd328;
	@%p80 bra 	$L__BB12_183;
	setp.lt.s64 	%p81, %rd545, %rd328;
	selp.b64 	%rd546, %rd544, %rd327, %p81;
	min.s64 	%rd547, %rd545, %rd328;
$L__BB12_183:
	ld.shared.u64 	%rd333, [_ZN6thrust24THRUST_300001_SM_1000_NS8cuda_cub4core6detail5shmemE+56];
	ld.shared.u64 	%rd334, [_ZN6thrust24THRUST_300001_SM_1000_NS8cuda_cub4core6detail5shmemE+64];
	setp.lt.s64 	%p82, %rd546, %rd333;
	mov.u64 	%rd548, %rd546;
	mov.u64 	%rd549, %rd547;
	@%p82 bra 	$L__BB12_186;
	setp.lt.s64 	%p83, %rd333, %rd546;
	mov.u64 	%rd548, %rd333;
	mov.u64 	%rd549, %rd334;
	@%p83 bra 	$L__BB12_186;
	setp.lt.s64 	%p84, %rd547, %rd334;
	selp.b64 	%rd548, %rd546, %rd333, %p84;
	min.s64 	%rd549, %rd547, %rd334;
$L__BB12_186:
	ld.shared.u64 	%rd339, [_ZN6thrust24THRUST_300001_SM_1000_NS8cuda_cub4core6detail5shmemE+72];
	ld.shared.u64 	%rd340, [_ZN6thrust24THRUST_300001_SM_1000_NS8cuda_cub4core6detail5shmemE+80];
	setp.lt.s64 	%p85, %rd548, %rd339;
	mov.u64 	%rd550, %rd548;
	mov.u64 	%rd551, %rd549;
	@%p85 bra 	$L__BB12_189;
	setp.lt.s64 	%p86, %rd339, %rd548;
	mov.u64 	%rd550, %rd339;
	mov.u64 	%rd551, %rd340;
	@%p86 bra 	$L__BB12_189;
	setp.lt.s64 	%p87, %rd549, %rd340;
	selp.b64 	%rd550, %rd548, %rd339, %p87;
	min.s64 	%rd551, %rd549, %rd340;
$L__BB12_189:
	ld.shared.u64 	%rd345, [_ZN6thrust24THRUST_300001_SM_1000_NS8cuda_cub4core6detail5shmemE+88];
	ld.shared.u64 	%rd346, [_ZN6thrust24THRUST_300001_SM_1000_NS8cuda_cub4core6detail5shmemE+96];
	setp.lt.s64 	%p88, %rd550, %rd345;
	mov.u64 	%rd552, %rd550;
	mov.u64 	%rd553, %rd551;
	@%p88 bra 	$L__BB12_192;
	setp.lt.s64 	%p89, %rd345, %rd550;
	mov.u64 	%rd552, %rd345;
	mov.u64 	%rd553, %rd346;
	@%p89 bra 	$L__BB12_192;
	setp.lt.s64 	%p90, %rd551, %rd346;
	selp.b64 	%rd552, %rd550, %rd345, %p90;
	min.s64 	%rd553, %rd551, %rd346;
$L__BB12_192:
	ld.shared.u64 	%rd351, [_ZN6thrust24THRUST_300001_SM_1000_NS8cuda_cub4core6detail5shmemE+104];
	ld.shared.u64 	%rd352, [_ZN6thrust24THRUST_300001_SM_1000_NS8cuda_cub4core6detail5shmemE+112];
	setp.lt.s64 	%p91, %rd552, %rd351;
	mov.u64 	%rd554, %rd552;
	mov.u64 	%rd555, %rd553;
	@%p91 bra 	$L__BB12_195;
	setp.lt.s64 	%p92, %rd351, %rd552;
	mov.u64 	%rd554, %rd351;
	mov.u64 	%rd555, %rd352;
	@%p92 bra 	$L__BB12_195;
	setp.lt.s64 	%p93, %rd553, %rd352;
	selp.b64 	%rd554, %rd552, %rd351, %p93;
	min.s64 	%rd555, %rd553, %rd352;
$L__BB12_195:
	ld.shared.u64 	%rd357, [_ZN6thrust24THRUST_300001_SM_1000_NS8cuda_cub4core6detail5shmemE+120];
	ld.shared.u64 	%rd358, [_ZN6thrust24THRUST_300001_SM_1000_NS8cuda_cub4core6detail5shmemE+128];
	setp.lt.s64 	%p94, %rd554, %rd357;
	mov.u64 	%rd556, %rd555;
	mov.u64 	%rd557, %rd554;
	@%p94 bra 	$L__BB12_198;
	setp.lt.s64 	%p95, %rd357, %rd554;
	mov.u64 	%rd556, %rd358;
	mov.u64 	%rd557, %rd357;
	@%p95 bra 	$L__BB12_198;
	setp.lt.s64 	%p96, %rd555, %rd358;
	selp.b64 	%rd557, %rd554, %rd357, %p96;
	min.s64 	%rd556, %rd555, %rd358;
$L__BB12_198:
	mov.u32 	%r389, %tid.x;
	setp.ne.s32 	%p223, %r389, 0;
	@%p223 bra 	$L__BB12_200;
	ld.param.u64 	%rd425, [_ZN6thrust24THRUST_300001_SM_1000_NS8cuda_cub4core6detail13_kernel_agentINS1_8__reduce11ReduceAgentINS0_12zip_iteratorIN4cuda3std3__45tupleIJNS0_6detail15normal_iteratorINS0_10device_ptrIxEEEENS0_17counting_iteratorIlNS0_11use_defaultESI_SI_EEEEEEEPNSB_IJxlEEESM_lNS1_9__extrema9arg_min_fIxlNSA_4lessIxEEEEEEJSL_SN_lN3cub18CUB_300001_SM_100013GridEvenShareIlEENSV_9GridQueueIyEESS_EEEvDpT0__param_1];
	cvta.to.global.u64 	%rd422, %rd425;
	mul.wide.u32 	%rd423, %r1, 16;
	add.s64 	%rd424, %rd422, %rd423;
	st.global.u64 	[%rd424], %rd557;
	st.global.u64 	[%rd424+8], %rd556;
$L__BB12_200:
	ret;

}
	// .globl	_ZN6thrust24THRUST_300001_SM_1000_NS8cuda_cub4core6detail13_kernel_agentINS1_8__reduce10DrainAgentIlEEJN3cub18CUB_300001_SM_10009GridQueueIyEElEEEvDpT0_
.visible .entry _ZN6thrust24THRUST_300001_SM_1000_NS8cuda_cub4core6detail13_kernel_agentINS1_8__reduce10DrainAgentIlEEJN3cub18CUB_300001_SM_10009GridQueueIyEElEEEvDpT0_(
	.param .align 8 .b8 _ZN6thrust24THRUST_300001_SM_1000_NS8cuda_cub4core6detail13_kernel_agentINS1_8__reduce10DrainAgentIlEEJN3cub18CUB_300001_SM_10009GridQueueIyEElEEEvDpT0__param_0[8],
	.param .u64 _ZN6thrust24THRUST_300001_SM_1000_NS8cuda_cub4core6detail13_kernel_agentINS1_8__reduce10DrainAgentIlEEJN3cub18CUB_300001_SM_10009GridQueueIyEElEEEvDpT0__param_1
)
.maxntid 1
{
	.reg .b64 	%rd<5>;

	ld.param.u64 	%rd1, [_ZN6thrust24THRUST_300001_SM_1000_NS8cuda_cub4core6detail13_kernel_agentINS1_8__reduce10DrainAgentIlEEJN3cub18CUB_300001_SM_10009GridQueueIyEElEEEvDpT0__param_0];
	ld.param.u64 	%rd2, [_ZN6thrust24THRUST_300001_SM_1000_NS8cuda_cub4core6detail13_kernel_agentINS1_8__reduce10DrainAgentIlEEJN3cub18CUB_300001_SM_10009GridQueueIyEElEEEvDpT0__param_1];
	cvta.to.global.u64 	%rd3, %rd1;
	st.global.u64 	[%rd3], %rd2;
	mov.b64 	%rd4, 0;
	st.global.u64 	[%rd3+8], %rd4;
	ret;

}
	// .globl	_ZN6thrust24THRUST_300001_SM_1000_NS8cuda_cub4core6detail13_kernel_agentINS1_8__reduce11ReduceAgentIPN4cuda3std3__45tupleIJxlEEESC_SB_lNS1_9__extrema9arg_min_fIxlNS9_4lessIxEEEEEEJSC_SC_iSH_EEEvDpT0_
.visible .entry _ZN6thrust24THRUST_300001_SM_1000_NS8cuda_cub4core6detail13_kernel_agentINS1_8__reduce11ReduceAgentIPN4cuda3std3__45tupleIJxlEEESC_SB_lNS1_9__extrema9arg_min_fIxlNS9_4lessIxEEEEEEJSC_SC_iSH_EEEvDpT0_(
	.param .u64 .ptr .align 1 _ZN6thrust24THRUST_300001_SM_1000_NS8cuda_cub4core6detail13_kernel_agentINS1_8__reduce11ReduceAgentIPN4cuda3std3__45tupleIJxlEEESC_SB_lNS1_9__extrema9arg_min_fIxlNS9_4lessIxEEEEEEJSC_SC_iSH_EEEvDpT0__param_0,
	.param .u64 .ptr .align 1 _ZN6thrust24THRUST_300001_SM_1000_NS8cuda_cub4core6detail13_kernel_agentINS1_8__reduce11ReduceAgentIPN4cuda3std3__45tupleIJxlEEESC_SB_lNS1_9__extrema9arg_min_fIxlNS9_4lessIxEEEEEEJSC_SC_iSH_EEEvDpT0__param_1,
	.param .u32 _ZN6thrust24THRUST_300001_SM_1000_NS8cuda_cub4core6detail13_kernel_agentINS1_8__reduce11ReduceAgentIPN4cuda3std3__45tupleIJxlEEESC_SB_lNS1_9__extrema9arg_min_fIxlNS9_4lessIxEEEEEEJSC_SC_iSH_EEEvDpT0__param_2,
	.param .align 1 .b8 _ZN6thrust24THRUST_300001_SM_1000_NS8cuda_cub4core6detail13_kernel_agentINS1_8__reduce11ReduceAgentIPN4cuda3std3__45tupleIJxlEEESC_SB_lNS1_9__extrema9arg_min_fIxlNS9_4lessIxEEEEEEJSC_SC_iSH_EEEvDpT0__param_3[1]
)
.maxntid 256
{
	.reg .pred 	%p<260>;
	.reg .b32 	%r<374>;
	.reg .b64 	%rd<766>;

	ld.param.u64 	%rd447, [_ZN6thrust24THRUST_300001_SM_1000_NS8cuda_cub4core6detail13_kernel_agentINS1_8__reduce11ReduceAgentIPN4cuda3std3__45tupleIJxlEEESC_SB_lNS1_9__extrema9arg_min_fIxlNS9_4lessIxEEEEEEJSC_SC_iSH_EEEvDpT0__param_0];
	ld.param.u32 	%r29, [_ZN6thrust24THRUST_300001_SM_1000_NS8cuda_cub4core6detail13_kernel_agentINS1_8__reduce11ReduceAgentIPN4cuda3std3__45tupleIJxlEEESC_SB_lNS1_9__extrema9arg_min_fIxlNS9_4lessIxEEEEEEJSC_SC_iSH_EEEvDpT0__param_2];
	cvt.s64.s32 	%rd1, %r29;
	setp.eq.s32 	%p1, %r29, 0;
	@%p1 bra 	$L__BB14_238;
	setp.gt.s32 	%p2, %r29, 1279;
	@%p2 bra 	$L__BB14_111;
	mov.u32 	%r1, %tid.x;
	setp.ge.s32 	%p133, %r1, %r29;
	mov.b64 	%rd620, 0;
	mov.u64 	%rd621, %rd620;
	mov.u32 	%r368, %r1;
	@%p133 bra 	$L__BB14_4;
	mul.wide.u32 	%rd575, %r1, 16;
	add.s64 	%rd572, %rd447, %rd575;
	// begin inline asm
	ld.global.nc.u64 %rd621, [%rd572];
	// end inline asm
	add.s64 	%rd574, %rd572, 8;
	// begin inline asm
	ld.global.nc.u64 %rd620, [%rd574];
	// end inline asm
	add.s32 	%r368, %r1, 256;
$L__BB14_4:
	setp.ge.s32 	%p134, %r368, %r29;
	@%p134 bra 	$L__BB14_25;
	not.b32 	%r141, %r368;
	add.s32 	%r4, %r29, %r141;
	and.b32  	%r142, %r4, 768;
	setp.eq.s32 	%p135, %r142, 768;
	@%p135 bra 	$L__BB14_11;
	mul.wide.u32 	%rd577, %r368, 16;
	add.s64 	%rd603, %rd447, %rd577;
	shr.u32 	%r143, %r4, 8;
	add.s32 	%r144, %r143, 1;
	and.b32  	%r145, %r144, 3;
	neg.s32 	%r366, %r145;
$L__BB14_7:
	.pragma "nounroll";
	mov.u64 	%rd9, %rd620;
	mov.u64 	%rd8, %rd621;
	// begin inline asm
	ld.global.nc.u64 %rd578, [%rd603];
	// end inline asm
	add.s64 	%rd581, %rd603, 8;
	// begin inline asm
	ld.global.nc.u64 %rd580, [%rd581];
	// end inline asm
	setp.lt.s64 	%p136, %rd8, %rd578;
	@%p136 bra 	$L__BB14_10;
	setp.lt.s64 	%p137, %rd578, %rd8;
	mov.u64 	%rd620, %rd580;
	mov.u64 	%rd621, %rd578;
	@%p137 bra 	$L__BB14_10;
	setp.lt.s64 	%p138, %rd9, %rd580;
	min.s64 	%rd620, %rd9, %rd580;
	selp.b64 	%rd621, %rd8, %rd578, %p138;
$L__BB14_10:
	add.s32 	%r368, %r368, 256;
	add.s64 	%rd603, %rd603, 4096;
	add.s32 	%r366, %r366, 1;
	setp.ne.s32 	%p139, %r366, 0;
	@%p139 bra 	$L__BB14_7;
$L__BB14_11:
	setp.lt.u32 	%p140, %r4, 768;
	@%p140 bra 	$L__BB14_25;
$L__BB14_12:
	mul.wide.s32 	%rd586, %r368, 16;
	add.s64 	%rd583, %rd447, %rd586;
	// begin inline asm
	ld.global.nc.u64 %rd582, [%rd583];
	// end inline asm
	add.s64 	%rd585, %rd583, 8;
	// begin inline asm
	ld.global.nc.u64 %rd584, [%rd585];
	// end inline asm
	setp.lt.s64 	%p141, %rd621, %rd582;
	mov.u64 	%rd614, %rd620;
	mov.u64 	%rd615, %rd621;
	@%p141 bra 	$L__BB14_15;
	setp.lt.s64 	%p142, %rd582, %rd621;
	mov.u64 	%rd614, %rd584;
	mov.u64 	%rd615, %rd582;
	@%p142 bra 	$L__BB14_15;
	setp.lt.s64 	%p143, %rd620, %rd584;
	min.s64 	%rd614, %rd620, %rd584;
	selp.b64 	%rd615, %rd621, %rd582, %p143;
$L__BB14_15:
	add.s64 	%rd588, %rd583, 4096;
	// begin inline asm
	ld.global.nc.u64 %rd587, [%rd588];
	// end inline asm
	add.s64 	%rd590, %rd583, 4104;
	// begin inline asm
	ld.global.nc.u64 %rd589, [%rd590];
	// end inline asm
	setp.lt.s64 	%p144, %rd615, %rd587;
	mov.u64 	%rd616, %rd614;
	mov.u64 	%rd617, %rd615;
	@%p144 bra 	$L__BB14_18;
	setp.lt.s64 	%p145, %rd587, %rd615;
	mov.u64 	%rd616, %rd589;
	mov.u64 	%rd617, %rd587;
	@%p145 bra 	$L__BB14_18;
	setp.lt.s64 	%p146, %rd614, %rd589;
	min.s64 	%rd616, %rd614, %rd589;
	selp.b64 	%rd617, %rd615, %rd587, %p146;
$L__BB14_18:
	add.s64 	%rd592, %rd583, 8192;
	// begin inline asm
	ld.global.nc.u64 %rd591, [%rd592];
	// end inline asm
	add.s64 	%rd594, %rd583, 8200;
	// begin inline asm
	ld.global.nc.u64 %rd593, [%rd594];
	// end inline asm
	setp.lt.s64 	%p147, %rd617, %rd591;
	mov.u64 	%rd618, %rd616;
	mov.u64 	%rd619, %rd617;
	@%p147 bra 	$L__BB14_21;
	setp.lt.s64 	%p148, %rd591, %rd617;
	mov.u64 	%rd618, %rd593;
	mov.u64 	%rd619, %rd591;
	@%p148 bra 	$L__BB14_21;
	setp.lt.s64 	%p149, %rd616, %rd593;
	min.s64 	%rd618, %rd616, %rd593;
	selp.b64 	%rd619, %rd617, %rd591, %p149;
$L__BB14_21:
	add.s64 	%rd596, %rd583, 12288;
	// begin inline asm
	ld.global.nc.u64 %rd595, [%rd596];
	// end inline asm
	add.s64 	%rd598, %rd583, 12296;
	// begin inline asm
	ld.global.nc.u64 %rd597, [%rd598];
	// end inline asm
	setp.lt.s64 	%p150, %rd619, %rd595;
	mov.u64 	%rd620, %rd618;
	mov.u64 	%rd621, %rd619;
	@%p150 bra 	$L__BB14_24;
	setp.lt.s64 	%p151, %rd595, %rd619;
	mov.u64 	%rd620, %rd597;
	mov.u64 	%rd621, %rd595;
	@%p151 bra 	$L__BB14_24;
	setp.lt.s64 	%p152, %rd618, %rd597;
	min.s64 	%rd620, %rd618, %rd597;
	selp.b64 	%rd621, %rd619, %rd595, %p152;
$L__BB14_24:
	add.s32 	%r368, %r368, 1024;
	setp.lt.s32 	%p153, %r368, %r29;
	@%p153 bra 	$L__BB14_12;
$L__BB14_25:
	setp.lt.s32 	%p154, %r29, 256;
	@%p154 bra 	$L__BB14_65;
	// begin inline asm
	mov.u32 %r259, %laneid;
	// end inline asm
	mov.b64 	{%r261, %r266}, %rd621;
	mov.b32 	%r277, 1;
	mov.b32 	%r278, 31;
	mov.b32 	%r279, -1;
	// begin inline asm
	shfl.sync.down.b32 %r260, %r261, %r277, %r278, %r279;
	// end inline asm
	// begin inline asm
	shfl.sync.down.b32 %r265, %r266, %r277, %r278, %r279;
	// end inline asm
	mov.b64 	%rd50, {%r260, %r265};
	mov.b64 	{%r271, %r276}, %rd620;
	// begin inline asm
	shfl.sync.down.b32 %r270, %r271, %r277, %r278, %r279;
	// end inline asm
	// begin inline asm
	shfl.sync.down.b32 %r275, %r276, %r277, %r278, %r279;
	// end inline asm
	mov.b64 	%rd51, {%r270, %r275};
	setp.gt.s32 	%p211, %r259, 30;
	setp.lt.s64 	%p212, %rd621, %rd50;
	or.pred  	%p213, %p211, %p212;
	mov.u64 	%rd624, %rd620;
	mov.u64 	%rd625, %rd621;
	@%p213 bra 	$L__BB14_29;
	setp.gt.s64 	%p214, %rd621, %rd50;
	mov.u64 	%rd624, %rd51;
	mov.u64 	%rd625, %rd50;
	@%p214 bra 	$L__BB14_29;
	setp.lt.s64 	%p215, %rd620, %rd51;
	min.s64 	%rd624, %rd620, %rd51;
	selp.b64 	%rd625, %rd621, %rd50, %p215;
$L__BB14_29:
	mov.b64 	{%r281, %r286}, %rd625;
	mov.b32 	%r297, 2;
	mov.b32 	%r298, 31;
	mov.b32 	%r299, -1;
	// begin inline asm
	shfl.sync.down.b32 %r280, %r281, %r297, %r298, %r299;
	// end inline asm
	// begin inline asm
	shfl.sync.down.b32 %r285, %r286, %r297, %r298, %r299;
	// end inline asm
	mov.b64 	%rd56, {%r280, %r285};
	mov.b64 	{%r291, %r296}, %rd624;
	// begin inline asm
	shfl.sync.down.b32 %r290, %r291, %r297, %r298, %r299;
	// end inline asm
	// begin inline asm
	shfl.sync.down.b32 %r295, %r296, %r297, %r298, %r299;
	// end inline asm
	mov.b64 	%rd57, {%r290, %r295};
	setp.gt.s32 	%p216, %r259, 29;
	setp.lt.s64 	%p217, %rd625, %rd56;
	or.pred  	%p218, %p216, %p217;
	mov.u64 	%rd626, %rd624;
	mov.u64 	%rd627, %rd625;
	@%p218 bra 	$L__BB14_32;
	setp.gt.s64 	%p219, %rd625, %rd56;
	mov.u64 	%rd626, %rd57;
	mov.u64 	%rd627, %rd56;
	@%p219 bra 	$L__BB14_32;
	setp.lt.s64 	%p220, %rd624, %rd57;
	min.s64 	%rd626, %rd624, %rd57;
	selp.b64 	%rd627, %rd625, %rd56, %p220;
$L__BB14_32:
	mov.b64 	{%r301, %r306}, %rd627;
	mov.b32 	%r317, 4;
	mov.b32 	%r318, 31;
	mov.b32 	%r319, -1;
	// begin inline asm
	shfl.sync.down.b32 %r300, %r301, %r317, %r318, %r319;
	// end inline asm
	// begin inline asm
	shfl.sync.down.b32 %r305, %r306, %r317, %r318, %r319;
	// end inline asm
	mov.b64 	%rd62, {%r300, %r305};
	mov.b64 	{%r311, %r316}, %rd626;
	// begin inline asm
	shfl.sync.down.b32 %r310, %r311, %r317, %r318, %r319;
	// end inline asm
	// begin inline asm
	shfl.sync.down.b32 %r315, %r316, %r317, %r318, %r319;
	// end inline asm
	mov.b64 	%rd63, {%r310, %r315};
	setp.gt.s32 	%p221, %r259, 27;
	setp.lt.s64 	%p222, %rd627, %rd62;
	or.pred  	%p223, %p221, %p222;
	mov.u64 	%rd628, %rd626;
	mov.u64 	%rd629, %rd627;
	@%p223 bra 	$L__BB14_35;
	setp.gt.s64 	%p224, %rd627, %rd62;
	mov.u64 	%rd628, %rd63;
	mov.u64 	%rd629, %rd62;
	@%p224 bra 	$L__BB14_35;
	setp.lt.s64 	%p225, %rd626, %rd63;
	min.s64 	%rd628, %rd626, %rd63;
	selp.b64 	%rd629, %rd627, %rd62, %p225;
$L__BB14_35:
	mov.b64 	{%r321, %r326}, %rd629;
	mov.b32 	%r337, 8;
	mov.b32 	%r338, 31;
	mov.b32 	%r339, -1;
	// begin inline asm
	shfl.sync.down.b32 %r320, %r321, %r337, %r338, %r339;
	// end inline asm
	// begin inline asm
	shfl.sync.down.b32 %r325, %r326, %r337, %r338, %r339;
	// end inline asm
	mov.b64 	%rd68, {%r320, %r325};
	mov.b64 	{%r331, %r336}, %rd628;
	// begin inline asm
	shfl.sync.down.b32 %r330, %r331, %r337, %r338, %r339;
	// end inline asm
	// begin inline asm
	shfl.sync.down.b32 %r335, %r336, %r337, %r338, %r339;
	// end inline asm
	mov.b64 	%rd69, {%r330, %r335};
	setp.gt.s32 	%p226, %r259, 23;
	setp.lt.s64 	%p227, %rd629, %rd68;
	or.pred  	%p228, %p226, %p227;
	mov.u64 	%rd630, %rd628;
	mov.u64 	%rd631, %rd629;
	@%p228 bra 	$L__BB14_38;
	setp.gt.s64 	%p229, %rd629, %rd68;
	mov.u64 	%rd630, %rd69;
	mov.u64 	%rd631, %rd68;
	@%p229 bra 	$L__BB14_38;
	setp.lt.s64 	%p230, %rd628, %rd69;
	min.s64 	%rd630, %rd628, %rd69;
	selp.b64 	%rd631, %rd629, %rd68, %p230;
$L__BB14_38:
	mov.b64 	{%r341, %r346}, %rd631;
	mov.b32 	%r357, 16;
	mov.b32 	%r358, 31;
	mov.b32 	%r359, -1;
	// begin inline asm
	shfl.sync.down.b32 %r340, %r341, %r357, %r358, %r359;
	// end inline asm
	// begin inline asm
	shfl.sync.down.b32 %r345, %r346, %r357, %r358, %r359;
	// end inline asm
	mov.b64 	%rd74, {%r340, %r345};
	mov.b64 	{%r351, %r356}, %rd630;
	// begin inline asm
	shfl.sync.down.b32 %r350, %r351, %r357, %r358, %r359;
	// end inline asm
	// begin inline asm
	shfl.sync.down.b32 %r355, %r356, %r357, %r358, %r359;
	// end inline asm
	mov.b64 	%rd75, {%r350, %r355};
	setp.gt.s32 	%p231, %r259, 15;
	setp.lt.s64 	%p232, %rd631, %rd74;
	or.pred  	%p233, %p231, %p232;
	mov.u64 	%rd764, %rd630;
	mov.u64 	%rd765, %rd631;
	@%p233 bra 	$L__BB14_41;
	setp.gt.s64 	%p234, %rd631, %rd74;
	mov.u64 	%rd764, %rd75;
	mov.u64 	%rd765, %rd74;
	@%p234 bra 	$L__BB14_41;
	setp.lt.s64 	%p235, %rd630, %rd75;
	min.s64 	%rd764, %rd630, %rd75;
	selp.b64 	%rd765, %rd631, %rd74, %p235;
$L__BB14_41:
	setp.ne.s32 	%p236, %r259, 0;
	@%p236 bra 	$L__BB14_43;
	shr.u32 	%r360, %r1, 1;
	and.b32  	%r361, %r360, 496;
	mov.u32 	%r362, _ZN6thrust24THRUST_300001_SM_1000_NS8cuda_cub4core6detail5shmemE;
	add.s32 	%r363, %r362, %r361;
	st.shared.u64 	[%r363+8], %rd765;
	st.shared.u64 	[%r363+16], %rd764;
$L__BB14_43:
	bar.sync 	0;
	setp.ne.s32 	%p237, %r1, 0;
	@%p237 bra 	$L__BB14_236;
	ld.shared.u64 	%rd80, [_ZN6thrust24THRUST_300001_SM_1000_NS8cuda_cub4core6detail5shmemE+24];
	ld.shared.u64 	%rd81, [_ZN6thrust24THRUST_300001_SM_1000_NS8cuda_cub4core6detail5shmemE+32];
	setp.lt.s64 	%p238, %rd765, %rd80;
	mov.u64 	%rd634, %rd764;
	mov.u64 	%rd635, %rd765;
	@%p238 bra 	$L__BB14_47;
	setp.lt.s64 	%p239, %rd80, %rd765;
	mov.u64 	%rd634, %rd81;
	mov.u64 	%rd635, %rd80;
	@%p239 bra 	$L__BB14_47;
	setp.lt.s64 	%p240, %rd764, %rd81;
	min.s64 	%rd634, %rd764, %rd81;
	selp.b64 	%rd635, %rd765, %rd80, %p240;
$L__BB14_47:
	ld.shared.u64 	%rd86, [_ZN6thrust24THRUST_300001_SM_1000_NS8cuda_cub4core6detail5shmemE+40];
	ld.shared.u64 	%rd87, [_ZN6thrust24THRUST_300001_SM_1000_NS8cuda_cub4core6detail5shmemE+48];
	setp.lt.s64 	%p241, %rd635, %rd86;
	mov.u64 	%rd636, %rd634;
	mov.u64 	%rd637, %rd635;
	@%p241 bra 	$L__BB14_50;
	setp.lt.s64 	%p242, %rd86, %rd635;
	mov.u64 	%rd636, %rd87;
	mov.u64 	%rd637, %rd86;
	@%p242 bra 	$L__BB14_50;
	setp.lt.s64 	%p243, %rd634, %rd87;
	min.s64 	%rd636, %rd634, %rd87;
	selp.b64 	%rd637, %rd635, %rd86, %p243;
$L__BB14_50:
	ld.shared.u64 	%rd92, [_ZN6thrust24THRUST_300001_SM_1000_NS8cuda_cub4core6detail5shmemE+56];
	ld.shared.u64 	%rd93, [_ZN6thrust24THRUST_300001_SM_1000_NS8cuda_cub4core6detail5shmemE+64];
	setp.lt.s64 	%p244, %rd637, %rd92;
	mov.u64 	%rd638, %rd636;
	mov.u64 	%rd639, %rd637;
	@%p244 bra 	$L__BB14_53;
	setp.lt.s64 	%p245, %rd92, %rd637;
	mov.u64 	%rd638, %rd93;
	mov.u64 	%rd639, %rd92;
	@%p245 bra 	$L__BB14_53;
	setp.lt.s64 	%p246, %rd636, %rd93;
	min.s64 	%rd638, %rd636, %rd93;
	selp.b64 	%rd639, %rd637, %rd92, %p246;
$L__BB14_53:
	ld.shared.u64 	%rd98, [_ZN6thrust24THRUST_300001_SM_1000_NS8cuda_cub4core6detail5shmemE+72];
	ld.shared.u64 	%rd99, [_ZN6thrust24THRUST_300001_SM_1000_NS8cuda_cub4core6detail5shmemE+80];
	setp.lt.s64 	%p247, %rd639, %rd98;
	mov.u64 	%rd640, %rd638;
	mov.u64 	%rd641, %rd639;
	@%p247 bra 	$L__BB14_56;
	setp.lt.s64 	%p248, %rd98, %rd639;
	mov.u64 	%rd640, %rd99;
	mov.u64 	%rd641, %rd98;
	@%p248 bra 	$L__BB14_56;
	setp.lt.s64 	%p249, %rd638, %rd99;
	min.s64 	%rd640, %rd638, %rd99;
	selp.b64 	%rd641, %rd639, %rd98, %p249;
$L__BB14_56:
	ld.shared.u64 	%rd104, [_ZN6thrust24THRUST_300001_SM_1000_NS8cuda_cub4core6detail5shmemE+88];
	ld.shared.u64 	%rd105, [_ZN6thrust24THRUST_300001_SM_1000_NS8cuda_cub4core6detail5shmemE+96];
	setp.lt.s64 	%p250, %rd641, %rd104;
	mov.u64 	%rd642, %rd640;
	mov.u64 	%rd643, %rd641;
	@%p250 bra 	$L__BB14_59;
	setp.lt.s64 	%p251, %rd104, %rd641;
	mov.u64 	%rd642, %rd105;
	mov.u64 	%rd643, %rd104;
	@%p251 bra 	$L__BB14_59;
	setp.lt.s64 	%p252, %rd640, %rd105;
	min.s64 	%rd642, %rd640, %rd105;
	selp.b64 	%rd643, %rd641, %rd104, %p252;
$L__BB14_59:
	ld.shared.u64 	%rd110, [_ZN6thrust24THRUST_300001_SM_1000_NS8cuda_cub4core6detail5shmemE+104];
	ld.shared.u64 	%rd111, [_ZN6thrust24THRUST_300001_SM_1000_NS8cuda_cub4core6detail5shmemE+112];
	setp.lt.s64 	%p253, %rd643, %rd110;
	mov.u64 	%rd644, %rd642;
	mov.u64 	%rd645, %rd643;
	@%p253 bra 	$L__BB14_62;
	setp.lt.s64 	%p254, %rd110, %rd643;
	mov.u64 	%rd644, %rd111;
	mov.u64 	%rd645, %rd110;
	@%p254 bra 	$L__BB14_62;
	setp.lt.s64 	%p255, %rd642, %rd111;
	min.s64 	%rd644, %rd642, %rd111;
	selp.b64 	%rd645, %rd643, %rd110, %p255;
$L__BB14_62:
	ld.shared.u64 	%rd116, [_ZN6thrust24THRUST_300001_SM_1000_NS8cuda_cub4core6detail5shmemE+120];
	ld.shared.u64 	%rd117, [_ZN6thrust24THRUST_300001_SM_1000_NS8cuda_cub4core6detail5shmemE+128];
	setp.lt.s64 	%p256, %rd645, %rd116;
	mov.u64 	%rd764, %rd644;
	mov.u64 	%rd765, %rd645;
	@%p256 bra 	$L__BB14_236;
	setp.lt.s64 	%p257, %rd116, %rd645;
	mov.u64 	%rd764, %rd117;
	mov.u64 	%rd765, %rd116;
	@%p257 bra 	$L__BB14_236;
	setp.lt.s64 	%p258, %rd644, %rd117;
	min.s64 	%rd764, %rd644, %rd117;
	selp.b64 	%rd765, %rd645, %rd116, %p258;
	bra.uni 	$L__BB14_236;
$L__BB14_65:
	// begin inline asm
	mov.u32 %r146, %laneid;
	// end inline asm
	and.b32  	%r167, %r1, 992;
	add.s32 	%r168, %r167, 32;
	setp.gt.s32 	%p155, %r168, %r29;
	not.b32 	%r169, %r167;
	add.s32 	%r170, %r29, %r169;
	selp.b32 	%r165, %r170, 31, %p155;
	mov.b64 	{%r148, %r153}, %rd621;
	mov.b32 	%r164, 1;
	mov.b32 	%r166, -1;
	// begin inline asm
	shfl.sync.down.b32 %r147, %r148, %r164, %r165, %r166;
	// end inline asm
	// begin inline asm
	shfl.sync.down.b32 %r152, %r153, %r164, %r165, %r166;
	// end inline asm
	mov.b64 	%rd120, {%r147, %r152};
	mov.b64 	{%r158, %r163}, %rd620;
	// begin inline asm
	shfl.sync.down.b32 %r157, %r158, %r164, %r165, %r166;
	// end inline asm
	// begin inline asm
	shfl.sync.down.b32 %r162, %r163, %r164, %r165, %r166;
	// end inline asm
	mov.b64 	%rd121, {%r157, %r162};
	setp.ge.s32 	%p156, %r146, %r165;
	setp.lt.s64 	%p157, %rd621, %rd120;
	or.pred  	%p158, %p156, %p157;
	mov.u64 	%rd646, %rd620;
	mov.u64 	%rd647, %rd621;
	@%p158 bra 	$L__BB14_68;
	setp.gt.s64 	%p159, %rd621, %rd120;
	mov.u64 	%rd646, %rd121;
	mov.u64 	%rd647, %rd120;
	@%p159 bra 	$L__BB14_68;
	setp.lt.s64 	%p160, %rd620, %rd121;
	min.s64 	%rd646, %rd620, %rd121;
	selp.b64 	%rd647, %rd621, %rd120, %p160;
$L__BB14_68:
	mov.b64 	{%r172, %r177}, %rd647;
	mov.b32 	%r188, 2;
	mov.b32 	%r190, -1;
	// begin inline asm
	shfl.sync.down.b32 %r171, %r172, %r188, %r165, %r190;
	// end inline asm
	// begin inline asm
	shfl.sync.down.b32 %r176, %r177, %r188, %r165, %r190;
	// end inline asm
	mov.b64 	%rd126, {%r171, %r176};
	mov.b64 	{%r182, %r187}, %rd646;
	// begin inline asm
	shfl.sync.down.b32 %r181, %r182, %r188, %r165, %r190;
	// end inline asm
	// begin inline asm
	shfl.sync.down.b32 %r186, %r187, %r188, %r165, %r190;
	// end inline asm
	mov.b64 	%rd127, {%r181, %r186};
	add.s32 	%r191, %r146, 2;
	setp.gt.s32 	%p161, %r191, %r165;
	setp.lt.s64 	%p162, %rd647, %rd126;
	or.pred  	%p163, %p161, %p162;
	mov.u64 	%rd648, %rd646;
	mov.u64 	%rd649, %rd647;
	@%p163 bra 	$L__BB14_71;
	setp.gt.s64 	%p164, %rd647, %rd126;
	mov.u64 	%rd648, %rd127;
	mov.u64 	%rd649, %rd126;
	@%p164 bra 	$L__BB14_71;
	setp.lt.s64 	%p165, %rd646, %rd127;
	min.s64 	%rd648, %rd646, %rd127;
	selp.b64 	%rd649, %rd647, %rd126, %p165;
$L__BB14_71:
	mov.b64 	{%r193, %r198}, %rd649;
	mov.b32 	%r209, 4;
	mov.b32 	%r211, -1;
	// begin inline asm
	shfl.sync.down.b32 %r192, %r193, %r209, %r165, %r211;
	// end inline asm
	// begin inline asm
	shfl.sync.down.b32 %r197, %r198, %r209, %r165, %r211;
	// end inline asm
	mov.b64 	%rd132, {%r192, %r197};
	mov.b64 	{%r203, %r208}, %rd648;
	// begin inline asm
	shfl.sync.down.b32 %r202, %r203, %r209, %r165, %r211;
	// end inline asm
	// begin inline asm
	shfl.sync.down.b32 %r207, %r208, %r209, %r165, %r211;
	// end inline asm
	mov.b64 	%rd133, {%r202, %r207};
	add.s32 	%r212, %r146, 4;
	setp.gt.s32 	%p166, %r212, %r165;
	setp.lt.s64 	%p167, %rd649, %rd132;
	or.pred  	%p168, %p166, %p167;
	mov.u64 	%rd650, %rd648;
	mov.u64 	%rd651, %rd649;
	@%p168 bra 	$L__BB14_74;
	setp.gt.s64 	%p169, %rd649, %rd132;
	mov.u64 	%rd650, %rd133;
	mov.u64 	%rd651, %rd132;
	@%p169 bra 	$L__BB14_74;
	setp.lt.s64 	%p170, %rd648, %rd133;
	min.s64 	%rd650, %rd648, %rd133;
	selp.b64 	%rd651, %rd649, %rd132, %p170;
$L__BB14_74:
	mov.b64 	{%r214, %r219}, %rd651;
	mov.b32 	%r230, 8;
	mov.b32 	%r232, -1;
	// begin inline asm
	shfl.sync.down.b32 %r213, %r214, %r230, %r165, %r232;
	// end inline asm
	// begin inline asm
	shfl.sync.down.b32 %r218, %r219, %r230, %r165, %r232;
	// end inline asm
	mov.b64 	%rd138, {%r213, %r218};
	mov.b64 	{%r224, %r229}, %rd650;
	// begin inline asm
	shfl.sync.down.b32 %r223, %r224, %r230, %r165, %r232;
	// end inline asm
	// begin inline asm
	shfl.sync.down.b32 %r228, %r229, %r230, %r165, %r232;
	// end inline asm
	mov.b64 	%rd139, {%r223, %r228};
	add.s32 	%r233, %r146, 8;
	setp.gt.s32 	%p171, %r233, %r165;
	setp.lt.s64 	%p172, %rd651, %rd138;
	or.pred  	%p173, %p171, %p172;
	mov.u64 	%rd652, %rd650;
	mov.u64 	%rd653, %rd651;
	@%p173 bra 	$L__BB14_77;
	setp.gt.s64 	%p174, %rd651, %rd138;
	mov.u64 	%rd652, %rd139;
	mov.u64 	%rd653, %rd138;
	@%p174 bra 	$L__BB14_77;
	setp.lt.s64 	%p175, %rd650, %rd139;
	min.s64 	%rd652, %rd650, %rd139;
	selp.b64 	%rd653, %rd651, %rd138, %p175;
$L__BB14_77:
	mov.b64 	{%r235, %r240}, %rd653;
	mov.b32 	%r251, 16;
	mov.b32 	%r253, -1;
	// begin inline asm
	shfl.sync.down.b32 %r234, %r235, %r251, %r165, %r253;
	// end inline asm
	// begin inline asm
	shfl.sync.down.b32 %r239, %r240, %r251, %r165, %r253;
	// end inline asm
	mov.b64 	%rd144, {%r234, %r239};
	mov.b64 	{%r245, %r250}, %rd652;
	// begin inline asm
	shfl.sync.down.b32 %r244, %r245, %r251, %r165, %r253;
	// end inline asm
	// begin inline asm
	shfl.sync.down.b32 %r249, %r250, %r251, %r165, %r253;
	// end inline asm
	mov.b64 	%rd145, {%r244, %r249};
	add.s32 	%r254, %r146, 16;
	setp.gt.s32 	%p176, %r254, %r165;
	setp.lt.s64 	%p177, %rd653, %rd144;
	or.pred  	%p178, %p176, %p177;
	mov.u64 	%rd764, %rd652;
	mov.u64 	%rd765, %rd653;
	@%p178 bra 	$L__BB14_80;
	setp.gt.s64 	%p179, %rd653, %rd144;
	mov.u64 	%rd764, %rd145;
	mov.u64 	%rd765, %rd144;
	@%p179 bra 	$L__BB14_80;
	setp.lt.s64 	%p180, %rd652, %rd145;
	min.s64 	%rd764, %rd652, %rd145;
	selp.b64 	%rd765, %rd653, %rd144, %p180;
$L__BB14_80:
	setp.ne.s32 	%p181, %r146, 0;
	@%p181 bra 	$L__BB14_82;
	shr.u32 	%r255, %r1, 1;
	and.b32  	%r256, %r255, 496;
	mov.u32 	%r257, _ZN6thrust24THRUST_300001_SM_1000_NS8cuda_cub4core6detail5shmemE;
	add.s32 	%r258, %r257, %r256;
	st.shared.u64 	[%r258+8], %rd765;
	st.shared.u64 	[%r258+16], %rd764;
$L__BB14_82:
	bar.sync 	0;
	setp.ne.s32 	%p182, %r1, 0;
	@%p182 bra 	$L__BB14_236;
	setp.lt.s32 	%p183, %r29, 33;
	mov.u64 	%rd656, %rd765;
	mov.u64 	%rd657, %rd764;
	@%p183 bra 	$L__BB14_87;
	ld.shared.u64 	%rd150, [_ZN6thrust24THRUST_300001_SM_1000_NS8cuda_cub4core6detail5shmemE+24];
	ld.shared.u64 	%rd151, [_ZN6thrust24THRUST_300001_SM_1000_NS8cuda_cub4core6detail5shmemE+32];
	setp.lt.s64 	%p184, %rd765, %rd150;
	mov.u64 	%rd656, %rd765;
	mov.u64 	%rd657, %rd764;
	@%p184 bra 	$L__BB14_87;
	setp.lt.s64 	%p185, %rd150, %rd765;
	mov.u64 	%rd656, %rd150;
	mov.u64 	%rd657, %rd151;
	@%p185 bra 	$L__BB14_87;
	setp.lt.s64 	%p186, %rd764, %rd151;
	min.s64 	%rd657, %rd764, %rd151;
	selp.b64 	%rd656, %rd765, %rd150, %p186;
$L__BB14_87:
	setp.lt.s32 	%p187, %r29, 65;
	mov.u64 	%rd658, %rd656;
	mov.u64 	%rd659, %rd657;
	@%p187 bra 	$L__BB14_91;
	ld.shared.u64 	%rd156, [_ZN6thrust24THRUST_300001_SM_1000_NS8cuda_cub4core6detail5shmemE+40];
	ld.shared.u64 	%rd157, [_ZN6thrust24THRUST_300001_SM_1000_NS8cuda_cub4core6detail5shmemE+48];
	setp.lt.s64 	%p188, %rd656, %rd156;
	mov.u64 	%rd658, %rd656;
	mov.u64 	%rd659, %rd657;
	@%p188 bra 	$L__BB14_91;
	setp.lt.s64 	%p189, %rd156, %rd656;
	mov.u64 	%rd658, %rd156;
	mov.u64 	%rd659, %rd157;
	@%p189 bra 	$L__BB14_91;
	setp.lt.s64 	%p190, %rd657, %rd157;
	selp.b64 	%rd658, %rd656, %rd156, %p190;
	min.s64 	%rd659, %rd657, %rd157;
$L__BB14_91:
	setp.lt.s32 	%p191, %r29, 97;
	mov.u64 	%rd660, %rd658;
	mov.u64 	%rd661, %rd659;
	@%p191 bra 	$L__BB14_95;
	ld.shared.u64 	%rd162, [_ZN6thrust24THRUST_300001_SM_1000_NS8cuda_cub4core6detail5shmemE+56];
	ld.shared.u64 	%rd163, [_ZN6thrust24THRUST_300001_SM_1000_NS8cuda_cub4core6detail5shmemE+64];
	setp.lt.s64 	%p192, %rd658, %rd162;
	mov.u64 	%rd660, %rd658;
	mov.u64 	%rd661, %rd659;
	@%p192 bra 	$L__BB14_95;
	setp.lt.s64 	%p193, %rd162, %rd658;
	mov.u64 	%rd660, %rd162;
	mov.u64 	%rd661, %rd163;
	@%p193 bra 	$L__BB14_95;
	setp.lt.s64 	%p194, %rd659, %rd163;
	selp.b64 	%rd660, %rd658, %rd162, %p194;
	min.s64 	%rd661, %rd659, %rd163;
$L__BB14_95:
	setp.lt.s32 	%p195, %r29, 129;
	mov.u64 	%rd662, %rd660;
	mov.u64 	%rd663, %rd661;
	@%p195 bra 	$L__BB14_99;
	ld.shared.u64 	%rd168, [_ZN6thrust24THRUST_300001_SM_1000_NS8cuda_cub4core6detail5shmemE+72];
	ld.shared.u64 	%rd169, [_ZN6thrust24THRUST_300001_SM_1000_NS8cuda_cub4core6detail5shmemE+80];
	setp.lt.s64 	%p196, %rd660, %rd168;
	mov.u64 	%rd662, %rd660;
	mov.u64 	%rd663, %rd661;
	@%p196 bra 	$L__BB14_99;
	setp.lt.s64 	%p197, %rd168, %rd660;
	mov.u64 	%rd662, %rd168;
	mov.u64 	%rd663, %rd169;
	@%p197 bra 	$L__BB14_99;
	setp.lt.s64 	%p198, %rd661, %rd169;
	selp.b64 	%rd662, %rd660, %rd168, %p198;
	min.s64 	%rd663, %rd661, %rd169;
$L__BB14_99:
	setp.lt.s32 	%p199, %r29, 161;
	mov.u64 	%rd664, %rd662;
	mov.u64 	%rd665, %rd663;
	@%p199 bra 	$L__BB14_103;
	ld.shared.u64 	%rd174, [_ZN6thrust24THRUST_300001_SM_1000_NS8cuda_cub4core6detail5shmemE+88];
	ld.shared.u64 	%rd175, [_ZN6thrust24THRUST_300001_SM_1000_NS8cuda_cub4core6detail5shmemE+96];
	setp.lt.s64 	%p200, %rd662, %rd174;
	mov.u64 	%rd664, %rd662;
	mov.u64 	%rd665, %rd663;
	@%p200 bra 	$L__BB14_103;
	setp.lt.s64 	%p201, %rd174, %rd662;
	mov.u64 	%rd664, %rd174;
	mov.u64 	%rd665, %rd175;
	@%p201 bra 	$L__BB14_103;
	setp.lt.s64 	%p202, %rd663, %rd175;
	selp.b64 	%rd664, %rd662, %rd174, %p202;
	min.s64 	%rd665, %rd663, %rd175;
$L__BB14_103:
	setp.lt.s32 	%p203, %r29, 193;
	mov.u64 	%rd666, %rd664;
	mov.u64 	%rd667, %rd665;
	@%p203 bra 	$L__BB14_107;
	ld.shared.u64 	%rd180, [_ZN6thrust24THRUST_300001_SM_1000_NS8cuda_cub4core6detail5shmemE+104];
	ld.shared.u64 	%rd181, [_ZN6thrust24THRUST_300001_SM_1000_NS8cuda_cub4core6detail5shmemE+112];
	setp.lt.s64 	%p204, %rd664, %rd180;
	mov.u64 	%rd666, %rd664;
	mov.u64 	%rd667, %rd665;
	@%p204 bra 	$L__BB14_107;
	setp.lt.s64 	%p205, %rd180, %rd664;
	mov.u64 	%rd666, %rd180;
	mov.u64 	%rd667, %rd181;
	@%p205 bra 	$L__BB14_107;
	setp.lt.s64 	%p206, %rd665, %rd181;
	selp.b64 	%rd666, %rd664, %rd180, %p206;
	min.s64 	%rd667, %rd665, %rd181;
$L__BB14_107:
	setp.lt.s32 	%p207, %r29, 225;
	mov.u64 	%rd764, %rd667;
	mov.u64 	%rd765, %rd666;
	@%p207 bra 	$L__BB14_236;
	ld.shared.u64 	%rd186, [_ZN6thrust24THRUST_300001_SM_1000_NS8cuda_cub4core6detail5shmemE+120];
	ld.shared.u64 	%rd187, [_ZN6thrust24THRUST_300001_SM_1000_NS8cuda_cub4core6detail5shmemE+128];
	setp.lt.s64 	%p208, %rd666, %rd186;
	mov.u64 	%rd764, %rd667;
	mov.u64 	%rd765, %rd666;
	@%p208 bra 	$L__BB14_236;
	setp.lt.s64 	%p209, %rd186, %rd666;
	mov.u64 	%rd764, %rd187;
	mov.u64 	%rd765, %rd186;
	@%p209 bra 	$L__BB14_236;
	setp.lt.s64 	%p210, %rd667, %rd187;
	selp.b64 	%rd765, %rd666, %rd186, %p210;
	min.s64 	%rd764, %rd667, %rd187;
	bra.uni 	$L__BB14_236;
$L__BB14_111:
	mov.u32 	%r16, %tid.x;
	cvt.u64.u32 	%rd190, %r16;
	mul.wide.u32 	%rd469, %r16, 16;
	add.s64 	%rd450, %rd447, %rd469;
	// begin inline asm
	ld.global.nc.u64 %rd449, [%rd450];
	// end inline asm
	add.s64 	%rd452, %rd450, 8;
	// begin inline asm
	ld.global.nc.u64 %rd451, [%rd452];
	// end inline asm
	add.s64 	%rd454, %rd450, 4096;
	// begin inline asm
	ld.global.nc.u64 %rd453, [%rd454];
	// end inline asm
	add.s64 	%rd456, %rd450, 4104;
	// begin inline asm
	ld.global.nc.u64 %rd455, [%rd456];
	// end inline asm
	add.s64 	%rd458, %rd450, 8192;
	// begin inline asm
	ld.global.nc.u64 %rd457, [%rd458];
	// end inline asm
	add.s64 	%rd460, %rd450, 8200;
	// begin inline asm
	ld.global.nc.u64 %rd459, [%rd460];
	// end inline asm
	add.s64 	%rd462, %rd450, 12288;
	// begin inline asm
	ld.global.nc.u64 %rd461, [%rd462];
	// end inline asm
	add.s64 	%rd464, %rd450, 12296;
	// begin inline asm
	ld.global.nc.u64 %rd463, [%rd464];
	// end inline asm
	add.s64 	%rd466, %rd450, 16384;
	// begin inline asm
	ld.global.nc.u64 %rd465, [%rd466];
	// end inline asm
	add.s64 	%rd468, %rd450, 16392;
	// begin inline asm
	ld.global.nc.u64 %rd467, [%rd468];
	// end inline asm
	setp.lt.s64 	%p3, %rd449, %rd453;
	mov.u64 	%rd668, %rd449;
	mov.u64 	%rd669, %rd451;
	@%p3 bra 	$L__BB14_114;
	setp.lt.s64 	%p4, %rd453, %rd449;
	mov.u64 	%rd668, %rd453;
	mov.u64 	%rd669, %rd455;
	@%p4 bra 	$L__BB14_114;
	setp.lt.s64 	%p5, %rd451, %rd455;
	selp.b64 	%rd668, %rd449, %rd453, %p5;
	min.s64 	%rd669, %rd451, %rd455;
$L__BB14_114:
	setp.lt.s64 	%p6, %rd668, %rd457;
	mov.u64 	%rd670, %rd668;
	mov.u64 	%rd671, %rd669;
	@%p6 bra 	$L__BB14_117;
	setp.lt.s64 	%p7, %rd457, %rd668;
	mov.u64 	%rd670, %rd457;
	mov.u64 	%rd671, %rd459;
	@%p7 bra 	$L__BB14_117;
	setp.lt.s64 	%p8, %rd669, %rd459;
	selp.b64 	%rd670, %rd668, %rd457, %p8;
	min.s64 	%rd671, %rd669, %rd459;
$L__BB14_117:
	setp.lt.s64 	%p9, %rd670, %rd461;
	mov.u64 	%rd672, %rd670;
	mov.u64 	%rd673, %rd671;
	@%p9 bra 	$L__BB14_120;
	setp.lt.s64 	%p10, %rd461, %rd670;
	mov.u64 	%rd672, %rd461;
	mov.u64 	%rd673, %rd463;
	@%p10 bra 	$L__BB14_120;
	setp.lt.s64 	%p11, %rd671, %rd463;
	selp.b64 	%rd672, %rd670, %rd461, %p11;
	min.s64 	%rd673, %rd671, %rd463;
$L__BB14_120:
	setp.lt.s64 	%p12, %rd672, %rd465;
	mov.u64 	%rd738, %rd672;
	mov.u64 	%rd739, %rd673;
	@%p12 bra 	$L__BB14_123;
	setp.lt.s64 	%p13, %rd465, %rd672;
	mov.u64 	%rd738, %rd465;
	mov.u64 	%rd739, %rd467;
	@%p13 bra 	$L__BB14_123;
	setp.lt.s64 	%p14, %rd673, %rd467;
	selp.b64 	%rd738, %rd672, %rd465, %p14;
	min.s64 	%rd739, %rd673, %rd467;
$L__BB14_123:
	setp.lt.u32 	%p15, %r29, 2560;
	mov.b64 	%rd701, 1280;
	@%p15 bra 	$L__BB14_174;
	add.s64 	%rd473, %rd1, -2560;
	mul.hi.u64 	%rd474, %rd473, -3689348814741910323;
	shr.u64 	%rd218, %rd474, 10;
	setp.lt.u64 	%p16, %rd473, 1280;
	mov.b64 	%rd701, 1280;
	@%p16 bra 	$L__BB14_157;
	add.s64 	%rd476, %rd218, 1;
	and.b64  	%rd676, %rd476, 36028797018963966;
	shl.b64 	%rd477, %rd190, 4;
	add.s64 	%rd478, %rd477, %rd447;
	add.s64 	%rd677, %rd478, 57352;
	mov.b64 	%rd701, 1280;
$L__BB14_126:
	add.s64 	%rd480, %rd677, -36872;
	// begin inline asm
	ld.global.nc.u64 %rd479, [%rd480];
	// end inline asm
	add.s64 	%rd482, %rd677, -36864;
	// begin inline asm
	ld.global.nc.u64 %rd481, [%rd482];
	// end inline asm
	add.s64 	%rd484, %rd677, -32776;
	// begin inline asm
	ld.global.nc.u64 %rd483, [%rd484];
	// end inline asm
	add.s64 	%rd486, %rd677, -32768;
	// begin inline asm
	ld.global.nc.u64 %rd485, [%rd486];
	// end inline asm
	add.s64 	%rd488, %rd677, -28680;
	// begin inline asm
	ld.global.nc.u64 %rd487, [%rd488];
	// end inline asm
	add.s64 	%rd490, %rd677, -28672;
	// begin inline asm
	ld.global.nc.u64 %rd489, [%rd490];
	// end inline asm
	add.s64 	%rd492, %rd677, -24584;
	// begin inline asm
	ld.global.nc.u64 %rd491, [%rd492];
	// end inline asm
	add.s64 	%rd494, %rd677, -24576;
	// begin inline asm
	ld.global.nc.u64 %rd493, [%rd494];
	// end inline asm
	add.s64 	%rd496, %rd677, -20488;
	// begin inline asm
	ld.global.nc.u64 %rd495, [%rd496];
	// end inline asm
	add.s64 	%rd498, %rd677, -20480;
	// begin inline asm
	ld.global.nc.u64 %rd497, [%rd498];
	// end inline asm
	setp.lt.s64 	%p17, %rd738, %rd479;
	mov.u64 	%rd681, %rd738;
	mov.u64 	%rd682, %rd739;
	@%p17 bra 	$L__BB14_129;
	setp.lt.s64 	%p18, %rd479, %rd738;
	mov.u64 	%rd681, %rd479;
	mov.u64 	%rd682, %rd481;
	@%p18 bra 	$L__BB14_129;
	setp.lt.s64 	%p19, %rd739, %rd481;
	selp.b64 	%rd681, %rd738, %rd479, %p19;
	min.s64 	%rd682, %rd739, %rd481;
$L__BB14_129:
	setp.lt.s64 	%p20, %rd681, %rd483;
	mov.u64 	%rd683, %rd681;
	mov.u64 	%rd684, %rd682;
	@%p20 bra 	$L__BB14_132;
	setp.lt.s64 	%p21, %rd483, %rd681;
	mov.u64 	%rd683, %rd483;
	mov.u64 	%rd684, %rd485;
	@%p21 bra 	$L__BB14_132;
	setp.lt.s64 	%p22, %rd682, %rd485;
	selp.b64 	%rd683, %rd681, %rd483, %p22;
	min.s64 	%rd684, %rd682, %rd485;
$L__BB14_132:
	setp.lt.s64 	%p23, %rd683, %rd487;
	mov.u64 	%rd685, %rd683;
	mov.u64 	%rd686, %rd684;
	@%p23 bra 	$L__BB14_135;
	setp.lt.s64 	%p24, %rd487, %rd683;
	mov.u64 	%rd685, %rd487;
	mov.u64 	%rd686, %rd489;
	@%p24 bra 	$L__BB14_135;
	setp.lt.s64 	%p25, %rd684, %rd489;
	selp.b64 	%rd685, %rd683, %rd487, %p25;
	min.s64 	%rd686, %rd684, %rd489;
$L__BB14_135:
	setp.lt.s64 	%p26, %rd685, %rd491;
	mov.u64 	%rd687, %rd685;
	mov.u64 	%rd688, %rd686;
	@%p26 bra 	$L__BB14_138;
	setp.lt.s64 	%p27, %rd491, %rd685;
	mov.u64 	%rd687, %rd491;
	mov.u64 	%rd688, %rd493;
	@%p27 bra 	$L__BB14_138;
	setp.lt.s64 	%p28, %rd686, %rd493;
	selp.b64 	%rd687, %rd685, %rd491, %p28;
	min.s64 	%rd688, %rd686, %rd493;
$L__BB14_138:
	setp.lt.s64 	%p29, %rd687, %rd495;
	mov.u64 	%rd689, %rd687;
	mov.u64 	%rd690, %rd688;
	@%p29 bra 	$L__BB14_141;
	setp.lt.s64 	%p30, %rd495, %rd687;
	mov.u64 	%rd689, %rd495;
	mov.u64 	%rd690, %rd497;
	@%p30 bra 	$L__BB14_141;
	setp.lt.s64 	%p31, %rd688, %rd497;
	selp.b64 	%rd689, %rd687, %rd495, %p31;
	min.s64 	%rd690, %rd688, %rd497;
$L__BB14_141:
	add.s64 	%rd500, %rd677, -16392;
	// begin inline asm
	ld.global.nc.u64 %rd499, [%rd500];
	// end inline asm
	add.s64 	%rd502, %rd677, -16384;
	// begin inline asm
	ld.global.nc.u64 %rd501, [%rd502];
	// end inline asm
	add.s64 	%rd504, %rd677, -12296;
	// begin inline asm
	ld.global.nc.u64 %rd503, [%rd504];
	// end inline asm
	add.s64 	%rd506, %rd677, -12288;
	// begin inline asm
	ld.global.nc.u64 %rd505, [%rd506];
	// end inline asm
	add.s64 	%rd508, %rd677, -8200;
	// begin inline asm
	ld.global.nc.u64 %rd507, [%rd508];
	// end inline asm
	add.s64 	%rd510, %rd677, -8192;
	// begin inline asm
	ld.global.nc.u64 %rd509, [%rd510];
	// end inline asm
	add.s64 	%rd512, %rd677, -4104;
	// begin inline asm
	ld.global.nc.u64 %rd511, [%rd512];
	// end inline asm
	add.s64 	%rd514, %rd677, -4096;
	// begin inline asm
	ld.global.nc.u64 %rd513, [%rd514];
	// end inline asm
	add.s64 	%rd516, %rd677, -8;
	// begin inline asm
	ld.global.nc.u64 %rd515, [%rd516];
	// end inline asm
	// begin inline asm
	ld.global.nc.u64 %rd517, [%rd677];
	// end inline asm
	setp.lt.s64 	%p32, %rd689, %rd499;
	mov.u64 	%rd691, %rd689;
	mov.u64 	%rd692, %rd690;
	@%p32 bra 	$L__BB14_144;
	setp.lt.s64 	%p33, %rd499, %rd689;
	mov.u64 	%rd691, %rd499;
	mov.u64 	%rd692, %rd501;
	@%p33 bra 	$L__BB14_144;
	setp.lt.s64 	%p34, %rd690, %rd501;
	selp.b64 	%rd691, %rd689, %rd499, %p34;
	min.s64 	%rd692, %rd690, %rd501;
$L__BB14_144:
	setp.lt.s64 	%p35, %rd691, %rd503;
	mov.u64 	%rd693, %rd691;
	mov.u64 	%rd694, %rd692;
	@%p35 bra 	$L__BB14_147;
	setp.lt.s64 	%p36, %rd503, %rd691;
	mov.u64 	%rd693, %rd503;
	mov.u64 	%rd694, %rd505;
	@%p36 bra 	$L__BB14_147;
	setp.lt.s64 	%p37, %rd692, %rd505;
	selp.b64 	%rd693, %rd691, %rd503, %p37;
	min.s64 	%rd694, %rd692, %rd505;
$L__BB14_147:
	setp.lt.s64 	%p38, %rd693, %rd507;
	mov.u64 	%rd695, %rd693;
	mov.u64 	%rd696, %rd694;
	@%p38 bra 	$L__BB14_150;
	setp.lt.s64 	%p39, %rd507, %rd693;
	mov.u64 	%rd695, %rd507;
	mov.u64 	%rd696, %rd509;
	@%p39 bra 	$L__BB14_150;
	setp.lt.s64 	%p40, %rd694, %rd509;
	selp.b64 	%rd695, %rd693, %rd507, %p40;
	min.s64 	%rd696, %rd694, %rd509;
$L__BB14_150:
	setp.lt.s64 	%p41, %rd695, %rd511;
	mov.u64 	%rd697, %rd695;
	mov.u64 	%rd698, %rd696;
	@%p41 bra 	$L__BB14_153;
	setp.lt.s64 	%p42, %rd511, %rd695;
	mov.u64 	%rd697, %rd511;
	mov.u64 	%rd698, %rd513;
	@%p42 bra 	$L__BB14_153;
	setp.lt.s64 	%p43, %rd696, %rd513;
	selp.b64 	%rd697, %rd695, %rd511, %p43;
	min.s64 	%rd698, %rd696, %rd513;
$L__BB14_153:
	setp.lt.s64 	%p44, %rd697, %rd515;
	mov.u64 	%rd738, %rd697;
	mov.u64 	%rd739, %rd698;
	@%p44 bra 	$L__BB14_156;
	setp.lt.s64 	%p45, %rd515, %rd697;
	mov.u64 	%rd738, %rd515;
	mov.u64 	%rd739, %rd517;
	@%p45 bra 	$L__BB14_156;
	setp.lt.s64 	%p46, %rd698, %rd517;
	selp.b64 	%rd738, %rd697, %rd515, %p46;
	min.s64 	%rd739, %rd698, %rd517;
$L__BB14_156:
	add.s64 	%rd701, %rd701, 2560;
	add.s64 	%rd677, %rd677, 40960;
	add.s64 	%rd676, %rd676, -2;
	setp.ne.s64 	%p47, %rd676, 0;
	@%p47 bra 	$L__BB14_126;
$L__BB14_157:
	and.b64  	%rd519, %rd218, 1;
	setp.eq.b64 	%p48, %rd519, 1;
	@%p48 bra 	$L__BB14_174;
	shl.b64 	%rd540, %rd701, 4;
	add.s64 	%rd521, %rd450, %rd540;
	// begin inline asm
	ld.global.nc.u64 %rd520, [%rd521];
	// end inline asm
	add.s64 	%rd523, %rd521, 8;
	// begin inline asm
	ld.global.nc.u64 %rd522, [%rd523];
	// end inline asm
	add.s64 	%rd525, %rd521, 4096;
	// begin inline asm
	ld.global.nc.u64 %rd524, [%rd525];
	// end inline asm
	add.s64 	%rd527, %rd521, 4104;
	// begin inline asm
	ld.global.nc.u64 %rd526, [%rd527];
	// end inline asm
	add.s64 	%rd529, %rd521, 8192;
	// begin inline asm
	ld.global.nc.u64 %rd528, [%rd529];
	// end inline asm
	add.s64 	%rd531, %rd521, 8200;
	// begin inline asm
	ld.global.nc.u64 %rd530, [%rd531];
	// end inline asm
	add.s64 	%rd533, %rd521, 12288;
	// begin inline asm
	ld.global.nc.u64 %rd532, [%rd533];
	// end inline asm
	add.s64 	%rd535, %rd521, 12296;
	// begin inline asm
	ld.global.nc.u64 %rd534, [%rd535];
	// end inline asm
	add.s64 	%rd537, %rd521, 16384;
	// begin inline asm
	ld.global.nc.u64 %rd536, [%rd537];
	// end inline asm
	add.s64 	%rd539, %rd521, 16392;
	// begin inline asm
	ld.global.nc.u64 %rd538, [%rd539];
	// end inline asm
	setp.lt.s64 	%p49, %rd738, %rd520;
	mov.u64 	%rd707, %rd738;
	mov.u64 	%rd708, %rd739;
	@%p49 bra 	$L__BB14_161;
	setp.lt.s64 	%p50, %rd520, %rd738;
	mov.u64 	%rd707, %rd520;
	mov.u64 	%rd708, %rd522;
	@%p50 bra 	$L__BB14_161;
	setp.lt.s64 	%p51, %rd739, %rd522;
	selp.b64 	%rd707, %rd738, %rd520, %p51;
	min.s64 	%rd708, %rd739, %rd522;
$L__BB14_161:
	setp.lt.s64 	%p52, %rd707, %rd524;
	mov.u64 	%rd709, %rd707;
	mov.u64 	%rd710, %rd708;
	@%p52 bra 	$L__BB14_164;
	setp.lt.s64 	%p53, %rd524, %rd707;
	mov.u64 	%rd709, %rd524;
	mov.u64 	%rd710, %rd526;
	@%p53 bra 	$L__BB14_164;
	setp.lt.s64 	%p54, %rd708, %rd526;
	selp.b64 	%rd709, %rd707, %rd524, %p54;
	min.s64 	%rd710, %rd708, %rd526;
$L__BB14_164:
	setp.lt.s64 	%p55, %rd709, %rd528;
	mov.u64 	%rd711, %rd709;
	mov.u64 	%rd712, %rd710;
	@%p55 bra 	$L__BB14_167;
	setp.lt.s64 	%p56, %rd528, %rd709;
	mov.u64 	%rd711, %rd528;
	mov.u64 	%rd712, %rd530;
	@%p56 bra 	$L__BB14_167;
	setp.lt.s64 	%p57, %rd710, %rd530;
	selp.b64 	%rd711, %rd709, %rd528, %p57;
	min.s64 	%rd712, %rd710, %rd530;
$L__BB14_167:
	setp.lt.s64 	%p58, %rd711, %rd532;
	mov.u64 	%rd713, %rd711;
	mov.u64 	%rd714, %rd712;
	@%p58 bra 	$L__BB14_170;
	setp.lt.s64 	%p59, %rd532, %rd711;
	mov.u64 	%rd713, %rd532;
	mov.u64 	%rd714, %rd534;
	@%p59 bra 	$L__BB14_170;
	setp.lt.s64 	%p60, %rd712, %rd534;
	selp.b64 	%rd713, %rd711, %rd532, %p60;
	min.s64 	%rd714, %rd712, %rd534;
$L__BB14_170:
	setp.lt.s64 	%p61, %rd713, %rd536;
	mov.u64 	%rd738, %rd713;
	mov.u64 	%rd739, %rd714;
	@%p61 bra 	$L__BB14_173;
	setp.lt.s64 	%p62, %rd536, %rd713;
	mov.u64 	%rd738, %rd536;
	mov.u64 	%rd739, %rd538;
	@%p62 bra 	$L__BB14_173;
	setp.lt.s64 	%p63, %rd714, %rd538;
	selp.b64 	%rd738, %rd713, %rd536, %p63;
	min.s64 	%rd739, %rd714, %rd538;
$L__BB14_173:
	add.s64 	%rd701, %rd701, 1280;
$L__BB14_174:
	cvt.s64.s32 	%rd541, %r29;
	setp.ge.s64 	%p64, %rd701, %rd541;
	@%p64 bra 	$L__BB14_197;
	cvt.u32.u64 	%r17, %rd701;
	sub.s32 	%r18, %r29, %r17;
	setp.ge.s32 	%p65, %r16, %r18;
	@%p65 bra 	$L__BB14_197;
	not.b32 	%r30, %r16;
	add.s32 	%r31, %r29, %r30;
	sub.s32 	%r19, %r31, %r17;
	and.b32  	%r32, %r19, 768;
	setp.eq.s32 	%p66, %r32, 768;
	mov.u32 	%r372, %r16;
	@%p66 bra 	$L__BB14_182;
	cvt.u64.u32 	%rd543, %r16;
	add.s64 	%rd544, %rd701, %rd543;
	shl.b64 	%rd545, %rd544, 4;
	add.s64 	%rd720, %rd447, %rd545;
	shr.u32 	%r33, %r19, 8;
	add.s32 	%r34, %r33, 1;
	and.b32  	%r35, %r34, 3;
	neg.s32 	%r370, %r35;
	mov.u32 	%r372, %r16;
$L__BB14_178:
	.pragma "nounroll";
	mov.u64 	%rd332, %rd739;
	mov.u64 	%rd331, %rd738;
	// begin inline asm
	ld.global.nc.u64 %rd546, [%rd720];
	// end inline asm
	add.s64 	%rd549, %rd720, 8;
	// begin inline asm
	ld.global.nc.u64 %rd548, [%rd549];
	// end inline asm
	setp.lt.s64 	%p67, %rd331, %rd546;
	@%p67 bra 	$L__BB14_181;
	setp.lt.s64 	%p68, %rd546, %rd331;
	mov.u64 	%rd738, %rd546;
	mov.u64 	%rd739, %rd548;
	@%p68 bra 	$L__BB14_181;
	setp.lt.s64 	%p69, %rd332, %rd548;
	selp.b64 	%rd738, %rd331, %rd546, %p69;
	min.s64 	%rd739, %rd332, %rd548;
$L__BB14_181:
	add.s32 	%r372, %r372, 256;
	add.s64 	%rd720, %rd720, 4096;
	add.s32 	%r370, %r370, 1;
	setp.ne.s32 	%p70, %r370, 0;
	@%p70 bra 	$L__BB14_178;
$L__BB14_182:
	setp.lt.u32 	%p71, %r19, 768;
	@%p71 bra 	$L__BB14_197;
	cvt.u64.u32 	%rd550, %r372;
	add.s64 	%rd551, %rd701, %rd550;
	shl.b64 	%rd552, %rd551, 4;
	add.s64 	%rd553, %rd552, %rd447;
	add.s64 	%rd729, %rd553, 12296;
$L__BB14_184:
	add.s64 	%rd555, %rd729, -12296;
	// begin inline asm
	ld.global.nc.u64 %rd554, [%rd555];
	// end inline asm
	add.s64 	%rd557, %rd729, -12288;
	// begin inline asm
	ld.global.nc.u64 %rd556, [%rd557];
	// end inline asm
	setp.lt.s64 	%p72, %rd738, %rd554;
	mov.u64 	%rd732, %rd738;
	mov.u64 	%rd733, %rd739;
	@%p72 bra 	$L__BB14_187;
	setp.lt.s64 	%p73, %rd554, %rd738;
	mov.u64 	%rd732, %rd554;
	mov.u64 	%rd733, %rd556;
	@%p73 bra 	$L__BB14_187;
	setp.lt.s64 	%p74, %rd739, %rd556;
	selp.b64 	%rd732, %rd738, %rd554, %p74;
	min.s64 	%rd733, %rd739, %rd556;
$L__BB14_187:
	add.s64 	%rd559, %rd729, -8200;
	// begin inline asm
	ld.global.nc.u64 %rd558, [%rd559];
	// end inline asm
	add.s64 	%rd561, %rd729, -8192;
	// begin inline asm
	ld.global.nc.u64 %rd560, [%rd561];
	// end inline asm
	setp.lt.s64 	%p75, %rd732, %rd558;
	mov.u64 	%rd734, %rd732;
	mov.u64 	%rd735, %rd733;
	@%p75 bra 	$L__BB14_190;
	setp.lt.s64 	%p76, %rd558, %rd732;
	mov.u64 	%rd734, %rd558;
	mov.u64 	%rd735, %rd560;
	@%p76 bra 	$L__BB14_190;
	setp.lt.s64 	%p77, %rd733, %rd560;
	selp.b64 	%rd734, %rd732, %rd558, %p77;
	min.s64 	%rd735, %rd733, %rd560;
$L__BB14_190:
	add.s64 	%rd563, %rd729, -4104;
	// begin inline asm
	ld.global.nc.u64 %rd562, [%rd563];
	// end inline asm
	add.s64 	%rd565, %rd729, -4096;
	// begin inline asm
	ld.global.nc.u64 %rd564, [%rd565];
	// end inline asm
	setp.lt.s64 	%p78, %rd734, %rd562;
	mov.u64 	%rd736, %rd734;
	mov.u64 	%rd737, %rd735;
	@%p78 bra 	$L__BB14_193;
	setp.lt.s64 	%p79, %rd562, %rd734;
	mov.u64 	%rd736, %rd562;
	mov.u64 	%rd737, %rd564;
	@%p79 bra 	$L__BB14_193;
	setp.lt.s64 	%p80, %rd735, %rd564;
	selp.b64 	%rd736, %rd734, %rd562, %p80;
	min.s64 	%rd737, %rd735, %rd564;
$L__BB14_193:
	add.s64 	%rd567, %rd729, -8;
	// begin inline asm
	ld.global.nc.u64 %rd566, [%rd567];
	// end inline asm
	// begin inline asm
	ld.global.nc.u64 %rd568, [%rd729];
	// end inline asm
	setp.lt.s64 	%p81, %rd736, %rd566;
	mov.u64 	%rd738, %rd736;
	mov.u64 	%rd739, %rd737;
	@%p81 bra 	$L__BB14_196;
	setp.lt.s64 	%p82, %rd566, %rd736;
	mov.u64 	%rd738, %rd566;
	mov.u64 	%rd739, %rd568;
	@%p82 bra 	$L__BB14_196;
	setp.lt.s64 	%p83, %rd737, %rd568;
	selp.b64 	%rd738, %rd736, %rd566, %p83;
	min.s64 	%rd739, %rd737, %rd568;
$L__BB14_196:
	add.s32 	%r372, %r372, 1024;
	add.s64 	%rd729, %rd729, 16384;
	setp.lt.s32 	%p84, %r372, %r18;
	@%p84 bra 	$L__BB14_184;
$L__BB14_197:
	// begin inline asm
	mov.u32 %r36, %laneid;
	// end inline asm
	mov.b64 	{%r38, %r43}, %rd738;
	mov.b32 	%r54, 1;
	mov.b32 	%r55, 31;
	mov.b32 	%r56, -1;
	// begin inline asm
	shfl.sync.down.b32 %r37, %r38, %r54, %r55, %r56;
	// end inline asm
	// begin inline asm
	shfl.sync.down.b32 %r42, %r43, %r54, %r55, %r56;
	// end inline asm
	mov.b64 	%rd375, {%r37, %r42};
	mov.b64 	{%r48, %r53}, %rd739;
	// begin inline asm
	shfl.sync.down.b32 %r47, %r48, %r54, %r55, %r56;
	// end inline asm
	// begin inline asm
	shfl.sync.down.b32 %r52, %r53, %r54, %r55, %r56;
	// end inline asm
	mov.b64 	%rd376, {%r47, %r52};
	setp.gt.s32 	%p85, %r36, 30;
	setp.lt.s64 	%p86, %rd738, %rd375;
	or.pred  	%p87, %p85, %p86;
	mov.u64 	%rd742, %rd738;
	mov.u64 	%rd743, %rd739;
	@%p87 bra 	$L__BB14_200;
	setp.gt.s64 	%p88, %rd738, %rd375;
	mov.u64 	%rd742, %rd375;
	mov.u64 	%rd743, %rd376;
	@%p88 bra 	$L__BB14_200;
	setp.lt.s64 	%p89, %rd739, %rd376;
	selp.b64 	%rd742, %rd738, %rd375, %p89;
	min.s64 	%rd743, %rd739, %rd376;
$L__BB14_200:
	mov.b64 	{%r58, %r63}, %rd742;
	mov.b32 	%r74, 2;
	mov.b32 	%r75, 31;
	mov.b32 	%r76, -1;
	// begin inline asm
	shfl.sync.down.b32 %r57, %r58, %r74, %r75, %r76;
	// end inline asm
	// begin inline asm
	shfl.sync.down.b32 %r62, %r63, %r74, %r75, %r76;
	// end inline asm
	mov.b64 	%rd381, {%r57, %r62};
	mov.b64 	{%r68, %r73}, %rd743;
	// begin inline asm
	shfl.sync.down.b32 %r67, %r68, %r74, %r75, %r76;
	// end inline asm
	// begin inline asm
	shfl.sync.down.b32 %r72, %r73, %r74, %r75, %r76;
	// end inline asm
	mov.b64 	%rd382, {%r67, %r72};
	setp.gt.s32 	%p90, %r36, 29;
	setp.lt.s64 	%p91, %rd742, %rd381;
	or.pred  	%p92, %p90, %p91;
	mov.u64 	%rd744, %rd742;
	mov.u64 	%rd745, %rd743;
	@%p92 bra 	$L__BB14_203;
	setp.gt.s64 	%p93, %rd742, %rd381;
	mov.u64 	%rd744, %rd381;
	mov.u64 	%rd745, %rd382;
	@%p93 bra 	$L__BB14_203;
	setp.lt.s64 	%p94, %rd743, %rd382;
	selp.b64 	%rd744, %rd742, %rd381, %p94;
	min.s64 	%rd745, %rd743, %rd382;
$L__BB14_203:
	mov.b64 	{%r78, %r83}, %rd744;
	mov.b32 	%r94, 4;
	mov.b32 	%r95, 31;
	mov.b32 	%r96, -1;
	// begin inline asm
	shfl.sync.down.b32 %r77, %r78, %r94, %r95, %r96;
	// end inline asm
	// begin inline asm
	shfl.sync.down.b32 %r82, %r83, %r94, %r95, %r96;
	// end inline asm
	mov.b64 	%rd387, {%r77, %r82};
	mov.b64 	{%r88, %r93}, %rd745;
	// begin inline asm
	shfl.sync.down.b32 %r87, %r88, %r94, %r95, %r96;
	// end inline asm
	// begin inline asm
	shfl.sync.down.b32 %r92, %r93, %r94, %r95, %r96;
	// end inline asm
	mov.b64 	%rd388, {%r87, %r92};
	setp.gt.s32 	%p95, %r36, 27;
	setp.lt.s64 	%p96, %rd744, %rd387;
	or.pred  	%p97, %p95, %p96;
	mov.u64 	%rd746, %rd744;
	mov.u64 	%rd747, %rd745;
	@%p97 bra 	$L__BB14_206;
	setp.gt.s64 	%p98, %rd744, %rd387;
	mov.u64 	%rd746, %rd387;
	mov.u64 	%rd747, %rd388;
	@%p98 bra 	$L__BB14_206;
	setp.lt.s64 	%p99, %rd745, %rd388;
	selp.b64 	%rd746, %rd744, %rd387, %p99;
	min.s64 	%rd747, %rd745, %rd388;
$L__BB14_206:
	mov.b64 	{%r98, %r103}, %rd746;
	mov.b32 	%r114, 8;
	mov.b32 	%r115, 31;
	mov.b32 	%r116, -1;
	// begin inline asm
	shfl.sync.down.b32 %r97, %r98, %r114, %r115, %r116;
	// end inline asm
	// begin inline asm
	shfl.sync.down.b32 %r102, %r103, %r114, %r115, %r116;
	// end inline asm
	mov.b64 	%rd393, {%r97, %r102};
	mov.b64 	{%r108, %r113}, %rd747;
	// begin inline asm
	shfl.sync.down.b32 %r107, %r108, %r114, %r115, %r116;
	// end inline asm
	// begin inline asm
	shfl.sync.down.b32 %r112, %r113, %r114, %r115, %r116;
	// end inline asm
	mov.b64 	%rd394, {%r107, %r112};
	setp.gt.s32 	%p100, %r36, 23;
	setp.lt.s64 	%p101, %rd746, %rd393;
	or.pred  	%p102, %p100, %p101;
	mov.u64 	%rd748, %rd746;
	mov.u64 	%rd749, %rd747;
	@%p102 bra 	$L__BB14_209;
	setp.gt.s64 	%p103, %rd746, %rd393;
	mov.u64 	%rd748, %rd393;
	mov.u64 	%rd749, %rd394;
	@%p103 bra 	$L__BB14_209;
	setp.lt.s64 	%p104, %rd747, %rd394;
	selp.b64 	%rd748, %rd746, %rd393, %p104;
	min.s64 	%rd749, %rd747, %rd394;
$L__BB14_209:
	mov.b64 	{%r118, %r123}, %rd748;
	mov.b32 	%r134, 16;
	mov.b32 	%r135, 31;
	mov.b32 	%r136, -1;
	// begin inline asm
	shfl.sync.down.b32 %r117, %r118, %r134, %r135, %r136;
	// end inline asm
	// begin inline asm
	shfl.sync.down.b32 %r122, %r123, %r134, %r135, %r136;
	// end inline asm
	mov.b64 	%rd399, {%r117, %r122};
	mov.b64 	{%r128, %r133}, %rd749;
	// begin inline asm
	shfl.sync.down.b32 %r127, %r128, %r134, %r135, %r136;
	// end inline asm
	// begin inline asm
	shfl.sync.down.b32 %r132, %r133, %r134, %r135, %r136;
	// end inline asm
	mov.b64 	%rd400, {%r127, %r132};
	setp.gt.s32 	%p105, %r36, 15;
	setp.lt.s64 	%p106, %rd748, %rd399;
	or.pred  	%p107, %p105, %p106;
	mov.u64 	%rd765, %rd748;
	mov.u64 	%rd764, %rd749;
	@%p107 bra 	$L__BB14_212;
	setp.gt.s64 	%p108, %rd748, %rd399;
	mov.u64 	%rd765, %rd399;
	mov.u64 	%rd764, %rd400;
	@%p108 bra 	$L__BB14_212;
	setp.lt.s64 	%p109, %rd749, %rd400;
	selp.b64 	%rd765, %rd748, %rd399, %p109;
	min.s64 	%rd764, %rd749, %rd400;
$L__BB14_212:
	setp.ne.s32 	%p110, %r36, 0;
	@%p110 bra 	$L__BB14_214;
	shr.u32 	%r137, %r16, 1;
	and.b32  	%r138, %r137, 496;
	mov.u32 	%r139, _ZN6thrust24THRUST_300001_SM_1000_NS8cuda_cub4core6detail5shmemE;
	add.s32 	%r140, %r139, %r138;
	st.shared.u64 	[%r140+8], %rd765;
	st.shared.u64 	[%r140+16], %rd764;
$L__BB14_214:
	bar.sync 	0;
	setp.ne.s32 	%p111, %r16, 0;
	@%p111 bra 	$L__BB14_236;
	ld.shared.u64 	%rd405, [_ZN6thrust24THRUST_300001_SM_1000_NS8cuda_cub4core6detail5shmemE+24];
	ld.shared.u64 	%rd406, [_ZN6thrust24THRUST_300001_SM_1000_NS8cuda_cub4core6detail5shmemE+32];
	setp.lt.s64 	%p112, %rd765, %rd405;
	mov.u64 	%rd752, %rd765;
	mov.u64 	%rd753, %rd764;
	@%p112 bra 	$L__BB14_218;
	setp.lt.s64 	%p113, %rd405, %rd765;
	mov.u64 	%rd752, %rd405;
	mov.u64 	%rd753, %rd406;
	@%p113 bra 	$L__BB14_218;
	setp.lt.s64 	%p114, %rd764, %rd406;
	selp.b64 	%rd752, %rd765, %rd405, %p114;
	min.s64 	%rd753, %rd764, %rd406;
$L__BB14_218:
	ld.shared.u64 	%rd411, [_ZN6thrust24THRUST_300001_SM_1000_NS8cuda_cub4core6detail5shmemE+40];
	ld.shared.u64 	%rd412, [_ZN6thrust24THRUST_300001_SM_1000_NS8cuda_cub4core6detail5shmemE+48];
	setp.lt.s64 	%p115, %rd752, %rd411;
	mov.u64 	%rd754, %rd752;
	mov.u64 	%rd755, %rd753;
	@%p115 bra 	$L__BB14_221;
	setp.lt.s64 	%p116, %rd411, %rd752;
	mov.u64 	%rd754, %rd411;
	mov.u64 	%rd755, %rd412;
	@%p116 bra 	$L__BB14_221;
	setp.lt.s64 	%p117, %rd753, %rd412;
	selp.b64 	%rd754, %rd752, %rd411, %p117;
	min.s64 	%rd755, %rd753, %rd412;
$L__BB14_221:
	ld.shared.u64 	%rd417, [_ZN6thrust24THRUST_300001_SM_1000_NS8cuda_cub4core6detail5shmemE+56];
	ld.shared.u64 	%rd418, [_ZN6thrust24THRUST_300001_SM_1000_NS8cuda_cub4core6detail5shmemE+64];
	setp.lt.s64 	%p118, %rd754, %rd417;
	mov.u64 	%rd756, %rd754;
	mov.u64 	%rd757, %rd755;
	@%p118 bra 	$L__BB14_224;
	setp.lt.s64 	%p119, %rd417, %rd754;
	mov.u64 	%rd756, %rd417;
	mov.u64 	%rd757, %rd418;
	@%p119 bra 	$L__BB14_224;
	setp.lt.s64 	%p120, %rd755, %rd418;
	selp.b64 	%rd756, %rd754, %rd417, %p120;
	min.s64 	%rd757, %rd755, %rd418;
$L__BB14_224:
	ld.shared.u64 	%rd423, [_ZN6thrust24THRUST_300001_SM_1000_NS8cuda_cub4core6detail5shmemE+72];
	ld.shared.u64 	%rd424, [_ZN6thrust24THRUST_300001_SM_1000_NS8cuda_cub4core6detail5shmemE+80];
	setp.lt.s64 	%p121, %rd756, %rd423;
	mov.u64 	%rd758, %rd756;
	mov.u64 	%rd759, %rd757;
	@%p121 bra 	$L__BB14_227;
	setp.lt.s64 	%p122, %rd423, %rd756;
	mov.u64 	%rd758, %rd423;
	mov.u64 	%rd759, %rd424;
	@%p122 bra 	$L__BB14_227;
	setp.lt.s64 	%p123, %rd757, %rd424;
	selp.b64 	%rd758, %rd756, %rd423, %p123;
	min.s64 	%rd759, %rd757, %rd424;
$L__BB14_227:
	ld.shared.u64 	%rd429, [_ZN6thrust24THRUST_300001_SM_1000_NS8cuda_cub4core6detail5shmemE+88];
	ld.shared.u64 	%rd430, [_ZN6thrust24THRUST_300001_SM_1000_NS8cuda_cub4core6detail5shmemE+96];
	setp.lt.s64 	%p124, %rd758, %rd429;
	mov.u64 	%rd760, %rd758;
	mov.u64 	%rd761, %rd759;
	@%p124 bra 	$L__BB14_230;
	setp.lt.s64 	%p125, %rd429, %rd758;
	mov.u64 	%rd760, %rd429;
	mov.u64 	%rd761, %rd430;
	@%p125 bra 	$L__BB14_230;
	setp.lt.s64 	%p126, %rd759, %rd430;
	selp.b64 	%rd760, %rd758, %rd429, %p126;
	min.s64 	%rd761, %rd759, %rd430;
$L__BB14_230:
	ld.shared.u64 	%rd435, [_ZN6thrust24THRUST_300001_SM_1000_NS8cuda_cub4core6detail5shmemE+104];
	ld.shared.u64 	%rd436, [_ZN6thrust24THRUST_300001_SM_1000_NS8cuda_cub4core6detail5shmemE+112];
	setp.lt.s64 	%p127, %rd760, %rd435;
	mov.u64 	%rd762, %rd760;
	mov.u64 	%rd763, %rd761;
	@%p127 bra 	$L__BB14_233;
	setp.lt.s64 	%p128, %rd435, %rd760;
	mov.u64 	%rd762, %rd435;
	mov.u64 	%rd763, %rd436;
	@%p128 bra 	$L__BB14_233;
	setp.lt.s64 	%p129, %rd761, %rd436;
	selp.b64 	%rd762, %rd760, %rd435, %p129;
	min.s64 	%rd763, %rd761, %rd436;
$L__BB14_233:
	ld.shared.u64 	%rd441, [_ZN6thrust24THRUST_300001_SM_1000_NS8cuda_cub4core6detail5shmemE+120];
	ld.shared.u64 	%rd442, [_ZN6thrust24THRUST_300001_SM_1000_NS8cuda_cub4core6detail5shmemE+128];
	setp.lt.s64 	%p130, %rd762, %rd441;
	mov.u64 	%rd764, %rd763;
	mov.u64 	%rd765, %rd762;
	@%p130 bra 	$L__BB14_236;
	setp.lt.s64 	%p131, %rd441, %rd762;
	mov.u64 	%rd764, %rd442;
	mov.u64 	%rd765, %rd441;
	@%p131 bra 	$L__BB14_236;
	setp.lt.s64 	%p132, %rd763, %rd442;
	selp.b64 	%rd765, %rd762, %rd441, %p132;
	min.s64 	%rd764, %rd763, %rd442;
$L__BB14_236:
	mov.u32 	%r364, %tid.x;
	setp.ne.s32 	%p259, %r364, 0;
	@%p259 bra 	$L__BB14_238;
	ld.param.u64 	%rd600, [_ZN6thrust24THRUST_300001_SM_1000_NS8cuda_cub4core6detail13_kernel_agentINS1_8__reduce11ReduceAgentIPN4cuda3std3__45tupleIJxlEEESC_SB_lNS1_9__extrema9arg_min_fIxlNS9_4lessIxEEEEEEJSC_SC_iSH_EEEvDpT0__param_1];
	cvta.to.global.u64 	%rd599, %rd600;
	st.global.u64 	[%rd599], %rd765;
	st.global.u64 	[%rd599+8], %rd764;
$L__BB14_238:
	ret;

}
	// .globl	_ZN3cub18CUB_300001_SM_10006detail11EmptyKernelIvEEvv
.visible .entry _ZN3cub18CUB_300001_SM_10006detail11EmptyKernelIvEEvv()
{


	ret;

}
	// .globl	_ZN3cub18CUB_300001_SM_10006detail8for_each13static_kernelINS2_12policy_hub_t12policy_500_tEmN6thrust24THRUST_300001_SM_1000_NS8cuda_cub20__uninitialized_fill7functorINS7_10device_ptrIiEEiEEEEvT0_T1_
.visible .entry _ZN3cub18CUB_300001_SM_10006detail8for_each13static_kernelINS2_12policy_hub_t12policy_500_tEmN6thrust24THRUST_300001_SM_1000_NS8cuda_cub20__uninitialized_fill7functorINS7_10device_ptrIiEEiEEEEvT0_T1_(
	.param .u64 _ZN3cub18CUB_300001_SM_10006detail8for_each13static_kernelINS2_12policy_hub_t12policy_500_tEmN6thrust24THRUST_300001_SM_1000_NS8cuda_cub20__uninitialized_fill7functorINS7_10device_ptrIiEEiEEEEvT0_T1__param_0,
	.param .align 8 .b8 _ZN3cub18CUB_300001_SM_10006detail8for_each13static_kernelINS2_12policy_hub_t12policy_500_tEmN6thrust24THRUST_300001_SM_1000_NS8cuda_cub20__uninitialized_fill7functorINS7_10device_ptrIiEEiEEEEvT0_T1__param_1[16]
)
.maxntid 256
{
	.reg .pred 	%p<4>;
	.reg .b16 	%rs<5>;
	.reg .b32 	%r<12>;
	.reg .b64 	%rd<16>;

	ld.param.u32 	%r3, [_ZN3cub18CUB_300001_SM_10006detail8for_each13static_kernelINS2_12policy_hub_t12policy_500_tEmN6thrust24THRUST_300001_SM_1000_NS8cuda_cub20__uninitialized_fill7functorINS7_10device_ptrIiEEiEEEEvT0_T1__param_1+8];
	ld.param.u64 	%rd4, [_ZN3cub18CUB_300001_SM_10006detail8for_each13static_kernelINS2_12policy_hub_t12policy_500_tEmN6thrust24THRUST_300001_SM_1000_NS8cuda_cub20__uninitialized_fill7functorINS7_10device_ptrIiEEiEEEEvT0_T1__param_1];
	ld.param.u64 	%rd5, [_ZN3cub18CUB_300001_SM_10006detail8for_each13static_kernelINS2_12policy_hub_t12policy_500_tEmN6thrust24THRUST_300001_SM_1000_NS8cuda_cub20__uninitialized_fill7functorINS7_10device_ptrIiEEiEEEEvT0_T1__param_0];
	mov.u32 	%r9, %ctaid.x;
	mul.wide.u32 	%rd1, %r9, 512;
	sub.s64 	%rd2, %rd5, %rd1;
	setp.lt.u64 	%p1, %rd2, 512;
	@%p1 bra 	$L__BB16_2;
	mov.u32 	%r11, %tid.x;
	cvta.to.global.u64 	%rd11, %rd4;
	cvt.u64.u32 	%rd12, %r11;
	add.s64 	%rd13, %rd1, %rd12;
	shl.b64 	%rd14, %rd13, 2;
	add.s64 	%rd15, %rd11, %rd14;
	st.global.u32 	[%rd15], %r3;
	st.global.u32 	[%rd15+1024], %r3;
	bra.uni 	$L__BB16_6;
$L__BB16_2:
	cvta.to.global.u64 	%rd6, %rd4;
	mov.u32 	%r2, %tid.x;
	cvt.u64.u32 	%rd7, %r2;
	setp.le.u64 	%p2, %rd2, %rd7;
	add.s64 	%rd8, %rd1, %rd7;
	shl.b64 	%rd9, %rd8, 2;
	add.s64 	%rd3, %rd6, %rd9;
	@%p2 bra 	$L__BB16_4;
	st.global.u32 	[%rd3], %r3;
$L__BB16_4:
	add.s32 	%r10, %r2, 256;
	cvt.u64.u32 	%rd10, %r10;
	setp.le.u64 	%p3, %rd2, %rd10;
	@%p3 bra 	$L__BB16_6;
	st.global.u32 	[%rd3+1024], %r3;
$L__BB16_6:
	ret;

}
	// .globl	_ZN3cub18CUB_300001_SM_10006detail8for_each13static_kernelINS2_12policy_hub_t12policy_500_tElN6thrust24THRUST_300001_SM_1000_NS8cuda_cub10__tabulate7functorINS7_6detail15normal_iteratorINS7_10device_ptrIiEEEENS7_6system6detail7generic6detail22compute_sequence_valueIivEElEEEEvT0_T1_
.visible .entry _ZN3cub18CUB_300001_SM_10006detail8for_each13static_kernelINS2_12policy_hub_t12policy_500_tElN6thrust24THRUST_300001_SM_1000_NS8cuda_cub10__tabulate7functorINS7_6detail15normal_iteratorINS7_10device_ptrIiEEEENS7_6system6detail7generic6detail22compute_sequence_valueIivEElEEEEvT0_T1_(
	.param .u64 _ZN3cub18CUB_300001_SM_10006detail8for_each13static_kernelINS2_12policy_hub_t12policy_500_tElN6thrust24THRUST_300001_SM_1000_NS8cuda_cub10__tabulate7functorINS7_6detail15normal_iteratorINS7_10device_ptrIiEEEENS7_6system6detail7generic6detail22compute_sequence_valueIivEElEEEEvT0_T1__param_0,
	.param .align 8 .b8 _ZN3cub18CUB_300001_SM_10006detail8for_each13static_kernelINS2_12policy_hub_t12policy_500_tElN6thrust24THRUST_300001_SM_1000_NS8cuda_cub10__tabulate7functorINS7_6detail15normal_iteratorINS7_10device_ptrIiEEEENS7_6system6detail7generic6detail22compute_sequence_valueIivEElEEEEvT0_T1__param_1[16]
)
.maxntid 256
{
	.reg .pred 	%p<4>;
	.reg .b32 	%r<18>;
	.reg .b64 	%rd<20>;

	ld.param.u64 	%rd7, [_ZN3cub18CUB_300001_SM_10006detail8for_each13static_kernelINS2_12policy_hub_t12policy_500_tElN6thrust24THRUST_300001_SM_1000_NS8cuda_cub10__tabulate7functorINS7_6detail15normal_iteratorINS7_10device_ptrIiEEEENS7_6system6detail7generic6detail22compute_sequence_valueIivEElEEEEvT0_T1__param_1];
	ld.param.u64 	%rd8, [_ZN3cub18CUB_300001_SM_10006detail8for_each13static_kernelINS2_12policy_hub_t12policy_500_tElN6thrust24THRUST_300001_SM_1000_NS8cuda_cub10__tabulate7functorINS7_6detail15normal_iteratorINS7_10device_ptrIiEEEENS7_6system6detail7generic6detail22compute_sequence_valueIivEElEEEEvT0_T1__param_0];
	ld.param.v2.u32 	{%r3, %r4}, [_ZN3cub18CUB_300001_SM_10006detail8for_each13static_kernelINS2_12policy_hub_t12policy_500_tElN6thrust24THRUST_300001_SM_1000_NS8cuda_cub10__tabulate7functorINS7_6detail15normal_iteratorINS7_10device_ptrIiEEEENS7_6system6detail7generic6detail22compute_sequence_valueIivEElEEEEvT0_T1__param_1+8];
	mov.u32 	%r5, %ctaid.x;
	mul.wide.u32 	%rd1, %r5, 512;
	sub.s64 	%rd2, %rd8, %rd1;
	setp.lt.s64 	%p1, %rd2, 512;
	@%p1 bra 	$L__BB17_2;
	mov.u32 	%r13, %tid.x;
	cvta.to.global.u64 	%rd15, %rd7;
	cvt.u64.u32 	%rd16, %r13;
	add.s64 	%rd17, %rd1, %rd16;
	cvt.u32.u64 	%r14, %rd17;
	mad.lo.s32 	%r15, %r4, %r14, %r3;
	shl.b64 	%rd18, %rd17, 2;
	add.s64 	%rd19, %rd15, %rd18;
	st.global.u32 	[%rd19], %r15;
	add.s32 	%r16, %r14, 256;
	mad.lo.s32 	%r17, %r4, %r16, %r3;
	st.global.u32 	[%rd19+1024], %r17;
	bra.uni 	$L__BB17_6;
$L__BB17_2:
	cvta.to.global.u64 	%rd3, %rd7;
	mov.u32 	%r6, %tid.x;
	cvt.s64.s32 	%rd4, %rd2;
	cvt.u64.u32 	%rd5, %r6;
	setp.le.s64 	%p2, %rd4, %rd5;
	@%p2 bra 	$L__BB17_4;
	add.s64 	%rd9, %rd1, %rd5;
	cvt.u32.u64 	%r7, %rd9;
	mad.lo.s32 	%r8, %r4, %r7, %r3;
	shl.b64 	%rd10, %rd9, 2;
	add.s64 	%rd11, %rd3, %rd10;
	st.global.u32 	[%rd11], %r8;
$L__BB17_4:
	cvt.u32.u64 	%r9, %rd5;
	add.s32 	%r10, %r9, 256;
	cvt.u64.u32 	%rd6, %r10;
	setp.le.s64 	%p3, %rd4, %rd6;
	@%p3 bra 	$L__BB17_6;
	add.s64 	%rd12, %rd1, %rd6;
	shl.b64 	%rd13, %rd12, 2;
	cvt.u32.u64 	%r11, %rd12;
	mad.lo.s32 	%r12, %r4, %r11, %r3;
	add.s64 	%rd14, %rd13, %rd3;
	st.global.u32 	[%rd14], %r12;
$L__BB17_6:
	ret;

}
	// .globl	_ZN3cub18CUB_300001_SM_10006detail8for_each13static_kernelINS2_12policy_hub_t12policy_500_tEmN6thrust24THRUST_300001_SM_1000_NS8cuda_cub20__uninitialized_fill7functorINS7_10device_ptrIxEExEEEEvT0_T1_
.visible .entry _ZN3cub18CUB_300001_SM_10006detail8for_each13static_kernelINS2_12policy_hub_t12policy_500_tEmN6thrust24THRUST_300001_SM_1000_NS8cuda_cub20__uninitialized_fill7functorINS7_10device_ptrIxEExEEEEvT0_T1_(
	.param .u64 _ZN3cub18CUB_300001_SM_10006detail8for_each13static_kernelINS2_12policy_hub_t12policy_500_tEmN6thrust24THRUST_300001_SM_1000_NS8cuda_cub20__uninitialized_fill7functorINS7_10device_ptrIxEExEEEEvT0_T1__param_0,
	.param .align 8 .b8 _ZN3cub18CUB_300001_SM_10006detail8for_each13static_kernelINS2_12policy_hub_t12policy_500_tEmN6thrust24THRUST_300001_SM_1000_NS8cuda_cub20__uninitialized_fill7functorINS7_10device_ptrIxEExEEEEvT0_T1__param_1[16]
)
.maxntid 256
{
	.reg .pred 	%p<4>;
	.reg .b32 	%r<5>;
	.reg .b64 	%rd<18>;

	ld.param.u64 	%rd6, [_ZN3cub18CUB_300001_SM_10006detail8for_each13static_kernelINS2_12policy_hub_t12policy_500_tEmN6thrust24THRUST_300001_SM_1000_NS8cuda_cub20__uninitialized_fill7functorINS7_10device_ptrIxEExEEEEvT0_T1__param_1+8];
	ld.param.u64 	%rd5, [_ZN3cub18CUB_300001_SM_10006detail8for_each13static_kernelINS2_12policy_hub_t12policy_500_tEmN6thrust24THRUST_300001_SM_1000_NS8cuda_cub20__uninitialized_fill7functorINS7_10device_ptrIxEExEEEEvT0_T1__param_1];
	ld.param.u64 	%rd7, [_ZN3cub18CUB_300001_SM_10006detail8for_each13static_kernelINS2_12policy_hub_t12policy_500_tEmN6thrust24THRUST_300001_SM_1000_NS8cuda_cub20__uninitialized_fill7functorINS7_10device_ptrIxEExEEEEvT0_T1__param_0];
	mov.u32 	%r2, %ctaid.x;
	mul.wide.u32 	%rd1, %r2, 512;
	sub.s64 	%rd2, %rd7, %rd1;
	setp.lt.u64 	%p1, %rd2, 512;
	@%p1 bra 	$L__BB18_2;
	mov.u32 	%r4, %tid.x;
	cvta.to.global.u64 	%rd13, %rd5;
	cvt.u64.u32 	%rd14, %r4;
	add.s64 	%rd15, %rd1, %rd14;
	shl.b64 	%rd16, %rd15, 3;
	add.s64 	%rd17, %rd13, %rd16;
	st.global.u64 	[%rd17], %rd6;
	st.global.u64 	[%rd17+2048], %rd6;
	bra.uni 	$L__BB18_6;
$L__BB18_2:
	cvta.to.global.u64 	%rd8, %rd5;
	mov.u32 	%r1, %tid.x;
	cvt.u64.u32 	%rd9, %r1;
	setp.le.u64 	%p2, %rd2, %rd9;
	add.s64 	%rd10, %rd1, %rd9;
	shl.b64 	%rd11, %rd10, 3;
	add.s64 	%rd4, %rd8, %rd11;
	@%p2 bra 	$L__BB18_4;
	st.global.u64 	[%rd4], %rd6;
$L__BB18_4:
	add.s32 	%r3, %r1, 256;
	cvt.u64.u32 	%rd12, %r3;
	setp.le.u64 	%p3, %rd2, %rd12;
	@%p3 bra 	$L__BB18_6;
	st.global.u64 	[%rd4+2048], %rd6;
$L__BB18_6:
	ret;

}
	// .globl	_ZN3cub18CUB_300001_SM_10006detail9transform16transform_kernelINS2_10policy_hubILb1EN4cuda3std3__45tupleIJN6thrust24THRUST_300001_SM_1000_NS12zip_iteratorINS8_IJNSA_6detail15normal_iteratorINSA_10device_ptrIiEEEESG_SG_SG_EEEEEEEEE10policy1000EiNS7_10__identityENSA_7pointerINS8_IJiiiiEEENSA_8cuda_cub3tagENSA_11use_defaultESR_EEJSI_EEEvT0_iT1_T2_DpNS2_10kernel_argIT3_EE
.visible .entry _ZN3cub18CUB_300001_SM_10006detail9transform16transform_kernelINS2_10policy_hubILb1EN4cuda3std3__45tupleIJN6thrust24THRUST_300001_SM_1000_NS12zip_iteratorINS8_IJNSA_6detail15normal_iteratorINSA_10device_ptrIiEEEESG_SG_SG_EEEEEEEEE10policy1000EiNS7_10__identityENSA_7pointerINS8_IJiiiiEEENSA_8cuda_cub3tagENSA_11use_defaultESR_EEJSI_EEEvT0_iT1_T2_DpNS2_10kernel_argIT3_EE(
	.param .u32 _ZN3cub18CUB_300001_SM_10006detail9transform16transform_kernelINS2_10policy_hubILb1EN4cuda3std3__45tupleIJN6thrust24THRUST_300001_SM_1000_NS12zip_iteratorINS8_IJNSA_6detail15normal_iteratorINSA_10device_ptrIiEEEESG_SG_SG_EEEEEEEEE10policy1000EiNS7_10__identityENSA_7pointerINS8_IJiiiiEEENSA_8cuda_cub3tagENSA_11use_defaultESR_EEJSI_EEEvT0_iT1_T2_DpNS2_10kernel_argIT3_EE_param_0,
	.param .u32 _ZN3cub18CUB_300001_SM_10006detail9transform16transform_kernelINS2_10policy_hubILb1EN4cuda3std3__45tupleIJN6thrust24THRUST_300001_SM_1000_NS12zip_iteratorINS8_IJNSA_6detail15normal_iteratorINSA_10device_ptrIiEEEESG_SG_SG_EEEEEEEEE10policy1000EiNS7_10__identityENSA_7pointerINS8_IJiiiiEEENSA_8cuda_cub3tagENSA_11use_defaultESR_EEJSI_EEEvT0_iT1_T2_DpNS2_10kernel_argIT3_EE_param_1,
	.param .align 1 .b8 _ZN3cub18CUB_300001_SM_10006detail9transform16transform_kernelINS2_10policy_hubILb1EN4cuda3std3__45tupleIJN6thrust24THRUST_300001_SM_1000_NS12zip_iteratorINS8_IJNSA_6detail15normal_iteratorINSA_10device_ptrIiEEEESG_SG_SG_EEEEEEEEE10policy1000EiNS7_10__identityENSA_7pointerINS8_IJiiiiEEENSA_8cuda_cub3tagENSA_11use_defaultESR_EEJSI_EEEvT0_iT1_T2_DpNS2_10kernel_argIT3_EE_param_2[1],
	.param .align 8 .b8 _ZN3cub18CUB_300001_SM_10006detail9transform16transform_kernelINS2_10policy_hubILb1EN4cuda3std3__45tupleIJN6thrust24THRUST_300001_SM_1000_NS12zip_iteratorINS8_IJNSA_6detail15normal_iteratorINSA_10device_ptrIiEEEESG_SG_SG_EEEEEEEEE10policy1000EiNS7_10__identityENSA_7pointerINS8_IJiiiiEEENSA_8cuda_cub3tagENSA_11use_defaultESR_EEJSI_EEEvT0_iT1_T2_DpNS2_10kernel_argIT3_EE_param_3[8],
	.param .align 8 .b8 _ZN3cub18CUB_300001_SM_10006detail9transform16transform_kernelINS2_10policy_hubILb1EN4cuda3std3__45tupleIJN6thrust24THRUST_300001_SM_1000_NS12zip_iteratorINS8_IJNSA_6detail15normal_iteratorINSA_10device_ptrIiEEEESG_SG_SG_EEEEEEEEE10policy1000EiNS7_10__identityENSA_7pointerINS8_IJiiiiEEENSA_8cuda_cub3tagENSA_11use_defaultESR_EEJSI_EEEvT0_iT1_T2_DpNS2_10kernel_argIT3_EE_param_4[32]
)
.maxntid 128
{
	.reg .pred 	%p<35>;
	.reg .b32 	%r<194>;
	.reg .b64 	%rd<140>;

	ld.param.u32 	%r38, [_ZN3cub18CUB_300001_SM_10006detail9transform16transform_kernelINS2_10policy_hubILb1EN4cuda3std3__45tupleIJN6thrust24THRUST_300001_SM_1000_NS12zip_iteratorINS8_IJNSA_6detail15normal_iteratorINSA_10device_ptrIiEEEESG_SG_SG_EEEEEEEEE10policy1000EiNS7_10__identityENSA_7pointerINS8_IJiiiiEEENSA_8cuda_cub3tagENSA_11use_defaultESR_EEJSI_EEEvT0_iT1_T2_DpNS2_10kernel_argIT3_EE_param_0];
	ld.param.u64 	%rd30, [_ZN3cub18CUB_300001_SM_10006detail9transform16transform_kernelINS2_10policy_hubILb1EN4cuda3std3__45tupleIJN6thrust24THRUST_300001_SM_1000_NS12zip_iteratorINS8_IJNSA_6detail15normal_iteratorINSA_10device_ptrIiEEEESG_SG_SG_EEEEEEEEE10policy1000EiNS7_10__identityENSA_7pointerINS8_IJiiiiEEENSA_8cuda_cub3tagENSA_11use_defaultESR_EEJSI_EEEvT0_iT1_T2_DpNS2_10kernel_argIT3_EE_param_4+24];
	ld.param.u64 	%rd29, [_ZN3cub18CUB_300001_SM_10006detail9transform16transform_kernelINS2_10policy_hubILb1EN4cuda3std3__45tupleIJN6thrust24THRUST_300001_SM_1000_NS12zip_iteratorINS8_IJNSA_6detail15normal_iteratorINSA_10device_ptrIiEEEESG_SG_SG_EEEEEEEEE10policy1000EiNS7_10__identityENSA_7pointerINS8_IJiiiiEEENSA_8cuda_cub3tagENSA_11use_defaultESR_EEJSI_EEEvT0_iT1_T2_DpNS2_10kernel_argIT3_EE_param_4+16];
	ld.param.u64 	%rd28, [_ZN3cub18CUB_300001_SM_10006detail9transform16transform_kernelINS2_10policy_hubILb1EN4cuda3std3__45tupleIJN6thrust24THRUST_300001_SM_1000_NS12zip_iteratorINS8_IJNSA_6detail15normal_iteratorINSA_10device_ptrIiEEEESG_SG_SG_EEEEEEEEE10policy1000EiNS7_10__identityENSA_7pointerINS8_IJiiiiEEENSA_8cuda_cub3tagENSA_11use_defaultESR_EEJSI_EEEvT0_iT1_T2_DpNS2_10kernel_argIT3_EE_param_4+8];
	ld.param.u64 	%rd27, [_ZN3cub18CUB_300001_SM_10006detail9transform16transform_kernelINS2_10policy_hubILb1EN4cuda3std3__45tupleIJN6thrust24THRUST_300001_SM_1000_NS12zip_iteratorINS8_IJNSA_6detail15normal_iteratorINSA_10device_ptrIiEEEESG_SG_SG_EEEEEEEEE10policy1000EiNS7_10__identityENSA_7pointerINS8_IJiiiiEEENSA_8cuda_cub3tagENSA_11use_defaultESR_EEJSI_EEEvT0_iT1_T2_DpNS2_10kernel_argIT3_EE_param_4];
	ld.param.u64 	%rd31, [_ZN3cub18CUB_300001_SM_10006detail9transform16transform_kernelINS2_10policy_hubILb1EN4cuda3std3__45tupleIJN6thrust24THRUST_300001_SM_1000_NS12zip_iteratorINS8_IJNSA_6detail15normal_iteratorINSA_10device_ptrIiEEEESG_SG_SG_EEEEEEEEE10policy1000EiNS7_10__identityENSA_7pointerINS8_IJiiiiEEENSA_8cuda_cub3tagENSA_11use_defaultESR_EEJSI_EEEvT0_iT1_T2_DpNS2_10kernel_argIT3_EE_param_3];
	ld.param.u32 	%r37, [_ZN3cub18CUB_300001_SM_10006detail9transform16transform_kernelINS2_10policy_hubILb1EN4cuda3std3__45tupleIJN6thrust24THRUST_300001_SM_1000_NS12zip_iteratorINS8_IJNSA_6detail15normal_iteratorINSA_10device_ptrIiEEEESG_SG_SG_EEEEEEEEE10policy1000EiNS7_10__identityENSA_7pointerINS8_IJiiiiEEENSA_8cuda_cub3tagENSA_11use_defaultESR_EEJSI_EEEvT0_iT1_T2_DpNS2_10kernel_argIT3_EE_param_1];
	cvta.to.global.u64 	%rd1, %rd31;
	cvta.to.global.u64 	%rd2, %rd27;
	cvta.to.global.u64 	%rd3, %rd28;
	cvta.to.global.u64 	%rd4, %rd29;
	cvta.to.global.u64 	%rd5, %rd30;
	shl.b32 	%r39, %r37, 7;
	mov.u32 	%r40, %ctaid.x;
	mul.lo.s32 	%r1, %r39, %r40;
	sub.s32 	%r41, %r38, %r1;
	min.s32 	%r2, %r39, %r41;
	mul.wide.s32 	%rd138, %r1, 4;
	add.s64 	%rd6, %rd2, %rd138;
	add.s64 	%rd7, %rd3, %rd138;
	add.s64 	%rd8, %rd4, %rd138;
	add.s64 	%rd9, %rd5, %rd138;
	mul.wide.s32 	%rd33, %r1, 16;
	add.s64 	%rd10, %rd1, %rd33;
	setp.gt.s32 	%p1, %r39, %r41;
	@%p1 bra 	$L__BB19_13;
	setp.lt.s32 	%p2, %r37, 1;
	@%p2 bra 	$L__BB19_54;
	mov.u32 	%r3, %tid.x;
	and.b32  	%r4, %r37, 7;
	setp.lt.u32 	%p3, %r37, 8;
	mov.b32 	%r192, 0;
	@%p3 bra 	$L__BB19_5;
	and.b32  	%r43, %r37, 2147483640;
	neg.s32 	%r186, %r43;
	mul.wide.u32 	%rd35, %r3, 16;
	add.s64 	%rd36, %rd33, %rd1;
	add.s64 	%rd37, %rd36, %rd35;
	add.s64 	%rd139, %rd37, 8;
	add.s64 	%rd38, %rd138, 1536;
	add.s64 	%rd13, %rd2, %rd38;
	add.s32 	%r185, %r3, 128;
	add.s64 	%rd14, %rd3, %rd38;
	add.s64 	%rd15, %rd4, %rd38;
	add.s64 	%rd16, %rd5, %rd38;
	add.s64 	%rd17, %rd36, 6152;
$L__BB19_4:
	.pragma "nounroll";
	and.b32  	%r192, %r37, 2147483640;
	mul.wide.s32 	%rd39, %r185, 4;
	add.s64 	%rd40, %rd13, %rd39;
	add.s64 	%rd41, %rd14, %rd39;
	add.s64 	%rd42, %rd15, %rd39;
	add.s64 	%rd43, %rd16, %rd39;
	mul.wide.s32 	%rd44, %r185, 16;
	add.s64 	%rd45, %rd17, %rd44;
	cvta.to.global.u64 	%rd46, %rd27;
	mul.wide.u32 	%rd47, %r3, 4;
	add.s64 	%rd48, %rd46, %rd47;
	add.s64 	%rd49, %rd48, %rd138;
	cvta.to.global.u64 	%rd50, %rd28;
	add.s64 	%rd51, %rd50, %rd47;
	add.s64 	%rd52, %rd51, %rd138;
	cvta.to.global.u64 	%rd53, %rd29;
	add.s64 	%rd54, %rd53, %rd47;
	add.s64 	%rd55, %rd54, %rd138;
	cvta.to.global.u64 	%rd56, %rd30;
	add.s64 	%rd57, %rd56, %rd47;
	add.s64 	%rd58, %rd57, %rd138;
	ld.global.u32 	%r44, [%rd49];
	ld.global.u32 	%r45, [%rd52];
	ld.global.u32 	%r46, [%rd55];
	ld.global.u32 	%r47, [%rd58];
	st.global.u32 	[%rd139+-8], %r44;
	st.global.u32 	[%rd139+-4], %r45;
	st.global.u32 	[%rd139], %r46;
	st.global.u32 	[%rd139+4], %r47;
	ld.global.u32 	%r48, [%rd40+-1536];
	ld.global.u32 	%r49, [%rd41+-1536];
	ld.global.u32 	%r50, [%rd42+-1536];
	ld.global.u32 	%r51, [%rd43+-1536];
	st.global.u32 	[%rd45+-6152], %r48;
	st.global.u32 	[%rd45+-6148], %r49;
	st.global.u32 	[%rd45+-6144], %r50;
	st.global.u32 	[%rd45+-6140], %r51;
	ld.global.u32 	%r52, [%rd40+-1024];
	ld.global.u32 	%r53, [%rd41+-1024];
	ld.global.u32 	%r54, [%rd42+-1024];
	ld.global.u32 	%r55, [%rd43+-1024];
	st.global.u32 	[%rd45+-4104], %r52;
	st.global.u32 	[%rd45+-4100], %r53;
	st.global.u32 	[%rd45+-4096], %r54;
	st.global.u32 	[%rd45+-4092], %r55;
	ld.global.u32 	%r56, [%rd40+-512];
	ld.global.u32 	%r57, [%rd41+-512];
	ld.global.u32 	%r58, [%rd42+-512];
	ld.global.u32 	%r59, [%rd43+-512];
	st.global.u32 	[%rd45+-2056], %r56;
	st.global.u32 	[%rd45+-2052], %r57;
	st.global.u32 	[%rd45+-2048], %r58;
	st.global.u32 	[%rd45+-2044], %r59;
	ld.global.u32 	%r60, [%rd40];
	ld.global.u32 	%r61, [%rd41];
	ld.global.u32 	%r62, [%rd42];
	ld.global.u32 	%r63, [%rd43];
	st.global.u32 	[%rd45+-8], %r60;
	st.global.u32 	[%rd45+-4], %r61;
	st.global.u32 	[%rd45], %r62;
	st.global.u32 	[%rd45+4], %r63;
	ld.global.u32 	%r64, [%rd40+512];
	ld.global.u32 	%r65, [%rd41+512];
	ld.global.u32 	%r66, [%rd42+512];
	ld.global.u32 	%r67, [%rd43+512];
	st.global.u32 	[%rd45+2040], %r64;
	st.global.u32 	[%rd45+2044], %r65;
	st.global.u32 	[%rd45+2048], %r66;
	st.global.u32 	[%rd45+2052], %r67;
	ld.global.u32 	%r68, [%rd40+1024];
	ld.global.u32 	%r69, [%rd41+1024];
	ld.global.u32 	%r70, [%rd42+1024];
	ld.global.u32 	%r71, [%rd43+1024];
	st.global.u32 	[%rd45+4088], %r68;
	st.global.u32 	[%rd45+4092], %r69;
	st.global.u32 	[%rd45+4096], %r70;
	st.global.u32 	[%rd45+4100], %r71;
	ld.global.u32 	%r72, [%rd40+1536];
	ld.global.u32 	%r73, [%rd41+1536];
	ld.global.u32 	%r74, [%rd42+1536];
	ld.global.u32 	%r75, [%rd43+1536];
	st.global.u32 	[%rd45+6136], %r72;
	st.global.u32 	[%rd45+6140], %r73;
	st.global.u32 	[%rd45+6144], %r74;
	st.global.u32 	[%rd45+6148], %r75;
	add.s32 	%r186, %r186, 8;
	add.s64 	%rd139, %rd139, 16384;
	add.s64 	%rd138, %rd138, 4096;
	add.s32 	%r185, %r185, 1024;
	setp.eq.s32 	%p4, %r186, 0;
	@%p4 bra 	$L__BB19_5;
	bra.uni 	$L__BB19_4;
$L__BB19_5:
	setp.eq.s32 	%p5, %r4, 0;
	@%p5 bra 	$L__BB19_54;
	and.b32  	%r32, %r37, 3;
	setp.lt.u32 	%p6, %r4, 4;
	@%p6 bra 	$L__BB19_8;
	shl.b32 	%r76, %r192, 7;
	add.s32 	%r77, %r76, %r3;
	mul.wide.s32 	%rd59, %r77, 4;
	add.s64 	%rd60, %rd6, %rd59;
	add.s64 	%rd61, %rd7, %rd59;
	add.s64 	%rd62, %rd8, %rd59;
	add.s64 	%rd63, %rd9, %rd59;
	ld.global.u32 	%r78, [%rd60];
	ld.global.u32 	%r79, [%rd61];
	ld.global.u32 	%r80, [%rd62];
	ld.global.u32 	%r81, [%rd63];
	mul.wide.s32 	%rd64, %r77, 16;
	add.s64 	%rd65, %rd10, %rd64;
	st.global.u32 	[%rd65], %r78;
	st.global.u32 	[%rd65+4], %r79;
	st.global.u32 	[%rd65+8], %r80;
	st.global.u32 	[%rd65+12], %r81;
	ld.global.u32 	%r82, [%rd60+512];
	ld.global.u32 	%r83, [%rd61+512];
	ld.global.u32 	%r84, [%rd62+512];
	ld.global.u32 	%r85, [%rd63+512];
	st.global.u32 	[%rd65+2048], %r82;
	st.global.u32 	[%rd65+2052], %r83;
	st.global.u32 	[%rd65+2056], %r84;
	st.global.u32 	[%rd65+2060], %r85;
	ld.global.u32 	%r86, [%rd60+1024];
	ld.global.u32 	%r87, [%rd61+1024];
	ld.global.u32 	%r88, [%rd62+1024];
	ld.global.u32 	%r89, [%rd63+1024];
	st.global.u32 	[%rd65+4096], %r86;
	st.global.u32 	[%rd65+4100], %r87;
	st.global.u32 	[%rd65+4104], %r88;
	st.global.u32 	[%rd65+4108], %r89;
	ld.global.u32 	%r90, [%rd60+1536];
	ld.global.u32 	%r91, [%rd61+1536];
	ld.global.u32 	%r92, [%rd62+1536];
	ld.global.u32 	%r93, [%rd63+1536];
	st.global.u32 	[%rd65+6144], %r90;
	st.global.u32 	[%rd65+6148], %r91;
	st.global.u32 	[%rd65+6152], %r92;
	st.global.u32 	[%rd65+6156], %r93;
	add.s32 	%r192, %r192, 4;
$L__BB19_8:
	setp.eq.s32 	%p7, %r32, 0;
	@%p7 bra 	$L__BB19_54;
	setp.eq.s32 	%p8, %r32, 1;
	@%p8 bra 	$L__BB19_11;
	shl.b32 	%r94, %r192, 7;
	add.s32 	%r95, %r94, %r3;
	mul.wide.s32 	%rd66, %r95, 4;
	add.s64 	%rd67, %rd6, %rd66;
	add.s64 	%rd68, %rd7, %rd66;
	add.s64 	%rd69, %rd8, %rd66;
	add.s64 	%rd70, %rd9, %rd66;
	ld.global.u32 	%r96, [%rd67];
	ld.global.u32 	%r97, [%rd68];
	ld.global.u32 	%r98, [%rd69];
	ld.global.u32 	%r99, [%rd70];
	mul.wide.s32 	%rd71, %r95, 16;
	add.s64 	%rd72, %rd10, %rd71;
	st.global.u32 	[%rd72], %r96;
	st.global.u32 	[%rd72+4], %r97;
	st.global.u32 	[%rd72+8], %r98;
	st.global.u32 	[%rd72+12], %r99;
	ld.global.u32 	%r100, [%rd67+512];
	ld.global.u32 	%r101, [%rd68+512];
	ld.global.u32 	%r102, [%rd69+512];
	ld.global.u32 	%r103, [%rd70+512];
	st.global.u32 	[%rd72+2048], %r100;
	st.global.u32 	[%rd72+2052], %r101;
	st.global.u32 	[%rd72+2056], %r102;
	st.global.u32 	[%rd72+2060], %r103;
	add.s32 	%r192, %r192, 2;
$L__BB19_11:
	and.b32  	%r104, %r37, 1;
	setp.eq.b32 	%p9, %r104, 1;
	not.pred 	%p10, %p9;
	@%p10 bra 	$L__BB19_54;
	shl.b32 	%r105, %r192, 7;
	add.s32 	%r106, %r105, %r3;
	mul.wide.s32 	%rd73, %r106, 4;
	add.s64 	%rd74, %rd6, %rd73;
	add.s64 	%rd75, %rd7, %rd73;
	add.s64 	%rd76, %rd8, %rd73;
	add.s64 	%rd77, %rd9, %rd73;
	ld.global.u32 	%r107, [%rd74];
	ld.global.u32 	%r108, [%rd75];
	ld.global.u32 	%r109, [%rd76];
	ld.global.u32 	%r110, [%rd77];
	mul.wide.s32 	%rd78, %r106, 16;
	add.s64 	%rd79, %rd10, %rd78;
	st.global.u32 	[%rd79], %r107;
	st.global.u32 	[%rd79+4], %r108;
	st.global.u32 	[%rd79+8], %r109;
	st.global.u32 	[%rd79+12], %r110;
	bra.uni 	$L__BB19_54;
$L__BB19_13:
	setp.lt.s32 	%p11, %r37, 1;
	@%p11 bra 	$L__BB19_54;
	mov.u32 	%r7, %tid.x;
	and.b32  	%r8, %r37, 7;
	setp.lt.u32 	%p12, %r37, 8;
	mov.b32 	%r188, 0;
	@%p12 bra 	$L__BB19_33;
	and.b32  	%r188, %r37, 2147483640;
	mov.b32 	%r187, 0;
$L__BB19_16:
	.pragma "nounroll";
	shl.b32 	%r113, %r187, 7;
	add.s32 	%r16, %r113, %r7;
	setp.ge.s32 	%p13, %r16, %r2;
	@%p13 bra 	$L__BB19_18;
	mul.wide.u32 	%rd80, %r16, 4;
	add.s64 	%rd81, %rd6, %rd80;
	add.s64 	%rd82, %rd7, %rd80;
	add.s64 	%rd83, %rd8, %rd80;
	add.s64 	%rd84, %rd9, %rd80;
	ld.global.u32 	%r114, [%rd81];
	ld.global.u32 	%r115, [%rd82];
	ld.global.u32 	%r116, [%rd83];
	ld.global.u32 	%r117, [%rd84];
	mul.wide.u32 	%rd85, %r16, 16;
	add.s64 	%rd86, %rd10, %rd85;
	st.global.u32 	[%rd86], %r114;
	st.global.u32 	[%rd86+4], %r115;
	st.global.u32 	[%rd86+8], %r116;
	st.global.u32 	[%rd86+12], %r117;
$L__BB19_18:
	add.s32 	%r118, %r16, 128;
	setp.ge.s32 	%p14, %r118, %r2;
	mul.wide.s32 	%rd87, %r118, 4;
	add.s64 	%rd22, %rd6, %rd87;
	add.s64 	%rd23, %rd7, %rd87;
	add.s64 	%rd24, %rd8, %rd87;
	add.s64 	%rd25, %rd9, %rd87;
	mul.wide.s32 	%rd88, %r118, 16;
	add.s64 	%rd26, %rd10, %rd88;
	@%p14 bra 	$L__BB19_20;
	ld.global.u32 	%r119, [%rd22];
	ld.global.u32 	%r120, [%rd23];
	ld.global.u32 	%r121, [%rd24];
	ld.global.u32 	%r122, [%rd25];
	st.global.u32 	[%rd26], %r119;
	st.global.u32 	[%rd26+4], %r120;
	st.global.u32 	[%rd26+8], %r121;
	st.global.u32 	[%rd26+12], %r122;
$L__BB19_20:
	add.s32 	%r123, %r16, 256;
	setp.ge.s32 	%p15, %r123, %r2;
	@%p15 bra 	$L__BB19_22;
	ld.global.u32 	%r124, [%rd22+512];
	ld.global.u32 	%r125, [%rd23+512];
	ld.global.u32 	%r126, [%rd24+512];
	ld.global.u32 	%r127, [%rd25+512];
	st.global.u32 	[%rd26+2048], %r124;
	st.global.u32 	[%rd26+2052], %r125;
	st.global.u32 	[%rd26+2056], %r126;
	st.global.u32 	[%rd26+2060], %r127;
$L__BB19_22:
	add.s32 	%r128, %r16, 384;
	setp.ge.s32 	%p16, %r128, %r2;
	@%p16 bra 	$L__BB19_24;
	ld.global.u32 	%r129, [%rd22+1024];
	ld.global.u32 	%r130, [%rd23+1024];
	ld.global.u32 	%r131, [%rd24+1024];
	ld.global.u32 	%r132, [%rd25+1024];
	st.global.u32 	[%rd26+4096], %r129;
	st.global.u32 	[%rd26+4100], %r130;
	st.global.u32 	[%rd26+4104], %r131;
	st.global.u32 	[%rd26+4108], %r132;
$L__BB19_24:
	add.s32 	%r133, %r16, 512;
	setp.ge.s32 	%p17, %r133, %r2;
	@%p17 bra 	$L__BB19_26;
	ld.global.u32 	%r134, [%rd22+1536];
	ld.global.u32 	%r135, [%rd23+1536];
	ld.global.u32 	%r136, [%rd24+1536];
	ld.global.u32 	%r137, [%rd25+1536];
	st.global.u32 	[%rd26+6144], %r134;
	st.global.u32 	[%rd26+6148], %r135;
	st.global.u32 	[%rd26+6152], %r136;
	st.global.u32 	[%rd26+6156], %r137;
$L__BB19_26:
	add.s32 	%r138, %r16, 640;
	setp.ge.s32 	%p18, %r138, %r2;
	@%p18 bra 	$L__BB19_28;
	ld.global.u32 	%r139, [%rd22+2048];
	ld.global.u32 	%r140, [%rd23+2048];
	ld.global.u32 	%r141, [%rd24+2048];
	ld.global.u32 	%r142, [%rd25+2048];
	st.global.u32 	[%rd26+8192], %r139;
	st.global.u32 	[%rd26+8196], %r140;
	st.global.u32 	[%rd26+8200], %r141;
	st.global.u32 	[%rd26+8204], %r142;
$L__BB19_28:
	add.s32 	%r143, %r16, 768;
	setp.ge.s32 	%p19, %r143, %r2;
	@%p19 bra 	$L__BB19_30;
	ld.global.u32 	%r144, [%rd22+2560];
	ld.global.u32 	%r145, [%rd23+2560];
	ld.global.u32 	%r146, [%rd24+2560];
	ld.global.u32 	%r147, [%rd25+2560];
	st.global.u32 	[%rd26+10240], %r144;
	st.global.u32 	[%rd26+10244], %r145;
	st.global.u32 	[%rd26+10248], %r146;
	st.global.u32 	[%rd26+10252], %r147;
$L__BB19_30:
	add.s32 	%r148, %r16, 896;
	setp.ge.s32 	%p20, %r148, %r2;
	@%p20 bra 	$L__BB19_32;
	ld.global.u32 	%r149, [%rd22+3072];
	ld.global.u32 	%r150, [%rd23+3072];
	ld.global.u32 	%r151, [%rd24+3072];
	ld.global.u32 	%r152, [%rd25+3072];
	st.global.u32 	[%rd26+12288], %r149;
	st.global.u32 	[%rd26+12292], %r150;
	st.global.u32 	[%rd26+12296], %r151;
	st.global.u32 	[%rd26+12300], %r152;
$L__BB19_32:
	add.s32 	%r187, %r187, 8;
	setp.ne.s32 	%p21, %r187, %r188;
	@%p21 bra 	$L__BB19_16;
$L__BB19_33:
	setp.eq.s32 	%p22, %r8, 0;
	@%p22 bra 	$L__BB19_54;
	and.b32  	%r19, %r37, 3;
	setp.lt.u32 	%p23, %r8, 4;
	@%p23 bra 	$L__BB19_44;
	shl.b32 	%r153, %r188, 7;
	add.s32 	%r20, %r153, %r7;
	setp.ge.s32 	%p24, %r20, %r2;
	@%p24 bra 	$L__BB19_37;
	mul.wide.s32 	%rd89, %r20, 4;
	add.s64 	%rd90, %rd6, %rd89;
	add.s64 	%rd91, %rd7, %rd89;
	add.s64 	%rd92, %rd8, %rd89;
	add.s64 	%rd93, %rd9, %rd89;
	ld.global.u32 	%r154, [%rd90];
	ld.global.u32 	%r155, [%rd91];
	ld.global.u32 	%r156, [%rd92];
	ld.global.u32 	%r157, [%rd93];
	mul.wide.s32 	%rd94, %r20, 16;
	add.s64 	%rd95, %rd10, %rd94;
	st.global.u32 	[%rd95], %r154;
	st.global.u32 	[%rd95+4], %r155;
	st.global.u32 	[%rd95+8], %r156;
	st.global.u32 	[%rd95+12], %r157;
$L__BB19_37:
	add.s32 	%r21, %r20, 128;
	setp.ge.s32 	%p25, %r21, %r2;
	@%p25 bra 	$L__BB19_39;
	mul.wide.s32 	%rd96, %r21, 4;
	add.s64 	%rd97, %rd6, %rd96;
	add.s64 	%rd98, %rd7, %rd96;
	add.s64 	%rd99, %rd8, %rd96;
	add.s64 	%rd100, %rd9, %rd96;
	ld.global.u32 	%r158, [%rd97];
	ld.global.u32 	%r159, [%rd98];
	ld.global.u32 	%r160, [%rd99];
	ld.global.u32 	%r161, [%rd100];
	mul.wide.s32 	%rd101, %r21, 16;
	add.s64 	%rd102, %rd10, %rd101;
	st.global.u32 	[%rd102], %r158;
	st.global.u32 	[%rd102+4], %r159;
	st.global.u32 	[%rd102+8], %r160;
	st.global.u32 	[%rd102+12], %r161;
$L__BB19_39:
	add.s32 	%r22, %r20, 256;
	setp.ge.s32 	%p26, %r22, %r2;
	@%p26 bra 	$L__BB19_41;
	mul.wide.s32 	%rd103, %r22, 4;
	add.s64 	%rd104, %rd6, %rd103;
	add.s64 	%rd105, %rd7, %rd103;
	add.s64 	%rd106, %rd8, %rd103;
	add.s64 	%rd107, %rd9, %rd103;
	ld.global.u32 	%r162, [%rd104];
	ld.global.u32 	%r163, [%rd105];
	ld.global.u32 	%r164, [%rd106];
	ld.global.u32 	%r165, [%rd107];
	mul.wide.s32 	%rd108, %r22, 16;
	add.s64 	%rd109, %rd10, %rd108;
	st.global.u32 	[%rd109], %r162;
	st.global.u32 	[%rd109+4], %r163;
	st.global.u32 	[%rd109+8], %r164;
	st.global.u32 	[%rd109+12], %r165;
$L__BB19_41:
	add.s32 	%r23, %r20, 384;
	setp.ge.s32 	%p27, %r23, %r2;
	@%p27 bra 	$L__BB19_43;
	mul.wide.s32 	%rd110, %r23, 4;
	add.s64 	%rd111, %rd6, %rd110;
	add.s64 	%rd112, %rd7, %rd110;
	add.s64 	%rd113, %rd8, %rd110;
	add.s64 	%rd114, %rd9, %rd110;
	ld.global.u32 	%r166, [%rd111];
	ld.global.u32 	%r167, [%rd112];
	ld.global.u32 	%r168, [%rd113];
	ld.global.u32 	%r169, [%rd114];
	mul.wide.s32 	%rd115, %r23, 16;
	add.s64 	%rd116, %rd10, %rd115;
	st.global.u32 	[%rd116], %r166;
	st.global.u32 	[%rd116+4], %r167;
	st.global.u32 	[%rd116+8], %r168;
	st.global.u32 	[%rd116+12], %r169;
$L__BB19_43:
	add.s32 	%r188, %r188, 4;
$L__BB19_44:
	setp.eq.s32 	%p28, %r19, 0;
	@%p28 bra 	$L__BB19_54;
	setp.eq.s32 	%p29, %r19, 1;
	@%p29 bra 	$L__BB19_51;
	shl.b32 	%r170, %r188, 7;
	add.s32 	%r26, %r170, %r7;
	setp.ge.s32 	%p30, %r26, %r2;
	@%p30 bra 	$L__BB19_48;
	mul.wide.s32 	%rd117, %r26, 4;
	add.s64 	%rd118, %rd6, %rd117;
	add.s64 	%rd119, %rd7, %rd117;
	add.s64 	%rd120, %rd8, %rd117;
	add.s64 	%rd121, %rd9, %rd117;
	ld.global.u32 	%r171, [%rd118];
	ld.global.u32 	%r172, [%rd119];
	ld.global.u32 	%r173, [%rd120];
	ld.global.u32 	%r174, [%rd121];
	mul.wide.s32 	%rd122, %r26, 16;
	add.s64 	%rd123, %rd10, %rd122;
	st.global.u32 	[%rd123], %r171;
	st.global.u32 	[%rd123+4], %r172;
	st.global.u32 	[%rd123+8], %r173;
	st.global.u32 	[%rd123+12], %r174;
$L__BB19_48:
	add.s32 	%r27, %r26, 128;
	setp.ge.s32 	%p31, %r27, %r2;
	@%p31 bra 	$L__BB19_50;
	mul.wide.s32 	%rd124, %r27, 4;
	add.s64 	%rd125, %rd6, %rd124;
	add.s64 	%rd126, %rd7, %rd124;
	add.s64 	%rd127, %rd8, %rd124;
	add.s64 	%rd128, %rd9, %rd124;
	ld.global.u32 	%r175, [%rd125];
	ld.global.u32 	%r176, [%rd126];
	ld.global.u32 	%r177, [%rd127];
	ld.global.u32 	%r178, [%rd128];
	mul.wide.s32 	%rd129, %r27, 16;
	add.s64 	%rd130, %rd10, %rd129;
	st.global.u32 	[%rd130], %r175;
	st.global.u32 	[%rd130+4], %r176;
	st.global.u32 	[%rd130+8], %r177;
	st.global.u32 	[%rd130+12], %r178;
$L__BB19_50:
	add.s32 	%r188, %r188, 2;
$L__BB19_51:
	and.b32  	%r179, %r37, 1;
	setp.eq.b32 	%p32, %r179, 1;
	not.pred 	%p33, %p32;
	@%p33 bra 	$L__BB19_54;
	shl.b32 	%r180, %r188, 7;
	add.s32 	%r30, %r180, %r7;
	setp.ge.s32 	%p34, %r30, %r2;
	@%p34 bra 	$L__BB19_54;
	mul.wide.s32 	%rd131, %r30, 4;
	add.s64 	%rd132, %rd6, %rd131;
	add.s64 	%rd133, %rd7, %rd131;
	add.s64 	%rd134, %rd8, %rd131;
	add.s64 	%rd135, %rd9, %rd131;
	ld.global.u32 	%r181, [%rd132];
	ld.global.u32 	%r182, [%rd133];
	ld.global.u32 	%r183, [%rd134];
	ld.global.u32 	%r184, [%rd135];
	mul.wide.s32 	%rd136, %r30, 16;
	add.s64 	%rd137, %rd10, %rd136;
	st.global.u32 	[%rd137], %r181;
	st.global.u32 	[%rd137+4], %r182;
	st.global.u32 	[%rd137+8], %r183;
	st.global.u32 	[%rd137+12], %r184;
$L__BB19_54:
	ret;

}
	// .globl	_ZN3cub18CUB_300001_SM_10006detail9transform16transform_kernelINS2_10policy_hubILb1EN4cuda3std3__45tupleIJN6thrust24THRUST_300001_SM_1000_NS12zip_iteratorINS8_IJNSA_6detail15normal_iteratorINSA_10device_ptrIiEEEESG_SG_SG_EEEEEEEEE10policy1000ElNS7_10__identityENSA_7pointerINS8_IJiiiiEEENSA_8cuda_cub3tagENSA_11use_defaultESR_EEJSI_EEEvT0_iT1_T2_DpNS2_10kernel_argIT3_EE
.visible .entry _ZN3cub18CUB_300001_SM_10006detail9transform16transform_kernelINS2_10policy_hubILb1EN4cuda3std3__45tupleIJN6thrust24THRUST_300001_SM_1000_NS12zip_iteratorINS8_IJNSA_6detail15normal_iteratorINSA_10device_ptrIiEEEESG_SG_SG_EEEEEEEEE10policy1000ElNS7_10__identityENSA_7pointerINS8_IJiiiiEEENSA_8cuda_cub3tagENSA_11use_defaultESR_EEJSI_EEEvT0_iT1_T2_DpNS2_10kernel_argIT3_EE(
	.param .u64 _ZN3cub18CUB_300001_SM_10006detail9transform16transform_kernelINS2_10policy_hubILb1EN4cuda3std3__45tupleIJN6thrust24THRUST_300001_SM_1000_NS12zip_iteratorINS8_IJNSA_6detail15normal_iteratorINSA_10device_ptrIiEEEESG_SG_SG_EEEEEEEEE10policy1000ElNS7_10__identityENSA_7pointerINS8_IJiiiiEEENSA_8cuda_cub3tagENSA_11use_defaultESR_EEJSI_EEEvT0_iT1_T2_DpNS2_10kernel_argIT3_EE_param_0,
	.param .u32 _ZN3cub18CUB_300001_SM_10006detail9transform16transform_kernelINS2_10policy_hubILb1EN4cuda3std3__45tupleIJN6thrust24THRUST_300001_SM_1000_NS12zip_iteratorINS8_IJNSA_6detail15normal_iteratorINSA_10device_ptrIiEEEESG_SG_SG_EEEEEEEEE10policy1000ElNS7_10__identityENSA_7pointerINS8_IJiiiiEEENSA_8cuda_cub3tagENSA_11use_defaultESR_EEJSI_EEEvT0_iT1_T2_DpNS2_10kernel_argIT3_EE_param_1,
	.param .align 1 .b8 _ZN3cub18CUB_300001_SM_10006detail9transform16transform_kernelINS2_10policy_hubILb1EN4cuda3std3__45tupleIJN6thrust24THRUST_300001_SM_1000_NS12zip_iteratorINS8_IJNSA_6detail15normal_iteratorINSA_10device_ptrIiEEEESG_SG_SG_EEEEEEEEE10policy1000ElNS7_10__identityENSA_7pointerINS8_IJiiiiEEENSA_8cuda_cub3tagENSA_11use_defaultESR_EEJSI_EEEvT0_iT1_T2_DpNS2_10kernel_argIT3_EE_param_2[1],
	.param .align 8 .b8 _ZN3cub18CUB_300001_SM_10006detail9transform16transform_kernelINS2_10policy_hubILb1EN4cuda3std3__45tupleIJN6thrust24THRUST_300001_SM_1000_NS12zip_iteratorINS8_IJNSA_6detail15normal_iteratorINSA_10device_ptrIiEEEESG_SG_SG_EEEEEEEEE10policy1000ElNS7_10__identityENSA_7pointerINS8_IJiiiiEEENSA_8cuda_cub3tagENSA_11use_defaultESR_EEJSI_EEEvT0_iT1_T2_DpNS2_10kernel_argIT3_EE_param_3[8],
	.param .align 8 .b8 _ZN3cub18CUB_300001_SM_10006detail9transform16transform_kernelINS2_10policy_hubILb1EN4cuda3std3__45tupleIJN6thrust24THRUST_300001_SM_1000_NS12zip_iteratorINS8_IJNSA_6detail15normal_iteratorINSA_10device_ptrIiEEEESG_SG_SG_EEEEEEEEE10policy1000ElNS7_10__identityENSA_7pointerINS8_IJiiiiEEENSA_8cuda_cub3tagENSA_11use_defaultESR_EEJSI_EEEvT0_iT1_T2_DpNS2_10kernel_argIT3_EE_param_4[32]
)
.maxntid 128
{
	.reg .pred 	%p<35>;
	.reg .b32 	%r<191>;
	.reg .b64 	%rd<146>;

	ld.param.u64 	%rd32, [_ZN3cub18CUB_300001_SM_10006detail9transform16transform_kernelINS2_10policy_hubILb1EN4cuda3std3__45tupleIJN6thrust24THRUST_300001_SM_1000_NS12zip_iteratorINS8_IJNSA_6detail15normal_iteratorINSA_10device_ptrIiEEEESG_SG_SG_EEEEEEEEE10policy1000ElNS7_10__identityENSA_7pointerINS8_IJiiiiEEENSA_8cuda_cub3tagENSA_11use_defaultESR_EEJSI_EEEvT0_iT1_T2_DpNS2_10kernel_argIT3_EE_param_0];
	ld.param.u64 	%rd31, [_ZN3cub18CUB_300001_SM_10006detail9transform16transform_kernelINS2_10policy_hubILb1EN4cuda3std3__45tupleIJN6thrust24THRUST_300001_SM_1000_NS12zip_iteratorINS8_IJNSA_6detail15normal_iteratorINSA_10device_ptrIiEEEESG_SG_SG_EEEEEEEEE10policy1000ElNS7_10__identityENSA_7pointerINS8_IJiiiiEEENSA_8cuda_cub3tagENSA_11use_defaultESR_EEJSI_EEEvT0_iT1_T2_DpNS2_10kernel_argIT3_EE_param_4+24];
	ld.param.u64 	%rd30, [_ZN3cub18CUB_300001_SM_10006detail9transform16transform_kernelINS2_10policy_hubILb1EN4cuda3std3__45tupleIJN6thrust24THRUST_300001_SM_1000_NS12zip_iteratorINS8_IJNSA_6detail15normal_iteratorINSA_10device_ptrIiEEEESG_SG_SG_EEEEEEEEE10policy1000ElNS7_10__identityENSA_7pointerINS8_IJiiiiEEENSA_8cuda_cub3tagENSA_11use_defaultESR_EEJSI_EEEvT0_iT1_T2_DpNS2_10kernel_argIT3_EE_param_4+16];
	ld.param.u64 	%rd29, [_ZN3cub18CUB_300001_SM_10006detail9transform16transform_kernelINS2_10policy_hubILb1EN4cuda3std3__45tupleIJN6thrust24THRUST_300001_SM_1000_NS12zip_iteratorINS8_IJNSA_6detail15normal_iteratorINSA_10device_ptrIiEEEESG_SG_SG_EEEEEEEEE10policy1000ElNS7_10__identityENSA_7pointerINS8_IJiiiiEEENSA_8cuda_cub3tagENSA_11use_defaultESR_EEJSI_EEEvT0_iT1_T2_DpNS2_10kernel_argIT3_EE_param_4+8];
	ld.param.u64 	%rd28, [_ZN3cub18CUB_300001_SM_10006detail9transform16transform_kernelINS2_10policy_hubILb1EN4cuda3std3__45tupleIJN6thrust24THRUST_300001_SM_1000_NS12zip_iteratorINS8_IJNSA_6detail15normal_iteratorINSA_10device_ptrIiEEEESG_SG_SG_EEEEEEEEE10policy1000ElNS7_10__identityENSA_7pointerINS8_IJiiiiEEENSA_8cuda_cub3tagENSA_11use_defaultESR_EEJSI_EEEvT0_iT1_T2_DpNS2_10kernel_argIT3_EE_param_4];
	ld.param.u64 	%rd33, [_ZN3cub18CUB_300001_SM_10006detail9transform16transform_kernelINS2_10policy_hubILb1EN4cuda3std3__45tupleIJN6thrust24THRUST_300001_SM_1000_NS12zip_iteratorINS8_IJNSA_6detail15normal_iteratorINSA_10device_ptrIiEEEESG_SG_SG_EEEEEEEEE10policy1000ElNS7_10__identityENSA_7pointerINS8_IJiiiiEEENSA_8cuda_cub3tagENSA_11use_defaultESR_EEJSI_EEEvT0_iT1_T2_DpNS2_10kernel_argIT3_EE_param_3];
	ld.param.u32 	%r36, [_ZN3cub18CUB_300001_SM_10006detail9transform16transform_kernelINS2_10policy_hubILb1EN4cuda3std3__45tupleIJN6thrust24THRUST_300001_SM_1000_NS12zip_iteratorINS8_IJNSA_6detail15normal_iteratorINSA_10device_ptrIiEEEESG_SG_SG_EEEEEEEEE10policy1000ElNS7_10__identityENSA_7pointerINS8_IJiiiiEEENSA_8cuda_cub3tagENSA_11use_defaultESR_EEJSI_EEEvT0_iT1_T2_DpNS2_10kernel_argIT3_EE_param_1];
	cvta.to.global.u64 	%rd1, %rd33;
	cvta.to.global.u64 	%rd2, %rd28;
	cvta.to.global.u64 	%rd3, %rd29;
	cvta.to.global.u64 	%rd4, %rd30;
	cvta.to.global.u64 	%rd5, %rd31;
	shl.b32 	%r37, %r36, 7;
	mov.u32 	%r38, %ctaid.x;
	cvt.u64.u32 	%rd34, %r38;
	cvt.s64.s32 	%rd35, %r37;
	mul.lo.s64 	%rd6, %rd35, %rd34;
	sub.s64 	%rd36, %rd32, %rd6;
	min.s64 	%rd37, %rd36, %rd35;
	cvt.u32.u64 	%r1, %rd37;
	shl.b64 	%rd144, %rd6, 2;
	add.s64 	%rd7, %rd2, %rd144;
	add.s64 	%rd8, %rd3, %rd144;
	add.s64 	%rd9, %rd4, %rd144;
	add.s64 	%rd10, %rd5, %rd144;
	shl.b64 	%rd39, %rd6, 4;
	add.s64 	%rd11, %rd1, %rd39;
	setp.eq.s32 	%p1, %r37, %r1;
	@%p1 bra 	$L__BB20_42;
	setp.lt.s32 	%p2, %r36, 1;
	@%p2 bra 	$L__BB20_54;
	mov.u32 	%r2, %tid.x;
	and.b32  	%r3, %r36, 7;
	setp.lt.u32 	%p3, %r36, 8;
	mov.b32 	%r188, 0;
	@%p3 bra 	$L__BB20_21;
	and.b32  	%r188, %r36, 2147483640;
	mov.b32 	%r184, 0;
$L__BB20_4:
	.pragma "nounroll";
	shl.b32 	%r41, %r184, 7;
	add.s32 	%r15, %r41, %r2;
	setp.ge.s32 	%p4, %r15, %r1;
	@%p4 bra 	$L__BB20_6;
	mul.wide.u32 	%rd40, %r15, 4;
	add.s64 	%rd41, %rd7, %rd40;
	add.s64 	%rd42, %rd8, %rd40;
	add.s64 	%rd43, %rd9, %rd40;
	add.s64 	%rd44, %rd10, %rd40;
	ld.global.u32 	%r42, [%rd41];
	ld.global.u32 	%r43, [%rd42];
	ld.global.u32 	%r44, [%rd43];
	ld.global.u32 	%r45, [%rd44];
	mul.wide.u32 	%rd45, %r15, 16;
	add.s64 	%rd46, %rd11, %rd45;
	st.global.u32 	[%rd46], %r42;
	st.global.u32 	[%rd46+4], %r43;
	st.global.u32 	[%rd46+8], %r44;
	st.global.u32 	[%rd46+12], %r45;
$L__BB20_6:
	add.s32 	%r46, %r15, 128;
	setp.ge.s32 	%p5, %r46, %r1;
	mul.wide.s32 	%rd47, %r46, 4;
	add.s64 	%rd23, %rd7, %rd47;
	add.s64 	%rd24, %rd8, %rd47;
	add.s64 	%rd25, %rd9, %rd47;
	add.s64 	%rd26, %rd10, %rd47;
	mul.wide.s32 	%rd48, %r46, 16;
	add.s64 	%rd27, %rd11, %rd48;
	@%p5 bra 	$L__BB20_8;
	ld.global.u32 	%r47, [%rd23];
	ld.global.u32 	%r48, [%rd24];
	ld.global.u32 	%r49, [%rd25];
	ld.global.u32 	%r50, [%rd26];
	st.global.u32 	[%rd27], %r47;
	st.global.u32 	[%rd27+4], %r48;
	st.global.u32 	[%rd27+8], %r49;
	st.global.u32 	[%rd27+12], %r50;
$L__BB20_8:
	add.s32 	%r51, %r15, 256;
	setp.ge.s32 	%p6, %r51, %r1;
	@%p6 bra 	$L__BB20_10;
	ld.global.u32 	%r52, [%rd23+512];
	ld.global.u32 	%r53, [%rd24+512];
	ld.global.u32 	%r54, [%rd25+512];
	ld.global.u32 	%r55, [%rd26+512];
	st.global.u32 	[%rd27+2048], %r52;
	st.global.u32 	[%rd27+2052], %r53;
	st.global.u32 	[%rd27+2056], %r54;
	st.global.u32 	[%rd27+2060], %r55;
$L__BB20_10:
	add.s32 	%r56, %r15, 384;
	setp.ge.s32 	%p7, %r56, %r1;
	@%p7 bra 	$L__BB20_12;
	ld.global.u32 	%r57, [%rd23+1024];
	ld.global.u32 	%r58, [%rd24+1024];
	ld.global.u32 	%r59, [%rd25+1024];
	ld.global.u32 	%r60, [%rd26+1024];
	st.global.u32 	[%rd27+4096], %r57;
	st.global.u32 	[%rd27+4100], %r58;
	st.global.u32 	[%rd27+4104], %r59;
	st.global.u32 	[%rd27+4108], %r60;
$L__BB20_12:
	add.s32 	%r61, %r15, 512;
	setp.ge.s32 	%p8, %r61, %r1;
	@%p8 bra 	$L__BB20_14;
	ld.global.u32 	%r62, [%rd23+1536];
	ld.global.u32 	%r63, [%rd24+1536];
	ld.global.u32 	%r64, [%rd25+1536];
	ld.global.u32 	%r65, [%rd26+1536];
	st.global.u32 	[%rd27+6144], %r62;
	st.global.u32 	[%rd27+6148], %r63;
	st.global.u32 	[%rd27+6152], %r64;
	st.global.u32 	[%rd27+6156], %r65;
$L__BB20_14:
	add.s32 	%r66, %r15, 640;
	setp.ge.s32 	%p9, %r66, %r1;
	@%p9 bra 	$L__BB20_16;
	ld.global.u32 	%r67, [%rd23+2048];
	ld.global.u32 	%r68, [%rd24+2048];
	ld.global.u32 	%r69, [%rd25+2048];
	ld.global.u32 	%r70, [%rd26+2048];
	st.global.u32 	[%rd27+8192], %r67;
	st.global.u32 	[%rd27+8196], %r68;
	st.global.u32 	[%rd27+8200], %r69;
	st.global.u32 	[%rd27+8204], %r70;
$L__BB20_16:
	add.s32 	%r71, %r15, 768;
	setp.ge.s32 	%p10, %r71, %r1;
	@%p10 bra 	$L__BB20_18;
	ld.global.u32 	%r72, [%rd23+2560];
	ld.global.u32 	%r73, [%rd24+2560];
	ld.global.u32 	%r74, [%rd25+2560];
	ld.global.u32 	%r75, [%rd26+2560];
	st.global.u32 	[%rd27+10240], %r72;
	st.global.u32 	[%rd27+10244], %r73;
	st.global.u32 	[%rd27+10248], %r74;
	st.global.u32 	[%rd27+10252], %r75;
$L__BB20_18:
	add.s32 	%r76, %r15, 896;
	setp.ge.s32 	%p11, %r76, %r1;
	@%p11 bra 	$L__BB20_20;
	ld.global.u32 	%r77, [%rd23+3072];
	ld.global.u32 	%r78, [%rd24+3072];
	ld.global.u32 	%r79, [%rd25+3072];
	ld.global.u32 	%r80, [%rd26+3072];
	st.global.u32 	[%rd27+12288], %r77;
	st.global.u32 	[%rd27+12292], %r78;
	st.global.u32 	[%rd27+12296], %r79;
	st.global.u32 	[%rd27+12300], %r80;
$L__BB20_20:
	add.s32 	%r184, %r184, 8;
	setp.eq.s32 	%p12, %r184, %r188;
	@%p12 bra 	$L__BB20_21;
	bra.uni 	$L__BB20_4;
$L__BB20_21:
	setp.eq.s32 	%p13, %r3, 0;
	@%p13 bra 	$L__BB20_54;
	and.b32  	%r24, %r36, 3;
	setp.lt.u32 	%p14, %r3, 4;
	@%p14 bra 	$L__BB20_32;
	shl.b32 	%r81, %r188, 7;
	add.s32 	%r25, %r81, %r2;
	setp.ge.s32 	%p15, %r25, %r1;
	@%p15 bra 	$L__BB20_25;
	mul.wide.s32 	%rd49, %r25, 4;
	add.s64 	%rd50, %rd7, %rd49;
	add.s64 	%rd51, %rd8, %rd49;
	add.s64 	%rd52, %rd9, %rd49;
	add.s64 	%rd53, %rd10, %rd49;
	ld.global.u32 	%r82, [%rd50];
	ld.global.u32 	%r83, [%rd51];
	ld.global.u32 	%r84, [%rd52];
	ld.global.u32 	%r85, [%rd53];
	mul.wide.s32 	%rd54, %r25, 16;
	add.s64 	%rd55, %rd11, %rd54;
	st.global.u32 	[%rd55], %r82;
	st.global.u32 	[%rd55+4], %r83;
	st.global.u32 	[%rd55+8], %r84;
	st.global.u32 	[%rd55+12], %r85;
$L__BB20_25:
	add.s32 	%r26, %r25, 128;
	setp.ge.s32 	%p16, %r26, %r1;
	@%p16 bra 	$L__BB20_27;
	mul.wide.s32 	%rd56, %r26, 4;
	add.s64 	%rd57, %rd7, %rd56;
	add.s64 	%rd58, %rd8, %rd56;
	add.s64 	%rd59, %rd9, %rd56;
	add.s64 	%rd60, %rd10, %rd56;
	ld.global.u32 	%r86, [%rd57];
	ld.global.u32 	%r87, [%rd58];
	ld.global.u32 	%r88, [%rd59];
	ld.global.u32 	%r89, [%rd60];
	mul.wide.s32 	%rd61, %r26, 16;
	add.s64 	%rd62, %rd11, %rd61;
	st.global.u32 	[%rd62], %r86;
	st.global.u32 	[%rd62+4], %r87;
	st.global.u32 	[%rd62+8], %r88;
	st.global.u32 	[%rd62+12], %r89;
$L__BB20_27:
	add.s32 	%r27, %r25, 256;
	setp.ge.s32 	%p17, %r27, %r1;
	@%p17 bra 	$L__BB20_29;
	mul.wide.s32 	%rd63, %r27, 4;
	add.s64 	%rd64, %rd7, %rd63;
	add.s64 	%rd65, %rd8, %rd63;
	add.s64 	%rd66, %rd9, %rd63;
	add.s64 	%rd67, %rd10, %rd63;
	ld.global.u32 	%r90, [%rd64];
	ld.global.u32 	%r91, [%rd65];
	ld.global.u32 	%r92, [%rd66];
	ld.global.u32 	%r93, [%rd67];
	mul.wide.s32 	%rd68, %r27, 16;
	add.s64 	%rd69, %rd11, %rd68;
	st.global.u32 	[%rd69], %r90;
	st.global.u32 	[%rd69+4], %r91;
	st.global.u32 	[%rd69+8], %r92;
	st.global.u32 	[%rd69+12], %r93;
$L__BB20_29:
	add.s32 	%r28, %r25, 384;
	setp.ge.s32 	%p18, %r28, %r1;
	@%p18 bra 	$L__BB20_31;
	mul.wide.s32 	%rd70, %r28, 4;
	add.s64 	%rd71, %rd7, %rd70;
	add.s64 	%rd72, %rd8, %rd70;
	add.s64 	%rd73, %rd9, %rd70;
	add.s64 	%rd74, %rd10, %rd70;
	ld.global.u32 	%r94, [%rd71];
	ld.global.u32 	%r95, [%rd72];
	ld.global.u32 	%r96, [%rd73];
	ld.global.u32 	%r97, [%rd74];
	mul.wide.s32 	%rd75, %r28, 16;
	add.s64 	%rd76, %rd11, %rd75;
	st.global.u32 	[%rd76], %r94;
	st.global.u32 	[%rd76+4], %r95;
	st.global.u32 	[%rd76+8], %r96;
	st.global.u32 	[%rd76+12], %r97;
$L__BB20_31:
	add.s32 	%r188, %r188, 4;
$L__BB20_32:
	setp.eq.s32 	%p19, %r24, 0;
	@%p19 bra 	$L__BB20_54;
	setp.eq.s32 	%p20, %r24, 1;
	@%p20 bra 	$L__BB20_39;
	shl.b32 	%r98, %r188, 7;
	add.s32 	%r31, %r98, %r2;
	setp.ge.s32 	%p21, %r31, %r1;
	@%p21 bra 	$L__BB20_36;
	mul.wide.s32 	%rd77, %r31, 4;
	add.s64 	%rd78, %rd7, %rd77;
	add.s64 	%rd79, %rd8, %rd77;
	add.s64 	%rd80, %rd9, %rd77;
	add.s64 	%rd81, %rd10, %rd77;
	ld.global.u32 	%r99, [%rd78];
	ld.global.u32 	%r100, [%rd79];
	ld.global.u32 	%r101, [%rd80];
	ld.global.u32 	%r102, [%rd81];
	mul.wide.s32 	%rd82, %r31, 16;
	add.s64 	%rd83, %rd11, %rd82;
	st.global.u32 	[%rd83], %r99;
	st.global.u32 	[%rd83+4], %r100;
	st.global.u32 	[%rd83+8], %r101;
	st.global.u32 	[%rd83+12], %r102;
$L__BB20_36:
	add.s32 	%r32, %r31, 128;
	setp.ge.s32 	%p22, %r32, %r1;
	@%p22 bra 	$L__BB20_38;
	mul.wide.s32 	%rd84, %r32, 4;
	add.s64 	%rd85, %rd7, %rd84;
	add.s64 	%rd86, %rd8, %rd84;
	add.s64 	%rd87, %rd9, %rd84;
	add.s64 	%rd88, %rd10, %rd84;
	ld.global.u32 	%r103, [%rd85];
	ld.global.u32 	%r104, [%rd86];
	ld.global.u32 	%r105, [%rd87];
	ld.global.u32 	%r106, [%rd88];
	mul.wide.s32 	%rd89, %r32, 16;
	add.s64 	%rd90, %rd11, %rd89;
	st.global.u32 	[%rd90], %r103;
	st.global.u32 	[%rd90+4], %r104;
	st.global.u32 	[%rd90+8], %r105;
	st.global.u32 	[%rd90+12], %r106;
$L__BB20_38:
	add.s32 	%r188, %r188, 2;
$L__BB20_39:
	and.b32  	%r107, %r36, 1;
	setp.eq.b32 	%p23, %r107, 1;
	not.pred 	%p24, %p23;
	@%p24 bra 	$L__BB20_54;
	shl.b32 	%r108, %r188, 7;
	add.s32 	%r35, %r108, %r2;
	setp.ge.s32 	%p25, %r35, %r1;
	@%p25 bra 	$L__BB20_54;
	mul.wide.s32 	%rd91, %r35, 4;
	add.s64 	%rd92, %rd7, %rd91;
	add.s64 	%rd93, %rd8, %rd91;
	add.s64 	%rd94, %rd9, %rd91;
	add.s64 	%rd95, %rd10, %rd91;
	ld.global.u32 	%r109, [%rd92];
	ld.global.u32 	%r110, [%rd93];
	ld.global.u32 	%r111, [%rd94];
	ld.global.u32 	%r112, [%rd95];
	mul.wide.s32 	%rd96, %r35, 16;
	add.s64 	%rd97, %rd11, %rd96;
	st.global.u32 	[%rd97], %r109;
	st.global.u32 	[%rd97+4], %r110;
	st.global.u32 	[%rd97+8], %r111;
	st.global.u32 	[%rd97+12], %r112;
	bra.uni 	$L__BB20_54;
$L__BB20_42:
	setp.lt.s32 	%p26, %r36, 1;
	@%p26 bra 	$L__BB20_54;
	mov.u32 	%r5, %tid.x;
	and.b32  	%r6, %r36, 7;
	setp.lt.u32 	%p27, %r36, 8;
	mov.b32 	%r186, 0;
	@%p27 bra 	$L__BB20_46;
	and.b32  	%r114, %r36, 2147483640;
	neg.s32 	%r183, %r114;
	mul.wide.u32 	%rd99, %r5, 16;
	add.s64 	%rd100, %rd39, %rd1;
	add.s64 	%rd101, %rd100, %rd99;
	add.s64 	%rd145, %rd101, 8;
	add.s64 	%rd102, %rd144, 1536;
	add.s64 	%rd14, %rd2, %rd102;
	add.s32 	%r182, %r5, 128;
	add.s64 	%rd15, %rd3, %rd102;
	add.s64 	%rd16, %rd4, %rd102;
	add.s64 	%rd17, %rd5, %rd102;
	add.s64 	%rd18, %rd100, 6152;
$L__BB20_45:
	.pragma "nounroll";
	and.b32  	%r186, %r36, 2147483640;
	mul.wide.s32 	%rd103, %r182, 4;
	add.s64 	%rd104, %rd14, %rd103;
	add.s64 	%rd105, %rd15, %rd103;
	add.s64 	%rd106, %rd16, %rd103;
	add.s64 	%rd107, %rd17, %rd103;
	mul.wide.s32 	%rd108, %r182, 16;
	add.s64 	%rd109, %rd18, %rd108;
	cvta.to.global.u64 	%rd110, %rd28;
	mul.wide.u32 	%rd111, %r5, 4;
	add.s64 	%rd112, %rd110, %rd111;
	add.s64 	%rd113, %rd112, %rd144;
	cvta.to.global.u64 	%rd114, %rd29;
	add.s64 	%rd115, %rd114, %rd111;
	add.s64 	%rd116, %rd115, %rd144;
	cvta.to.global.u64 	%rd117, %rd30;
	add.s64 	%rd118, %rd117, %rd111;
	add.s64 	%rd119, %rd118, %rd144;
	cvta.to.global.u64 	%rd120, %rd31;
	add.s64 	%rd121, %rd120, %rd111;
	add.s64 	%rd122, %rd121, %rd144;
	ld.global.u32 	%r115, [%rd113];
	ld.global.u32 	%r116, [%rd116];
	ld.global.u32 	%r117, [%rd119];
	ld.global.u32 	%r118, [%rd122];
	st.global.u32 	[%rd145+-8], %r115;
	st.global.u32 	[%rd145+-4], %r116;
	st.global.u32 	[%rd145], %r117;
	st.global.u32 	[%rd145+4], %r118;
	ld.global.u32 	%r119, [%rd104+-1536];
	ld.global.u32 	%r120, [%rd105+-1536];
	ld.global.u32 	%r121, [%rd106+-1536];
	ld.global.u32 	%r122, [%rd107+-1536];
	st.global.u32 	[%rd109+-6152], %r119;
	st.global.u32 	[%rd109+-6148], %r120;
	st.global.u32 	[%rd109+-6144], %r121;
	st.global.u32 	[%rd109+-6140], %r122;
	ld.global.u32 	%r123, [%rd104+-1024];
	ld.global.u32 	%r124, [%rd105+-1024];
	ld.global.u32 	%r125, [%rd106+-1024];
	ld.global.u32 	%r126, [%rd107+-1024];
	st.global.u32 	[%rd109+-4104], %r123;
	st.global.u32 	[%rd109+-4100], %r124;
	st.global.u32 	[%rd109+-4096], %r125;
	st.global.u32 	[%rd109+-4092], %r126;
	ld.global.u32 	%r127, [%rd104+-512];
	ld.global.u32 	%r128, [%rd105+-512];
	ld.global.u32 	%r129, [%rd106+-512];
	ld.global.u32 	%r130, [%rd107+-512];
	st.global.u32 	[%rd109+-2056], %r127;
	st.global.u32 	[%rd109+-2052], %r128;
	st.global.u32 	[%rd109+-2048], %r129;
	st.global.u32 	[%rd109+-2044], %r130;
	ld.global.u32 	%r131, [%rd104];
	ld.global.u32 	%r132, [%rd105];
	ld.global.u32 	%r133, [%rd106];
	ld.global.u32 	%r134, [%rd107];
	st.global.u32 	[%rd109+-8], %r131;
	st.global.u32 	[%rd109+-4], %r132;
	st.global.u32 	[%rd109], %r133;
	st.global.u32 	[%rd109+4], %r134;
	ld.global.u32 	%r135, [%rd104+512];
	ld.global.u32 	%r136, [%rd105+512];
	ld.global.u32 	%r137, [%rd106+512];
	ld.global.u32 	%r138, [%rd107+512];
	st.global.u32 	[%rd109+2040], %r135;
	st.global.u32 	[%rd109+2044], %r136;
	st.global.u32 	[%rd109+2048], %r137;
	st.global.u32 	[%rd109+2052], %r138;
	ld.global.u32 	%r139, [%rd104+1024];
	ld.global.u32 	%r140, [%rd105+1024];
	ld.global.u32 	%r141, [%rd106+1024];
	ld.global.u32 	%r142, [%rd107+1024];
	st.global.u32 	[%rd109+4088], %r139;
	st.global.u32 	[%rd109+4092], %r140;
	st.global.u32 	[%rd109+4096], %r141;
	st.global.u32 	[%rd109+4100], %r142;
	ld.global.u32 	%r143, [%rd104+1536];
	ld.global.u32 	%r144, [%rd105+1536];
	ld.global.u32 	%r145, [%rd106+1536];
	ld.global.u32 	%r146, [%rd107+1536];
	st.global.u32 	[%rd109+6136], %r143;
	st.global.u32 	[%rd109+6140], %r144;
	st.global.u32 	[%rd109+6144], %r145;
	st.global.u32 	[%rd109+6148], %r146;
	add.s32 	%r183, %r183, 8;
	add.s64 	%rd145, %rd145, 16384;
	add.s64 	%rd144, %rd144, 4096;
	add.s32 	%r182, %r182, 1024;
	setp.eq.s32 	%p28, %r183, 0;
	@%p28 bra 	$L__BB20_46;
	bra.uni 	$L__BB20_45;
$L__BB20_46:
	setp.eq.s32 	%p29, %r6, 0;
	@%p29 bra 	$L__BB20_54;
	and.b32  	%r18, %r36, 3;
	setp.lt.u32 	%p30, %r6, 4;
	@%p30 bra 	$L__BB20_49;
	shl.b32 	%r147, %r186, 7;
	add.s32 	%r148, %r147, %r5;
	mul.wide.s32 	%rd123, %r148, 4;
	add.s64 	%rd124, %rd7, %rd123;
	add.s64 	%rd125, %rd8, %rd123;
	add.s64 	%rd126, %rd9, %rd123;
	add.s64 	%rd127, %rd10, %rd123;
	ld.global.u32 	%r149, [%rd124];
	ld.global.u32 	%r150, [%rd125];
	ld.global.u32 	%r151, [%rd126];
	ld.global.u32 	%r152, [%rd127];
	mul.wide.s32 	%rd128, %r148, 16;
	add.s64 	%rd129, %rd11, %rd128;
	st.global.u32 	[%rd129], %r149;
	st.global.u32 	[%rd129+4], %r150;
	st.global.u32 	[%rd129+8], %r151;
	st.global.u32 	[%rd129+12], %r152;
	ld.global.u32 	%r153, [%rd124+512];
	ld.global.u32 	%r154, [%rd125+512];
	ld.global.u32 	%r155, [%rd126+512];
	ld.global.u32 	%r156, [%rd127+512];
	st.global.u32 	[%rd129+2048], %r153;
	st.global.u32 	[%rd129+2052], %r154;
	st.global.u32 	[%rd129+2056], %r155;
	st.global.u32 	[%rd129+2060], %r156;
	ld.global.u32 	%r157, [%rd124+1024];
	ld.global.u32 	%r158, [%rd125+1024];
	ld.global.u32 	%r159, [%rd126+1024];
	ld.global.u32 	%r160, [%rd127+1024];
	st.global.u32 	[%rd129+4096], %r157;
	st.global.u32 	[%rd129+4100], %r158;
	st.global.u32 	[%rd129+4104], %r159;
	st.global.u32 	[%rd129+4108], %r160;
	ld.global.u32 	%r161, [%rd124+1536];
	ld.global.u32 	%r162, [%rd125+1536];
	ld.global.u32 	%r163, [%rd126+1536];
	ld.global.u32 	%r164, [%rd127+1536];
	st.global.u32 	[%rd129+6144], %r161;
	st.global.u32 	[%rd129+6148], %r162;
	st.global.u32 	[%rd129+6152], %r163;
	st.global.u32 	[%rd129+6156], %r164;
	add.s32 	%r186, %r186, 4;
$L__BB20_49:
	setp.eq.s32 	%p31, %r18, 0;
	@%p31 bra 	$L__BB20_54;
	setp.eq.s32 	%p32, %r18, 1;
	@%p32 bra 	$L__BB20_52;
	shl.b32 	%r165, %r186, 7;
	add.s32 	%r166, %r165, %r5;
	mul.wide.s32 	%rd130, %r166, 4;
	add.s64 	%rd131, %rd7, %rd130;
	add.s64 	%rd132, %rd8, %rd130;
	add.s64 	%rd133, %rd9, %rd130;
	add.s64 	%rd134, %rd10, %rd130;
	ld.global.u32 	%r167, [%rd131];
	ld.global.u32 	%r168, [%rd132];
	ld.global.u32 	%r169, [%rd133];
	ld.global.u32 	%r170, [%rd134];
	mul.wide.s32 	%rd135, %r166, 16;
	add.s64 	%rd136, %rd11, %rd135;
	st.global.u32 	[%rd136], %r167;
	st.global.u32 	[%rd136+4], %r168;
	st.global.u32 	[%rd136+8], %r169;
	st.global.u32 	[%rd136+12], %r170;
	ld.global.u32 	%r171, [%rd131+512];
	ld.global.u32 	%r172, [%rd132+512];
	ld.global.u32 	%r173, [%rd133+512];
	ld.global.u32 	%r174, [%rd134+512];
	st.global.u32 	[%rd136+2048], %r171;
	st.global.u32 	[%rd136+2052], %r172;
	st.global.u32 	[%rd136+2056], %r173;
	st.global.u32 	[%rd136+2060], %r174;
	add.s32 	%r186, %r186, 2;
$L__BB20_52:
	and.b32  	%r175, %r36, 1;
	setp.eq.b32 	%p33, %r175, 1;
	not.pred 	%p34, %p33;
	@%p34 bra 	$L__BB20_54;
	shl.b32 	%r176, %r186, 7;
	add.s32 	%r177, %r176, %r5;
	mul.wide.s32 	%rd137, %r177, 4;
	add.s64 	%rd138, %rd7, %rd137;
	add.s64 	%rd139, %rd8, %rd137;
	add.s64 	%rd140, %rd9, %rd137;
	add.s64 	%rd141, %rd10, %rd137;
	ld.global.u32 	%r178, [%rd138];
	ld.global.u32 	%r179, [%rd139];
	ld.global.u32 	%r180, [%rd140];
	ld.global.u32 	%r181, [%rd141];
	mul.wide.s32 	%rd142, %r177, 16;
	add.s64 	%rd143, %rd11, %rd142;
	st.global.u32 	[%rd143], %r178;
	st.global.u32 	[%rd143+4], %r179;
	st.global.u32 	[%rd143+8], %r180;
	st.global.u32 	[%rd143+12], %r181;
$L__BB20_54:
	ret;

}
	// .globl	_ZN3cub18CUB_300001_SM_10006detail9transform16transform_kernelINS2_10policy_hubILb1EN4cuda3std3__45tupleIJN6thrust24THRUST_300001_SM_1000_NS6detail15normal_iteratorINSA_7pointerINS8_IJiiiiEEENSA_8cuda_cub3tagENSA_11use_defaultESH_EEEEEEEE10policy1000EiNS7_10__identityENSA_12zip_iteratorINS8_IJNSC_INSA_10device_ptrIiEEEESR_SR_SR_EEEEEJPSE_EEEvT0_iT1_T2_DpNS2_10kernel_argIT3_EE
.visible .entry _ZN3cub18CUB_300001_SM_10006detail9transform16transform_kernelINS2_10policy_hubILb1EN4cuda3std3__45tupleIJN6thrust24THRUST_300001_SM_1000_NS6detail15normal_iteratorINSA_7pointerINS8_IJiiiiEEENSA_8cuda_cub3tagENSA_11use_defaultESH_EEEEEEEE10policy1000EiNS7_10__identityENSA_12zip_iteratorINS8_IJNSC_INSA_10device_ptrIiEEEESR_SR_SR_EEEEEJPSE_EEEvT0_iT1_T2_DpNS2_10kernel_argIT3_EE(
	.param .u32 _ZN3cub18CUB_300001_SM_10006detail9transform16transform_kernelINS2_10policy_hubILb1EN4cuda3std3__45tupleIJN6thrust24THRUST_300001_SM_1000_NS6detail15normal_iteratorINSA_7pointerINS8_IJiiiiEEENSA_8cuda_cub3tagENSA_11use_defaultESH_EEEEEEEE10policy1000EiNS7_10__identityENSA_12zip_iteratorINS8_IJNSC_INSA_10device_ptrIiEEEESR_SR_SR_EEEEEJPSE_EEEvT0_iT1_T2_DpNS2_10kernel_argIT3_EE_param_0,
	.param .u32 _ZN3cub18CUB_300001_SM_10006detail9transform16transform_kernelINS2_10policy_hubILb1EN4cuda3std3__45tupleIJN6thrust24THRUST_300001_SM_1000_NS6detail15normal_iteratorINSA_7pointerINS8_IJiiiiEEENSA_8cuda_cub3tagENSA_11use_defaultESH_EEEEEEEE10policy1000EiNS7_10__identityENSA_12zip_iteratorINS8_IJNSC_INSA_10device_ptrIiEEEESR_SR_SR_EEEEEJPSE_EEEvT0_iT1_T2_DpNS2_10kernel_argIT3_EE_param_1,
	.param .align 1 .b8 _ZN3cub18CUB_300001_SM_10006detail9transform16transform_kernelINS2_10policy_hubILb1EN4cuda3std3__45tupleIJN6thrust24THRUST_300001_SM_1000_NS6detail15normal_iteratorINSA_7pointerINS8_IJiiiiEEENSA_8cuda_cub3tagENSA_11use_defaultESH_EEEEEEEE10policy1000EiNS7_10__identityENSA_12zip_iteratorINS8_IJNSC_INSA_10device_ptrIiEEEESR_SR_SR_EEEEEJPSE_EEEvT0_iT1_T2_DpNS2_10kernel_argIT3_EE_param_2[1],
	.param .align 8 .b8 _ZN3cub18CUB_300001_SM_10006detail9transform16transform_kernelINS2_10policy_hubILb1EN4cuda3std3__45tupleIJN6thrust24THRUST_300001_SM_1000_NS6detail15normal_iteratorINSA_7pointerINS8_IJiiiiEEENSA_8cuda_cub3tagENSA_11use_defaultESH_EEEEEEEE10policy1000EiNS7_10__identityENSA_12zip_iteratorINS8_IJNSC_INSA_10device_ptrIiEEEESR_SR_SR_EEEEEJPSE_EEEvT0_iT1_T2_DpNS2_10kernel_argIT3_EE_param_3[32],
	.param .align 8 .b8 _ZN3cub18CUB_300001_SM_10006detail9transform16transform_kernelINS2_10policy_hubILb1EN4cuda3std3__45tupleIJN6thrust24THRUST_300001_SM_1000_NS6detail15normal_iteratorINSA_7pointerINS8_IJiiiiEEENSA_8cuda_cub3tagENSA_11use_defaultESH_EEEEEEEE10policy1000EiNS7_10__identityENSA_12zip_iteratorINS8_IJNSC_INSA_10device_ptrIiEEEESR_SR_SR_EEEEEJPSE_EEEvT0_iT1_T2_DpNS2_10kernel_argIT3_EE_param_4[16]
)
.maxntid 128
{
	.reg .pred 	%p<37>;
	.reg .b32 	%r<197>;
	.reg .b64 	%rd<147>;

	ld.param.u32 	%r43, [_ZN3cub18CUB_300001_SM_10006detail9transform16transform_kernelINS2_10policy_hubILb1EN4cuda3std3__45tupleIJN6thrust24THRUST_300001_SM_1000_NS6detail15normal_iteratorINSA_7pointerINS8_IJiiiiEEENSA_8cuda_cub3tagENSA_11use_defaultESH_EEEEEEEE10policy1000EiNS7_10__identityENSA_12zip_iteratorINS8_IJNSC_INSA_10device_ptrIiEEEESR_SR_SR_EEEEEJPSE_EEEvT0_iT1_T2_DpNS2_10kernel_argIT3_EE_param_0];
	ld.param.u64 	%rd36, [_ZN3cub18CUB_300001_SM_10006detail9transform16transform_kernelINS2_10policy_hubILb1EN4cuda3std3__45tupleIJN6thrust24THRUST_300001_SM_1000_NS6detail15normal_iteratorINSA_7pointerINS8_IJiiiiEEENSA_8cuda_cub3tagENSA_11use_defaultESH_EEEEEEEE10policy1000EiNS7_10__identityENSA_12zip_iteratorINS8_IJNSC_INSA_10device_ptrIiEEEESR_SR_SR_EEEEEJPSE_EEEvT0_iT1_T2_DpNS2_10kernel_argIT3_EE_param_4];
	ld.param.u64 	%rd35, [_ZN3cub18CUB_300001_SM_10006detail9transform16transform_kernelINS2_10policy_hubILb1EN4cuda3std3__45tupleIJN6thrust24THRUST_300001_SM_1000_NS6detail15normal_iteratorINSA_7pointerINS8_IJiiiiEEENSA_8cuda_cub3tagENSA_11use_defaultESH_EEEEEEEE10policy1000EiNS7_10__identityENSA_12zip_iteratorINS8_IJNSC_INSA_10device_ptrIiEEEESR_SR_SR_EEEEEJPSE_EEEvT0_iT1_T2_DpNS2_10kernel_argIT3_EE_param_3+24];
	ld.param.u64 	%rd34, [_ZN3cub18CUB_300001_SM_10006detail9transform16transform_kernelINS2_10policy_hubILb1EN4cuda3std3__45tupleIJN6thrust24THRUST_300001_SM_1000_NS6detail15normal_iteratorINSA_7pointerINS8_IJiiiiEEENSA_8cuda_cub3tagENSA_11use_defaultESH_EEEEEEEE10policy1000EiNS7_10__identityENSA_12zip_iteratorINS8_IJNSC_INSA_10device_ptrIiEEEESR_SR_SR_EEEEEJPSE_EEEvT0_iT1_T2_DpNS2_10kernel_argIT3_EE_param_3+16];
	ld.param.u64 	%rd33, [_ZN3cub18CUB_300001_SM_10006detail9transform16transform_kernelINS2_10policy_hubILb1EN4cuda3std3__45tupleIJN6thrust24THRUST_300001_SM_1000_NS6detail15normal_iteratorINSA_7pointerINS8_IJiiiiEEENSA_8cuda_cub3tagENSA_11use_defaultESH_EEEEEEEE10policy1000EiNS7_10__identityENSA_12zip_iteratorINS8_IJNSC_INSA_10device_ptrIiEEEESR_SR_SR_EEEEEJPSE_EEEvT0_iT1_T2_DpNS2_10kernel_argIT3_EE_param_3+8];
	ld.param.u64 	%rd32, [_ZN3cub18CUB_300001_SM_10006detail9transform16transform_kernelINS2_10policy_hubILb1EN4cuda3std3__45tupleIJN6thrust24THRUST_300001_SM_1000_NS6detail15normal_iteratorINSA_7pointerINS8_IJiiiiEEENSA_8cuda_cub3tagENSA_11use_defaultESH_EEEEEEEE10policy1000EiNS7_10__identityENSA_12zip_iteratorINS8_IJNSC_INSA_10device_ptrIiEEEESR_SR_SR_EEEEEJPSE_EEEvT0_iT1_T2_DpNS2_10kernel_argIT3_EE_param_3];
	ld.param.u32 	%r42, [_ZN3cub18CUB_300001_SM_10006detail9transform16transform_kernelINS2_10policy_hubILb1EN4cuda3std3__45tupleIJN6thrust24THRUST_300001_SM_1000_NS6detail15normal_iteratorINSA_7pointerINS8_IJiiiiEEENSA_8cuda_cub3tagENSA_11use_defaultESH_EEEEEEEE10policy1000EiNS7_10__identityENSA_12zip_iteratorINS8_IJNSC_INSA_10device_ptrIiEEEESR_SR_SR_EEEEEJPSE_EEEvT0_iT1_T2_DpNS2_10kernel_argIT3_EE_param_1];
	cvta.to.global.u64 	%rd1, %rd32;
	cvta.to.global.u64 	%rd2, %rd33;
	cvta.to.global.u64 	%rd3, %rd34;
	cvta.to.global.u64 	%rd4, %rd35;
	cvta.to.global.u64 	%rd5, %rd36;
	shl.b32 	%r1, %r42, 7;
	mov.u32 	%r44, %ctaid.x;
	mul.lo.s32 	%r2, %r1, %r44;
	sub.s32 	%r3, %r43, %r2;
	min.s32 	%r4, %r1, %r3;
	shl.b32 	%r5, %r4, 4;
	mov.u32 	%r6, %tid.x;
	shl.b32 	%r187, %r6, 7;
	setp.ge.s32 	%p1, %r187, %r5;
	@%p1 bra 	$L__BB21_3;
	mul.wide.u32 	%rd37, %r6, 128;
	add.s64 	%rd38, %rd5, %rd37;
	mul.wide.s32 	%rd39, %r2, 16;
	add.s64 	%rd144, %rd38, %rd39;
$L__BB21_2:
	.pragma "nounroll";
	// begin inline asm
	prefetch.global.L2 [%rd144];
	// end inline asm
	add.s32 	%r187, %r187, 16384;
	add.s64 	%rd144, %rd144, 16384;
	setp.lt.s32 	%p2, %r187, %r5;
	@%p2 bra 	$L__BB21_2;
$L__BB21_3:
	mul.wide.s32 	%rd41, %r2, 16;
	add.s64 	%rd9, %rd5, %rd41;
	mul.wide.s32 	%rd146, %r2, 4;
	add.s64 	%rd10, %rd1, %rd146;
	add.s64 	%rd11, %rd2, %rd146;
	add.s64 	%rd12, %rd3, %rd146;
	add.s64 	%rd13, %rd4, %rd146;
	setp.gt.s32 	%p3, %r1, %r3;
	@%p3 bra 	$L__BB21_16;
	setp.lt.s32 	%p4, %r42, 1;
	@%p4 bra 	$L__BB21_57;
	and.b32  	%r10, %r42, 7;
	setp.lt.u32 	%p5, %r42, 8;
	mov.b32 	%r194, 0;
	@%p5 bra 	$L__BB21_8;
	and.b32  	%r194, %r42, 2147483640;
	neg.s32 	%r189, %r194;
	mul.wide.u32 	%rd43, %r6, 4;
	add.s64 	%rd14, %rd4, %rd43;
	add.s64 	%rd16, %rd3, %rd43;
	mul.wide.u32 	%rd45, %r6, 16;
	add.s64 	%rd46, %rd41, %rd5;
	add.s64 	%rd47, %rd46, %rd45;
	add.s64 	%rd145, %rd47, 8;
	add.s64 	%rd18, %rd46, 6152;
	add.s32 	%r188, %r6, 128;
	add.s64 	%rd48, %rd146, 1536;
	add.s64 	%rd19, %rd4, %rd48;
	add.s64 	%rd20, %rd1, %rd48;
	add.s64 	%rd21, %rd2, %rd48;
	add.s64 	%rd22, %rd3, %rd48;
$L__BB21_7:
	.pragma "nounroll";
	mul.wide.s32 	%rd49, %r188, 16;
	add.s64 	%rd50, %rd18, %rd49;
	mul.wide.s32 	%rd51, %r188, 4;
	add.s64 	%rd52, %rd19, %rd51;
	add.s64 	%rd53, %rd20, %rd51;
	add.s64 	%rd54, %rd21, %rd51;
	add.s64 	%rd55, %rd22, %rd51;
	cvta.to.global.u64 	%rd56, %rd32;
	mul.wide.u32 	%rd57, %r6, 4;
	add.s64 	%rd58, %rd56, %rd57;
	add.s64 	%rd59, %rd58, %rd146;
	cvta.to.global.u64 	%rd60, %rd33;
	add.s64 	%rd61, %rd60, %rd57;
	add.s64 	%rd62, %rd61, %rd146;
	add.s64 	%rd63, %rd16, %rd146;
	add.s64 	%rd64, %rd14, %rd146;
	ld.global.u32 	%r46, [%rd145+-8];
	st.global.u32 	[%rd59], %r46;
	ld.global.u32 	%r47, [%rd145+-4];
	st.global.u32 	[%rd62], %r47;
	ld.global.u32 	%r48, [%rd145];
	st.global.u32 	[%rd63], %r48;
	ld.global.u32 	%r49, [%rd145+4];
	st.global.u32 	[%rd64], %r49;
	ld.global.u32 	%r50, [%rd50+-6152];
	st.global.u32 	[%rd53+-1536], %r50;
	ld.global.u32 	%r51, [%rd50+-6148];
	st.global.u32 	[%rd54+-1536], %r51;
	ld.global.u32 	%r52, [%rd50+-6144];
	st.global.u32 	[%rd55+-1536], %r52;
	ld.global.u32 	%r53, [%rd50+-6140];
	st.global.u32 	[%rd52+-1536], %r53;
	ld.global.u32 	%r54, [%rd50+-4104];
	st.global.u32 	[%rd53+-1024], %r54;
	ld.global.u32 	%r55, [%rd50+-4100];
	st.global.u32 	[%rd54+-1024], %r55;
	ld.global.u32 	%r56, [%rd50+-4096];
	st.global.u32 	[%rd55+-1024], %r56;
	ld.global.u32 	%r57, [%rd50+-4092];
	st.global.u32 	[%rd52+-1024], %r57;
	ld.global.u32 	%r58, [%rd50+-2056];
	st.global.u32 	[%rd53+-512], %r58;
	ld.global.u32 	%r59, [%rd50+-2052];
	st.global.u32 	[%rd54+-512], %r59;
	ld.global.u32 	%r60, [%rd50+-2048];
	st.global.u32 	[%rd55+-512], %r60;
	ld.global.u32 	%r61, [%rd50+-2044];
	st.global.u32 	[%rd52+-512], %r61;
	ld.global.u32 	%r62, [%rd50+-8];
	st.global.u32 	[%rd53], %r62;
	ld.global.u32 	%r63, [%rd50+-4];
	st.global.u32 	[%rd54], %r63;
	ld.global.u32 	%r64, [%rd50];
	st.global.u32 	[%rd55], %r64;
	ld.global.u32 	%r65, [%rd50+4];
	st.global.u32 	[%rd52], %r65;
	ld.global.u32 	%r66, [%rd50+2040];
	st.global.u32 	[%rd53+512], %r66;
	ld.global.u32 	%r67, [%rd50+2044];
	st.global.u32 	[%rd54+512], %r67;
	ld.global.u32 	%r68, [%rd50+2048];
	st.global.u32 	[%rd55+512], %r68;
	ld.global.u32 	%r69, [%rd50+2052];
	st.global.u32 	[%rd52+512], %r69;
	ld.global.u32 	%r70, [%rd50+4088];
	st.global.u32 	[%rd53+1024], %r70;
	ld.global.u32 	%r71, [%rd50+4092];
	st.global.u32 	[%rd54+1024], %r71;
	ld.global.u32 	%r72, [%rd50+4096];
	st.global.u32 	[%rd55+1024], %r72;
	ld.global.u32 	%r73, [%rd50+4100];
	st.global.u32 	[%rd52+1024], %r73;
	ld.global.u32 	%r74, [%rd50+6136];
	st.global.u32 	[%rd53+1536], %r74;
	ld.global.u32 	%r75, [%rd50+6140];
	st.global.u32 	[%rd54+1536], %r75;
	ld.global.u32 	%r76, [%rd50+6144];
	st.global.u32 	[%rd55+1536], %r76;
	ld.global.u32 	%r77, [%rd50+6148];
	st.global.u32 	[%rd52+1536], %r77;
	add.s32 	%r189, %r189, 8;
	add.s64 	%rd146, %rd146, 4096;
	add.s64 	%rd145, %rd145, 16384;
	add.s32 	%r188, %r188, 1024;
	setp.eq.s32 	%p6, %r189, 0;
	@%p6 bra 	$L__BB21_8;
	bra.uni 	$L__BB21_7;
$L__BB21_8:
	setp.eq.s32 	%p7, %r10, 0;
	@%p7 bra 	$L__BB21_57;
	and.b32  	%r37, %r42, 3;
	setp.lt.u32 	%p8, %r10, 4;
	@%p8 bra 	$L__BB21_11;
	shl.b32 	%r78, %r194, 7;
	add.s32 	%r79, %r78, %r6;
	mul.wide.s32 	%rd65, %r79, 16;
	add.s64 	%rd66, %rd9, %rd65;
	mul.wide.s32 	%rd67, %r79, 4;
	add.s64 	%rd68, %rd10, %rd67;
	add.s64 	%rd69, %rd11, %rd67;
	add.s64 	%rd70, %rd12, %rd67;
	add.s64 	%rd71, %rd13, %rd67;
	ld.global.u32 	%r80, [%rd66];
	st.global.u32 	[%rd68], %r80;
	ld.global.u32 	%r81, [%rd66+4];
	st.global.u32 	[%rd69], %r81;
	ld.global.u32 	%r82, [%rd66+8];
	st.global.u32 	[%rd70], %r82;
	ld.global.u32 	%r83, [%rd66+12];
	st.global.u32 	[%rd71], %r83;
	ld.global.u32 	%r84, [%rd66+2048];
	st.global.u32 	[%rd68+512], %r84;
	ld.global.u32 	%r85, [%rd66+2052];
	st.global.u32 	[%rd69+512], %r85;
	ld.global.u32 	%r86, [%rd66+2056];
	st.global.u32 	[%rd70+512], %r86;
	ld.global.u32 	%r87, [%rd66+2060];
	st.global.u32 	[%rd71+512], %r87;
	ld.global.u32 	%r88, [%rd66+4096];
	st.global.u32 	[%rd68+1024], %r88;
	ld.global.u32 	%r89, [%rd66+4100];
	st.global.u32 	[%rd69+1024], %r89;
	ld.global.u32 	%r90, [%rd66+4104];
	st.global.u32 	[%rd70+1024], %r90;
	ld.global.u32 	%r91, [%rd66+4108];
	st.global.u32 	[%rd71+1024], %r91;
	ld.global.u32 	%r92, [%rd66+6144];
	st.global.u32 	[%rd68+1536], %r92;
	ld.global.u32 	%r93, [%rd66+6148];
	st.global.u32 	[%rd69+1536], %r93;
	ld.global.u32 	%r94, [%rd66+6152];
	st.global.u32 	[%rd70+1536], %r94;
	ld.global.u32 	%r95, [%rd66+6156];
	st.global.u32 	[%rd71+1536], %r95;
	add.s32 	%r194, %r194, 4;
$L__BB21_11:
	setp.eq.s32 	%p9, %r37, 0;
	@%p9 bra 	$L__BB21_57;
	setp.eq.s32 	%p10, %r37, 1;
	@%p10 bra 	$L__BB21_14;
	shl.b32 	%r96, %r194, 7;
	add.s32 	%r97, %r96, %r6;
	mul.wide.s32 	%rd72, %r97, 16;
	add.s64 	%rd73, %rd9, %rd72;
	mul.wide.s32 	%rd74, %r97, 4;
	add.s64 	%rd75, %rd10, %rd74;
	add.s64 	%rd76, %rd11, %rd74;
	add.s64 	%rd77, %rd12, %rd74;
	add.s64 	%rd78, %rd13, %rd74;
	ld.global.u32 	%r98, [%rd73];
	st.global.u32 	[%rd75], %r98;
	ld.global.u32 	%r99, [%rd73+4];
	st.global.u32 	[%rd76], %r99;
	ld.global.u32 	%r100, [%rd73+8];
	st.global.u32 	[%rd77], %r100;
	ld.global.u32 	%r101, [%rd73+12];
	st.global.u32 	[%rd78], %r101;
	ld.global.u32 	%r102, [%rd73+2048];
	st.global.u32 	[%rd75+512], %r102;
	ld.global.u32 	%r103, [%rd73+2052];
	st.global.u32 	[%rd76+512], %r103;
	ld.global.u32 	%r104, [%rd73+2056];
	st.global.u32 	[%rd77+512], %r104;
	ld.global.u32 	%r105, [%rd73+2060];
	st.global.u32 	[%rd78+512], %r105;
	add.s32 	%r194, %r194, 2;
$L__BB21_14:
	and.b32  	%r106, %r42, 1;
	setp.eq.b32 	%p11, %r106, 1;
	not.pred 	%p12, %p11;
	@%p12 bra 	$L__BB21_57;
	shl.b32 	%r107, %r194, 7;
	add.s32 	%r108, %r107, %r6;
	mul.wide.s32 	%rd79, %r108, 16;
	add.s64 	%rd80, %rd9, %rd79;
	mul.wide.s32 	%rd81, %r108, 4;
	add.s64 	%rd82, %rd10, %rd81;
	add.s64 	%rd83, %rd11, %rd81;
	add.s64 	%rd84, %rd12, %rd81;
	add.s64 	%rd85, %rd13, %rd81;
	ld.global.u32 	%r109, [%rd80];
	st.global.u32 	[%rd82], %r109;
	ld.global.u32 	%r110, [%rd80+4];
	st.global.u32 	[%rd83], %r110;
	ld.global.u32 	%r111, [%rd80+8];
	st.global.u32 	[%rd84], %r111;
	ld.global.u32 	%r112, [%rd80+12];
	st.global.u32 	[%rd85], %r112;
	bra.uni 	$L__BB21_57;
$L__BB21_16:
	setp.lt.s32 	%p13, %r42, 1;
	@%p13 bra 	$L__BB21_57;
	and.b32  	%r14, %r42, 7;
	setp.lt.u32 	%p14, %r42, 8;
	mov.b32 	%r191, 0;
	@%p14 bra 	$L__BB21_36;
	and.b32  	%r191, %r42, 2147483640;
	mov.b32 	%r190, 0;
$L__BB21_19:
	.pragma "nounroll";
	shl.b32 	%r115, %r190, 7;
	add.s32 	%r21, %r115, %r6;
	setp.ge.s32 	%p15, %r21, %r4;
	@%p15 bra 	$L__BB21_21;
	mul.wide.u32 	%rd86, %r21, 16;
	add.s64 	%rd87, %rd9, %rd86;
	mul.wide.u32 	%rd88, %r21, 4;
	add.s64 	%rd89, %rd10, %rd88;
	add.s64 	%rd90, %rd11, %rd88;
	add.s64 	%rd91, %rd12, %rd88;
	add.s64 	%rd92, %rd13, %rd88;
	ld.global.u32 	%r116, [%rd87];
	st.global.u32 	[%rd89], %r116;
	ld.global.u32 	%r117, [%rd87+4];
	st.global.u32 	[%rd90], %r117;
	ld.global.u32 	%r118, [%rd87+8];
	st.global.u32 	[%rd91], %r118;
	ld.global.u32 	%r119, [%rd87+12];
	st.global.u32 	[%rd92], %r119;
$L__BB21_21:
	add.s32 	%r120, %r21, 128;
	setp.ge.s32 	%p16, %r120, %r4;
	mul.wide.s32 	%rd93, %r120, 16;
	add.s64 	%rd27, %rd9, %rd93;
	mul.wide.s32 	%rd94, %r120, 4;
	add.s64 	%rd28, %rd10, %rd94;
	add.s64 	%rd29, %rd11, %rd94;
	add.s64 	%rd30, %rd12, %rd94;
	add.s64 	%rd31, %rd13, %rd94;
	@%p16 bra 	$L__BB21_23;
	ld.global.u32 	%r121, [%rd27];
	st.global.u32 	[%rd28], %r121;
	ld.global.u32 	%r122, [%rd27+4];
	st.global.u32 	[%rd29], %r122;
	ld.global.u32 	%r123, [%rd27+8];
	st.global.u32 	[%rd30], %r123;
	ld.global.u32 	%r124, [%rd27+12];
	st.global.u32 	[%rd31], %r124;
$L__BB21_23:
	add.s32 	%r125, %r21, 256;
	setp.ge.s32 	%p17, %r125, %r4;
	@%p17 bra 	$L__BB21_25;
	ld.global.u32 	%r126, [%rd27+2048];
	st.global.u32 	[%rd28+512], %r126;
	ld.global.u32 	%r127, [%rd27+2052];
	st.global.u32 	[%rd29+512], %r127;
	ld.global.u32 	%r128, [%rd27+2056];
	st.global.u32 	[%rd30+512], %r128;
	ld.global.u32 	%r129, [%rd27+2060];
	st.global.u32 	[%rd31+512], %r129;
$L__BB21_25:
	add.s32 	%r130, %r21, 384;
	setp.ge.s32 	%p18, %r130, %r4;
	@%p18 bra 	$L__BB21_27;
	ld.global.u32 	%r131, [%rd27+4096];
	st.global.u32 	[%rd28+1024], %r131;
	ld.global.u32 	%r132, [%rd27+4100];
	st.global.u32 	[%rd29+1024], %r132;
	ld.global.u32 	%r133, [%rd27+4104];
	st.global.u32 	[%rd30+1024], %r133;
	ld.global.u32 	%r134, [%rd27+4108];
	st.global.u32 	[%rd31+1024], %r134;
$L__BB21_27:
	add.s32 	%r135, %r21, 512;
	setp.ge.s32 	%p19, %r135, %r4;
	@%p19 bra 	$L__BB21_29;
	ld.global.u32 	%r136, [%rd27+6144];
	st.global.u32 	[%rd28+1536], %r136;
	ld.global.u32 	%r137, [%rd27+6148];
	st.global.u32 	[%rd29+1536], %r137;
	ld.global.u32 	%r138, [%rd27+6152];
	st.global.u32 	[%rd30+1536], %r138;
	ld.global.u32 	%r139, [%rd27+6156];
	st.global.u32 	[%rd31+1536], %r139;
$L__BB21_29:
	add.s32 	%r140, %r21, 640;
	setp.ge.s32 	%p20, %r140, %r4;
	@%p20 bra 	$L__BB21_31;
	ld.global.u32 	%r141, [%rd27+8192];
	st.global.u32 	[%rd28+2048], %r141;
	ld.global.u32 	%r142, [%rd27+8196];
	st.global.u32 	[%rd29+2048], %r142;
	ld.global.u32 	%r143, [%rd27+8200];
	st.global.u32 	[%rd30+2048], %r143;
	ld.global.u32 	%r144, [%rd27+8204];
	st.global.u32 	[%rd31+2048], %r144;
$L__BB21_31:
	add.s32 	%r145, %r21, 768;
	setp.ge.s32 	%p21, %r145, %r4;
	@%p21 bra 	$L__BB21_33;
	ld.global.u32 	%r146, [%rd27+10240];
	st.global.u32 	[%rd28+2560], %r146;
	ld.global.u32 	%r147, [%rd27+10244];
	st.global.u32 	[%rd29+2560], %r147;
	ld.global.u32 	%r148, [%rd27+10248];
	st.global.u32 	[%rd30+2560], %r148;
	ld.global.u32 	%r149, [%rd27+10252];
	st.global.u32 	[%rd31+2560], %r149;
$L__BB21_33:
	add.s32 	%r150, %r21, 896;
	setp.ge.s32 	%p22, %r150, %r4;
	@%p22 bra 	$L__BB21_35;
	ld.global.u32 	%r151, [%rd27+12288];
	st.global.u32 	[%rd28+3072], %r151;
	ld.global.u32 	%r152, [%rd27+12292];
	st.global.u32 	[%rd29+3072], %r152;
	ld.global.u32 	%r153, [%rd27+12296];
	st.global.u32 	[%rd30+3072], %r153;
	ld.global.u32 	%r154, [%rd27+12300];
	st.global.u32 	[%rd31+3072], %r154;
$L__BB21_35:
	add.s32 	%r190, %r190, 8;
	setp.ne.s32 	%p23, %r190, %r191;
	@%p23 bra 	$L__BB21_19;
$L__BB21_36:
	setp.eq.s32 	%p24, %r14, 0;
	@%p24 bra 	$L__BB21_57;
	and.b32  	%r24, %r42, 3;
	setp.lt.u32 	%p25, %r14, 4;
	@%p25 bra 	$L__BB21_47;
	shl.b32 	%r155, %r191, 7;
	add.s32 	%r25, %r155, %r6;
	setp.ge.s32 	%p26, %r25, %r4;
	@%p26 bra 	$L__BB21_40;
	mul.wide.s32 	%rd95, %r25, 16;
	add.s64 	%rd96, %rd9, %rd95;
	mul.wide.s32 	%rd97, %r25, 4;
	add.s64 	%rd98, %rd10, %rd97;
	add.s64 	%rd99, %rd11, %rd97;
	add.s64 	%rd100, %rd12, %rd97;
	add.s64 	%rd101, %rd13, %rd97;
	ld.global.u32 	%r156, [%rd96];
	st.global.u32 	[%rd98], %r156;
	ld.global.u32 	%r157, [%rd96+4];
	st.global.u32 	[%rd99], %r157;
	ld.global.u32 	%r158, [%rd96+8];
	st.global.u32 	[%rd100], %r158;
	ld.global.u32 	%r159, [%rd96+12];
	st.global.u32 	[%rd101], %r159;
$L__BB21_40:
	add.s32 	%r26, %r25, 128;
	setp.ge.s32 	%p27, %r26, %r4;
	@%p27 bra 	$L__BB21_42;
	mul.wide.s32 	%rd102, %r26, 16;
	add.s64 	%rd103, %rd9, %rd102;
	mul.wide.s32 	%rd104, %r26, 4;
	add.s64 	%rd105, %rd10, %rd104;
	add.s64 	%rd106, %rd11, %rd104;
	add.s64 	%rd107, %rd12, %rd104;
	add.s64 	%rd108, %rd13, %rd104;
	ld.global.u32 	%r160, [%rd103];
	st.global.u32 	[%rd105], %r160;
	ld.global.u32 	%r161, [%rd103+4];
	st.global.u32 	[%rd106], %r161;
	ld.global.u32 	%r162, [%rd103+8];
	st.global.u32 	[%rd107], %r162;
	ld.global.u32 	%r163, [%rd103+12];
	st.global.u32 	[%rd108], %r163;
$L__BB21_42:
	add.s32 	%r27, %r25, 256;
	setp.ge.s32 	%p28, %r27, %r4;
	@%p28 bra 	$L__BB21_44;
	mul.wide.s32 	%rd109, %r27, 16;
	add.s64 	%rd110, %rd9, %rd109;
	mul.wide.s32 	%rd111, %r27, 4;
	add.s64 	%rd112, %rd10, %rd111;
	add.s64 	%rd113, %rd11, %rd111;
	add.s64 	%rd114, %rd12, %rd111;
	add.s64 	%rd115, %rd13, %rd111;
	ld.global.u32 	%r164, [%rd110];
	st.global.u32 	[%rd112], %r164;
	ld.global.u32 	%r165, [%rd110+4];
	st.global.u32 	[%rd113], %r165;
	ld.global.u32 	%r166, [%rd110+8];
	st.global.u32 	[%rd114], %r166;
	ld.global.u32 	%r167, [%rd110+12];
	st.global.u32 	[%rd115], %r167;
$L__BB21_44:
	add.s32 	%r28, %r25, 384;
	setp.ge.s32 	%p29, %r28, %r4;
	@%p29 bra 	$L__BB21_46;
	mul.wide.s32 	%rd116, %r28, 16;
	add.s64 	%rd117, %rd9, %rd116;
	mul.wide.s32 	%rd118, %r28, 4;
	add.s64 	%rd119, %rd10, %rd118;
	add.s64 	%rd120, %rd11, %rd118;
	add.s64 	%rd121, %rd12, %rd118;
	add.s64 	%rd122, %rd13, %rd118;
	ld.global.u32 	%r168, [%rd117];
	st.global.u32 	[%rd119], %r168;
	ld.global.u32 	%r169, [%rd117+4];
	st.global.u32 	[%rd120], %r169;
	ld.global.u32 	%r170, [%rd117+8];
	st.global.u32 	[%rd121], %r170;
	ld.global.u32 	%r171, [%rd117+12];
	st.global.u32 	[%rd122], %r171;
$L__BB21_46:
	add.s32 	%r191, %r191, 4;
$L__BB21_47:
	setp.eq.s32 	%p30, %r24, 0;
	@%p30 bra 	$L__BB21_57;
	setp.eq.s32 	%p31, %r24, 1;
	@%p31 bra 	$L__BB21_54;
	shl.b32 	%r172, %r191, 7;
	add.s32 	%r31, %r172, %r6;
	setp.ge.s32 	%p32, %r31, %r4;
	@%p32 bra 	$L__BB21_51;
	mul.wide.s32 	%rd123, %r31, 16;
	add.s64 	%rd124, %rd9, %rd123;
	mul.wide.s32 	%rd125, %r31, 4;
	add.s64 	%rd126, %rd10, %rd125;
	add.s64 	%rd127, %rd11, %rd125;
	add.s64 	%rd128, %rd12, %rd125;
	add.s64 	%rd129, %rd13, %rd125;
	ld.global.u32 	%r173, [%rd124];
	st.global.u32 	[%rd126], %r173;
	ld.global.u32 	%r174, [%rd124+4];
	st.global.u32 	[%rd127], %r174;
	ld.global.u32 	%r175, [%rd124+8];
	st.global.u32 	[%rd128], %r175;
	ld.global.u32 	%r176, [%rd124+12];
	st.global.u32 	[%rd129], %r176;
$L__BB21_51:
	add.s32 	%r32, %r31, 128;
	setp.ge.s32 	%p33, %r32, %r4;
	@%p33 bra 	$L__BB21_53;
	mul.wide.s32 	%rd130, %r32, 16;
	add.s64 	%rd131, %rd9, %rd130;
	mul.wide.s32 	%rd132, %r32, 4;
	add.s64 	%rd133, %rd10, %rd132;
	add.s64 	%rd134, %rd11, %rd132;
	add.s64 	%rd135, %rd12, %rd132;
	add.s64 	%rd136, %rd13, %rd132;
	ld.global.u32 	%r177, [%rd131];
	st.global.u32 	[%rd133], %r177;
	ld.global.u32 	%r178, [%rd131+4];
	st.global.u32 	[%rd134], %r178;
	ld.global.u32 	%r179, [%rd131+8];
	st.global.u32 	[%rd135], %r179;
	ld.global.u32 	%r180, [%rd131+12];
	st.global.u32 	[%rd136], %r180;
$L__BB21_53:
	add.s32 	%r191, %r191, 2;
$L__BB21_54:
	and.b32  	%r181, %r42, 1;
	setp.eq.b32 	%p34, %r181, 1;
	not.pred 	%p35, %p34;
	@%p35 bra 	$L__BB21_57;
	shl.b32 	%r182, %r191, 7;
	add.s32 	%r35, %r182, %r6;
	setp.ge.s32 	%p36, %r35, %r4;
	@%p36 bra 	$L__BB21_57;
	mul.wide.s32 	%rd137, %r35, 16;
	add.s64 	%rd138, %rd9, %rd137;
	mul.wide.s32 	%rd139, %r35, 4;
	add.s64 	%rd140, %rd10, %rd139;
	add.s64 	%rd141, %rd11, %rd139;
	add.s64 	%rd142, %rd12, %rd139;
	add.s64 	%rd143, %rd13, %rd139;
	ld.global.u32 	%r183, [%rd138];
	st.global.u32 	[%rd140], %r183;
	ld.global.u32 	%r184, [%rd138+4];
	st.global.u32 	[%rd141], %r184;
	ld.global.u32 	%r185, [%rd138+8];
	st.global.u32 	[%rd142], %r185;
	ld.global.u32 	%r186, [%rd138+12];
	st.global.u32 	[%rd143], %r186;
$L__BB21_57:
	ret;

}
	// .globl	_ZN3cub18CUB_300001_SM_10006detail9transform16transform_kernelINS2_10policy_hubILb1EN4cuda3std3__45tupleIJN6thrust24THRUST_300001_SM_1000_NS6detail15normal_iteratorINSA_7pointerINS8_IJiiiiEEENSA_8cuda_cub3tagENSA_11use_defaultESH_EEEEEEEE10policy1000ElNS7_10__identityENSA_12zip_iteratorINS8_IJNSC_INSA_10device_ptrIiEEEESR_SR_SR_EEEEEJPSE_EEEvT0_iT1_T2_DpNS2_10kernel_argIT3_EE
.visible .entry _ZN3cub18CUB_300001_SM_10006detail9transform16transform_kernelINS2_10policy_hubILb1EN4cuda3std3__45tupleIJN6thrust24THRUST_300001_SM_1000_NS6detail15normal_iteratorINSA_7pointerINS8_IJiiiiEEENSA_8cuda_cub3tagENSA_11use_defaultESH_EEEEEEEE10policy1000ElNS7_10__identityENSA_12zip_iteratorINS8_IJNSC_INSA_10device_ptrIiEEEESR_SR_SR_EEEEEJPSE_EEEvT0_iT1_T2_DpNS2_10kernel_argIT3_EE(
	.param .u64 _ZN3cub18CUB_300001_SM_10006detail9transform16transform_kernelINS2_10policy_hubILb1EN4cuda3std3__45tupleIJN6thrust24THRUST_300001_SM_1000_NS6detail15normal_iteratorINSA_7pointerINS8_IJiiiiEEENSA_8cuda_cub3tagENSA_11use_defaultESH_EEEEEEEE10policy1000ElNS7_10__identityENSA_12zip_iteratorINS8_IJNSC_INSA_10device_ptrIiEEEESR_SR_SR_EEEEEJPSE_EEEvT0_iT1_T2_DpNS2_10kernel_argIT3_EE_param_0,
	.param .u32 _ZN3cub18CUB_300001_SM_10006detail9transform16transform_kernelINS2_10policy_hubILb1EN4cuda3std3__45tupleIJN6thrust24THRUST_300001_SM_1000_NS6detail15normal_iteratorINSA_7pointerINS8_IJiiiiEEENSA_8cuda_cub3tagENSA_11use_defaultESH_EEEEEEEE10policy1000ElNS7_10__identityENSA_12zip_iteratorINS8_IJNSC_INSA_10device_ptrIiEEEESR_SR_SR_EEEEEJPSE_EEEvT0_iT1_T2_DpNS2_10kernel_argIT3_EE_param_1,
	.param .align 1 .b8 _ZN3cub18CUB_300001_SM_10006detail9transform16transform_kernelINS2_10policy_hubILb1EN4cuda3std3__45tupleIJN6thrust24THRUST_300001_SM_1000_NS6detail15normal_iteratorINSA_7pointerINS8_IJiiiiEEENSA_8cuda_cub3tagENSA_11use_defaultESH_EEEEEEEE10policy1000ElNS7_10__identityENSA_12zip_iteratorINS8_IJNSC_INSA_10device_ptrIiEEEESR_SR_SR_EEEEEJPSE_EEEvT0_iT1_T2_DpNS2_10kernel_argIT3_EE_param_2[1],
	.param .align 8 .b8 _ZN3cub18CUB_300001_SM_10006detail9transform16transform_kernelINS2_10policy_hubILb1EN4cuda3std3__45tupleIJN6thrust24THRUST_300001_SM_1000_NS6detail15normal_iteratorINSA_7pointerINS8_IJiiiiEEENSA_8cuda_cub3tagENSA_11use_defaultESH_EEEEEEEE10policy1000ElNS7_10__identityENSA_12zip_iteratorINS8_IJNSC_INSA_10device_ptrIiEEEESR_SR_SR_EEEEEJPSE_EEEvT0_iT1_T2_DpNS2_10kernel_argIT3_EE_param_3[32],
	.param .align 8 .b8 _ZN3cub18CUB_300001_SM_10006detail9transform16transform_kernelINS2_10policy_hubILb1EN4cuda3std3__45tupleIJN6thrust24THRUST_300001_SM_1000_NS6detail15normal_iteratorINSA_7pointerINS8_IJiiiiEEENSA_8cuda_cub3tagENSA_11use_defaultESH_EEEEEEEE10policy1000ElNS7_10__identityENSA_12zip_iteratorINS8_IJNSC_INSA_10device_ptrIiEEEESR_SR_SR_EEEEEJPSE_EEEvT0_iT1_T2_DpNS2_10kernel_argIT3_EE_param_4[16]
)
.maxntid 128
{
	.reg .pred 	%p<37>;
	.reg .b32 	%r<194>;
	.reg .b64 	%rd<153>;

	ld.param.u64 	%rd37, [_ZN3cub18CUB_300001_SM_10006detail9transform16transform_kernelINS2_10policy_hubILb1EN4cuda3std3__45tupleIJN6thrust24THRUST_300001_SM_1000_NS6detail15normal_iteratorINSA_7pointerINS8_IJiiiiEEENSA_8cuda_cub3tagENSA_11use_defaultESH_EEEEEEEE10policy1000ElNS7_10__identityENSA_12zip_iteratorINS8_IJNSC_INSA_10device_ptrIiEEEESR_SR_SR_EEEEEJPSE_EEEvT0_iT1_T2_DpNS2_10kernel_argIT3_EE_param_0];
	ld.param.u64 	%rd38, [_ZN3cub18CUB_300001_SM_10006detail9transform16transform_kernelINS2_10policy_hubILb1EN4cuda3std3__45tupleIJN6thrust24THRUST_300001_SM_1000_NS6detail15normal_iteratorINSA_7pointerINS8_IJiiiiEEENSA_8cuda_cub3tagENSA_11use_defaultESH_EEEEEEEE10policy1000ElNS7_10__identityENSA_12zip_iteratorINS8_IJNSC_INSA_10device_ptrIiEEEESR_SR_SR_EEEEEJPSE_EEEvT0_iT1_T2_DpNS2_10kernel_argIT3_EE_param_4];
	ld.param.u64 	%rd36, [_ZN3cub18CUB_300001_SM_10006detail9transform16transform_kernelINS2_10policy_hubILb1EN4cuda3std3__45tupleIJN6thrust24THRUST_300001_SM_1000_NS6detail15normal_iteratorINSA_7pointerINS8_IJiiiiEEENSA_8cuda_cub3tagENSA_11use_defaultESH_EEEEEEEE10policy1000ElNS7_10__identityENSA_12zip_iteratorINS8_IJNSC_INSA_10device_ptrIiEEEESR_SR_SR_EEEEEJPSE_EEEvT0_iT1_T2_DpNS2_10kernel_argIT3_EE_param_3+24];
	ld.param.u64 	%rd35, [_ZN3cub18CUB_300001_SM_10006detail9transform16transform_kernelINS2_10policy_hubILb1EN4cuda3std3__45tupleIJN6thrust24THRUST_300001_SM_1000_NS6detail15normal_iteratorINSA_7pointerINS8_IJiiiiEEENSA_8cuda_cub3tagENSA_11use_defaultESH_EEEEEEEE10policy1000ElNS7_10__identityENSA_12zip_iteratorINS8_IJNSC_INSA_10device_ptrIiEEEESR_SR_SR_EEEEEJPSE_EEEvT0_iT1_T2_DpNS2_10kernel_argIT3_EE_param_3+16];
	ld.param.u64 	%rd34, [_ZN3cub18CUB_300001_SM_10006detail9transform16transform_kernelINS2_10policy_hubILb1EN4cuda3std3__45tupleIJN6thrust24THRUST_300001_SM_1000_NS6detail15normal_iteratorINSA_7pointerINS8_IJiiiiEEENSA_8cuda_cub3tagENSA_11use_defaultESH_EEEEEEEE10policy1000ElNS7_10__identityENSA_12zip_iteratorINS8_IJNSC_INSA_10device_ptrIiEEEESR_SR_SR_EEEEEJPSE_EEEvT0_iT1_T2_DpNS2_10kernel_argIT3_EE_param_3+8];
	ld.param.u64 	%rd33, [_ZN3cub18CUB_300001_SM_10006detail9transform16transform_kernelINS2_10policy_hubILb1EN4cuda3std3__45tupleIJN6thrust24THRUST_300001_SM_1000_NS6detail15normal_iteratorINSA_7pointerINS8_IJiiiiEEENSA_8cuda_cub3tagENSA_11use_defaultESH_EEEEEEEE10policy1000ElNS7_10__identityENSA_12zip_iteratorINS8_IJNSC_INSA_10device_ptrIiEEEESR_SR_SR_EEEEEJPSE_EEEvT0_iT1_T2_DpNS2_10kernel_argIT3_EE_param_3];
	ld.param.u32 	%r40, [_ZN3cub18CUB_300001_SM_10006detail9transform16transform_kernelINS2_10policy_hubILb1EN4cuda3std3__45tupleIJN6thrust24THRUST_300001_SM_1000_NS6detail15normal_iteratorINSA_7pointerINS8_IJiiiiEEENSA_8cuda_cub3tagENSA_11use_defaultESH_EEEEEEEE10policy1000ElNS7_10__identityENSA_12zip_iteratorINS8_IJNSC_INSA_10device_ptrIiEEEESR_SR_SR_EEEEEJPSE_EEEvT0_iT1_T2_DpNS2_10kernel_argIT3_EE_param_1];
	cvta.to.global.u64 	%rd1, %rd33;
	cvta.to.global.u64 	%rd2, %rd34;
	cvta.to.global.u64 	%rd3, %rd35;
	cvta.to.global.u64 	%rd4, %rd36;
	cvta.to.global.u64 	%rd5, %rd38;
	shl.b32 	%r1, %r40, 7;
	mov.u32 	%r41, %ctaid.x;
	cvt.u64.u32 	%rd39, %r41;
	cvt.s64.s32 	%rd40, %r1;
	mul.lo.s64 	%rd6, %rd40, %rd39;
	sub.s64 	%rd41, %rd37, %rd6;
	min.s64 	%rd42, %rd41, %rd40;
	cvt.u32.u64 	%r2, %rd42;
	shl.b32 	%r3, %r2, 4;
	mov.u32 	%r4, %tid.x;
	shl.b32 	%r184, %r4, 7;
	setp.ge.s32 	%p1, %r184, %r3;
	@%p1 bra 	$L__BB22_3;
	shl.b64 	%rd43, %rd6, 4;
	add.s64 	%rd44, %rd5, %rd43;
	mul.wide.u32 	%rd45, %r4, 128;
	add.s64 	%rd150, %rd44, %rd45;
$L__BB22_2:
	.pragma "nounroll";
	// begin inline asm
	prefetch.global.L2 [%rd150];
	// end inline asm
	add.s32 	%r184, %r184, 16384;
	add.s64 	%rd150, %rd150, 16384;
	setp.lt.s32 	%p2, %r184, %r3;
	@%p2 bra 	$L__BB22_2;
$L__BB22_3:
	shl.b64 	%rd47, %rd6, 4;
	add.s64 	%rd10, %rd5, %rd47;
	shl.b64 	%rd152, %rd6, 2;
	add.s64 	%rd11, %rd1, %rd152;
	add.s64 	%rd12, %rd2, %rd152;
	add.s64 	%rd13, %rd3, %rd152;
	add.s64 	%rd14, %rd4, %rd152;
	setp.eq.s32 	%p3, %r1, %r2;
	@%p3 bra 	$L__BB22_45;
	setp.lt.s32 	%p4, %r40, 1;
	@%p4 bra 	$L__BB22_57;
	and.b32  	%r8, %r40, 7;
	setp.lt.u32 	%p5, %r40, 8;
	mov.b32 	%r191, 0;
	@%p5 bra 	$L__BB22_24;
	and.b32  	%r191, %r40, 2147483640;
	mov.b32 	%r187, 0;
$L__BB22_7:
	.pragma "nounroll";
	shl.b32 	%r44, %r187, 7;
	add.s32 	%r19, %r44, %r4;
	setp.ge.s32 	%p6, %r19, %r2;
	@%p6 bra 	$L__BB22_9;
	mul.wide.u32 	%rd49, %r19, 16;
	add.s64 	%rd50, %rd10, %rd49;
	mul.wide.u32 	%rd51, %r19, 4;
	add.s64 	%rd52, %rd11, %rd51;
	add.s64 	%rd53, %rd12, %rd51;
	add.s64 	%rd54, %rd13, %rd51;
	add.s64 	%rd55, %rd14, %rd51;
	ld.global.u32 	%r45, [%rd50];
	st.global.u32 	[%rd52], %r45;
	ld.global.u32 	%r46, [%rd50+4];
	st.global.u32 	[%rd53], %r46;
	ld.global.u32 	%r47, [%rd50+8];
	st.global.u32 	[%rd54], %r47;
	ld.global.u32 	%r48, [%rd50+12];
	st.global.u32 	[%rd55], %r48;
$L__BB22_9:
	add.s32 	%r49, %r19, 128;
	setp.ge.s32 	%p7, %r49, %r2;
	mul.wide.s32 	%rd56, %r49, 16;
	add.s64 	%rd28, %rd10, %rd56;
	mul.wide.s32 	%rd57, %r49, 4;
	add.s64 	%rd29, %rd11, %rd57;
	add.s64 	%rd30, %rd12, %rd57;
	add.s64 	%rd31, %rd13, %rd57;
	add.s64 	%rd32, %rd14, %rd57;
	@%p7 bra 	$L__BB22_11;
	ld.global.u32 	%r50, [%rd28];
	st.global.u32 	[%rd29], %r50;
	ld.global.u32 	%r51, [%rd28+4];
	st.global.u32 	[%rd30], %r51;
	ld.global.u32 	%r52, [%rd28+8];
	st.global.u32 	[%rd31], %r52;
	ld.global.u32 	%r53, [%rd28+12];
	st.global.u32 	[%rd32], %r53;
$L__BB22_11:
	add.s32 	%r54, %r19, 256;
	setp.ge.s32 	%p8, %r54, %r2;
	@%p8 bra 	$L__BB22_13;
	ld.global.u32 	%r55, [%rd28+2048];
	st.global.u32 	[%rd29+512], %r55;
	ld.global.u32 	%r56, [%rd28+2052];
	st.global.u32 	[%rd30+512], %r56;
	ld.global.u32 	%r57, [%rd28+2056];
	st.global.u32 	[%rd31+512], %r57;
	ld.global.u32 	%r58, [%rd28+2060];
	st.global.u32 	[%rd32+512], %r58;
$L__BB22_13:
	add.s32 	%r59, %r19, 384;
	setp.ge.s32 	%p9, %r59, %r2;
	@%p9 bra 	$L__BB22_15;
	ld.global.u32 	%r60, [%rd28+4096];
	st.global.u32 	[%rd29+1024], %r60;
	ld.global.u32 	%r61, [%rd28+4100];
	st.global.u32 	[%rd30+1024], %r61;
	ld.global.u32 	%r62, [%rd28+4104];
	st.global.u32 	[%rd31+1024], %r62;
	ld.global.u32 	%r63, [%rd28+4108];
	st.global.u32 	[%rd32+1024], %r63;
$L__BB22_15:
	add.s32 	%r64, %r19, 512;
	setp.ge.s32 	%p10, %r64, %r2;
	@%p10 bra 	$L__BB22_17;
	ld.global.u32 	%r65, [%rd28+6144];
	st.global.u32 	[%rd29+1536], %r65;
	ld.global.u32 	%r66, [%rd28+6148];
	st.global.u32 	[%rd30+1536], %r66;
	ld.global.u32 	%r67, [%rd28+6152];
	st.global.u32 	[%rd31+1536], %r67;
	ld.global.u32 	%r68, [%rd28+6156];
	st.global.u32 	[%rd32+1536], %r68;
$L__BB22_17:
	add.s32 	%r69, %r19, 640;
	setp.ge.s32 	%p11, %r69, %r2;
	@%p11 bra 	$L__BB22_19;
	ld.global.u32 	%r70, [%rd28+8192];
	st.global.u32 	[%rd29+2048], %r70;
	ld.global.u32 	%r71, [%rd28+8196];
	st.global.u32 	[%rd30+2048], %r71;
	ld.global.u32 	%r72, [%rd28+8200];
	st.global.u32 	[%rd31+2048], %r72;
	ld.global.u32 	%r73, [%rd28+8204];
	st.global.u32 	[%rd32+2048], %r73;
$L__BB22_19:
	add.s32 	%r74, %r19, 768;
	setp.ge.s32 	%p12, %r74, %r2;
	@%p12 bra 	$L__BB22_21;
	ld.global.u32 	%r75, [%rd28+10240];
	st.global.u32 	[%rd29+2560], %r75;
	ld.global.u32 	%r76, [%rd28+10244];
	st.global.u32 	[%rd30+2560], %r76;
	ld.global.u32 	%r77, [%rd28+10248];
	st.global.u32 	[%rd31+2560], %r77;
	ld.global.u32 	%r78, [%rd28+10252];
	st.global.u32 	[%rd32+2560], %r78;
$L__BB22_21:
	add.s32 	%r79, %r19, 896;
	setp.ge.s32 	%p13, %r79, %r2;
	@%p13 bra 	$L__BB22_23;
	ld.global.u32 	%r80, [%rd28+12288];
	st.global.u32 	[%rd29+3072], %r80;
	ld.global.u32 	%r81, [%rd28+12292];
	st.global.u32 	[%rd30+3072], %r81;
	ld.global.u32 	%r82, [%rd28+12296];
	st.global.u32 	[%rd31+3072], %r82;
	ld.global.u32 	%r83, [%rd28+12300];
	st.global.u32 	[%rd32+3072], %r83;
$L__BB22_23:
	add.s32 	%r187, %r187, 8;
	setp.eq.s32 	%p14, %r187, %r191;
	@%p14 bra 	$L__BB22_24;
	bra.uni 	$L__BB22_7;
$L__BB22_24:
	setp.eq.s32 	%p15, %r8, 0;
	@%p15 bra 	$L__BB22_57;
	and.b32  	%r28, %r40, 3;
	setp.lt.u32 	%p16, %r8, 4;
	@%p16 bra 	$L__BB22_35;
	shl.b32 	%r84, %r191, 7;
	add.s32 	%r29, %r84, %r4;
	setp.ge.s32 	%p17, %r29, %r2;
	@%p17 bra 	$L__BB22_28;
	mul.wide.s32 	%rd58, %r29, 16;
	add.s64 	%rd59, %rd10, %rd58;
	mul.wide.s32 	%rd60, %r29, 4;
	add.s64 	%rd61, %rd11, %rd60;
	add.s64 	%rd62, %rd12, %rd60;
	add.s64 	%rd63, %rd13, %rd60;
	add.s64 	%rd64, %rd14, %rd60;
	ld.global.u32 	%r85, [%rd59];
	st.global.u32 	[%rd61], %r85;
	ld.global.u32 	%r86, [%rd59+4];
	st.global.u32 	[%rd62], %r86;
	ld.global.u32 	%r87, [%rd59+8];
	st.global.u32 	[%rd63], %r87;
	ld.global.u32 	%r88, [%rd59+12];
	st.global.u32 	[%rd64], %r88;
$L__BB22_28:
	add.s32 	%r30, %r29, 128;
	setp.ge.s32 	%p18, %r30, %r2;
	@%p18 bra 	$L__BB22_30;
	mul.wide.s32 	%rd65, %r30, 16;
	add.s64 	%rd66, %rd10, %rd65;
	mul.wide.s32 	%rd67, %r30, 4;
	add.s64 	%rd68, %rd11, %rd67;
	add.s64 	%rd69, %rd12, %rd67;
	add.s64 	%rd70, %rd13, %rd67;
	add.s64 	%rd71, %rd14, %rd67;
	ld.global.u32 	%r89, [%rd66];
	st.global.u32 	[%rd68], %r89;
	ld.global.u32 	%r90, [%rd66+4];
	st.global.u32 	[%rd69], %r90;
	ld.global.u32 	%r91, [%rd66+8];
	st.global.u32 	[%rd70], %r91;
	ld.global.u32 	%r92, [%rd66+12];
	st.global.u32 	[%rd71], %r92;
$L__BB22_30:
	add.s32 	%r31, %r29, 256;
	setp.ge.s32 	%p19, %r31, %r2;
	@%p19 bra 	$L__BB22_32;
	mul.wide.s32 	%rd72, %r31, 16;
	add.s64 	%rd73, %rd10, %rd72;
	mul.wide.s32 	%rd74, %r31, 4;
	add.s64 	%rd75, %rd11, %rd74;
	add.s64 	%rd76, %rd12, %rd74;
	add.s64 	%rd77, %rd13, %rd74;
	add.s64 	%rd78, %rd14, %rd74;
	ld.global.u32 	%r93, [%rd73];
	st.global.u32 	[%rd75], %r93;
	ld.global.u32 	%r94, [%rd73+4];
	st.global.u32 	[%rd76], %r94;
	ld.global.u32 	%r95, [%rd73+8];
	st.global.u32 	[%rd77], %r95;
	ld.global.u32 	%r96, [%rd73+12];
	st.global.u32 	[%rd78], %r96;
$L__BB22_32:
	add.s32 	%r32, %r29, 384;
	setp.ge.s32 	%p20, %r32, %r2;
	@%p20 bra 	$L__BB22_34;
	mul.wide.s32 	%rd79, %r32, 16;
	add.s64 	%rd80, %rd10, %rd79;
	mul.wide.s32 	%rd81, %r32, 4;
	add.s64 	%rd82, %rd11, %rd81;
	add.s64 	%rd83, %rd12, %rd81;
	add.s64 	%rd84, %rd13, %rd81;
	add.s64 	%rd85, %rd14, %rd81;
	ld.global.u32 	%r97, [%rd80];
	st.global.u32 	[%rd82], %r97;
	ld.global.u32 	%r98, [%rd80+4];
	st.global.u32 	[%rd83], %r98;
	ld.global.u32 	%r99, [%rd80+8];
	st.global.u32 	[%rd84], %r99;
	ld.global.u32 	%r100, [%rd80+12];
	st.global.u32 	[%rd85], %r100;
$L__BB22_34:
	add.s32 	%r191, %r191, 4;
$L__BB22_35:
	setp.eq.s32 	%p21, %r28, 0;
	@%p21 bra 	$L__BB22_57;
	setp.eq.s32 	%p22, %r28, 1;
	@%p22 bra 	$L__BB22_42;
	shl.b32 	%r101, %r191, 7;
	add.s32 	%r35, %r101, %r4;
	setp.ge.s32 	%p23, %r35, %r2;
	@%p23 bra 	$L__BB22_39;
	mul.wide.s32 	%rd86, %r35, 16;
	add.s64 	%rd87, %rd10, %rd86;
	mul.wide.s32 	%rd88, %r35, 4;
	add.s64 	%rd89, %rd11, %rd88;
	add.s64 	%rd90, %rd12, %rd88;
	add.s64 	%rd91, %rd13, %rd88;
	add.s64 	%rd92, %rd14, %rd88;
	ld.global.u32 	%r102, [%rd87];
	st.global.u32 	[%rd89], %r102;
	ld.global.u32 	%r103, [%rd87+4];
	st.global.u32 	[%rd90], %r103;
	ld.global.u32 	%r104, [%rd87+8];
	st.global.u32 	[%rd91], %r104;
	ld.global.u32 	%r105, [%rd87+12];
	st.global.u32 	[%rd92], %r105;
$L__BB22_39:
	add.s32 	%r36, %r35, 128;
	setp.ge.s32 	%p24, %r36, %r2;
	@%p24 bra 	$L__BB22_41;
	mul.wide.s32 	%rd93, %r36, 16;
	add.s64 	%rd94, %rd10, %rd93;
	mul.wide.s32 	%rd95, %r36, 4;
	add.s64 	%rd96, %rd11, %rd95;
	add.s64 	%rd97, %rd12, %rd95;
	add.s64 	%rd98, %rd13, %rd95;
	add.s64 	%rd99, %rd14, %rd95;
	ld.global.u32 	%r106, [%rd94];
	st.global.u32 	[%rd96], %r106;
	ld.global.u32 	%r107, [%rd94+4];
	st.global.u32 	[%rd97], %r107;
	ld.global.u32 	%r108, [%rd94+8];
	st.global.u32 	[%rd98], %r108;
	ld.global.u32 	%r109, [%rd94+12];
	st.global.u32 	[%rd99], %r109;
$L__BB22_41:
	add.s32 	%r191, %r191, 2;
$L__BB22_42:
	and.b32  	%r110, %r40, 1;
	setp.eq.b32 	%p25, %r110, 1;
	not.pred 	%p26, %p25;
	@%p26 bra 	$L__BB22_57;
	shl.b32 	%r111, %r191, 7;
	add.s32 	%r39, %r111, %r4;
	setp.ge.s32 	%p27, %r39, %r2;
	@%p27 bra 	$L__BB22_57;
	mul.wide.s32 	%rd100, %r39, 16;
	add.s64 	%rd101, %rd10, %rd100;
	mul.wide.s32 	%rd102, %r39, 4;
	add.s64 	%rd103, %rd11, %rd102;
	add.s64 	%rd104, %rd12, %rd102;
	add.s64 	%rd105, %rd13, %rd102;
	add.s64 	%rd106, %rd14, %rd102;
	ld.global.u32 	%r112, [%rd101];
	st.global.u32 	[%rd103], %r112;
	ld.global.u32 	%r113, [%rd101+4];
	st.global.u32 	[%rd104], %r113;
	ld.global.u32 	%r114, [%rd101+8];
	st.global.u32 	[%rd105], %r114;
	ld.global.u32 	%r115, [%rd101+12];
	st.global.u32 	[%rd106], %r115;
	bra.uni 	$L__BB22_57;
$L__BB22_45:
	setp.lt.s32 	%p28, %r40, 1;
	@%p28 bra 	$L__BB22_57;
	and.b32  	%r10, %r40, 7;
	setp.lt.u32 	%p29, %r40, 8;
	mov.b32 	%r189, 0;
	@%p29 bra 	$L__BB22_49;
	and.b32  	%r189, %r40, 2147483640;
	neg.s32 	%r186, %r189;
	mul.wide.u32 	%rd107, %r4, 4;
	add.s64 	%rd15, %rd4, %rd107;
	add.s64 	%rd17, %rd3, %rd107;
	mul.wide.u32 	%rd109, %r4, 16;
	add.s64 	%rd110, %rd47, %rd5;
	add.s64 	%rd111, %rd110, %rd109;
	add.s64 	%rd151, %rd111, 8;
	add.s64 	%rd19, %rd110, 6152;
	add.s32 	%r185, %r4, 128;
	add.s64 	%rd112, %rd152, 1536;
	add.s64 	%rd20, %rd4, %rd112;
	add.s64 	%rd21, %rd1, %rd112;
	add.s64 	%rd22, %rd2, %rd112;
	add.s64 	%rd23, %rd3, %rd112;
$L__BB22_48:
	.pragma "nounroll";
	mul.wide.s32 	%rd113, %r185, 16;
	add.s64 	%rd114, %rd19, %rd113;
	mul.wide.s32 	%rd115, %r185, 4;
	add.s64 	%rd116, %rd20, %rd115;
	add.s64 	%rd117, %rd21, %rd115;
	add.s64 	%rd118, %rd22, %rd115;
	add.s64 	%rd119, %rd23, %rd115;
	cvta.to.global.u64 	%rd120, %rd33;
	mul.wide.u32 	%rd121, %r4, 4;
	add.s64 	%rd122, %rd120, %rd121;
	add.s64 	%rd123, %rd122, %rd152;
	cvta.to.global.u64 	%rd124, %rd34;
	add.s64 	%rd125, %rd124, %rd121;
	add.s64 	%rd126, %rd125, %rd152;
	add.s64 	%rd127, %rd17, %rd152;
	add.s64 	%rd128, %rd15, %rd152;
	ld.global.u32 	%r117, [%rd151+-8];
	st.global.u32 	[%rd123], %r117;
	ld.global.u32 	%r118, [%rd151+-4];
	st.global.u32 	[%rd126], %r118;
	ld.global.u32 	%r119, [%rd151];
	st.global.u32 	[%rd127], %r119;
	ld.global.u32 	%r120, [%rd151+4];
	st.global.u32 	[%rd128], %r120;
	ld.global.u32 	%r121, [%rd114+-6152];
	st.global.u32 	[%rd117+-1536], %r121;
	ld.global.u32 	%r122, [%rd114+-6148];
	st.global.u32 	[%rd118+-1536], %r122;
	ld.global.u32 	%r123, [%rd114+-6144];
	st.global.u32 	[%rd119+-1536], %r123;
	ld.global.u32 	%r124, [%rd114+-6140];
	st.global.u32 	[%rd116+-1536], %r124;
	ld.global.u32 	%r125, [%rd114+-4104];
	st.global.u32 	[%rd117+-1024], %r125;
	ld.global.u32 	%r126, [%rd114+-4100];
	st.global.u32 	[%rd118+-1024], %r126;
	ld.global.u32 	%r127, [%rd114+-4096];
	st.global.u32 	[%rd119+-1024], %r127;
	ld.global.u32 	%r128, [%rd114+-4092];
	st.global.u32 	[%rd116+-1024], %r128;
	ld.global.u32 	%r129, [%rd114+-2056];
	st.global.u32 	[%rd117+-512], %r129;
	ld.global.u32 	%r130, [%rd114+-2052];
	st.global.u32 	[%rd118+-512], %r130;
	ld.global.u32 	%r131, [%rd114+-2048];
	st.global.u32 	[%rd119+-512], %r131;
	ld.global.u32 	%r132, [%rd114+-2044];
	st.global.u32 	[%rd116+-512], %r132;
	ld.global.u32 	%r133, [%rd114+-8];
	st.global.u32 	[%rd117], %r133;
	ld.global.u32 	%r134, [%rd114+-4];
	st.global.u32 	[%rd118], %r134;
	ld.global.u32 	%r135, [%rd114];
	st.global.u32 	[%rd119], %r135;
	ld.global.u32 	%r136, [%rd114+4];
	st.global.u32 	[%rd116], %r136;
	ld.global.u32 	%r137, [%rd114+2040];
	st.global.u32 	[%rd117+512], %r137;
	ld.global.u32 	%r138, [%rd114+2044];
	st.global.u32 	[%rd118+512], %r138;
	ld.global.u32 	%r139, [%rd114+2048];
	st.global.u32 	[%rd119+512], %r139;
	ld.global.u32 	%r140, [%rd114+2052];
	st.global.u32 	[%rd116+512], %r140;
	ld.global.u32 	%r141, [%rd114+4088];
	st.global.u32 	[%rd117+1024], %r141;
	ld.global.u32 	%r142, [%rd114+4092];
	st.global.u32 	[%rd118+1024], %r142;
	ld.global.u32 	%r143, [%rd114+4096];
	st.global.u32 	[%rd119+1024], %r143;
	ld.global.u32 	%r144, [%rd114+4100];
	st.global.u32 	[%rd116+1024], %r144;
	ld.global.u32 	%r145, [%rd114+6136];
	st.global.u32 	[%rd117+1536], %r145;
	ld.global.u32 	%r146, [%rd114+6140];
	st.global.u32 	[%rd118+1536], %r146;
	ld.global.u32 	%r147, [%rd114+6144];
	st.global.u32 	[%rd119+1536], %r147;
	ld.global.u32 	%r148, [%rd114+6148];
	st.global.u32 	[%rd116+1536], %r148;
	add.s32 	%r186, %r186, 8;
	add.s64 	%rd152, %rd152, 4096;
	add.s64 	%rd151, %rd151, 16384;
	add.s32 	%r185, %r185, 1024;
	setp.eq.s32 	%p30, %r186, 0;
	@%p30 bra 	$L__BB22_49;
	bra.uni 	$L__BB22_48;
$L__BB22_49:
	setp.eq.s32 	%p31, %r10, 0;
	@%p31 bra 	$L__BB22_57;
	and.b32  	%r22, %r40, 3;
	setp.lt.u32 	%p32, %r10, 4;
	@%p32 bra 	$L__BB22_52;
	shl.b32 	%r149, %r189, 7;
	add.s32 	%r150, %r149, %r4;
	mul.wide.s32 	%rd129, %r150, 16;
	add.s64 	%rd130, %rd10, %rd129;
	mul.wide.s32 	%rd131, %r150, 4;
	add.s64 	%rd132, %rd11, %rd131;
	add.s64 	%rd133, %rd12, %rd131;
	add.s64 	%rd134, %rd13, %rd131;
	add.s64 	%rd135, %rd14, %rd131;
	ld.global.u32 	%r151, [%rd130];
	st.global.u32 	[%rd132], %r151;
	ld.global.u32 	%r152, [%rd130+4];
	st.global.u32 	[%rd133], %r152;
	ld.global.u32 	%r153, [%rd130+8];
	st.global.u32 	[%rd134], %r153;
	ld.global.u32 	%r154, [%rd130+12];
	st.global.u32 	[%rd135], %r154;
	ld.global.u32 	%r155, [%rd130+2048];
	st.global.u32 	[%rd132+512], %r155;
	ld.global.u32 	%r156, [%rd130+2052];
	st.global.u32 	[%rd133+512], %r156;
	ld.global.u32 	%r157, [%rd130+2056];
	st.global.u32 	[%rd134+512], %r157;
	ld.global.u32 	%r158, [%rd130+2060];
	st.global.u32 	[%rd135+512], %r158;
	ld.global.u32 	%r159, [%rd130+4096];
	st.global.u32 	[%rd132+1024], %r159;
	ld.global.u32 	%r160, [%rd130+4100];
	st.global.u32 	[%rd133+1024], %r160;
	ld.global.u32 	%r161, [%rd130+4104];
	st.global.u32 	[%rd134+1024], %r161;
	ld.global.u32 	%r162, [%rd130+4108];
	st.global.u32 	[%rd135+1024], %r162;
	ld.global.u32 	%r163, [%rd130+6144];
	st.global.u32 	[%rd132+1536], %r163;
	ld.global.u32 	%r164, [%rd130+6148];
	st.global.u32 	[%rd133+1536], %r164;
	ld.global.u32 	%r165, [%rd130+6152];
	st.global.u32 	[%rd134+1536], %r165;
	ld.global.u32 	%r166, [%rd130+6156];
	st.global.u32 	[%rd135+1536], %r166;
	add.s32 	%r189, %r189, 4;
$L__BB22_52:
	setp.eq.s32 	%p33, %r22, 0;
	@%p33 bra 	$L__BB22_57;
	setp.eq.s32 	%p34, %r22, 1;
	@%p34 bra 	$L__BB22_55;
	shl.b32 	%r167, %r189, 7;
	add.s32 	%r168, %r167, %r4;
	mul.wide.s32 	%rd136, %r168, 16;
	add.s64 	%rd137, %rd10, %rd136;
	mul.wide.s32 	%rd138, %r168, 4;
	add.s64 	%rd139, %rd11, %rd138;
	add.s64 	%rd140, %rd12, %rd138;
	add.s64 	%rd141, %rd13, %rd138;
	add.s64 	%rd142, %rd14, %rd138;
	ld.global.u32 	%r169, [%rd137];
	st.global.u32 	[%rd139], %r169;
	ld.global.u32 	%r170, [%rd137+4];
	st.global.u32 	[%rd140], %r170;
	ld.global.u32 	%r171, [%rd137+8];
	st.global.u32 	[%rd141], %r171;
	ld.global.u32 	%r172, [%rd137+12];
	st.global.u32 	[%rd142], %r172;
	ld.global.u32 	%r173, [%rd137+2048];
	st.global.u32 	[%rd139+512], %r173;
	ld.global.u32 	%r174, [%rd137+2052];
	st.global.u32 	[%rd140+512], %r174;
	ld.global.u32 	%r175, [%rd137+2056];
	st.global.u32 	[%rd141+512], %r175;
	ld.global.u32 	%r176, [%rd137+2060];
	st.global.u32 	[%rd142+512], %r176;
	add.s32 	%r189, %r189, 2;
$L__BB22_55:
	and.b32  	%r177, %r40, 1;
	setp.eq.b32 	%p35, %r177, 1;
	not.pred 	%p36, %p35;
	@%p36 bra 	$L__BB22_57;
	shl.b32 	%r178, %r189, 7;
	add.s32 	%r179, %r178, %r4;
	mul.wide.s32 	%rd143, %r179, 16;
	add.s64 	%rd144, %rd10, %rd143;
	mul.wide.s32 	%rd145, %r179, 4;
	add.s64 	%rd146, %rd11, %rd145;
	add.s64 	%rd147, %rd12, %rd145;
	add.s64 	%rd148, %rd13, %rd145;
	add.s64 	%rd149, %rd14, %rd145;
	ld.global.u32 	%r180, [%rd144];
	st.global.u32 	[%rd146], %r180;
	ld.global.u32 	%r181, [%rd144+4];
	st.global.u32 	[%rd147], %r181;
	ld.global.u32 	%r182, [%rd144+8];
	st.global.u32 	[%rd148], %r182;
	ld.global.u32 	%r183, [%rd144+12];
	st.global.u32 	[%rd149], %r183;
$L__BB22_57:
	ret;

}
	// .globl	_ZN3cub18CUB_300001_SM_10006detail9transform16transform_kernelINS2_10policy_hubILb1EN4cuda3std3__45tupleIJN6thrust24THRUST_300001_SM_1000_NS10device_ptrIiEEEEEE10policy1000EiNS7_10__identityENSB_IxEEJPiEEEvT0_iT1_T2_DpNS2_10kernel_argIT3_EE
.visible .entry _ZN3cub18CUB_300001_SM_10006detail9transform16transform_kernelINS2_10policy_hubILb1EN4cuda3std3__45tupleIJN6thrust24THRUST_300001_SM_1000_NS10device_ptrIiEEEEEE10policy1000EiNS7_10__identityENSB_IxEEJPiEEEvT0_iT1_T2_DpNS2_10kernel_argIT3_EE(
	.param .u32 _ZN3cub18CUB_300001_SM_10006detail9transform16transform_kernelINS2_10policy_hubILb1EN4cuda3std3__45tupleIJN6thrust24THRUST_300001_SM_1000_NS10device_ptrIiEEEEEE10policy1000EiNS7_10__identityENSB_IxEEJPiEEEvT0_iT1_T2_DpNS2_10kernel_argIT3_EE_param_0,
	.param .u32 _ZN3cub18CUB_300001_SM_10006detail9transform16transform_kernelINS2_10policy_hubILb1EN4cuda3std3__45tupleIJN6thrust24THRUST_300001_SM_1000_NS10device_ptrIiEEEEEE10policy1000EiNS7_10__identityENSB_IxEEJPiEEEvT0_iT1_T2_DpNS2_10kernel_argIT3_EE_param_1,
	.param .align 1 .b8 _ZN3cub18CUB_300001_SM_10006detail9transform16transform_kernelINS2_10policy_hubILb1EN4cuda3std3__45tupleIJN6thrust24THRUST_300001_SM_1000_NS10device_ptrIiEEEEEE10policy1000EiNS7_10__identityENSB_IxEEJPiEEEvT0_iT1_T2_DpNS2_10kernel_argIT3_EE_param_2[1],
	.param .align 8 .b8 _ZN3cub18CUB_300001_SM_10006detail9transform16transform_kernelINS2_10policy_hubILb1EN4cuda3std3__45tupleIJN6thrust24THRUST_300001_SM_1000_NS10device_ptrIiEEEEEE10policy1000EiNS7_10__identityENSB_IxEEJPiEEEvT0_iT1_T2_DpNS2_10kernel_argIT3_EE_param_3[8],
	.param .align 8 .b8 _ZN3cub18CUB_300001_SM_10006detail9transform16transform_kernelINS2_10policy_hubILb1EN4cuda3std3__45tupleIJN6thrust24THRUST_300001_SM_1000_NS10device_ptrIiEEEEEE10policy1000EiNS7_10__identityENSB_IxEEJPiEEEvT0_iT1_T2_DpNS2_10kernel_argIT3_EE_param_4[16]
)
.maxntid 128
{
	.reg .pred 	%p<51>;
	.reg .b32 	%r<105>;
	.reg .b64 	%rd<181>;

	ld.param.u32 	%r63, [_ZN3cub18CUB_300001_SM_10006detail9transform16transform_kernelINS2_10policy_hubILb1EN4cuda3std3__45tupleIJN6thrust24THRUST_300001_SM_1000_NS10device_ptrIiEEEEEE10policy1000EiNS7_10__identityENSB_IxEEJPiEEEvT0_iT1_T2_DpNS2_10kernel_argIT3_EE_param_0];
	ld.param.u64 	%rd24, [_ZN3cub18CUB_300001_SM_10006detail9transform16transform_kernelINS2_10policy_hubILb1EN4cuda3std3__45tupleIJN6thrust24THRUST_300001_SM_1000_NS10device_ptrIiEEEEEE10policy1000EiNS7_10__identityENSB_IxEEJPiEEEvT0_iT1_T2_DpNS2_10kernel_argIT3_EE_param_4];
	ld.param.u64 	%rd25, [_ZN3cub18CUB_300001_SM_10006detail9transform16transform_kernelINS2_10policy_hubILb1EN4cuda3std3__45tupleIJN6thrust24THRUST_300001_SM_1000_NS10device_ptrIiEEEEEE10policy1000EiNS7_10__identityENSB_IxEEJPiEEEvT0_iT1_T2_DpNS2_10kernel_argIT3_EE_param_3];
	ld.param.u32 	%r62, [_ZN3cub18CUB_300001_SM_10006detail9transform16transform_kernelINS2_10policy_hubILb1EN4cuda3std3__45tupleIJN6thrust24THRUST_300001_SM_1000_NS10device_ptrIiEEEEEE10policy1000EiNS7_10__identityENSB_IxEEJPiEEEvT0_iT1_T2_DpNS2_10kernel_argIT3_EE_param_1];
	cvta.to.global.u64 	%rd1, %rd25;
	cvta.to.global.u64 	%rd2, %rd24;
	shl.b32 	%r1, %r62, 7;
	mov.u32 	%r64, %ctaid.x;
	mul.lo.s32 	%r2, %r1, %r64;
	sub.s32 	%r3, %r63, %r2;
	min.s32 	%r4, %r1, %r3;
	shl.b32 	%r5, %r4, 2;
	mov.u32 	%r6, %tid.x;
	shl.b32 	%r91, %r6, 7;
	setp.ge.s32 	%p1, %r91, %r5;
	@%p1 bra 	$L__BB23_3;
	mul.wide.u32 	%rd26, %r6, 128;
	add.s64 	%rd27, %rd2, %rd26;
	mul.wide.s32 	%rd28, %r2, 4;
	add.s64 	%rd178, %rd27, %rd28;
$L__BB23_2:
	.pragma "nounroll";
	// begin inline asm
	prefetch.global.L2 [%rd178];
	// end inline asm
	add.s32 	%r91, %r91, 16384;
	add.s64 	%rd178, %rd178, 16384;
	setp.lt.s32 	%p2, %r91, %r5;
	@%p2 bra 	$L__BB23_2;
$L__BB23_3:
	mul.wide.s32 	%rd30, %r2, 4;
	add.s64 	%rd6, %rd2, %rd30;
	mul.wide.s32 	%rd31, %r2, 8;
	add.s64 	%rd7, %rd1, %rd31;
	setp.gt.s32 	%p3, %r1, %r3;
	@%p3 bra 	$L__BB23_17;
	setp.lt.s32 	%p4, %r62, 1;
	@%p4 bra 	$L__BB23_88;
	and.b32  	%r10, %r62, 15;
	setp.lt.u32 	%p5, %r62, 16;
	mov.b32 	%r100, 0;
	@%p5 bra 	$L__BB23_8;
	and.b32  	%r100, %r62, 2147483632;
	neg.s32 	%r93, %r100;
	add.s64 	%rd33, %rd30, %rd2;
	add.s64 	%rd8, %rd33, 1536;
	add.s32 	%r92, %r6, 1152;
	add.s64 	%rd35, %rd31, %rd1;
	add.s64 	%rd9, %rd35, 3072;
	mul.wide.u32 	%rd36, %r6, 8;
	add.s64 	%rd37, %rd35, %rd36;
	add.s64 	%rd180, %rd37, 4096;
	mul.wide.u32 	%rd38, %r6, 4;
	add.s64 	%rd39, %rd33, %rd38;
	add.s64 	%rd179, %rd39, 2048;
$L__BB23_7:
	.pragma "nounroll";
	mul.wide.s32 	%rd40, %r92, 4;
	add.s64 	%rd41, %rd8, %rd40;
	mul.wide.s32 	%rd42, %r92, 8;
	add.s64 	%rd43, %rd9, %rd42;
	ld.global.s32 	%rd44, [%rd179+-2048];
	st.global.u64 	[%rd180+-4096], %rd44;
	ld.global.s32 	%rd45, [%rd179+-1536];
	st.global.u64 	[%rd180+-3072], %rd45;
	ld.global.s32 	%rd46, [%rd179+-1024];
	st.global.u64 	[%rd180+-2048], %rd46;
	ld.global.s32 	%rd47, [%rd179+-512];
	st.global.u64 	[%rd180+-1024], %rd47;
	ld.global.s32 	%rd48, [%rd179];
	st.global.u64 	[%rd180], %rd48;
	ld.global.s32 	%rd49, [%rd179+512];
	st.global.u64 	[%rd180+1024], %rd49;
	ld.global.s32 	%rd50, [%rd179+1024];
	st.global.u64 	[%rd180+2048], %rd50;
	ld.global.s32 	%rd51, [%rd179+1536];
	st.global.u64 	[%rd180+3072], %rd51;
	ld.global.s32 	%rd52, [%rd179+2048];
	st.global.u64 	[%rd180+4096], %rd52;
	ld.global.s32 	%rd53, [%rd41+-1536];
	st.global.u64 	[%rd43+-3072], %rd53;
	ld.global.s32 	%rd54, [%rd41+-1024];
	st.global.u64 	[%rd43+-2048], %rd54;
	ld.global.s32 	%rd55, [%rd41+-512];
	st.global.u64 	[%rd43+-1024], %rd55;
	ld.global.s32 	%rd56, [%rd41];
	st.global.u64 	[%rd43], %rd56;
	ld.global.s32 	%rd57, [%rd41+512];
	st.global.u64 	[%rd43+1024], %rd57;
	ld.global.s32 	%rd58, [%rd41+1024];
	st.global.u64 	[%rd43+2048], %rd58;
	ld.global.s32 	%rd59, [%rd41+1536];
	st.global.u64 	[%rd43+3072], %rd59;
	add.s32 	%r93, %r93, 16;
	add.s32 	%r92, %r92, 2048;
	add.s64 	%rd180, %rd180, 16384;
	add.s64 	%rd179, %rd179, 8192;
	setp.eq.s32 	%p6, %r93, 0;
	@%p6 bra 	$L__BB23_8;
	bra.uni 	$L__BB23_7;
$L__BB23_8:
	setp.eq.s32 	%p7, %r10, 0;
	@%p7 bra 	$L__BB23_88;
	and.b32  	%r50, %r62, 7;
	setp.lt.u32 	%p8, %r10, 8;
	@%p8 bra 	$L__BB23_11;
	shl.b32 	%r66, %r100, 7;
	add.s32 	%r67, %r66, %r6;
	mul.wide.s32 	%rd60, %r67, 4;
	add.s64 	%rd61, %rd6, %rd60;
	ld.global.s32 	%rd62, [%rd61];
	mul.wide.s32 	%rd63, %r67, 8;
	add.s64 	%rd64, %rd7, %rd63;
	st.global.u64 	[%rd64], %rd62;
	ld.global.s32 	%rd65, [%rd61+512];
	st.global.u64 	[%rd64+1024], %rd65;
	ld.global.s32 	%rd66, [%rd61+1024];
	st.global.u64 	[%rd64+2048], %rd66;
	ld.global.s32 	%rd67, [%rd61+1536];
	st.global.u64 	[%rd64+3072], %rd67;
	ld.global.s32 	%rd68, [%rd61+2048];
	st.global.u64 	[%rd64+4096], %rd68;
	ld.global.s32 	%rd69, [%rd61+2560];
	st.global.u64 	[%rd64+5120], %rd69;
	ld.global.s32 	%rd70, [%rd61+3072];
	st.global.u64 	[%rd64+6144], %rd70;
	ld.global.s32 	%rd71, [%rd61+3584];
	st.global.u64 	[%rd64+7168], %rd71;
	add.s32 	%r100, %r100, 8;
$L__BB23_11:
	setp.eq.s32 	%p9, %r50, 0;
	@%p9 bra 	$L__BB23_88;
	and.b32  	%r53, %r62, 3;
	setp.lt.u32 	%p10, %r50, 4;
	@%p10 bra 	$L__BB23_14;
	shl.b32 	%r68, %r100, 7;
	add.s32 	%r69, %r68, %r6;
	mul.wide.s32 	%rd72, %r69, 4;
	add.s64 	%rd73, %rd6, %rd72;
	ld.global.s32 	%rd74, [%rd73];
	mul.wide.s32 	%rd75, %r69, 8;
	add.s64 	%rd76, %rd7, %rd75;
	st.global.u64 	[%rd76], %rd74;
	ld.global.s32 	%rd77, [%rd73+512];
	st.global.u64 	[%rd76+1024], %rd77;
	ld.global.s32 	%rd78, [%rd73+1024];
	st.global.u64 	[%rd76+2048], %rd78;
	ld.global.s32 	%rd79, [%rd73+1536];
	st.global.u64 	[%rd76+3072], %rd79;
	add.s32 	%r100, %r100, 4;
$L__BB23_14:
	setp.eq.s32 	%p11, %r53, 0;
	@%p11 bra 	$L__BB23_88;
	add.s64 	%rd22, %rd1, %rd31;
	shl.b32 	%r70, %r100, 7;
	add.s32 	%r104, %r6, %r70;
	mul.wide.s32 	%rd81, %r2, 4;
	add.s64 	%rd23, %rd2, %rd81;
	neg.s32 	%r103, %r53;
$L__BB23_16:
	.pragma "nounroll";
	mul.wide.s32 	%rd82, %r104, 8;
	add.s64 	%rd83, %rd22, %rd82;
	mul.wide.s32 	%rd84, %r104, 4;
	add.s64 	%rd85, %rd23, %rd84;
	ld.global.s32 	%rd86, [%rd85];
	st.global.u64 	[%rd83], %rd86;
	add.s32 	%r104, %r104, 128;
	add.s32 	%r103, %r103, 1;
	setp.ne.s32 	%p12, %r103, 0;
	@%p12 bra 	$L__BB23_16;
	bra.uni 	$L__BB23_88;
$L__BB23_17:
	setp.lt.s32 	%p13, %r62, 1;
	@%p13 bra 	$L__BB23_88;
	and.b32  	%r14, %r62, 15;
	setp.lt.u32 	%p14, %r62, 16;
	mov.b32 	%r95, 0;
	@%p14 bra 	$L__BB23_53;
	and.b32  	%r95, %r62, 2147483632;
	mov.b32 	%r94, 0;
$L__BB23_20:
	.pragma "nounroll";
	shl.b32 	%r73, %r94, 7;
	add.s32 	%r21, %r73, %r6;
	setp.ge.s32 	%p15, %r21, %r4;
	@%p15 bra 	$L__BB23_22;
	mul.wide.u32 	%rd87, %r21, 4;
	add.s64 	%rd88, %rd6, %rd87;
	ld.global.s32 	%rd89, [%rd88];
	mul.wide.u32 	%rd90, %r21, 8;
	add.s64 	%rd91, %rd7, %rd90;
	st.global.u64 	[%rd91], %rd89;
$L__BB23_22:
	add.s32 	%r22, %r21, 128;
	setp.ge.s32 	%p16, %r22, %r4;
	@%p16 bra 	$L__BB23_24;
	mul.wide.u32 	%rd92, %r22, 4;
	add.s64 	%rd93, %rd6, %rd92;
	ld.global.s32 	%rd94, [%rd93];
	mul.wide.u32 	%rd95, %r22, 8;
	add.s64 	%rd96, %rd7, %rd95;
	st.global.u64 	[%rd96], %rd94;
$L__BB23_24:
	add.s32 	%r23, %r21, 256;
	setp.ge.s32 	%p17, %r23, %r4;
	@%p17 bra 	$L__BB23_26;
	mul.wide.u32 	%rd97, %r23, 4;
	add.s64 	%rd98, %rd6, %rd97;
	ld.global.s32 	%rd99, [%rd98];
	mul.wide.u32 	%rd100, %r23, 8;
	add.s64 	%rd101, %rd7, %rd100;
	st.global.u64 	[%rd101], %rd99;
$L__BB23_26:
	add.s32 	%r24, %r21, 384;
	setp.ge.s32 	%p18, %r24, %r4;
	@%p18 bra 	$L__BB23_28;
	mul.wide.u32 	%rd102, %r24, 4;
	add.s64 	%rd103, %rd6, %rd102;
	ld.global.s32 	%rd104, [%rd103];
	mul.wide.u32 	%rd105, %r24, 8;
	add.s64 	%rd106, %rd7, %rd105;
	st.global.u64 	[%rd106], %rd104;
$L__BB23_28:
	add.s32 	%r25, %r21, 512;
	setp.ge.s32 	%p19, %r25, %r4;
	@%p19 bra 	$L__BB23_30;
	mul.wide.u32 	%rd107, %r25, 4;
	add.s64 	%rd108, %rd6, %rd107;
	ld.global.s32 	%rd109, [%rd108];
	mul.wide.u32 	%rd110, %r25, 8;
	add.s64 	%rd111, %rd7, %rd110;
	st.global.u64 	[%rd111], %rd109;
$L__BB23_30:
	add.s32 	%r26, %r21, 640;
	setp.ge.s32 	%p20, %r26, %r4;
	@%p20 bra 	$L__BB23_32;
	mul.wide.u32 	%rd112, %r26, 4;
	add.s64 	%rd113, %rd6, %rd112;
	ld.global.s32 	%rd114, [%rd113];
	mul.wide.u32 	%rd115, %r26, 8;
	add.s64 	%rd116, %rd7, %rd115;
	st.global.u64 	[%rd116], %rd114;
$L__BB23_32:
	add.s32 	%r27, %r21, 768;
	setp.ge.s32 	%p21, %r27, %r4;
	@%p21 bra 	$L__BB23_34;
	mul.wide.u32 	%rd117, %r27, 4;
	add.s64 	%rd118, %rd6, %rd117;
	ld.global.s32 	%rd119, [%rd118];
	mul.wide.u32 	%rd120, %r27, 8;
	add.s64 	%rd121, %rd7, %rd120;
	st.global.u64 	[%rd121], %rd119;
$L__BB23_34:
	add.s32 	%r28, %r21, 896;
	setp.ge.s32 	%p22, %r28, %r4;
	@%p22 bra 	$L__BB23_36;
	mul.wide.u32 	%rd122, %r28, 4;
	add.s64 	%rd123, %rd6, %rd122;
	ld.global.s32 	%rd124, [%rd123];
	mul.wide.u32 	%rd125, %r28, 8;
	add.s64 	%rd126, %rd7, %rd125;
	st.global.u64 	[%rd126], %rd124;
$L__BB23_36:
	add.s32 	%r29, %r21, 1024;
	setp.ge.s32 	%p23, %r29, %r4;
	@%p23 bra 	$L__BB23_38;
	mul.wide.u32 	%rd127, %r29, 4;
	add.s64 	%rd128, %rd6, %rd127;
	ld.global.s32 	%rd129, [%rd128];
	mul.wide.u32 	%rd130, %r29, 8;
	add.s64 	%rd131, %rd7, %rd130;
	st.global.u64 	[%rd131], %rd129;
$L__BB23_38:
	add.s32 	%r74, %r21, 1152;
	setp.ge.s32 	%p24, %r74, %r4;
	mul.wide.s32 	%rd132, %r74, 4;
	add.s64 	%rd16, %rd6, %rd132;
	mul.wide.s32 	%rd133, %r74, 8;
	add.s64 	%rd17, %rd7, %rd133;
	@%p24 bra 	$L__BB23_40;
	ld.global.s32 	%rd134, [%rd16];
	st.global.u64 	[%rd17], %rd134;
$L__BB23_40:
	add.s32 	%r75, %r21, 1280;
	setp.ge.s32 	%p25, %r75, %r4;
	@%p25 bra 	$L__BB23_42;
	ld.global.s32 	%rd135, [%rd16+512];
	st.global.u64 	[%rd17+1024], %rd135;
$L__BB23_42:
	add.s32 	%r76, %r21, 1408;
	setp.ge.s32 	%p26, %r76, %r4;
	@%p26 bra 	$L__BB23_44;
	ld.global.s32 	%rd136, [%rd16+1024];
	st.global.u64 	[%rd17+2048], %rd136;
$L__BB23_44:
	add.s32 	%r77, %r21, 1536;
	setp.ge.s32 	%p27, %r77, %r4;
	@%p27 bra 	$L__BB23_46;
	ld.global.s32 	%rd137, [%rd16+1536];
	st.global.u64 	[%rd17+3072], %rd137;
$L__BB23_46:
	add.s32 	%r78, %r21, 1664;
	setp.ge.s32 	%p28, %r78, %r4;
	@%p28 bra 	$L__BB23_48;
	ld.global.s32 	%rd138, [%rd16+2048];
	st.global.u64 	[%rd17+4096], %rd138;
$L__BB23_48:
	add.s32 	%r79, %r21, 1792;
	setp.ge.s32 	%p29, %r79, %r4;
	@%p29 bra 	$L__BB23_50;
	ld.global.s32 	%rd139, [%rd16+2560];
	st.global.u64 	[%rd17+5120], %rd139;
$L__BB23_50:
	add.s32 	%r80, %r21, 1920;
	setp.ge.s32 	%p30, %r80, %r4;
	@%p30 bra 	$L__BB23_52;
	ld.global.s32 	%rd140, [%rd16+3072];
	st.global.u64 	[%rd17+6144], %rd140;
$L__BB23_52:
	add.s32 	%r94, %r94, 16;
	setp.ne.s32 	%p31, %r94, %r95;
	@%p31 bra 	$L__BB23_20;
$L__BB23_53:
	setp.eq.s32 	%p32, %r14, 0;
	@%p32 bra 	$L__BB23_88;
	and.b32  	%r32, %r62, 7;
	setp.lt.u32 	%p33, %r14, 8;
	@%p33 bra 	$L__BB23_72;
	shl.b32 	%r81, %r95, 7;
	add.s32 	%r33, %r81, %r6;
	setp.ge.s32 	%p34, %r33, %r4;
	mul.wide.s32 	%rd141, %r33, 4;
	add.s64 	%rd18, %rd6, %rd141;
	mul.wide.s32 	%rd142, %r33, 8;
	add.s64 	%rd19, %rd7, %rd142;
	@%p34 bra 	$L__BB23_57;
	ld.global.s32 	%rd143, [%rd18];
	st.global.u64 	[%rd19], %rd143;
$L__BB23_57:
	add.s32 	%r82, %r33, 128;
	setp.ge.s32 	%p35, %r82, %r4;
	@%p35 bra 	$L__BB23_59;
	ld.global.s32 	%rd144, [%rd18+512];
	st.global.u64 	[%rd19+1024], %rd144;
$L__BB23_59:
	add.s32 	%r83, %r33, 256;
	setp.ge.s32 	%p36, %r83, %r4;
	@%p36 bra 	$L__BB23_61;
	ld.global.s32 	%rd145, [%rd18+1024];
	st.global.u64 	[%rd19+2048], %rd145;
$L__BB23_61:
	add.s32 	%r84, %r33, 384;
	setp.ge.s32 	%p37, %r84, %r4;
	@%p37 bra 	$L__BB23_63;
	ld.global.s32 	%rd146, [%rd18+1536];
	st.global.u64 	[%rd19+3072], %rd146;
$L__BB23_63:
	add.s32 	%r85, %r33, 512;
	setp.ge.s32 	%p38, %r85, %r4;
	@%p38 bra 	$L__BB23_65;
	ld.global.s32 	%rd147, [%rd18+2048];
	st.global.u64 	[%rd19+4096], %rd147;
$L__BB23_65:
	add.s32 	%r86, %r33, 640;
	setp.ge.s32 	%p39, %r86, %r4;
	@%p39 bra 	$L__BB23_67;
	ld.global.s32 	%rd148, [%rd18+2560];
	st.global.u64 	[%rd19+5120], %rd148;
$L__BB23_67:
	add.s32 	%r87, %r33, 768;
	setp.ge.s32 	%p40, %r87, %r4;
	@%p40 bra 	$L__BB23_69;
	ld.global.s32 	%rd149, [%rd18+3072];
	st.global.u64 	[%rd19+6144], %rd149;
$L__BB23_69:
	add.s32 	%r88, %r33, 896;
	setp.ge.s32 	%p41, %r88, %r4;
	@%p41 bra 	$L__BB23_71;
	ld.global.s32 	%rd150, [%rd18+3584];
	st.global.u64 	[%rd19+7168], %rd150;
$L__BB23_71:
	add.s32 	%r95, %r95, 8;
$L__BB23_72:
	setp.eq.s32 	%p42, %r32, 0;
	@%p42 bra 	$L__BB23_88;
	and.b32  	%r36, %r62, 3;
	setp.lt.u32 	%p43, %r32, 4;
	@%p43 bra 	$L__BB23_83;
	shl.b32 	%r89, %r95, 7;
	add.s32 	%r37, %r89, %r6;
	setp.ge.s32 	%p44, %r37, %r4;
	@%p44 bra 	$L__BB23_76;
	mul.wide.s32 	%rd151, %r37, 4;
	add.s64 	%rd152, %rd6, %rd151;
	ld.global.s32 	%rd153, [%rd152];
	mul.wide.s32 	%rd154, %r37, 8;
	add.s64 	%rd155, %rd7, %rd154;
	st.global.u64 	[%rd155], %rd153;
$L__BB23_76:
	add.s32 	%r38, %r37, 128;
	setp.ge.s32 	%p45, %r38, %r4;
	@%p45 bra 	$L__BB23_78;
	mul.wide.s32 	%rd156, %r38, 4;
	add.s64 	%rd157, %rd6, %rd156;
	ld.global.s32 	%rd158, [%rd157];
	mul.wide.s32 	%rd159, %r38, 8;
	add.s64 	%rd160, %rd7, %rd159;
	st.global.u64 	[%rd160], %rd158;
$L__BB23_78:
	add.s32 	%r39, %r37, 256;
	setp.ge.s32 	%p46, %r39, %r4;
	@%p46 bra 	$L__BB23_80;
	mul.wide.s32 	%rd161, %r39, 4;
	add.s64 	%rd162, %rd6, %rd161;
	ld.global.s32 	%rd163, [%rd162];
	mul.wide.s32 	%rd164, %r39, 8;
	add.s64 	%rd165, %rd7, %rd164;
	st.global.u64 	[%rd165], %rd163;
$L__BB23_80:
	add.s32 	%r40, %r37, 384;
	setp.ge.s32 	%p47, %r40, %r4;
	@%p47 bra 	$L__BB23_82;
	mul.wide.s32 	%rd166, %r40, 4;
	add.s64 	%rd167, %rd6, %rd166;
	ld.global.s32 	%rd168, [%rd167];
	mul.wide.s32 	%rd169, %r40, 8;
	add.s64 	%rd170, %rd7, %rd169;
	st.global.u64 	[%rd170], %rd168;
$L__BB23_82:
	add.s32 	%r95, %r95, 4;
$L__BB23_83:
	setp.eq.s32 	%p48, %r36, 0;
	@%p48 bra 	$L__BB23_88;
	shl.b32 	%r90, %r95, 7;
	add.s32 	%r99, %r6, %r90;
	neg.s32 	%r98, %r36;
$L__BB23_85:
	.pragma "nounroll";
	setp.ge.s32 	%p49, %r99, %r4;
	@%p49 bra 	$L__BB23_87;
	mul.wide.s32 	%rd173, %r99, 4;
	add.s64 	%rd174, %rd6, %rd173;
	ld.global.s32 	%rd175, [%rd174];
	mul.wide.s32 	%rd176, %r99, 8;
	add.s64 	%rd177, %rd7, %rd176;
	st.global.u64 	[%rd177], %rd175;
$L__BB23_87:
	add.s32 	%r99, %r99, 128;
	add.s32 	%r98, %r98, 1;
	setp.eq.s32 	%p50, %r98, 0;
	@%p50 bra 	$L__BB23_88;
	bra.uni 	$L__BB23_85;
$L__BB23_88:
	ret;

}
	// .globl	_ZN3cub18CUB_300001_SM_10006detail9transform16transform_kernelINS2_10policy_hubILb1EN4cuda3std3__45tupleIJN6thrust24THRUST_300001_SM_1000_NS10device_ptrIiEEEEEE10policy1000ElNS7_10__identityENSB_IxEEJPiEEEvT0_iT1_T2_DpNS2_10kernel_argIT3_EE
.visible .entry _ZN3cub18CUB_300001_SM_10006detail9transform16transform_kernelINS2_10policy_hubILb1EN4cuda3std3__45tupleIJN6thrust24THRUST_300001_SM_1000_NS10device_ptrIiEEEEEE10policy1000ElNS7_10__identityENSB_IxEEJPiEEEvT0_iT1_T2_DpNS2_10kernel_argIT3_EE(
	.param .u64 _ZN3cub18CUB_300001_SM_10006detail9transform16transform_kernelINS2_10policy_hubILb1EN4cuda3std3__45tupleIJN6thrust24THRUST_300001_SM_1000_NS10device_ptrIiEEEEEE10policy1000ElNS7_10__identityENSB_IxEEJPiEEEvT0_iT1_T2_DpNS2_10kernel_argIT3_EE_param_0,
	.param .u32 _ZN3cub18CUB_300001_SM_10006detail9transform16transform_kernelINS2_10policy_hubILb1EN4cuda3std3__45tupleIJN6thrust24THRUST_300001_SM_1000_NS10device_ptrIiEEEEEE10policy1000ElNS7_10__identityENSB_IxEEJPiEEEvT0_iT1_T2_DpNS2_10kernel_argIT3_EE_param_1,
	.param .align 1 .b8 _ZN3cub18CUB_300001_SM_10006detail9transform16transform_kernelINS2_10policy_hubILb1EN4cuda3std3__45tupleIJN6thrust24THRUST_300001_SM_1000_NS10device_ptrIiEEEEEE10policy1000ElNS7_10__identityENSB_IxEEJPiEEEvT0_iT1_T2_DpNS2_10kernel_argIT3_EE_param_2[1],
	.param .align 8 .b8 _ZN3cub18CUB_300001_SM_10006detail9transform16transform_kernelINS2_10policy_hubILb1EN4cuda3std3__45tupleIJN6thrust24THRUST_300001_SM_1000_NS10device_ptrIiEEEEEE10policy1000ElNS7_10__identityENSB_IxEEJPiEEEvT0_iT1_T2_DpNS2_10kernel_argIT3_EE_param_3[8],
	.param .align 8 .b8 _ZN3cub18CUB_300001_SM_10006detail9transform16transform_kernelINS2_10policy_hubILb1EN4cuda3std3__45tupleIJN6thrust24THRUST_300001_SM_1000_NS10device_ptrIiEEEEEE10policy1000ElNS7_10__identityENSB_IxEEJPiEEEvT0_iT1_T2_DpNS2_10kernel_argIT3_EE_param_4[16]
)
.maxntid 128
{
	.reg .pred 	%p<51>;
	.reg .b32 	%r<102>;
	.reg .b64 	%rd<187>;

	ld.param.u64 	%rd25, [_ZN3cub18CUB_300001_SM_10006detail9transform16transform_kernelINS2_10policy_hubILb1EN4cuda3std3__45tupleIJN6thrust24THRUST_300001_SM_1000_NS10device_ptrIiEEEEEE10policy1000ElNS7_10__identityENSB_IxEEJPiEEEvT0_iT1_T2_DpNS2_10kernel_argIT3_EE_param_0];
	ld.param.u64 	%rd26, [_ZN3cub18CUB_300001_SM_10006detail9transform16transform_kernelINS2_10policy_hubILb1EN4cuda3std3__45tupleIJN6thrust24THRUST_300001_SM_1000_NS10device_ptrIiEEEEEE10policy1000ElNS7_10__identityENSB_IxEEJPiEEEvT0_iT1_T2_DpNS2_10kernel_argIT3_EE_param_4];
	ld.param.u64 	%rd27, [_ZN3cub18CUB_300001_SM_10006detail9transform16transform_kernelINS2_10policy_hubILb1EN4cuda3std3__45tupleIJN6thrust24THRUST_300001_SM_1000_NS10device_ptrIiEEEEEE10policy1000ElNS7_10__identityENSB_IxEEJPiEEEvT0_iT1_T2_DpNS2_10kernel_argIT3_EE_param_3];
	ld.param.u32 	%r60, [_ZN3cub18CUB_300001_SM_10006detail9transform16transform_kernelINS2_10policy_hubILb1EN4cuda3std3__45tupleIJN6thrust24THRUST_300001_SM_1000_NS10device_ptrIiEEEEEE10policy1000ElNS7_10__identityENSB_IxEEJPiEEEvT0_iT1_T2_DpNS2_10kernel_argIT3_EE_param_1];
	cvta.to.global.u64 	%rd1, %rd27;
	cvta.to.global.u64 	%rd2, %rd26;
	shl.b32 	%r1, %r60, 7;
	mov.u32 	%r61, %ctaid.x;
	cvt.u64.u32 	%rd28, %r61;
	cvt.s64.s32 	%rd29, %r1;
	mul.lo.s64 	%rd3, %rd29, %rd28;
	sub.s64 	%rd30, %rd25, %rd3;
	min.s64 	%rd31, %rd30, %rd29;
	cvt.u32.u64 	%r2, %rd31;
	shl.b32 	%r3, %r2, 2;
	mov.u32 	%r4, %tid.x;
	shl.b32 	%r88, %r4, 7;
	setp.ge.s32 	%p1, %r88, %r3;
	@%p1 bra 	$L__BB24_3;
	shl.b64 	%rd32, %rd3, 2;
	add.s64 	%rd33, %rd2, %rd32;
	mul.wide.u32 	%rd34, %r4, 128;
	add.s64 	%rd184, %rd33, %rd34;
$L__BB24_2:
	.pragma "nounroll";
	// begin inline asm
	prefetch.global.L2 [%rd184];
	// end inline asm
	add.s32 	%r88, %r88, 16384;
	add.s64 	%rd184, %rd184, 16384;
	setp.lt.s32 	%p2, %r88, %r3;
	@%p2 bra 	$L__BB24_2;
$L__BB24_3:
	shl.b64 	%rd36, %rd3, 2;
	add.s64 	%rd7, %rd2, %rd36;
	shl.b64 	%rd37, %rd3, 3;
	add.s64 	%rd8, %rd1, %rd37;
	setp.eq.s32 	%p3, %r1, %r2;
	@%p3 bra 	$L__BB24_75;
	setp.lt.s32 	%p4, %r60, 1;
	@%p4 bra 	$L__BB24_88;
	and.b32  	%r8, %r60, 15;
	setp.lt.u32 	%p5, %r60, 16;
	mov.b32 	%r97, 0;
	@%p5 bra 	$L__BB24_40;
	and.b32  	%r97, %r60, 2147483632;
	mov.b32 	%r91, 0;
$L__BB24_7:
	.pragma "nounroll";
	shl.b32 	%r64, %r91, 7;
	add.s32 	%r19, %r64, %r4;
	setp.ge.s32 	%p6, %r19, %r2;
	@%p6 bra 	$L__BB24_9;
	mul.wide.u32 	%rd38, %r19, 4;
	add.s64 	%rd39, %rd7, %rd38;
	ld.global.s32 	%rd40, [%rd39];
	mul.wide.u32 	%rd41, %r19, 8;
	add.s64 	%rd42, %rd8, %rd41;
	st.global.u64 	[%rd42], %rd40;
$L__BB24_9:
	add.s32 	%r20, %r19, 128;
	setp.ge.s32 	%p7, %r20, %r2;
	@%p7 bra 	$L__BB24_11;
	mul.wide.u32 	%rd43, %r20, 4;
	add.s64 	%rd44, %rd7, %rd43;
	ld.global.s32 	%rd45, [%rd44];
	mul.wide.u32 	%rd46, %r20, 8;
	add.s64 	%rd47, %rd8, %rd46;
	st.global.u64 	[%rd47], %rd45;
$L__BB24_11:
	add.s32 	%r21, %r19, 256;
	setp.ge.s32 	%p8, %r21, %r2;
	@%p8 bra 	$L__BB24_13;
	mul.wide.u32 	%rd48, %r21, 4;
	add.s64 	%rd49, %rd7, %rd48;
	ld.global.s32 	%rd50, [%rd49];
	mul.wide.u32 	%rd51, %r21, 8;
	add.s64 	%rd52, %rd8, %rd51;
	st.global.u64 	[%rd52], %rd50;
$L__BB24_13:
	add.s32 	%r22, %r19, 384;
	setp.ge.s32 	%p9, %r22, %r2;
	@%p9 bra 	$L__BB24_15;
	mul.wide.u32 	%rd53, %r22, 4;
	add.s64 	%rd54, %rd7, %rd53;
	ld.global.s32 	%rd55, [%rd54];
	mul.wide.u32 	%rd56, %r22, 8;
	add.s64 	%rd57, %rd8, %rd56;
	st.global.u64 	[%rd57], %rd55;
$L__BB24_15:
	add.s32 	%r23, %r19, 512;
	setp.ge.s32 	%p10, %r23, %r2;
	@%p10 bra 	$L__BB24_17;
	mul.wide.u32 	%rd58, %r23, 4;
	add.s64 	%rd59, %rd7, %rd58;
	ld.global.s32 	%rd60, [%rd59];
	mul.wide.u32 	%rd61, %r23, 8;
	add.s64 	%rd62, %rd8, %rd61;
	st.global.u64 	[%rd62], %rd60;
$L__BB24_17:
	add.s32 	%r24, %r19, 640;
	setp.ge.s32 	%p11, %r24, %r2;
	@%p11 bra 	$L__BB24_19;
	mul.wide.u32 	%rd63, %r24, 4;
	add.s64 	%rd64, %rd7, %rd63;
	ld.global.s32 	%rd65, [%rd64];
	mul.wide.u32 	%rd66, %r24, 8;
	add.s64 	%rd67, %rd8, %rd66;
	st.global.u64 	[%rd67], %rd65;
$L__BB24_19:
	add.s32 	%r25, %r19, 768;
	setp.ge.s32 	%p12, %r25, %r2;
	@%p12 bra 	$L__BB24_21;
	mul.wide.u32 	%rd68, %r25, 4;
	add.s64 	%rd69, %rd7, %rd68;
	ld.global.s32 	%rd70, [%rd69];
	mul.wide.u32 	%rd71, %r25, 8;
	add.s64 	%rd72, %rd8, %rd71;
	st.global.u64 	[%rd72], %rd70;
$L__BB24_21:
	add.s32 	%r26, %r19, 896;
	setp.ge.s32 	%p13, %r26, %r2;
	@%p13 bra 	$L__BB24_23;
	mul.wide.u32 	%rd73, %r26, 4;
	add.s64 	%rd74, %rd7, %rd73;
	ld.global.s32 	%rd75, [%rd74];
	mul.wide.u32 	%rd76, %r26, 8;
	add.s64 	%rd77, %rd8, %rd76;
	st.global.u64 	[%rd77], %rd75;
$L__BB24_23:
	add.s32 	%r27, %r19, 1024;
	setp.ge.s32 	%p14, %r27, %r2;
	@%p14 bra 	$L__BB24_25;
	mul.wide.u32 	%rd78, %r27, 4;
	add.s64 	%rd79, %rd7, %rd78;
	ld.global.s32 	%rd80, [%rd79];
	mul.wide.u32 	%rd81, %r27, 8;
	add.s64 	%rd82, %rd8, %rd81;
	st.global.u64 	[%rd82], %rd80;
$L__BB24_25:
	add.s32 	%r65, %r19, 1152;
	setp.ge.s32 	%p15, %r65, %r2;
	mul.wide.s32 	%rd83, %r65, 4;
	add.s64 	%rd17, %rd7, %rd83;
	mul.wide.s32 	%rd84, %r65, 8;
	add.s64 	%rd18, %rd8, %rd84;
	@%p15 bra 	$L__BB24_27;
	ld.global.s32 	%rd85, [%rd17];
	st.global.u64 	[%rd18], %rd85;
$L__BB24_27:
	add.s32 	%r66, %r19, 1280;
	setp.ge.s32 	%p16, %r66, %r2;
	@%p16 bra 	$L__BB24_29;
	ld.global.s32 	%rd86, [%rd17+512];
	st.global.u64 	[%rd18+1024], %rd86;
$L__BB24_29:
	add.s32 	%r67, %r19, 1408;
	setp.ge.s32 	%p17, %r67, %r2;
	@%p17 bra 	$L__BB24_31;
	ld.global.s32 	%rd87, [%rd17+1024];
	st.global.u64 	[%rd18+2048], %rd87;
$L__BB24_31:
	add.s32 	%r68, %r19, 1536;
	setp.ge.s32 	%p18, %r68, %r2;
	@%p18 bra 	$L__BB24_33;
	ld.global.s32 	%rd88, [%rd17+1536];
	st.global.u64 	[%rd18+3072], %rd88;
$L__BB24_33:
	add.s32 	%r69, %r19, 1664;
	setp.ge.s32 	%p19, %r69, %r2;
	@%p19 bra 	$L__BB24_35;
	ld.global.s32 	%rd89, [%rd17+2048];
	st.global.u64 	[%rd18+4096], %rd89;
$L__BB24_35:
	add.s32 	%r70, %r19, 1792;
	setp.ge.s32 	%p20, %r70, %r2;
	@%p20 bra 	$L__BB24_37;
	ld.global.s32 	%rd90, [%rd17+2560];
	st.global.u64 	[%rd18+5120], %rd90;
$L__BB24_37:
	add.s32 	%r71, %r19, 1920;
	setp.ge.s32 	%p21, %r71, %r2;
	@%p21 bra 	$L__BB24_39;
	ld.global.s32 	%rd91, [%rd17+3072];
	st.global.u64 	[%rd18+6144], %rd91;
$L__BB24_39:
	add.s32 	%r91, %r91, 16;
	setp.eq.s32 	%p22, %r91, %r97;
	@%p22 bra 	$L__BB24_40;
	bra.uni 	$L__BB24_7;
$L__BB24_40:
	setp.eq.s32 	%p23, %r8, 0;
	@%p23 bra 	$L__BB24_88;
	and.b32  	%r43, %r60, 7;
	setp.lt.u32 	%p24, %r8, 8;
	@%p24 bra 	$L__BB24_59;
	shl.b32 	%r72, %r97, 7;
	add.s32 	%r44, %r72, %r4;
	setp.ge.s32 	%p25, %r44, %r2;
	mul.wide.s32 	%rd92, %r44, 4;
	add.s64 	%rd21, %rd7, %rd92;
	mul.wide.s32 	%rd93, %r44, 8;
	add.s64 	%rd22, %rd8, %rd93;
	@%p25 bra 	$L__BB24_44;
	ld.global.s32 	%rd94, [%rd21];
	st.global.u64 	[%rd22], %rd94;
$L__BB24_44:
	add.s32 	%r73, %r44, 128;
	setp.ge.s32 	%p26, %r73, %r2;
	@%p26 bra 	$L__BB24_46;
	ld.global.s32 	%rd95, [%rd21+512];
	st.global.u64 	[%rd22+1024], %rd95;
$L__BB24_46:
	add.s32 	%r74, %r44, 256;
	setp.ge.s32 	%p27, %r74, %r2;
	@%p27 bra 	$L__BB24_48;
	ld.global.s32 	%rd96, [%rd21+1024];
	st.global.u64 	[%rd22+2048], %rd96;
$L__BB24_48:
	add.s32 	%r75, %r44, 384;
	setp.ge.s32 	%p28, %r75, %r2;
	@%p28 bra 	$L__BB24_50;
	ld.global.s32 	%rd97, [%rd21+1536];
	st.global.u64 	[%rd22+3072], %rd97;
$L__BB24_50:
	add.s32 	%r76, %r44, 512;
	setp.ge.s32 	%p29, %r76, %r2;
	@%p29 bra 	$L__BB24_52;
	ld.global.s32 	%rd98, [%rd21+2048];
	st.global.u64 	[%rd22+4096], %rd98;
$L__BB24_52:
	add.s32 	%r77, %r44, 640;
	setp.ge.s32 	%p30, %r77, %r2;
	@%p30 bra 	$L__BB24_54;
	ld.global.s32 	%rd99, [%rd21+2560];
	st.global.u64 	[%rd22+5120], %rd99;
$L__BB24_54:
	add.s32 	%r78, %r44, 768;
	setp.ge.s32 	%p31, %r78, %r2;
	@%p31 bra 	$L__BB24_56;
	ld.global.s32 	%rd100, [%rd21+3072];
	st.global.u64 	[%rd22+6144], %rd100;
$L__BB24_56:
	add.s32 	%r79, %r44, 896;
	setp.ge.s32 	%p32, %r79, %r2;
	@%p32 bra 	$L__BB24_58;
	ld.global.s32 	%rd101, [%rd21+3584];
	st.global.u64 	[%rd22+7168], %rd101;
$L__BB24_58:
	add.s32 	%r97, %r97, 8;
$L__BB24_59:
	setp.eq.s32 	%p33, %r43, 0;
	@%p33 bra 	$L__BB24_88;
	and.b32  	%r47, %r60, 3;
	setp.lt.u32 	%p34, %r43, 4;
	@%p34 bra 	$L__BB24_70;
	shl.b32 	%r80, %r97, 7;
	add.s32 	%r48, %r80, %r4;
	setp.ge.s32 	%p35, %r48, %r2;
	@%p35 bra 	$L__BB24_63;
	mul.wide.s32 	%rd102, %r48, 4;
	add.s64 	%rd103, %rd7, %rd102;
	ld.global.s32 	%rd104, [%rd103];
	mul.wide.s32 	%rd105, %r48, 8;
	add.s64 	%rd106, %rd8, %rd105;
	st.global.u64 	[%rd106], %rd104;
$L__BB24_63:
	add.s32 	%r49, %r48, 128;
	setp.ge.s32 	%p36, %r49, %r2;
	@%p36 bra 	$L__BB24_65;
	mul.wide.s32 	%rd107, %r49, 4;
	add.s64 	%rd108, %rd7, %rd107;
	ld.global.s32 	%rd109, [%rd108];
	mul.wide.s32 	%rd110, %r49, 8;
	add.s64 	%rd111, %rd8, %rd110;
	st.global.u64 	[%rd111], %rd109;
$L__BB24_65:
	add.s32 	%r50, %r48, 256;
	setp.ge.s32 	%p37, %r50, %r2;
	@%p37 bra 	$L__BB24_67;
	mul.wide.s32 	%rd112, %r50, 4;
	add.s64 	%rd113, %rd7, %rd112;
	ld.global.s32 	%rd114, [%rd113];
	mul.wide.s32 	%rd115, %r50, 8;
	add.s64 	%rd116, %rd8, %rd115;
	st.global.u64 	[%rd116], %rd114;
$L__BB24_67:
	add.s32 	%r51, %r48, 384;
	setp.ge.s32 	%p38, %r51, %r2;
	@%p38 bra 	$L__BB24_69;
	mul.wide.s32 	%rd117, %r51, 4;
	add.s64 	%rd118, %rd7, %rd117;
	ld.global.s32 	%rd119, [%rd118];
	mul.wide.s32 	%rd120, %r51, 8;
	add.s64 	%rd121, %rd8, %rd120;
	st.global.u64 	[%rd121], %rd119;
$L__BB24_69:
	add.s32 	%r97, %r97, 4;
$L__BB24_70:
	setp.eq.s32 	%p39, %r47, 0;
	@%p39 bra 	$L__BB24_88;
	shl.b32 	%r81, %r97, 7;
	add.s32 	%r101, %r4, %r81;
	neg.s32 	%r100, %r47;
$L__BB24_72:
	.pragma "nounroll";
	setp.ge.s32 	%p40, %r101, %r2;
	@%p40 bra 	$L__BB24_74;
	mul.wide.s32 	%rd124, %r101, 4;
	add.s64 	%rd125, %rd7, %rd124;
	ld.global.s32 	%rd126, [%rd125];
	mul.wide.s32 	%rd127, %r101, 8;
	add.s64 	%rd128, %rd8, %rd127;
	st.global.u64 	[%rd128], %rd126;
$L__BB24_74:
	add.s32 	%r101, %r101, 128;
	add.s32 	%r100, %r100, 1;
	setp.ne.s32 	%p41, %r100, 0;
	@%p41 bra 	$L__BB24_72;
	bra.uni 	$L__BB24_88;
$L__BB24_75:
	setp.lt.s32 	%p42, %r60, 1;
	@%p42 bra 	$L__BB24_88;
	and.b32  	%r10, %r60, 15;
	setp.lt.u32 	%p43, %r60, 16;
	mov.b32 	%r93, 0;
	@%p43 bra 	$L__BB24_79;
	and.b32  	%r93, %r60, 2147483632;
	neg.s32 	%r90, %r93;
	add.s64 	%rd130, %rd36, %rd2;
	add.s64 	%rd9, %rd130, 1536;
	add.s32 	%r89, %r4, 1152;
	add.s64 	%rd132, %rd37, %rd1;
	add.s64 	%rd10, %rd132, 3072;
	mul.wide.u32 	%rd133, %r4, 8;
	add.s64 	%rd134, %rd132, %rd133;
	add.s64 	%rd186, %rd134, 4096;
	mul.wide.u32 	%rd135, %r4, 4;
	add.s64 	%rd136, %rd130, %rd135;
	add.s64 	%rd185, %rd136, 2048;
$L__BB24_78:
	.pragma "nounroll";
	mul.wide.s32 	%rd137, %r89, 4;
	add.s64 	%rd138, %rd9, %rd137;
	mul.wide.s32 	%rd139, %r89, 8;
	add.s64 	%rd140, %rd10, %rd139;
	ld.global.s32 	%rd141, [%rd185+-2048];
	st.global.u64 	[%rd186+-4096], %rd141;
	ld.global.s32 	%rd142, [%rd185+-1536];
	st.global.u64 	[%rd186+-3072], %rd142;
	ld.global.s32 	%rd143, [%rd185+-1024];
	st.global.u64 	[%rd186+-2048], %rd143;
	ld.global.s32 	%rd144, [%rd185+-512];
	st.global.u64 	[%rd186+-1024], %rd144;
	ld.global.s32 	%rd145, [%rd185];
	st.global.u64 	[%rd186], %rd145;
	ld.global.s32 	%rd146, [%rd185+512];
	st.global.u64 	[%rd186+1024], %rd146;
	ld.global.s32 	%rd147, [%rd185+1024];
	st.global.u64 	[%rd186+2048], %rd147;
	ld.global.s32 	%rd148, [%rd185+1536];
	st.global.u64 	[%rd186+3072], %rd148;
	ld.global.s32 	%rd149, [%rd185+2048];
	st.global.u64 	[%rd186+4096], %rd149;
	ld.global.s32 	%rd150, [%rd138+-1536];
	st.global.u64 	[%rd140+-3072], %rd150;
	ld.global.s32 	%rd151, [%rd138+-1024];
	st.global.u64 	[%rd140+-2048], %rd151;
	ld.global.s32 	%rd152, [%rd138+-512];
	st.global.u64 	[%rd140+-1024], %rd152;
	ld.global.s32 	%rd153, [%rd138];
	st.global.u64 	[%rd140], %rd153;
	ld.global.s32 	%rd154, [%rd138+512];
	st.global.u64 	[%rd140+1024], %rd154;
	ld.global.s32 	%rd155, [%rd138+1024];
	st.global.u64 	[%rd140+2048], %rd155;
	ld.global.s32 	%rd156, [%rd138+1536];
	st.global.u64 	[%rd140+3072], %rd156;
	add.s32 	%r90, %r90, 16;
	add.s32 	%r89, %r89, 2048;
	add.s64 	%rd186, %rd186, 16384;
	add.s64 	%rd185, %rd185, 8192;
	setp.eq.s32 	%p44, %r90, 0;
	@%p44 bra 	$L__BB24_79;
	bra.uni 	$L__BB24_78;
$L__BB24_79:
	setp.eq.s32 	%p45, %r10, 0;
	@%p45 bra 	$L__BB24_88;
	and.b32  	%r30, %r60, 7;
	setp.lt.u32 	%p46, %r10, 8;
	@%p46 bra 	$L__BB24_82;
	shl.b32 	%r83, %r93, 7;
	add.s32 	%r84, %r83, %r4;
	mul.wide.s32 	%rd157, %r84, 4;
	add.s64 	%rd158, %rd7, %rd157;
	ld.global.s32 	%rd159, [%rd158];
	mul.wide.s32 	%rd160, %r84, 8;
	add.s64 	%rd161, %rd8, %rd160;
	st.global.u64 	[%rd161], %rd159;
	ld.global.s32 	%rd162, [%rd158+512];
	st.global.u64 	[%rd161+1024], %rd162;
	ld.global.s32 	%rd163, [%rd158+1024];
	st.global.u64 	[%rd161+2048], %rd163;
	ld.global.s32 	%rd164, [%rd158+1536];
	st.global.u64 	[%rd161+3072], %rd164;
	ld.global.s32 	%rd165, [%rd158+2048];
	st.global.u64 	[%rd161+4096], %rd165;
	ld.global.s32 	%rd166, [%rd158+2560];
	st.global.u64 	[%rd161+5120], %rd166;
	ld.global.s32 	%rd167, [%rd158+3072];
	st.global.u64 	[%rd161+6144], %rd167;
	ld.global.s32 	%rd168, [%rd158+3584];
	st.global.u64 	[%rd161+7168], %rd168;
	add.s32 	%r93, %r93, 8;
$L__BB24_82:
	setp.eq.s32 	%p47, %r30, 0;
	@%p47 bra 	$L__BB24_88;
	and.b32  	%r33, %r60, 3;
	setp.lt.u32 	%p48, %r30, 4;
	@%p48 bra 	$L__BB24_85;
	shl.b32 	%r85, %r93, 7;
	add.s32 	%r86, %r85, %r4;
	mul.wide.s32 	%rd169, %r86, 4;
	add.s64 	%rd170, %rd7, %rd169;
	ld.global.s32 	%rd171, [%rd170];
	mul.wide.s32 	%rd172, %r86, 8;
	add.s64 	%rd173, %rd8, %rd172;
	st.global.u64 	[%rd173], %rd171;
	ld.global.s32 	%rd174, [%rd170+512];
	st.global.u64 	[%rd173+1024], %rd174;
	ld.global.s32 	%rd175, [%rd170+1024];
	st.global.u64 	[%rd173+2048], %rd175;
	ld.global.s32 	%rd176, [%rd170+1536];
	st.global.u64 	[%rd173+3072], %rd176;
	add.s32 	%r93, %r93, 4;
$L__BB24_85:
	setp.eq.s32 	%p49, %r33, 0;
	@%p49 bra 	$L__BB24_88;
	add.s64 	%rd19, %rd1, %rd37;
	shl.b32 	%r87, %r93, 7;
	add.s32 	%r96, %r4, %r87;
	shl.b64 	%rd178, %rd3, 2;
	add.s64 	%rd20, %rd2, %rd178;
	neg.s32 	%r95, %r33;
$L__BB24_87:
	.pragma "nounroll";
	mul.wide.s32 	%rd179, %r96, 8;
	add.s64 	%rd180, %rd19, %rd179;
	mul.wide.s32 	%rd181, %r96, 4;
	add.s64 	%rd182, %rd20, %rd181;
	ld.global.s32 	%rd183, [%rd182];
	st.global.u64 	[%rd180], %rd183;
	add.s32 	%r96, %r96, 128;
	add.s32 	%r95, %r95, 1;
	setp.eq.s32 	%p50, %r95, 0;
	@%p50 bra 	$L__BB24_88;
	bra.uni 	$L__BB24_87;
$L__BB24_88:
	ret;

}
	// .globl	_ZN3cub18CUB_300001_SM_10006detail6reduce28DeviceReduceSingleTileKernelINS2_10policy_hubIbjN4cuda3std3__410logical_orIbEEE10Policy1000EN6thrust24THRUST_300001_SM_1000_NS10device_ptrIbEEPbjS9_bbNS7_10__identityEEEvT0_T1_T2_T3_T4_T6_
.visible .entry _ZN3cub18CUB_300001_SM_10006detail6reduce28DeviceReduceSingleTileKernelINS2_10policy_hubIbjN4cuda3std3__410logical_orIbEEE10Policy1000EN6thrust24THRUST_300001_SM_1000_NS10device_ptrIbEEPbjS9_bbNS7_10__identityEEEvT0_T1_T2_T3_T4_T6_(
	.param .align 8 .b8 _ZN3cub18CUB_300001_SM_10006detail6reduce28DeviceReduceSingleTileKernelINS2_10policy_hubIbjN4cuda3std3__410logical_orIbEEE10Policy1000EN6thrust24THRUST_300001_SM_1000_NS10device_ptrIbEEPbjS9_bbNS7_10__identityEEEvT0_T1_T2_T3_T4_T6__param_0[8],
	.param .u64 .ptr .align 1 _ZN3cub18CUB_300001_SM_10006detail6reduce28DeviceReduceSingleTileKernelINS2_10policy_hubIbjN4cuda3std3__410logical_orIbEEE10Policy1000EN6thrust24THRUST_300001_SM_1000_NS10device_ptrIbEEPbjS9_bbNS7_10__identityEEEvT0_T1_T2_T3_T4_T6__param_1,
	.param .u32 _ZN3cub18CUB_300001_SM_10006detail6reduce28DeviceReduceSingleTileKernelINS2_10policy_hubIbjN4cuda3std3__410logical_orIbEEE10Policy1000EN6thrust24THRUST_300001_SM_1000_NS10device_ptrIbEEPbjS9_bbNS7_10__identityEEEvT0_T1_T2_T3_T4_T6__param_2,
	.param .align 1 .b8 _ZN3cub18CUB_300001_SM_10006detail6reduce28DeviceReduceSingleTileKernelINS2_10policy_hubIbjN4cuda3std3__410logical_orIbEEE10Policy1000EN6thrust24THRUST_300001_SM_1000_NS10device_ptrIbEEPbjS9_bbNS7_10__identityEEEvT0_T1_T2_T3_T4_T6__param_3[1],
	.param .u8 _ZN3cub18CUB_300001_SM_10006detail6reduce28DeviceReduceSingleTileKernelINS2_10policy_hubIbjN4cuda3std3__410logical_orIbEEE10Policy1000EN6thrust24THRUST_300001_SM_1000_NS10device_ptrIbEEPbjS9_bbNS7_10__identityEEEvT0_T1_T2_T3_T4_T6__param_4,
	.param .align 1 .b8 _ZN3cub18CUB_300001_SM_10006detail6reduce28DeviceReduceSingleTileKernelINS2_10policy_hubIbjN4cuda3std3__410logical_orIbEEE10Policy1000EN6thrust24THRUST_300001_SM_1000_NS10device_ptrIbEEPbjS9_bbNS7_10__identityEEEvT0_T1_T2_T3_T4_T6__param_5[1]
)
.maxntid 256
.minnctapersm 1
{
	.reg .pred 	%p<429>;
	.reg .b16 	%rs<450>;
	.reg .b32 	%r<257>;
	.reg .b64 	%rd<84>;
	// demoted variable
	.shared .align 1 .b8 _ZZN3cub18CUB_300001_SM_10006detail6reduce28DeviceReduceSingleTileKernelINS2_10policy_hubIbjN4cuda3std3__410logical_orIbEEE10Policy1000EN6thrust24THRUST_300001_SM_1000_NS10device_ptrIbEEPbjS9_bbNS7_10__identityEEEvT0_T1_T2_T3_T4_T6_E12temp_storage[17];
	ld.param.u64 	%rd42, [_ZN3cub18CUB_300001_SM_10006detail6reduce28DeviceReduceSingleTileKernelINS2_10policy_hubIbjN4cuda3std3__410logical_orIbEEE10Policy1000EN6thrust24THRUST_300001_SM_1000_NS10device_ptrIbEEPbjS9_bbNS7_10__identityEEEvT0_T1_T2_T3_T4_T6__param_0];
	ld.param.u64 	%rd43, [_ZN3cub18CUB_300001_SM_10006detail6reduce28DeviceReduceSingleTileKernelINS2_10policy_hubIbjN4cuda3std3__410logical_orIbEEE10Policy1000EN6thrust24THRUST_300001_SM_1000_NS10device_ptrIbEEPbjS9_bbNS7_10__identityEEEvT0_T1_T2_T3_T4_T6__param_1];
	ld.param.u32 	%r72, [_ZN3cub18CUB_300001_SM_10006detail6reduce28DeviceReduceSingleTileKernelINS2_10policy_hubIbjN4cuda3std3__410logical_orIbEEE10Policy1000EN6thrust24THRUST_300001_SM_1000_NS10device_ptrIbEEPbjS9_bbNS7_10__identityEEEvT0_T1_T2_T3_T4_T6__param_2];
	ld.param.s8 	%rs73, [_ZN3cub18CUB_300001_SM_10006detail6reduce28DeviceReduceSingleTileKernelINS2_10policy_hubIbjN4cuda3std3__410logical_orIbEEE10Policy1000EN6thrust24THRUST_300001_SM_1000_NS10device_ptrIbEEPbjS9_bbNS7_10__identityEEEvT0_T1_T2_T3_T4_T6__param_4];
	cvta.to.global.u64 	%rd1, %rd43;
	setp.ne.s32 	%p131, %r72, 0;
	@%p131 bra 	$L__BB25_3;
	mov.u32 	%r239, %tid.x;
	setp.ne.s32 	%p366, %r239, 0;
	@%p366 bra 	$L__BB25_210;
	st.global.u8 	[%rd1], %rs73;
	bra.uni 	$L__BB25_210;
$L__BB25_3:
	cvta.to.global.u64 	%rd2, %rd42;
	setp.gt.u32 	%p132, %r72, 8191;
	@%p132 bra 	$L__BB25_113;
	mov.u32 	%r1, %tid.x;
	setp.ge.u32 	%p233, %r1, %r72;
	mov.b16 	%rs449, 0;
	mov.u32 	%r243, %r1;
	@%p233 bra 	$L__BB25_6;
	cvt.u64.u32 	%rd75, %r1;
	add.s64 	%rd76, %rd2, %rd75;
	ld.global.u8 	%rs449, [%rd76];
	add.s32 	%r243, %r1, 256;
$L__BB25_6:
	setp.ge.u32 	%p234, %r243, %r72;
	@%p234 bra 	$L__BB25_77;
	not.b32 	%r148, %r243;
	add.s32 	%r149, %r72, %r148;
	shr.u32 	%r150, %r149, 8;
	add.s32 	%r4, %r150, 1;
	and.b32  	%r5, %r4, 15;
	setp.lt.u32 	%p235, %r149, 3840;
	@%p235 bra 	$L__BB25_42;
	and.b32  	%r151, %r4, 33554416;
	neg.s32 	%r241, %r151;
	cvt.u64.u32 	%rd77, %r243;
	add.s64 	%rd78, %rd77, %rd2;
	add.s64 	%rd82, %rd78, 2048;
$L__BB25_9:
	.pragma "nounroll";
	and.b16  	%rs323, %rs449, 255;
	setp.ne.s16 	%p237, %rs323, 0;
	mov.pred 	%p367, 0;
	@%p237 bra 	$L__BB25_11;
	ld.global.u8 	%rs324, [%rd82+-2048];
	setp.eq.s16 	%p367, %rs324, 0;
$L__BB25_11:
	mov.pred 	%p368, 0;
	not.pred 	%p239, %p367;
	@%p239 bra 	$L__BB25_13;
	ld.global.u8 	%rs325, [%rd82+-1792];
	setp.eq.s16 	%p368, %rs325, 0;
$L__BB25_13:
	mov.pred 	%p369, 0;
	not.pred 	%p241, %p368;
	@%p241 bra 	$L__BB25_15;
	ld.global.u8 	%rs326, [%rd82+-1536];
	setp.eq.s16 	%p369, %rs326, 0;
$L__BB25_15:
	mov.pred 	%p370, 0;
	not.pred 	%p243, %p369;
	@%p243 bra 	$L__BB25_17;
	ld.global.u8 	%rs327, [%rd82+-1280];
	setp.eq.s16 	%p370, %rs327, 0;
$L__BB25_17:
	mov.pred 	%p371, 0;
	not.pred 	%p245, %p370;
	@%p245 bra 	$L__BB25_19;
	ld.global.u8 	%rs328, [%rd82+-1024];
	setp.eq.s16 	%p371, %rs328, 0;
$L__BB25_19:
	mov.pred 	%p372, 0;
	not.pred 	%p247, %p371;
	@%p247 bra 	$L__BB25_21;
	ld.global.u8 	%rs329, [%rd82+-768];
	setp.eq.s16 	%p372, %rs329, 0;
$L__BB25_21:
	mov.pred 	%p373, 0;
	not.pred 	%p249, %p372;
	@%p249 bra 	$L__BB25_23;
	ld.global.u8 	%rs330, [%rd82+-512];
	setp.eq.s16 	%p373, %rs330, 0;
$L__BB25_23:
	mov.pred 	%p374, 0;
	not.pred 	%p251, %p373;
	@%p251 bra 	$L__BB25_25;
	ld.global.u8 	%rs331, [%rd82+-256];
	setp.eq.s16 	%p374, %rs331, 0;
$L__BB25_25:
	mov.pred 	%p375, 0;
	not.pred 	%p253, %p374;
	@%p253 bra 	$L__BB25_27;
	ld.global.u8 	%rs332, [%rd82];
	setp.eq.s16 	%p375, %rs332, 0;
$L__BB25_27:
	mov.pred 	%p376, 0;
	not.pred 	%p255, %p375;
	@%p255 bra 	$L__BB25_29;
	ld.global.u8 	%rs333, [%rd82+256];
	setp.eq.s16 	%p376, %rs333, 0;
$L__BB25_29:
	mov.pred 	%p377, 0;
	not.pred 	%p257, %p376;
	@%p257 bra 	$L__BB25_31;
	ld.global.u8 	%rs334, [%rd82+512];
	setp.eq.s16 	%p377, %rs334, 0;
$L__BB25_31:
	mov.pred 	%p378, 0;
	not.pred 	%p259, %p377;
	@%p259 bra 	$L__BB25_33;
	ld.global.u8 	%rs335, [%rd82+768];
	setp.eq.s16 	%p378, %rs335, 0;
$L__BB25_33:
	mov.pred 	%p379, 0;
	not.pred 	%p261, %p378;
	@%p261 bra 	$L__BB25_35;
	ld.global.u8 	%rs336, [%rd82+1024];
	setp.eq.s16 	%p379, %rs336, 0;
$L__BB25_35:
	mov.pred 	%p380, 0;
	not.pred 	%p263, %p379;
	@%p263 bra 	$L__BB25_37;
	ld.global.u8 	%rs337, [%rd82+1280];
	setp.eq.s16 	%p380, %rs337, 0;
$L__BB25_37:
	mov.pred 	%p381, 0;
	not.pred 	%p265, %p380;
	@%p265 bra 	$L__BB25_39;
	ld.global.u8 	%rs338, [%rd82+1536];
	setp.eq.s16 	%p381, %rs338, 0;
$L__BB25_39:
	mov.pred 	%p382, -1;
	not.pred 	%p267, %p381;
	@%p267 bra 	$L__BB25_41;
	ld.global.u8 	%rs339, [%rd82+1792];
	setp.ne.s16 	%p382, %rs339, 0;
$L__BB25_41:
	selp.u16 	%rs449, 1, 0, %p382;
	add.s32 	%r243, %r243, 4096;
	add.s32 	%r241, %r241, 16;
	add.s64 	%rd82, %rd82, 4096;
	setp.ne.s32 	%p268, %r241, 0;
	@%p268 bra 	$L__BB25_9;
$L__BB25_42:
	setp.eq.s32 	%p269, %r5, 0;
	@%p269 bra 	$L__BB25_77;
	and.b32  	%r12, %r4, 7;
	setp.lt.u32 	%p270, %r5, 8;
	@%p270 bra 	$L__BB25_61;
	cvt.u64.u32 	%rd79, %r243;
	add.s64 	%rd6, %rd2, %rd79;
	and.b16  	%rs341, %rs449, 255;
	setp.ne.s16 	%p272, %rs341, 0;
	mov.pred 	%p383, 0;
	@%p272 bra 	$L__BB25_46;
	ld.global.u8 	%rs342, [%rd6];
	setp.eq.s16 	%p383, %rs342, 0;
$L__BB25_46:
	mov.pred 	%p384, 0;
	not.pred 	%p274, %p383;
	@%p274 bra 	$L__BB25_48;
	ld.global.u8 	%rs343, [%rd6+256];
	setp.eq.s16 	%p384, %rs343, 0;
$L__BB25_48:
	mov.pred 	%p385, 0;
	not.pred 	%p276, %p384;
	@%p276 bra 	$L__BB25_50;
	ld.global.u8 	%rs344, [%rd6+512];
	setp.eq.s16 	%p385, %rs344, 0;
$L__BB25_50:
	mov.pred 	%p386, 0;
	not.pred 	%p278, %p385;
	@%p278 bra 	$L__BB25_52;
	ld.global.u8 	%rs345, [%rd6+768];
	setp.eq.s16 	%p386, %rs345, 0;
$L__BB25_52:
	mov.pred 	%p387, 0;
	not.pred 	%p280, %p386;
	@%p280 bra 	$L__BB25_54;
	ld.global.u8 	%rs346, [%rd6+1024];
	setp.eq.s16 	%p387, %rs346, 0;
$L__BB25_54:
	mov.pred 	%p388, 0;
	not.pred 	%p282, %p387;
	@%p282 bra 	$L__BB25_56;
	ld.global.u8 	%rs347, [%rd6+1280];
	setp.eq.s16 	%p388, %rs347, 0;
$L__BB25_56:
	mov.pred 	%p389, 0;
	not.pred 	%p284, %p388;
	@%p284 bra 	$L__BB25_58;
	ld.global.u8 	%rs348, [%rd6+1536];
	setp.eq.s16 	%p389, %rs348, 0;
$L__BB25_58:
	mov.pred 	%p390, -1;
	not.pred 	%p286, %p389;
	@%p286 bra 	$L__BB25_60;
	ld.global.u8 	%rs349, [%rd6+1792];
	setp.ne.s16 	%p390, %rs349, 0;
$L__BB25_60:
	selp.u16 	%rs449, 1, 0, %p390;
	add.s32 	%r243, %r243, 2048;
$L__BB25_61:
	setp.eq.s32 	%p287, %r12, 0;
	@%p287 bra 	$L__BB25_77;
	and.b32  	%r15, %r4, 3;
	setp.lt.u32 	%p288, %r12, 4;
	@%p288 bra 	$L__BB25_72;
	cvt.u64.u32 	%rd80, %r243;
	add.s64 	%rd7, %rd2, %rd80;
	and.b16  	%rs351, %rs449, 255;
	setp.ne.s16 	%p290, %rs351, 0;
	mov.pred 	%p391, 0;
	@%p290 bra 	$L__BB25_65;
	ld.global.u8 	%rs352, [%rd7];
	setp.eq.s16 	%p391, %rs352, 0;
$L__BB25_65:
	mov.pred 	%p392, 0;
	not.pred 	%p292, %p391;
	@%p292 bra 	$L__BB25_67;
	ld.global.u8 	%rs353, [%rd7+256];
	setp.eq.s16 	%p392, %rs353, 0;
$L__BB25_67:
	mov.pred 	%p393, 0;
	not.pred 	%p294, %p392;
	@%p294 bra 	$L__BB25_69;
	ld.global.u8 	%rs354, [%rd7+512];
	setp.eq.s16 	%p393, %rs354, 0;
$L__BB25_69:
	mov.pred 	%p394, -1;
	not.pred 	%p296, %p393;
	@%p296 bra 	$L__BB25_71;
	ld.global.u8 	%rs355, [%rd7+768];
	setp.ne.s16 	%p394, %rs355, 0;
$L__BB25_71:
	selp.u16 	%rs449, 1, 0, %p394;
	add.s32 	%r243, %r243, 1024;
$L__BB25_72:
	setp.eq.s32 	%p297, %r15, 0;
	@%p297 bra 	$L__BB25_77;
	cvt.u64.u32 	%rd81, %r243;
	add.s64 	%rd83, %rd2, %rd81;
	neg.s32 	%r246, %r15;
$L__BB25_74:
	.pragma "nounroll";
	and.b16  	%rs356, %rs449, 255;
	setp.ne.s16 	%p299, %rs356, 0;
	mov.pred 	%p395, -1;
	@%p299 bra 	$L__BB25_76;
	ld.global.u8 	%rs357, [%rd83];
	setp.ne.s16 	%p395, %rs357, 0;
$L__BB25_76:
	selp.u16 	%rs449, 1, 0, %p395;
	add.s64 	%rd83, %rd83, 256;
	add.s32 	%r246, %r246, 1;
	setp.ne.s32 	%p300, %r246, 0;
	@%p300 bra 	$L__BB25_74;
$L__BB25_77:
	setp.lt.s32 	%p301, %r72, 256;
	@%p301 bra 	$L__BB25_93;
	// begin inline asm
	mov.u32 %r199, %laneid;
	// end inline asm
	cvt.u32.u16 	%r205, %rs449;
	and.b32  	%r201, %r205, 255;
	mov.b32 	%r202, 1;
	mov.b32 	%r203, 31;
	mov.b32 	%r204, -1;
	// begin inline asm
	shfl.sync.down.b32 %r200, %r201, %r202, %r203, %r204;
	// end inline asm
	setp.gt.s32 	%p340, %r199, 30;
	@%p340 bra 	$L__BB25_80;
	and.b16  	%rs385, %rs449, 255;
	setp.ne.s16 	%p341, %rs385, 0;
	and.b32  	%r206, %r200, 255;
	setp.ne.s32 	%p342, %r206, 0;
	or.pred  	%p343, %p341, %p342;
	selp.u16 	%rs449, 1, 0, %p343;
$L__BB25_80:
	cvt.u32.u16 	%r212, %rs449;
	and.b32  	%r208, %r212, 255;
	mov.b32 	%r209, 2;
	mov.b32 	%r210, 31;
	mov.b32 	%r211, -1;
	// begin inline asm
	shfl.sync.down.b32 %r207, %r208, %r209, %r210, %r211;
	// end inline asm
	setp.gt.s32 	%p344, %r199, 29;
	@%p344 bra 	$L__BB25_82;
	and.b16  	%rs386, %rs449, 255;
	setp.ne.s16 	%p345, %rs386, 0;
	and.b32  	%r213, %r207, 255;
	setp.ne.s32 	%p346, %r213, 0;
	or.pred  	%p347, %p345, %p346;
	selp.u16 	%rs449, 1, 0, %p347;
$L__BB25_82:
	cvt.u32.u16 	%r219, %rs449;
	and.b32  	%r215, %r219, 255;
	mov.b32 	%r216, 4;
	mov.b32 	%r217, 31;
	mov.b32 	%r218, -1;
	// begin inline asm
	shfl.sync.down.b32 %r214, %r215, %r216, %r217, %r218;
	// end inline asm
	setp.gt.s32 	%p348, %r199, 27;
	@%p348 bra 	$L__BB25_84;
	and.b16  	%rs387, %rs449, 255;
	setp.ne.s16 	%p349, %rs387, 0;
	and.b32  	%r220, %r214, 255;
	setp.ne.s32 	%p350, %r220, 0;
	or.pred  	%p351, %p349, %p350;
	selp.u16 	%rs449, 1, 0, %p351;
$L__BB25_84:
	cvt.u32.u16 	%r226, %rs449;
	and.b32  	%r222, %r226, 255;
	mov.b32 	%r223, 8;
	mov.b32 	%r224, 31;
	mov.b32 	%r225, -1;
	// begin inline asm
	shfl.sync.down.b32 %r221, %r222, %r223, %r224, %r225;
	// end inline asm
	setp.gt.s32 	%p352, %r199, 23;
	@%p352 bra 	$L__BB25_86;
	and.b16  	%rs388, %rs449, 255;
	setp.ne.s16 	%p353, %rs388, 0;
	and.b32  	%r227, %r221, 255;
	setp.ne.s32 	%p354, %r227, 0;
	or.pred  	%p355, %p353, %p354;
	selp.u16 	%rs449, 1, 0, %p355;
$L__BB25_86:
	cvt.u32.u16 	%r233, %rs449;
	and.b32  	%r229, %r233, 255;
	mov.b32 	%r230, 16;
	mov.b32 	%r231, 31;
	mov.b32 	%r232, -1;
	// begin inline asm
	shfl.sync.down.b32 %r228, %r229, %r230, %r231, %r232;
	// end inline asm
	setp.gt.s32 	%p356, %r199, 15;
	@%p356 bra 	$L__BB25_89;
	and.b16  	%rs389, %rs449, 255;
	setp.ne.s16 	%p357, %rs389, 0;
	and.b32  	%r234, %r228, 255;
	setp.ne.s32 	%p358, %r234, 0;
	or.pred  	%p359, %p357, %p358;
	selp.u16 	%rs449, 1, 0, %p359;
	setp.ne.s32 	%p360, %r199, 0;
	@%p360 bra 	$L__BB25_89;
	shr.u32 	%r235, %r1, 5;
	mov.u32 	%r236, _ZZN3cub18CUB_300001_SM_10006detail6reduce28DeviceReduceSingleTileKernelINS2_10policy_hubIbjN4cuda3std3__410logical_orIbEEE10Policy1000EN6thrust24THRUST_300001_SM_1000_NS10device_ptrIbEEPbjS9_bbNS7_10__identityEEEvT0_T1_T2_T3_T4_T6_E12temp_storage;
	add.s32 	%r237, %r236, %r235;
	st.shared.u8 	[%r237+8], %rs449;
$L__BB25_89:
	bar.sync 	0;
	setp.ne.s32 	%p361, %r1, 0;
	@%p361 bra 	$L__BB25_208;
	ld.shared.u8 	%rs390, [_ZZN3cub18CUB_300001_SM_10006detail6reduce28DeviceReduceSingleTileKernelINS2_10policy_hubIbjN4cuda3std3__410logical_orIbEEE10Policy1000EN6thrust24THRUST_300001_SM_1000_NS10device_ptrIbEEPbjS9_bbNS7_10__identityEEEvT0_T1_T2_T3_T4_T6_E12temp_storage+9];
	or.b16  	%rs392, %rs449, %rs390;
	ld.shared.u8 	%rs393, [_ZZN3cub18CUB_300001_SM_10006detail6reduce28DeviceReduceSingleTileKernelINS2_10policy_hubIbjN4cuda3std3__410logical_orIbEEE10Policy1000EN6thrust24THRUST_300001_SM_1000_NS10device_ptrIbEEPbjS9_bbNS7_10__identityEEEvT0_T1_T2_T3_T4_T6_E12temp_storage+10];
	or.b16  	%rs395, %rs392, %rs393;
	ld.shared.u8 	%rs396, [_ZZN3cub18CUB_300001_SM_10006detail6reduce28DeviceReduceSingleTileKernelINS2_10policy_hubIbjN4cuda3std3__410logical_orIbEEE10Policy1000EN6thrust24THRUST_300001_SM_1000_NS10device_ptrIbEEPbjS9_bbNS7_10__identityEEEvT0_T1_T2_T3_T4_T6_E12temp_storage+11];
	or.b16  	%rs398, %rs395, %rs396;
	ld.shared.u8 	%rs399, [_ZZN3cub18CUB_300001_SM_10006detail6reduce28DeviceReduceSingleTileKernelINS2_10policy_hubIbjN4cuda3std3__410logical_orIbEEE10Policy1000EN6thrust24THRUST_300001_SM_1000_NS10device_ptrIbEEPbjS9_bbNS7_10__identityEEEvT0_T1_T2_T3_T4_T6_E12temp_storage+12];
	or.b16  	%rs401, %rs398, %rs399;
	ld.shared.u8 	%rs402, [_ZZN3cub18CUB_300001_SM_10006detail6reduce28DeviceReduceSingleTileKernelINS2_10policy_hubIbjN4cuda3std3__410logical_orIbEEE10Policy1000EN6thrust24THRUST_300001_SM_1000_NS10device_ptrIbEEPbjS9_bbNS7_10__identityEEEvT0_T1_T2_T3_T4_T6_E12temp_storage+13];
	or.b16  	%rs404, %rs401, %rs402;
	ld.shared.u8 	%rs405, [_ZZN3cub18CUB_300001_SM_10006detail6reduce28DeviceReduceSingleTileKernelINS2_10policy_hubIbjN4cuda3std3__410logical_orIbEEE10Policy1000EN6thrust24THRUST_300001_SM_1000_NS10device_ptrIbEEPbjS9_bbNS7_10__identityEEEvT0_T1_T2_T3_T4_T6_E12temp_storage+14];
	or.b16  	%rs407, %rs404, %rs405;
	and.b16  	%rs408, %rs407, 255;
	mov.pred 	%p396, -1;
	setp.ne.s16 	%p363, %rs408, 0;
	@%p363 bra 	$L__BB25_92;
	ld.shared.u8 	%rs409, [_ZZN3cub18CUB_300001_SM_10006detail6reduce28DeviceReduceSingleTileKernelINS2_10policy_hubIbjN4cuda3std3__410logical_orIbEEE10Policy1000EN6thrust24THRUST_300001_SM_1000_NS10device_ptrIbEEPbjS9_bbNS7_10__identityEEEvT0_T1_T2_T3_T4_T6_E12temp_storage+15];
	setp.ne.s16 	%p396, %rs409, 0;
$L__BB25_92:
	selp.u16 	%rs449, 1, 0, %p396;
	bra.uni 	$L__BB25_208;
$L__BB25_93:
	// begin inline asm
	mov.u32 %r152, %laneid;
	// end inline asm
	and.b32  	%r158, %r1, 992;
	add.s32 	%r159, %r158, 32;
	setp.gt.s32 	%p302, %r159, %r72;
	not.b32 	%r160, %r158;
	add.s32 	%r161, %r72, %r160;
	selp.b32 	%r156, %r161, 31, %p302;
	cvt.u32.u16 	%r162, %rs449;
	and.b32  	%r154, %r162, 255;
	mov.b32 	%r155, 1;
	mov.b32 	%r157, -1;
	// begin inline asm
	shfl.sync.down.b32 %r153, %r154, %r155, %r156, %r157;
	// end inline asm
	setp.ge.s32 	%p303, %r152, %r156;
	@%p303 bra 	$L__BB25_95;
	and.b16  	%rs358, %rs449, 255;
	setp.ne.s16 	%p304, %rs358, 0;
	and.b32  	%r163, %r153, 255;
	setp.ne.s32 	%p305, %r163, 0;
	or.pred  	%p306, %p304, %p305;
	selp.u16 	%rs449, 1, 0, %p306;
$L__BB25_95:
	cvt.u32.u16 	%r169, %rs449;
	and.b32  	%r165, %r169, 255;
	mov.b32 	%r166, 2;
	mov.b32 	%r168, -1;
	// begin inline asm
	shfl.sync.down.b32 %r164, %r165, %r166, %r156, %r168;
	// end inline asm
	add.s32 	%r170, %r152, 2;
	setp.gt.s32 	%p307, %r170, %r156;
	@%p307 bra 	$L__BB25_97;
	and.b16  	%rs359, %rs449, 255;
	setp.ne.s16 	%p308, %rs359, 0;
	and.b32  	%r171, %r164, 255;
	setp.ne.s32 	%p309, %r171, 0;
	or.pred  	%p310, %p308, %p309;
	selp.u16 	%rs449, 1, 0, %p310;
$L__BB25_97:
	cvt.u32.u16 	%r177, %rs449;
	and.b32  	%r173, %r177, 255;
	mov.b32 	%r174, 4;
	mov.b32 	%r176, -1;
	// begin inline asm
	shfl.sync.down.b32 %r172, %r173, %r174, %r156, %r176;
	// end inline asm
	add.s32 	%r178, %r152, 4;
	setp.gt.s32 	%p311, %r178, %r156;
	@%p311 bra 	$L__BB25_99;
	and.b16  	%rs360, %rs449, 255;
	setp.ne.s16 	%p312, %rs360, 0;
	and.b32  	%r179, %r172, 255;
	setp.ne.s32 	%p313, %r179, 0;
	or.pred  	%p314, %p312, %p313;
	selp.u16 	%rs449, 1, 0, %p314;
$L__BB25_99:
	cvt.u32.u16 	%r185, %rs449;
	and.b32  	%r181, %r185, 255;
	mov.b32 	%r182, 8;
	mov.b32 	%r184, -1;
	// begin inline asm
	shfl.sync.down.b32 %r180, %r181, %r182, %r156, %r184;
	// end inline asm
	add.s32 	%r186, %r152, 8;
	setp.gt.s32 	%p315, %r186, %r156;
	@%p315 bra 	$L__BB25_101;
	and.b16  	%rs361, %rs449, 255;
	setp.ne.s16 	%p316, %rs361, 0;
	and.b32  	%r187, %r180, 255;
	setp.ne.s32 	%p317, %r187, 0;
	or.pred  	%p318, %p316, %p317;
	selp.u16 	%rs449, 1, 0, %p318;
$L__BB25_101:
	cvt.u32.u16 	%r193, %rs449;
	and.b32  	%r189, %r193, 255;
	mov.b32 	%r190, 16;
	mov.b32 	%r192, -1;
	// begin inline asm
	shfl.sync.down.b32 %r188, %r189, %r190, %r156, %r192;
	// end inline asm
	add.s32 	%r194, %r152, 16;
	setp.gt.s32 	%p319, %r194, %r156;
	@%p319 bra 	$L__BB25_103;
	and.b16  	%rs362, %rs449, 255;
	setp.ne.s16 	%p320, %rs362, 0;
	and.b32  	%r195, %r188, 255;
	setp.ne.s32 	%p321, %r195, 0;
	or.pred  	%p322, %p320, %p321;
	selp.u16 	%rs449, 1, 0, %p322;
$L__BB25_103:
	setp.ne.s32 	%p323, %r152, 0;
	@%p323 bra 	$L__BB25_105;
	shr.u32 	%r196, %r1, 5;
	mov.u32 	%r197, _ZZN3cub18CUB_300001_SM_10006detail6reduce28DeviceReduceSingleTileKernelINS2_10policy_hubIbjN4cuda3std3__410logical_orIbEEE10Policy1000EN6thrust24THRUST_300001_SM_1000_NS10device_ptrIbEEPbjS9_bbNS7_10__identityEEEvT0_T1_T2_T3_T4_T6_E12temp_storage;
	add.s32 	%r198, %r197, %r196;
	st.shared.u8 	[%r198+8], %rs449;
$L__BB25_105:
	bar.sync 	0;
	setp.ne.s32 	%p324, %r1, 0;
	setp.lt.s32 	%p325, %r72, 33;
	or.pred  	%p326, %p324, %p325;
	@%p326 bra 	$L__BB25_208;
	ld.shared.u8 	%rs363, [_ZZN3cub18CUB_300001_SM_10006detail6reduce28DeviceReduceSingleTileKernelINS2_10policy_hubIbjN4cuda3std3__410logical_orIbEEE10Policy1000EN6thrust24THRUST_300001_SM_1000_NS10device_ptrIbEEPbjS9_bbNS7_10__identityEEEvT0_T1_T2_T3_T4_T6_E12temp_storage+9];
	or.b16  	%rs365, %rs449, %rs363;
	and.b16  	%rs366, %rs365, 255;
	setp.ne.s16 	%p61, %rs366, 0;
	selp.u16 	%rs449, 1, 0, %p61;
	setp.lt.u32 	%p327, %r72, 65;
	@%p327 bra 	$L__BB25_208;
	ld.shared.u8 	%rs367, [_ZZN3cub18CUB_300001_SM_10006detail6reduce28DeviceReduceSingleTileKernelINS2_10policy_hubIbjN4cuda3std3__410logical_orIbEEE10Policy1000EN6thrust24THRUST_300001_SM_1000_NS10device_ptrIbEEPbjS9_bbNS7_10__identityEEEvT0_T1_T2_T3_T4_T6_E12temp_storage+10];
	setp.ne.s16 	%p328, %rs367, 0;
	or.pred  	%p62, %p61, %p328;
	selp.u16 	%rs449, 1, 0, %p62;
	setp.lt.u32 	%p329, %r72, 97;
	@%p329 bra 	$L__BB25_208;
	ld.shared.u8 	%rs370, [_ZZN3cub18CUB_300001_SM_10006detail6reduce28DeviceReduceSingleTileKernelINS2_10policy_hubIbjN4cuda3std3__410logical_orIbEEE10Policy1000EN6thrust24THRUST_300001_SM_1000_NS10device_ptrIbEEPbjS9_bbNS7_10__identityEEEvT0_T1_T2_T3_T4_T6_E12temp_storage+11];
	setp.ne.s16 	%p330, %rs370, 0;
	or.pred  	%p63, %p62, %p330;
	selp.u16 	%rs449, 1, 0, %p63;
	setp.lt.u32 	%p331, %r72, 129;
	@%p331 bra 	$L__BB25_208;
	ld.shared.u8 	%rs373, [_ZZN3cub18CUB_300001_SM_10006detail6reduce28DeviceReduceSingleTileKernelINS2_10policy_hubIbjN4cuda3std3__410logical_orIbEEE10Policy1000EN6thrust24THRUST_300001_SM_1000_NS10device_ptrIbEEPbjS9_bbNS7_10__identityEEEvT0_T1_T2_T3_T4_T6_E12temp_storage+12];
	setp.ne.s16 	%p332, %rs373, 0;
	or.pred  	%p64, %p63, %p332;
	selp.u16 	%rs449, 1, 0, %p64;
	setp.lt.u32 	%p333, %r72, 161;
	@%p333 bra 	$L__BB25_208;
	ld.shared.u8 	%rs376, [_ZZN3cub18CUB_300001_SM_10006detail6reduce28DeviceReduceSingleTileKernelINS2_10policy_hubIbjN4cuda3std3__410logical_orIbEEE10Policy1000EN6thrust24THRUST_300001_SM_1000_NS10device_ptrIbEEPbjS9_bbNS7_10__identityEEEvT0_T1_T2_T3_T4_T6_E12temp_storage+13];
	setp.ne.s16 	%p334, %rs376, 0;
	or.pred  	%p65, %p64, %p334;
	selp.u16 	%rs449, 1, 0, %p65;
	setp.lt.u32 	%p335, %r72, 193;
	@%p335 bra 	$L__BB25_208;
	ld.shared.u8 	%rs379, [_ZZN3cub18CUB_300001_SM_10006detail6reduce28DeviceReduceSingleTileKernelINS2_10policy_hubIbjN4cuda3std3__410logical_orIbEEE10Policy1000EN6thrust24THRUST_300001_SM_1000_NS10device_ptrIbEEPbjS9_bbNS7_10__identityEEEvT0_T1_T2_T3_T4_T6_E12temp_storage+14];
	setp.ne.s16 	%p336, %rs379, 0;
	or.pred  	%p66, %p65, %p336;
	selp.u16 	%rs449, 1, 0, %p66;
	setp.lt.u32 	%p337, %r72, 225;
	@%p337 bra 	$L__BB25_208;
	ld.shared.u8 	%rs382, [_ZZN3cub18CUB_300001_SM_10006detail6reduce28DeviceReduceSingleTileKernelINS2_10policy_hubIbjN4cuda3std3__410logical_orIbEEE10Policy1000EN6thrust24THRUST_300001_SM_1000_NS10device_ptrIbEEPbjS9_bbNS7_10__identityEEEvT0_T1_T2_T3_T4_T6_E12temp_storage+15];
	setp.ne.s16 	%p338, %rs382, 0;
	or.pred  	%p339, %p66, %p338;
	selp.u16 	%rs449, 1, 0, %p339;
	bra.uni 	$L__BB25_208;
$L__BB25_113:
	mov.u32 	%r34, %tid.x;
	cvt.u64.u32 	%rd44, %r34;
	add.s64 	%rd11, %rd2, %rd44;
	ld.global.u8 	%rs74, [%rd11];
	ld.global.u8 	%rs75, [%rd11+256];
	ld.global.u8 	%rs77, [%rd11+512];
	ld.global.u8 	%rs79, [%rd11+768];
	ld.global.u8 	%rs81, [%rd11+1024];
	ld.global.u8 	%rs83, [%rd11+1280];
	ld.global.u8 	%rs85, [%rd11+1536];
	ld.global.u8 	%rs87, [%rd11+1792];
	ld.global.u8 	%rs89, [%rd11+2048];
	ld.global.u8 	%rs91, [%rd11+2304];
	ld.global.u8 	%rs93, [%rd11+2560];
	ld.global.u8 	%rs95, [%rd11+2816];
	ld.global.u8 	%rs97, [%rd11+3072];
	ld.global.u8 	%rs99, [%rd11+3328];
	ld.global.u8 	%rs101, [%rd11+3584];
	ld.global.u8 	%rs103, [%rd11+3840];
	ld.global.u8 	%rs105, [%rd11+4096];
	ld.global.u8 	%rs107, [%rd11+4352];
	ld.global.u8 	%rs109, [%rd11+4608];
	ld.global.u8 	%rs111, [%rd11+4864];
	ld.global.u8 	%rs113, [%rd11+5120];
	ld.global.u8 	%rs115, [%rd11+5376];
	ld.global.u8 	%rs117, [%rd11+5632];
	ld.global.u8 	%rs119, [%rd11+5888];
	ld.global.u8 	%rs121, [%rd11+6144];
	ld.global.u8 	%rs123, [%rd11+6400];
	ld.global.u8 	%rs125, [%rd11+6656];
	ld.global.u8 	%rs127, [%rd11+6912];
	ld.global.u8 	%rs129, [%rd11+7168];
	ld.global.u8 	%rs131, [%rd11+7424];
	ld.global.u8 	%rs133, [%rd11+7680];
	or.b16  	%rs135, %rs74, %rs75;
	or.b16  	%rs136, %rs135, %rs77;
	or.b16  	%rs137, %rs136, %rs79;
	or.b16  	%rs138, %rs137, %rs81;
	or.b16  	%rs139, %rs138, %rs83;
	or.b16  	%rs140, %rs139, %rs85;
	or.b16  	%rs141, %rs140, %rs87;
	or.b16  	%rs142, %rs141, %rs89;
	or.b16  	%rs143, %rs142, %rs91;
	or.b16  	%rs144, %rs143, %rs93;
	or.b16  	%rs145, %rs144, %rs95;
	or.b16  	%rs146, %rs145, %rs97;
	or.b16  	%rs147, %rs146, %rs99;
	or.b16  	%rs148, %rs147, %rs101;
	or.b16  	%rs149, %rs148, %rs103;
	or.b16  	%rs150, %rs149, %rs105;
	or.b16  	%rs151, %rs150, %rs107;
	or.b16  	%rs152, %rs151, %rs109;
	or.b16  	%rs153, %rs152, %rs111;
	or.b16  	%rs154, %rs153, %rs113;
	or.b16  	%rs155, %rs154, %rs115;
	or.b16  	%rs156, %rs155, %rs117;
	or.b16  	%rs157, %rs156, %rs119;
	or.b16  	%rs158, %rs157, %rs121;
	or.b16  	%rs159, %rs158, %rs123;
	or.b16  	%rs160, %rs159, %rs125;
	or.b16  	%rs161, %rs160, %rs127;
	or.b16  	%rs162, %rs161, %rs129;
	or.b16  	%rs163, %rs162, %rs131;
	or.b16  	%rs164, %rs163, %rs133;
	and.b16  	%rs165, %rs164, 255;
	mov.pred 	%p397, -1;
	setp.ne.s16 	%p134, %rs165, 0;
	@%p134 bra 	$L__BB25_115;
	ld.global.u8 	%rs166, [%rd11+7936];
	setp.ne.s16 	%p397, %rs166, 0;
$L__BB25_115:
	selp.u16 	%rs449, 1, 0, %p397;
	add.s32 	%r35, %r72, -8192;
	setp.lt.u32 	%p135, %r35, 8192;
	mov.b32 	%r248, 8192;
	@%p135 bra 	$L__BB25_121;
	mov.b32 	%r248, 8192;
$L__BB25_117:
	add.s32 	%r75, %r34, %r248;
	cvt.u64.u32 	%rd45, %r75;
	add.s64 	%rd12, %rd2, %rd45;
	ld.global.u8 	%rs167, [%rd12];
	ld.global.u8 	%rs169, [%rd12+256];
	ld.global.u8 	%rs171, [%rd12+512];
	ld.global.u8 	%rs173, [%rd12+768];
	ld.global.u8 	%rs175, [%rd12+1024];
	ld.global.u8 	%rs177, [%rd12+1280];
	ld.global.u8 	%rs179, [%rd12+1536];
	ld.global.u8 	%rs181, [%rd12+1792];
	ld.global.u8 	%rs183, [%rd12+2048];
	ld.global.u8 	%rs185, [%rd12+2304];
	ld.global.u8 	%rs187, [%rd12+2560];
	ld.global.u8 	%rs189, [%rd12+2816];
	ld.global.u8 	%rs191, [%rd12+3072];
	ld.global.u8 	%rs193, [%rd12+3328];
	ld.global.u8 	%rs195, [%rd12+3584];
	ld.global.u8 	%rs197, [%rd12+3840];
	ld.global.u8 	%rs199, [%rd12+4096];
	ld.global.u8 	%rs201, [%rd12+4352];
	ld.global.u8 	%rs203, [%rd12+4608];
	ld.global.u8 	%rs205, [%rd12+4864];
	ld.global.u8 	%rs207, [%rd12+5120];
	ld.global.u8 	%rs209, [%rd12+5376];
	ld.global.u8 	%rs211, [%rd12+5632];
	ld.global.u8 	%rs213, [%rd12+5888];
	ld.global.u8 	%rs215, [%rd12+6144];
	ld.global.u8 	%rs217, [%rd12+6400];
	ld.global.u8 	%rs219, [%rd12+6656];
	ld.global.u8 	%rs221, [%rd12+6912];
	ld.global.u8 	%rs223, [%rd12+7168];
	ld.global.u8 	%rs225, [%rd12+7424];
	ld.global.u8 	%rs227, [%rd12+7680];
	or.b16  	%rs229, %rs449, %rs167;
	or.b16  	%rs230, %rs229, %rs169;
	or.b16  	%rs231, %rs230, %rs171;
	or.b16  	%rs232, %rs231, %rs173;
	or.b16  	%rs233, %rs232, %rs175;
	or.b16  	%rs234, %rs233, %rs177;
	or.b16  	%rs235, %rs234, %rs179;
	or.b16  	%rs236, %rs235, %rs181;
	or.b16  	%rs237, %rs236, %rs183;
	or.b16  	%rs238, %rs237, %rs185;
	or.b16  	%rs239, %rs238, %rs187;
	or.b16  	%rs240, %rs239, %rs189;
	or.b16  	%rs241, %rs240, %rs191;
	or.b16  	%rs242, %rs241, %rs193;
	or.b16  	%rs243, %rs242, %rs195;
	or.b16  	%rs244, %rs243, %rs197;
	or.b16  	%rs245, %rs244, %rs199;
	or.b16  	%rs246, %rs245, %rs201;
	or.b16  	%rs247, %rs246, %rs203;
	or.b16  	%rs248, %rs247, %rs205;
	or.b16  	%rs249, %rs248, %rs207;
	or.b16  	%rs250, %rs249, %rs209;
	or.b16  	%rs251, %rs250, %rs211;
	or.b16  	%rs252, %rs251, %rs213;
	or.b16  	%rs253, %rs252, %rs215;
	or.b16  	%rs254, %rs253, %rs217;
	or.b16  	%rs255, %rs254, %rs219;
	or.b16  	%rs256, %rs255, %rs221;
	or.b16  	%rs257, %rs256, %rs223;
	or.b16  	%rs258, %rs257, %rs225;
	or.b16  	%rs259, %rs258, %rs227;
	and.b16  	%rs260, %rs259, 255;
	mov.pred 	%p398, -1;
	setp.ne.s16 	%p137, %rs260, 0;
	@%p137 bra 	$L__BB25_119;
	ld.global.u8 	%rs261, [%rd12+7936];
	setp.ne.s16 	%p398, %rs261, 0;
$L__BB25_119:
	selp.u16 	%rs449, 1, 0, %p398;
	sub.s32 	%r76, %r72, %r248;
	setp.lt.u32 	%p138, %r76, 8192;
	@%p138 bra 	$L__BB25_193;
	add.s32 	%r248, %r248, 8192;
	setp.le.u32 	%p139, %r248, %r35;
	@%p139 bra 	$L__BB25_117;
$L__BB25_121:
	setp.le.u32 	%p140, %r72, %r248;
	sub.s32 	%r77, %r72, %r248;
	setp.ge.s32 	%p141, %r34, %r77;
	or.pred  	%p142, %p140, %p141;
	@%p142 bra 	$L__BB25_193;
	not.b32 	%r79, %r34;
	add.s32 	%r80, %r72, %r79;
	sub.s32 	%r81, %r80, %r248;
	shr.u32 	%r82, %r81, 8;
	add.s32 	%r39, %r82, 1;
	and.b32  	%r40, %r39, 15;
	setp.lt.u32 	%p143, %r81, 3840;
	mov.u32 	%r253, %r34;
	@%p143 bra 	$L__BB25_158;
	or.b32  	%r251, %r34, 2048;
	add.s32 	%r250, %r34, %r248;
	and.b32  	%r83, %r39, 33554416;
	neg.s32 	%r249, %r83;
$L__BB25_124:
	.pragma "nounroll";
	cvt.u64.u32 	%rd46, %r250;
	add.s64 	%rd13, %rd2, %rd46;
	and.b16  	%rs263, %rs449, 255;
	setp.ne.s16 	%p145, %rs263, 0;
	mov.pred 	%p399, 0;
	@%p145 bra 	$L__BB25_126;
	ld.global.u8 	%rs264, [%rd13];
	setp.eq.s16 	%p399, %rs264, 0;
$L__BB25_126:
	add.s32 	%r84, %r250, 256;
	cvt.u64.u32 	%rd47, %r84;
	add.s64 	%rd14, %rd2, %rd47;
	mov.pred 	%p400, 0;
	not.pred 	%p147, %p399;
	@%p147 bra 	$L__BB25_128;
	ld.global.u8 	%rs265, [%rd14];
	setp.eq.s16 	%p400, %rs265, 0;
$L__BB25_128:
	add.s32 	%r85, %r250, 512;
	cvt.u64.u32 	%rd48, %r85;
	add.s64 	%rd15, %rd2, %rd48;
	mov.pred 	%p401, 0;
	not.pred 	%p149, %p400;
	@%p149 bra 	$L__BB25_130;
	ld.global.u8 	%rs266, [%rd15];
	setp.eq.s16 	%p401, %rs266, 0;
$L__BB25_130:
	add.s32 	%r86, %r250, 768;
	cvt.u64.u32 	%rd49, %r86;
	add.s64 	%rd16, %rd2, %rd49;
	mov.pred 	%p402, 0;
	not.pred 	%p151, %p401;
	@%p151 bra 	$L__BB25_132;
	ld.global.u8 	%rs267, [%rd16];
	setp.eq.s16 	%p402, %rs267, 0;
$L__BB25_132:
	add.s32 	%r87, %r250, 1024;
	cvt.u64.u32 	%rd50, %r87;
	add.s64 	%rd17, %rd2, %rd50;
	mov.pred 	%p403, 0;
	not.pred 	%p153, %p402;
	@%p153 bra 	$L__BB25_134;
	ld.global.u8 	%rs268, [%rd17];
	setp.eq.s16 	%p403, %rs268, 0;
$L__BB25_134:
	add.s32 	%r88, %r250, 1280;
	cvt.u64.u32 	%rd51, %r88;
	add.s64 	%rd18, %rd2, %rd51;
	mov.pred 	%p404, 0;
	not.pred 	%p155, %p403;
	@%p155 bra 	$L__BB25_136;
	ld.global.u8 	%rs269, [%rd18];
	setp.eq.s16 	%p404, %rs269, 0;
$L__BB25_136:
	add.s32 	%r89, %r250, 1536;
	cvt.u64.u32 	%rd52, %r89;
	add.s64 	%rd19, %rd2, %rd52;
	mov.pred 	%p405, 0;
	not.pred 	%p157, %p404;
	@%p157 bra 	$L__BB25_138;
	ld.global.u8 	%rs270, [%rd19];
	setp.eq.s16 	%p405, %rs270, 0;
$L__BB25_138:
	add.s32 	%r90, %r250, 1792;
	cvt.u64.u32 	%rd53, %r90;
	add.s64 	%rd20, %rd2, %rd53;
	mov.pred 	%p406, 0;
	not.pred 	%p159, %p405;
	@%p159 bra 	$L__BB25_140;
	ld.global.u8 	%rs271, [%rd20];
	setp.eq.s16 	%p406, %rs271, 0;
$L__BB25_140:
	add.s32 	%r91, %r250, 2048;
	cvt.u64.u32 	%rd54, %r91;
	add.s64 	%rd21, %rd2, %rd54;
	mov.pred 	%p407, 0;
	not.pred 	%p161, %p406;
	@%p161 bra 	$L__BB25_142;
	ld.global.u8 	%rs272, [%rd21];
	setp.eq.s16 	%p407, %rs272, 0;
$L__BB25_142:
	add.s32 	%r92, %r250, 2304;
	cvt.u64.u32 	%rd55, %r92;
	add.s64 	%rd22, %rd2, %rd55;
	mov.pred 	%p408, 0;
	not.pred 	%p163, %p407;
	@%p163 bra 	$L__BB25_144;
	ld.global.u8 	%rs273, [%rd22];
	setp.eq.s16 	%p408, %rs273, 0;
$L__BB25_144:
	add.s32 	%r93, %r250, 2560;
	cvt.u64.u32 	%rd56, %r93;
	add.s64 	%rd23, %rd2, %rd56;
	mov.pred 	%p409, 0;
	not.pred 	%p165, %p408;
	@%p165 bra 	$L__BB25_146;
	ld.global.u8 	%rs274, [%rd23];
	setp.eq.s16 	%p409, %rs274, 0;
$L__BB25_146:
	add.s32 	%r94, %r250, 2816;
	cvt.u64.u32 	%rd57, %r94;
	add.s64 	%rd24, %rd2, %rd57;
	mov.pred 	%p410, 0;
	not.pred 	%p167, %p409;
	@%p167 bra 	$L__BB25_148;
	ld.global.u8 	%rs275, [%rd24];
	setp.eq.s16 	%p410, %rs275, 0;
$L__BB25_148:
	add.s32 	%r95, %r250, 3072;
	cvt.u64.u32 	%rd58, %r95;
	add.s64 	%rd25, %rd2, %rd58;
	mov.pred 	%p411, 0;
	not.pred 	%p169, %p410;
	@%p169 bra 	$L__BB25_150;
	ld.global.u8 	%rs276, [%rd25];
	setp.eq.s16 	%p411, %rs276, 0;
$L__BB25_150:
	add.s32 	%r96, %r250, 3328;
	cvt.u64.u32 	%rd59, %r96;
	add.s64 	%rd26, %rd2, %rd59;
	mov.pred 	%p412, 0;
	not.pred 	%p171, %p411;
	@%p171 bra 	$L__BB25_152;
	ld.global.u8 	%rs277, [%rd26];
	setp.eq.s16 	%p412, %rs277, 0;
$L__BB25_152:
	add.s32 	%r97, %r250, 3584;
	cvt.u64.u32 	%rd60, %r97;
	add.s64 	%rd27, %rd2, %rd60;
	mov.pred 	%p413, 0;
	not.pred 	%p173, %p412;
	@%p173 bra 	$L__BB25_154;
	ld.global.u8 	%rs278, [%rd27];
	setp.eq.s16 	%p413, %rs278, 0;
$L__BB25_154:
	add.s32 	%r98, %r250, 3840;
	cvt.u64.u32 	%rd61, %r98;
	add.s64 	%rd28, %rd2, %rd61;
	mov.pred 	%p414, -1;
	not.pred 	%p175, %p413;
	@%p175 bra 	$L__BB25_156;
	ld.global.u8 	%rs279, [%rd28];
	setp.ne.s16 	%p414, %rs279, 0;
$L__BB25_156:
	selp.u16 	%rs449, 1, 0, %p414;
	add.s32 	%r251, %r251, 4096;
	add.s32 	%r250, %r250, 4096;
	add.s32 	%r249, %r249, 16;
	setp.ne.s32 	%p176, %r249, 0;
	@%p176 bra 	$L__BB25_124;
	add.s32 	%r253, %r251, -2048;
$L__BB25_158:
	setp.eq.s32 	%p177, %r40, 0;
	@%p177 bra 	$L__BB25_193;
	and.b32  	%r52, %r39, 7;
	setp.lt.u32 	%p178, %r40, 8;
	@%p178 bra 	$L__BB25_177;
	add.s32 	%r53, %r253, %r248;
	cvt.u64.u32 	%rd62, %r53;
	add.s64 	%rd29, %rd2, %rd62;
	setp.ne.s16 	%p180, %rs449, 0;
	mov.pred 	%p415, 0;
	@%p180 bra 	$L__BB25_162;
	ld.global.u8 	%rs281, [%rd29];
	setp.eq.s16 	%p415, %rs281, 0;
$L__BB25_162:
	add.s32 	%r99, %r53, 256;
	cvt.u64.u32 	%rd63, %r99;
	add.s64 	%rd30, %rd2, %rd63;
	mov.pred 	%p416, 0;
	not.pred 	%p182, %p415;
	@%p182 bra 	$L__BB25_164;
	ld.global.u8 	%rs282, [%rd30];
	setp.eq.s16 	%p416, %rs282, 0;
$L__BB25_164:
	add.s32 	%r100, %r53, 512;
	cvt.u64.u32 	%rd64, %r100;
	add.s64 	%rd31, %rd2, %rd64;
	mov.pred 	%p417, 0;
	not.pred 	%p184, %p416;
	@%p184 bra 	$L__BB25_166;
	ld.global.u8 	%rs283, [%rd31];
	setp.eq.s16 	%p417, %rs283, 0;
$L__BB25_166:
	add.s32 	%r101, %r53, 768;
	cvt.u64.u32 	%rd65, %r101;
	add.s64 	%rd32, %rd2, %rd65;
	mov.pred 	%p418, 0;
	not.pred 	%p186, %p417;
	@%p186 bra 	$L__BB25_168;
	ld.global.u8 	%rs284, [%rd32];
	setp.eq.s16 	%p418, %rs284, 0;
$L__BB25_168:
	add.s32 	%r102, %r53, 1024;
	cvt.u64.u32 	%rd66, %r102;
	add.s64 	%rd33, %rd2, %rd66;
	mov.pred 	%p419, 0;
	not.pred 	%p188, %p418;
	@%p188 bra 	$L__BB25_170;
	ld.global.u8 	%rs285, [%rd33];
	setp.eq.s16 	%p419, %rs285, 0;
$L__BB25_170:
	add.s32 	%r103, %r53, 1280;
	cvt.u64.u32 	%rd67, %r103;
	add.s64 	%rd34, %rd2, %rd67;
	mov.pred 	%p420, 0;
	not.pred 	%p190, %p419;
	@%p190 bra 	$L__BB25_172;
	ld.global.u8 	%rs286, [%rd34];
	setp.eq.s16 	%p420, %rs286, 0;
$L__BB25_172:
	add.s32 	%r104, %r53, 1536;
	cvt.u64.u32 	%rd68, %r104;
	add.s64 	%rd35, %rd2, %rd68;
	mov.pred 	%p421, 0;
	not.pred 	%p192, %p420;
	@%p192 bra 	$L__BB25_174;
	ld.global.u8 	%rs287, [%rd35];
	setp.eq.s16 	%p421, %rs287, 0;
$L__BB25_174:
	add.s32 	%r105, %r53, 1792;
	cvt.u64.u32 	%rd69, %r105;
	add.s64 	%rd36, %rd2, %rd69;
	mov.pred 	%p422, -1;
	not.pred 	%p194, %p421;
	@%p194 bra 	$L__BB25_176;
	ld.global.u8 	%rs288, [%rd36];
	setp.ne.s16 	%p422, %rs288, 0;
$L__BB25_176:
	selp.u16 	%rs449, 1, 0, %p422;
	add.s32 	%r253, %r253, 2048;
$L__BB25_177:
	setp.eq.s32 	%p195, %r52, 0;
	@%p195 bra 	$L__BB25_193;
	and.b32  	%r56, %r39, 3;
	setp.lt.u32 	%p196, %r52, 4;
	@%p196 bra 	$L__BB25_188;
	add.s32 	%r57, %r253, %r248;
	cvt.u64.u32 	%rd70, %r57;
	add.s64 	%rd37, %rd2, %rd70;
	setp.ne.s16 	%p198, %rs449, 0;
	mov.pred 	%p423, 0;
	@%p198 bra 	$L__BB25_181;
	ld.global.u8 	%rs290, [%rd37];
	setp.eq.s16 	%p423, %rs290, 0;
$L__BB25_181:
	add.s32 	%r106, %r57, 256;
	cvt.u64.u32 	%rd71, %r106;
	add.s64 	%rd38, %rd2, %rd71;
	mov.pred 	%p424, 0;
	not.pred 	%p200, %p423;
	@%p200 bra 	$L__BB25_183;
	ld.global.u8 	%rs291, [%rd38];
	setp.eq.s16 	%p424, %rs291, 0;
$L__BB25_183:
	add.s32 	%r107, %r57, 512;
	cvt.u64.u32 	%rd72, %r107;
	add.s64 	%rd39, %rd2, %rd72;
	mov.pred 	%p425, 0;
	not.pred 	%p202, %p424;
	@%p202 bra 	$L__BB25_185;
	ld.global.u8 	%rs292, [%rd39];
	setp.eq.s16 	%p425, %rs292, 0;
$L__BB25_185:
	add.s32 	%r108, %r57, 768;
	cvt.u64.u32 	%rd73, %r108;
	add.s64 	%rd40, %rd2, %rd73;
	mov.pred 	%p426, -1;
	not.pred 	%p204, %p425;
	@%p204 bra 	$L__BB25_187;
	ld.global.u8 	%rs293, [%rd40];
	setp.ne.s16 	%p426, %rs293, 0;
$L__BB25_187:
	selp.u16 	%rs449, 1, 0, %p426;
	add.s32 	%r253, %r253, 1024;
$L__BB25_188:
	setp.eq.s32 	%p205, %r56, 0;
	@%p205 bra 	$L__BB25_193;
	add.s32 	%r256, %r253, %r248;
	neg.s32 	%r255, %r56;
$L__BB25_190:
	.pragma "nounroll";
	cvt.u64.u32 	%rd74, %r256;
	add.s64 	%rd41, %rd2, %rd74;
	and.b16  	%rs294, %rs449, 255;
	setp.ne.s16 	%p207, %rs294, 0;
	mov.pred 	%p427, -1;
	@%p207 bra 	$L__BB25_192;
	ld.global.u8 	%rs295, [%rd41];
	setp.ne.s16 	%p427, %rs295, 0;
$L__BB25_192:
	selp.u16 	%rs449, 1, 0, %p427;
	add.s32 	%r256, %r256, 256;
	add.s32 	%r255, %r255, 1;
	setp.ne.s32 	%p208, %r255, 0;
	@%p208 bra 	$L__BB25_190;
$L__BB25_193:
	// begin inline asm
	mov.u32 %r109, %laneid;
	// end inline asm
	cvt.u32.u16 	%r115, %rs449;
	and.b32  	%r111, %r115, 255;
	mov.b32 	%r112, 1;
	mov.b32 	%r113, 31;
	mov.b32 	%r114, -1;
	// begin inline asm
	shfl.sync.down.b32 %r110, %r111, %r112, %r113, %r114;
	// end inline asm
	setp.gt.s32 	%p209, %r109, 30;
	@%p209 bra 	$L__BB25_195;
	and.b16  	%rs296, %rs449, 255;
	setp.ne.s16 	%p210, %rs296, 0;
	and.b32  	%r116, %r110, 255;
	setp.ne.s32 	%p211, %r116, 0;
	or.pred  	%p212, %p210, %p211;
	selp.u16 	%rs449, 1, 0, %p212;
$L__BB25_195:
	cvt.u32.u16 	%r122, %rs449;
	and.b32  	%r118, %r122, 255;
	mov.b32 	%r119, 2;
	mov.b32 	%r120, 31;
	mov.b32 	%r121, -1;
	// begin inline asm
	shfl.sync.down.b32 %r117, %r118, %r119, %r120, %r121;
	// end inline asm
	setp.gt.s32 	%p213, %r109, 29;
	@%p213 bra 	$L__BB25_197;
	and.b16  	%rs297, %rs449, 255;
	setp.ne.s16 	%p214, %rs297, 0;
	and.b32  	%r123, %r117, 255;
	setp.ne.s32 	%p215, %r123, 0;
	or.pred  	%p216, %p214, %p215;
	selp.u16 	%rs449, 1, 0, %p216;
$L__BB25_197:
	cvt.u32.u16 	%r129, %rs449;
	and.b32  	%r125, %r129, 255;
	mov.b32 	%r126, 4;
	mov.b32 	%r127, 31;
	mov.b32 	%r128, -1;
	// begin inline asm
	shfl.sync.down.b32 %r124, %r125, %r126, %r127, %r128;
	// end inline asm
	setp.gt.s32 	%p217, %r109, 27;
	@%p217 bra 	$L__BB25_199;
	and.b16  	%rs298, %rs449, 255;
	setp.ne.s16 	%p218, %rs298, 0;
	and.b32  	%r130, %r124, 255;
	setp.ne.s32 	%p219, %r130, 0;
	or.pred  	%p220, %p218, %p219;
	selp.u16 	%rs449, 1, 0, %p220;
$L__BB25_199:
	cvt.u32.u16 	%r136, %rs449;
	and.b32  	%r132, %r136, 255;
	mov.b32 	%r133, 8;
	mov.b32 	%r134, 31;
	mov.b32 	%r135, -1;
	// begin inline asm
	shfl.sync.down.b32 %r131, %r132, %r133, %r134, %r135;
	// end inline asm
	setp.gt.s32 	%p221, %r109, 23;
	@%p221 bra 	$L__BB25_201;
	and.b16  	%rs299, %rs449, 255;
	setp.ne.s16 	%p222, %rs299, 0;
	and.b32  	%r137, %r131, 255;
	setp.ne.s32 	%p223, %r137, 0;
	or.pred  	%p224, %p222, %p223;
	selp.u16 	%rs449, 1, 0, %p224;
$L__BB25_201:
	cvt.u32.u16 	%r143, %rs449;
	and.b32  	%r139, %r143, 255;
	mov.b32 	%r140, 16;
	mov.b32 	%r141, 31;
	mov.b32 	%r142, -1;
	// begin inline asm
	shfl.sync.down.b32 %r138, %r139, %r140, %r141, %r142;
	// end inline asm
	setp.gt.s32 	%p225, %r109, 15;
	@%p225 bra 	$L__BB25_204;
	and.b16  	%rs300, %rs449, 255;
	setp.ne.s16 	%p226, %rs300, 0;
	and.b32  	%r144, %r138, 255;
	setp.ne.s32 	%p227, %r144, 0;
	or.pred  	%p228, %p226, %p227;
	selp.u16 	%rs449, 1, 0, %p228;
	setp.ne.s32 	%p229, %r109, 0;
	@%p229 bra 	$L__BB25_204;
	shr.u32 	%r145, %r34, 5;
	mov.u32 	%r146, _ZZN3cub18CUB_300001_SM_10006detail6reduce28DeviceReduceSingleTileKernelINS2_10policy_hubIbjN4cuda3std3__410logical_orIbEEE10Policy1000EN6thrust24THRUST_300001_SM_1000_NS10device_ptrIbEEPbjS9_bbNS7_10__identityEEEvT0_T1_T2_T3_T4_T6_E12temp_storage;
	add.s32 	%r147, %r146, %r145;
	st.shared.u8 	[%r147+8], %rs449;
$L__BB25_204:
	bar.sync 	0;
	setp.ne.s32 	%p230, %r34, 0;
	@%p230 bra 	$L__BB25_208;
	ld.shared.u8 	%rs301, [_ZZN3cub18CUB_300001_SM_10006detail6reduce28DeviceReduceSingleTileKernelINS2_10policy_hubIbjN4cuda3std3__410logical_orIbEEE10Policy1000EN6thrust24THRUST_300001_SM_1000_NS10device_ptrIbEEPbjS9_bbNS7_10__identityEEEvT0_T1_T2_T3_T4_T6_E12temp_storage+9];
	or.b16  	%rs303, %rs449, %rs301;
	ld.shared.u8 	%rs304, [_ZZN3cub18CUB_300001_SM_10006detail6reduce28DeviceReduceSingleTileKernelINS2_10policy_hubIbjN4cuda3std3__410logical_orIbEEE10Policy1000EN6thrust24THRUST_300001_SM_1000_NS10device_ptrIbEEPbjS9_bbNS7_10__identityEEEvT0_T1_T2_T3_T4_T6_E12temp_storage+10];
	or.b16  	%rs306, %rs303, %rs304;
	ld.shared.u8 	%rs307, [_ZZN3cub18CUB_300001_SM_10006detail6reduce28DeviceReduceSingleTileKernelINS2_10policy_hubIbjN4cuda3std3__410logical_orIbEEE10Policy1000EN6thrust24THRUST_300001_SM_1000_NS10device_ptrIbEEPbjS9_bbNS7_10__identityEEEvT0_T1_T2_T3_T4_T6_E12temp_storage+11];
	or.b16  	%rs309, %rs306, %rs307;
	ld.shared.u8 	%rs310, [_ZZN3cub18CUB_300001_SM_10006detail6reduce28DeviceReduceSingleTileKernelINS2_10policy_hubIbjN4cuda3std3__410logical_orIbEEE10Policy1000EN6thrust24THRUST_300001_SM_1000_NS10device_ptrIbEEPbjS9_bbNS7_10__identityEEEvT0_T1_T2_T3_T4_T6_E12temp_storage+12];
	or.b16  	%rs312, %rs309, %rs310;
	ld.shared.u8 	%rs313, [_ZZN3cub18CUB_300001_SM_10006detail6reduce28DeviceReduceSingleTileKernelINS2_10policy_hubIbjN4cuda3std3__410logical_orIbEEE10Policy1000EN6thrust24THRUST_300001_SM_1000_NS10device_ptrIbEEPbjS9_bbNS7_10__identityEEEvT0_T1_T2_T3_T4_T6_E12temp_storage+13];
	or.b16  	%rs315, %rs312, %rs313;
	ld.shared.u8 	%rs316, [_ZZN3cub18CUB_300001_SM_10006detail6reduce28DeviceReduceSingleTileKernelINS2_10policy_hubIbjN4cuda3std3__410logical_orIbEEE10Policy1000EN6thrust24THRUST_300001_SM_1000_NS10device_ptrIbEEPbjS9_bbNS7_10__identityEEEvT0_T1_T2_T3_T4_T6_E12temp_storage+14];
	or.b16  	%rs318, %rs315, %rs316;
	and.b16  	%rs319, %rs318, 255;
	mov.pred 	%p428, -1;
	setp.ne.s16 	%p232, %rs319, 0;
	@%p232 bra 	$L__BB25_207;
	ld.shared.u8 	%rs320, [_ZZN3cub18CUB_300001_SM_10006detail6reduce28DeviceReduceSingleTileKernelINS2_10policy_hubIbjN4cuda3std3__410logical_orIbEEE10Policy1000EN6thrust24THRUST_300001_SM_1000_NS10device_ptrIbEEPbjS9_bbNS7_10__identityEEEvT0_T1_T2_T3_T4_T6_E12temp_storage+15];
	setp.ne.s16 	%p428, %rs320, 0;
$L__BB25_207:
	selp.u16 	%rs449, 1, 0, %p428;
$L__BB25_208:
	mov.u32 	%r238, %tid.x;
	setp.ne.s32 	%p364, %r238, 0;
	@%p364 bra 	$L__BB25_210;
	or.b16  	%rs410, %rs73, %rs449;
	and.b16  	%rs411, %rs410, 255;
	setp.ne.s16 	%p365, %rs411, 0;
	selp.u16 	%rs412, 1, 0, %p365;
	st.global.u8 	[%rd1], %rs412;
$L__BB25_210:
	ret;

}
	// .globl	_ZN3cub18CUB_300001_SM_10006detail6reduce18DeviceReduceKernelINS2_10policy_hubIbjN4cuda3std3__410logical_orIbEEE10Policy1000EN6thrust24THRUST_300001_SM_1000_NS10device_ptrIbEEjS9_bNS7_10__identityEEEvT0_PT3_T1_NS0_13GridEvenShareISK_EET2_T4_
.visible .entry _ZN3cub18CUB_300001_SM_10006detail6reduce18DeviceReduceKernelINS2_10policy_hubIbjN4cuda3std3__410logical_orIbEEE10Policy1000EN6thrust24THRUST_300001_SM_1000_NS10device_ptrIbEEjS9_bNS7_10__identityEEEvT0_PT3_T1_NS0_13GridEvenShareISK_EET2_T4_(
	.param .align 8 .b8 _ZN3cub18CUB_300001_SM_10006detail6reduce18DeviceReduceKernelINS2_10policy_hubIbjN4cuda3std3__410logical_orIbEEE10Policy1000EN6thrust24THRUST_300001_SM_1000_NS10device_ptrIbEEjS9_bNS7_10__identityEEEvT0_PT3_T1_NS0_13GridEvenShareISK_EET2_T4__param_0[8],
	.param .u64 .ptr .align 1 _ZN3cub18CUB_300001_SM_10006detail6reduce18DeviceReduceKernelINS2_10policy_hubIbjN4cuda3std3__410logical_orIbEEE10Policy1000EN6thrust24THRUST_300001_SM_1000_NS10device_ptrIbEEjS9_bNS7_10__identityEEEvT0_PT3_T1_NS0_13GridEvenShareISK_EET2_T4__param_1,
	.param .u32 _ZN3cub18CUB_300001_SM_10006detail6reduce18DeviceReduceKernelINS2_10policy_hubIbjN4cuda3std3__410logical_orIbEEE10Policy1000EN6thrust24THRUST_300001_SM_1000_NS10device_ptrIbEEjS9_bNS7_10__identityEEEvT0_PT3_T1_NS0_13GridEvenShareISK_EET2_T4__param_2,
	.param .align 4 .b8 _ZN3cub18CUB_300001_SM_10006detail6reduce18DeviceReduceKernelINS2_10policy_hubIbjN4cuda3std3__410logical_orIbEEE10Policy1000EN6thrust24THRUST_300001_SM_1000_NS10device_ptrIbEEjS9_bNS7_10__identityEEEvT0_PT3_T1_NS0_13GridEvenShareISK_EET2_T4__param_3[40],
	.param .align 1 .b8 _ZN3cub18CUB_300001_SM_10006detail6reduce18DeviceReduceKernelINS2_10policy_hubIbjN4cuda3std3__410logical_orIbEEE10Policy1000EN6thrust24THRUST_300001_SM_1000_NS10device_ptrIbEEjS9_bNS7_10__identityEEEvT0_PT3_T1_NS0_13GridEvenShareISK_EET2_T4__param_4[1],
	.param .align 1 .b8 _ZN3cub18CUB_300001_SM_10006detail6reduce18DeviceReduceKernelINS2_10policy_hubIbjN4cuda3std3__410logical_orIbEEE10Policy1000EN6thrust24THRUST_300001_SM_1000_NS10device_ptrIbEEjS9_bNS7_10__identityEEEvT0_PT3_T1_NS0_13GridEvenShareISK_EET2_T4__param_5[1]
)
.maxntid 256
{
	.reg .pred 	%p<426>;
	.reg .b16 	%rs<449>;
	.reg .b32 	%r<325>;
	.reg .b64 	%rd<130>;
	// demoted variable
	.shared .align 1 .b8 _ZZN3cub18CUB_300001_SM_10006detail6reduce18DeviceReduceKernelINS2_10policy_hubIbjN4cuda3std3__410logical_orIbEEE10Policy1000EN6thrust24THRUST_300001_SM_1000_NS10device_ptrIbEEjS9_bNS7_10__identityEEEvT0_PT3_T1_NS0_13GridEvenShareISK_EET2_T4_E12temp_storage[17];
	ld.param.u32 	%r2, [_ZN3cub18CUB_300001_SM_10006detail6reduce18DeviceReduceKernelINS2_10policy_hubIbjN4cuda3std3__410logical_orIbEEE10Policy1000EN6thrust24THRUST_300001_SM_1000_NS10device_ptrIbEEjS9_bNS7_10__identityEEEvT0_PT3_T1_NS0_13GridEvenShareISK_EET2_T4__param_3+24];
	ld.param.u32 	%r1, [_ZN3cub18CUB_300001_SM_10006detail6reduce18DeviceReduceKernelINS2_10policy_hubIbjN4cuda3std3__410logical_orIbEEE10Policy1000EN6thrust24THRUST_300001_SM_1000_NS10device_ptrIbEEjS9_bNS7_10__identityEEEvT0_PT3_T1_NS0_13GridEvenShareISK_EET2_T4__param_3+20];
	ld.param.u64 	%rd63, [_ZN3cub18CUB_300001_SM_10006detail6reduce18DeviceReduceKernelINS2_10policy_hubIbjN4cuda3std3__410logical_orIbEEE10Policy1000EN6thrust24THRUST_300001_SM_1000_NS10device_ptrIbEEjS9_bNS7_10__identityEEEvT0_PT3_T1_NS0_13GridEvenShareISK_EET2_T4__param_0];
	cvta.to.global.u64 	%rd1, %rd63;
	mov.u32 	%r3, %ctaid.x;
	shl.b32 	%r316, %r3, 13;
	sub.s32 	%r5, %r1, %r316;
	setp.gt.u32 	%p131, %r5, 8191;
	@%p131 bra 	$L__BB26_111;
	mov.u32 	%r6, %tid.x;
	setp.ge.u32 	%p232, %r6, %r5;
	mov.b16 	%rs448, 0;
	mov.u32 	%r307, %r6;
	@%p232 bra 	$L__BB26_3;
	add.s32 	%r185, %r316, %r6;
	cvt.u64.u32 	%rd95, %r185;
	add.s64 	%rd96, %rd1, %rd95;
	ld.global.u8 	%rs448, [%rd96];
	add.s32 	%r307, %r6, 256;
$L__BB26_3:
	setp.ge.u32 	%p233, %r307, %r5;
	@%p233 bra 	$L__BB26_75;
	not.b32 	%r186, %r307;
	add.s32 	%r187, %r1, %r186;
	sub.s32 	%r188, %r187, %r316;
	shr.u32 	%r189, %r188, 8;
	add.s32 	%r9, %r189, 1;
	and.b32  	%r10, %r9, 15;
	setp.lt.u32 	%p234, %r188, 3840;
	@%p234 bra 	$L__BB26_40;
	or.b32  	%r306, %r307, 2048;
	add.s32 	%r305, %r307, %r316;
	and.b32  	%r190, %r9, 33554416;
	neg.s32 	%r304, %r190;
$L__BB26_6:
	.pragma "nounroll";
	cvt.u64.u32 	%rd97, %r305;
	add.s64 	%rd2, %rd1, %rd97;
	and.b16  	%rs326, %rs448, 255;
	setp.ne.s16 	%p236, %rs326, 0;
	mov.pred 	%p364, 0;
	@%p236 bra 	$L__BB26_8;
	ld.global.u8 	%rs327, [%rd2];
	setp.eq.s16 	%p364, %rs327, 0;
$L__BB26_8:
	add.s32 	%r191, %r305, 256;
	cvt.u64.u32 	%rd98, %r191;
	add.s64 	%rd3, %rd1, %rd98;
	mov.pred 	%p365, 0;
	not.pred 	%p238, %p364;
	@%p238 bra 	$L__BB26_10;
	ld.global.u8 	%rs328, [%rd3];
	setp.eq.s16 	%p365, %rs328, 0;
$L__BB26_10:
	add.s32 	%r192, %r305, 512;
	cvt.u64.u32 	%rd99, %r192;
	add.s64 	%rd4, %rd1, %rd99;
	mov.pred 	%p366, 0;
	not.pred 	%p240, %p365;
	@%p240 bra 	$L__BB26_12;
	ld.global.u8 	%rs329, [%rd4];
	setp.eq.s16 	%p366, %rs329, 0;
$L__BB26_12:
	add.s32 	%r193, %r305, 768;
	cvt.u64.u32 	%rd100, %r193;
	add.s64 	%rd5, %rd1, %rd100;
	mov.pred 	%p367, 0;
	not.pred 	%p242, %p366;
	@%p242 bra 	$L__BB26_14;
	ld.global.u8 	%rs330, [%rd5];
	setp.eq.s16 	%p367, %rs330, 0;
$L__BB26_14:
	add.s32 	%r194, %r305, 1024;
	cvt.u64.u32 	%rd101, %r194;
	add.s64 	%rd6, %rd1, %rd101;
	mov.pred 	%p368, 0;
	not.pred 	%p244, %p367;
	@%p244 bra 	$L__BB26_16;
	ld.global.u8 	%rs331, [%rd6];
	setp.eq.s16 	%p368, %rs331, 0;
$L__BB26_16:
	add.s32 	%r195, %r305, 1280;
	cvt.u64.u32 	%rd102, %r195;
	add.s64 	%rd7, %rd1, %rd102;
	mov.pred 	%p369, 0;
	not.pred 	%p246, %p368;
	@%p246 bra 	$L__BB26_18;
	ld.global.u8 	%rs332, [%rd7];
	setp.eq.s16 	%p369, %rs332, 0;
$L__BB26_18:
	add.s32 	%r196, %r305, 1536;
	cvt.u64.u32 	%rd103, %r196;
	add.s64 	%rd8, %rd1, %rd103;
	mov.pred 	%p370, 0;
	not.pred 	%p248, %p369;
	@%p248 bra 	$L__BB26_20;
	ld.global.u8 	%rs333, [%rd8];
	setp.eq.s16 	%p370, %rs333, 0;
$L__BB26_20:
	add.s32 	%r197, %r305, 1792;
	cvt.u64.u32 	%rd104, %r197;
	add.s64 	%rd9, %rd1, %rd104;
	mov.pred 	%p371, 0;
	not.pred 	%p250, %p370;
	@%p250 bra 	$L__BB26_22;
	ld.global.u8 	%rs334, [%rd9];
	setp.eq.s16 	%p371, %rs334, 0;
$L__BB26_22:
	add.s32 	%r198, %r305, 2048;
	cvt.u64.u32 	%rd105, %r198;
	add.s64 	%rd10, %rd1, %rd105;
	mov.pred 	%p372, 0;
	not.pred 	%p252, %p371;
	@%p252 bra 	$L__BB26_24;
	ld.global.u8 	%rs335, [%rd10];
	setp.eq.s16 	%p372, %rs335, 0;
$L__BB26_24:
	add.s32 	%r199, %r305, 2304;
	cvt.u64.u32 	%rd106, %r199;
	add.s64 	%rd11, %rd1, %rd106;
	mov.pred 	%p373, 0;
	not.pred 	%p254, %p372;
	@%p254 bra 	$L__BB26_26;
	ld.global.u8 	%rs336, [%rd11];
	setp.eq.s16 	%p373, %rs336, 0;
$L__BB26_26:
	add.s32 	%r200, %r305, 2560;
	cvt.u64.u32 	%rd107, %r200;
	add.s64 	%rd12, %rd1, %rd107;
	mov.pred 	%p374, 0;
	not.pred 	%p256, %p373;
	@%p256 bra 	$L__BB26_28;
	ld.global.u8 	%rs337, [%rd12];
	setp.eq.s16 	%p374, %rs337, 0;
$L__BB26_28:
	add.s32 	%r201, %r305, 2816;
	cvt.u64.u32 	%rd108, %r201;
	add.s64 	%rd13, %rd1, %rd108;
	mov.pred 	%p375, 0;
	not.pred 	%p258, %p374;
	@%p258 bra 	$L__BB26_30;
	ld.global.u8 	%rs338, [%rd13];
	setp.eq.s16 	%p375, %rs338, 0;
$L__BB26_30:
	add.s32 	%r202, %r305, 3072;
	cvt.u64.u32 	%rd109, %r202;
	add.s64 	%rd14, %rd1, %rd109;
	mov.pred 	%p376, 0;
	not.pred 	%p260, %p375;
	@%p260 bra 	$L__BB26_32;
	ld.global.u8 	%rs339, [%rd14];
	setp.eq.s16 	%p376, %rs339, 0;
$L__BB26_32:
	add.s32 	%r203, %r305, 3328;
	cvt.u64.u32 	%rd110, %r203;
	add.s64 	%rd15, %rd1, %rd110;
	mov.pred 	%p377, 0;
	not.pred 	%p262, %p376;
	@%p262 bra 	$L__BB26_34;
	ld.global.u8 	%rs340, [%rd15];
	setp.eq.s16 	%p377, %rs340, 0;
$L__BB26_34:
	add.s32 	%r204, %r305, 3584;
	cvt.u64.u32 	%rd111, %r204;
	add.s64 	%rd16, %rd1, %rd111;
	mov.pred 	%p378, 0;
	not.pred 	%p264, %p377;
	@%p264 bra 	$L__BB26_36;
	ld.global.u8 	%rs341, [%rd16];
	setp.eq.s16 	%p378, %rs341, 0;
$L__BB26_36:
	add.s32 	%r205, %r305, 3840;
	cvt.u64.u32 	%rd112, %r205;
	add.s64 	%rd17, %rd1, %rd112;
	mov.pred 	%p379, -1;
	not.pred 	%p266, %p378;
	@%p266 bra 	$L__BB26_38;
	ld.global.u8 	%rs342, [%rd17];
	setp.ne.s16 	%p379, %rs342, 0;
$L__BB26_38:
	selp.u16 	%rs448, 1, 0, %p379;
	add.s32 	%r306, %r306, 4096;
	add.s32 	%r305, %r305, 4096;
	add.s32 	%r304, %r304, 16;
	setp.ne.s32 	%p267, %r304, 0;
	@%p267 bra 	$L__BB26_6;
	add.s32 	%r307, %r306, -2048;
$L__BB26_40:
	setp.eq.s32 	%p268, %r10, 0;
	@%p268 bra 	$L__BB26_75;
	and.b32  	%r22, %r9, 7;
	setp.lt.u32 	%p269, %r10, 8;
	@%p269 bra 	$L__BB26_59;
	add.s32 	%r23, %r316, %r307;
	cvt.u64.u32 	%rd113, %r23;
	add.s64 	%rd18, %rd1, %rd113;
	and.b16  	%rs344, %rs448, 255;
	setp.ne.s16 	%p271, %rs344, 0;
	mov.pred 	%p380, 0;
	@%p271 bra 	$L__BB26_44;
	ld.global.u8 	%rs345, [%rd18];
	setp.eq.s16 	%p380, %rs345, 0;
$L__BB26_44:
	add.s32 	%r206, %r23, 256;
	cvt.u64.u32 	%rd114, %r206;
	add.s64 	%rd19, %rd1, %rd114;
	mov.pred 	%p381, 0;
	not.pred 	%p273, %p380;
	@%p273 bra 	$L__BB26_46;
	ld.global.u8 	%rs346, [%rd19];
	setp.eq.s16 	%p381, %rs346, 0;
$L__BB26_46:
	add.s32 	%r207, %r23, 512;
	cvt.u64.u32 	%rd115, %r207;
	add.s64 	%rd20, %rd1, %rd115;
	mov.pred 	%p382, 0;
	not.pred 	%p275, %p381;
	@%p275 bra 	$L__BB26_48;
	ld.global.u8 	%rs347, [%rd20];
	setp.eq.s16 	%p382, %rs347, 0;
$L__BB26_48:
	add.s32 	%r208, %r23, 768;
	cvt.u64.u32 	%rd116, %r208;
	add.s64 	%rd21, %rd1, %rd116;
	mov.pred 	%p383, 0;
	not.pred 	%p277, %p382;
	@%p277 bra 	$L__BB26_50;
	ld.global.u8 	%rs348, [%rd21];
	setp.eq.s16 	%p383, %rs348, 0;
$L__BB26_50:
	add.s32 	%r209, %r23, 1024;
	cvt.u64.u32 	%rd117, %r209;
	add.s64 	%rd22, %rd1, %rd117;
	mov.pred 	%p384, 0;
	not.pred 	%p279, %p383;
	@%p279 bra 	$L__BB26_52;
	ld.global.u8 	%rs349, [%rd22];
	setp.eq.s16 	%p384, %rs349, 0;
$L__BB26_52:
	add.s32 	%r210, %r23, 1280;
	cvt.u64.u32 	%rd118, %r210;
	add.s64 	%rd23, %rd1, %rd118;
	mov.pred 	%p385, 0;
	not.pred 	%p281, %p384;
	@%p281 bra 	$L__BB26_54;
	ld.global.u8 	%rs350, [%rd23];
	setp.eq.s16 	%p385, %rs350, 0;
$L__BB26_54:
	add.s32 	%r211, %r23, 1536;
	cvt.u64.u32 	%rd119, %r211;
	add.s64 	%rd24, %rd1, %rd119;
	mov.pred 	%p386, 0;
	not.pred 	%p283, %p385;
	@%p283 bra 	$L__BB26_56;
	ld.global.u8 	%rs351, [%rd24];
	setp.eq.s16 	%p386, %rs351, 0;
$L__BB26_56:
	add.s32 	%r212, %r23, 1792;
	cvt.u64.u32 	%rd120, %r212;
	add.s64 	%rd25, %rd1, %rd120;
	mov.pred 	%p387, -1;
	not.pred 	%p285, %p386;
	@%p285 bra 	$L__BB26_58;
	ld.global.u8 	%rs352, [%rd25];
	setp.ne.s16 	%p387, %rs352, 0;
$L__BB26_58:
	selp.u16 	%rs448, 1, 0, %p387;
	add.s32 	%r307, %r307, 2048;
$L__BB26_59:
	setp.eq.s32 	%p286, %r22, 0;
	@%p286 bra 	$L__BB26_75;
	and.b32  	%r26, %r9, 3;
	setp.lt.u32 	%p287, %r22, 4;
	@%p287 bra 	$L__BB26_70;
	add.s32 	%r27, %r316, %r307;
	cvt.u64.u32 	%rd121, %r27;
	add.s64 	%rd26, %rd1, %rd121;
	and.b16  	%rs354, %rs448, 255;
	setp.ne.s16 	%p289, %rs354, 0;
	mov.pred 	%p388, 0;
	@%p289 bra 	$L__BB26_63;
	ld.global.u8 	%rs355, [%rd26];
	setp.eq.s16 	%p388, %rs355, 0;
$L__BB26_63:
	add.s32 	%r213, %r27, 256;
	cvt.u64.u32 	%rd122, %r213;
	add.s64 	%rd27, %rd1, %rd122;
	mov.pred 	%p389, 0;
	not.pred 	%p291, %p388;
	@%p291 bra 	$L__BB26_65;
	ld.global.u8 	%rs356, [%rd27];
	setp.eq.s16 	%p389, %rs356, 0;
$L__BB26_65:
	add.s32 	%r214, %r27, 512;
	cvt.u64.u32 	%rd123, %r214;
	add.s64 	%rd28, %rd1, %rd123;
	mov.pred 	%p390, 0;
	not.pred 	%p293, %p389;
	@%p293 bra 	$L__BB26_67;
	ld.global.u8 	%rs357, [%rd28];
	setp.eq.s16 	%p390, %rs357, 0;
$L__BB26_67:
	add.s32 	%r215, %r27, 768;
	cvt.u64.u32 	%rd124, %r215;
	add.s64 	%rd29, %rd1, %rd124;
	mov.pred 	%p391, -1;
	not.pred 	%p295, %p390;
	@%p295 bra 	$L__BB26_69;
	ld.global.u8 	%rs358, [%rd29];
	setp.ne.s16 	%p391, %rs358, 0;
$L__BB26_69:
	selp.u16 	%rs448, 1, 0, %p391;
	add.s32 	%r307, %r307, 1024;
$L__BB26_70:
	setp.eq.s32 	%p296, %r26, 0;
	@%p296 bra 	$L__BB26_75;
	add.s32 	%r311, %r307, %r316;
	neg.s32 	%r310, %r26;
$L__BB26_72:
	.pragma "nounroll";
	cvt.u64.u32 	%rd125, %r311;
	add.s64 	%rd30, %rd1, %rd125;
	and.b16  	%rs359, %rs448, 255;
	setp.ne.s16 	%p298, %rs359, 0;
	mov.pred 	%p392, -1;
	@%p298 bra 	$L__BB26_74;
	ld.global.u8 	%rs360, [%rd30];
	setp.ne.s16 	%p392, %rs360, 0;
$L__BB26_74:
	selp.u16 	%rs448, 1, 0, %p392;
	add.s32 	%r311, %r311, 256;
	add.s32 	%r310, %r310, 1;
	setp.ne.s32 	%p299, %r310, 0;
	@%p299 bra 	$L__BB26_72;
$L__BB26_75:
	setp.lt.s32 	%p300, %r5, 256;
	@%p300 bra 	$L__BB26_91;
	// begin inline asm
	mov.u32 %r263, %laneid;
	// end inline asm
	cvt.u32.u16 	%r269, %rs448;
	and.b32  	%r265, %r269, 255;
	mov.b32 	%r266, 1;
	mov.b32 	%r267, 31;
	mov.b32 	%r268, -1;
	// begin inline asm
	shfl.sync.down.b32 %r264, %r265, %r266, %r267, %r268;
	// end inline asm
	setp.gt.s32 	%p339, %r263, 30;
	@%p339 bra 	$L__BB26_78;
	and.b16  	%rs388, %rs448, 255;
	setp.ne.s16 	%p340, %rs388, 0;
	and.b32  	%r270, %r264, 255;
	setp.ne.s32 	%p341, %r270, 0;
	or.pred  	%p342, %p340, %p341;
	selp.u16 	%rs448, 1, 0, %p342;
$L__BB26_78:
	cvt.u32.u16 	%r276, %rs448;
	and.b32  	%r272, %r276, 255;
	mov.b32 	%r273, 2;
	mov.b32 	%r274, 31;
	mov.b32 	%r275, -1;
	// begin inline asm
	shfl.sync.down.b32 %r271, %r272, %r273, %r274, %r275;
	// end inline asm
	setp.gt.s32 	%p343, %r263, 29;
	@%p343 bra 	$L__BB26_80;
	and.b16  	%rs389, %rs448, 255;
	setp.ne.s16 	%p344, %rs389, 0;
	and.b32  	%r277, %r271, 255;
	setp.ne.s32 	%p345, %r277, 0;
	or.pred  	%p346, %p344, %p345;
	selp.u16 	%rs448, 1, 0, %p346;
$L__BB26_80:
	cvt.u32.u16 	%r283, %rs448;
	and.b32  	%r279, %r283, 255;
	mov.b32 	%r280, 4;
	mov.b32 	%r281, 31;
	mov.b32 	%r282, -1;
	// begin inline asm
	shfl.sync.down.b32 %r278, %r279, %r280, %r281, %r282;
	// end inline asm
	setp.gt.s32 	%p347, %r263, 27;
	@%p347 bra 	$L__BB26_82;
	and.b16  	%rs390, %rs448, 255;
	setp.ne.s16 	%p348, %rs390, 0;
	and.b32  	%r284, %r278, 255;
	setp.ne.s32 	%p349, %r284, 0;
	or.pred  	%p350, %p348, %p349;
	selp.u16 	%rs448, 1, 0, %p350;
$L__BB26_82:
	cvt.u32.u16 	%r290, %rs448;
	and.b32  	%r286, %r290, 255;
	mov.b32 	%r287, 8;
	mov.b32 	%r288, 31;
	mov.b32 	%r289, -1;
	// begin inline asm
	shfl.sync.down.b32 %r285, %r286, %r287, %r288, %r289;
	// end inline asm
	setp.gt.s32 	%p351, %r263, 23;
	@%p351 bra 	$L__BB26_84;
	and.b16  	%rs391, %rs448, 255;
	setp.ne.s16 	%p352, %rs391, 0;
	and.b32  	%r291, %r285, 255;
	setp.ne.s32 	%p353, %r291, 0;
	or.pred  	%p354, %p352, %p353;
	selp.u16 	%rs448, 1, 0, %p354;
$L__BB26_84:
	cvt.u32.u16 	%r297, %rs448;
	and.b32  	%r293, %r297, 255;
	mov.b32 	%r294, 16;
	mov.b32 	%r295, 31;
	mov.b32 	%r296, -1;
	// begin inline asm
	shfl.sync.down.b32 %r292, %r293, %r294, %r295, %r296;
	// end inline asm
	setp.gt.s32 	%p355, %r263, 15;
	@%p355 bra 	$L__BB26_87;
	and.b16  	%rs392, %rs448, 255;
	setp.ne.s16 	%p356, %rs392, 0;
	and.b32  	%r298, %r292, 255;
	setp.ne.s32 	%p357, %r298, 0;
	or.pred  	%p358, %p356, %p357;
	selp.u16 	%rs448, 1, 0, %p358;
	setp.ne.s32 	%p359, %r263, 0;
	@%p359 bra 	$L__BB26_87;
	shr.u32 	%r299, %r6, 5;
	mov.u32 	%r300, _ZZN3cub18CUB_300001_SM_10006detail6reduce18DeviceReduceKernelINS2_10policy_hubIbjN4cuda3std3__410logical_orIbEEE10Policy1000EN6thrust24THRUST_300001_SM_1000_NS10device_ptrIbEEjS9_bNS7_10__identityEEEvT0_PT3_T1_NS0_13GridEvenShareISK_EET2_T4_E12temp_storage;
	add.s32 	%r301, %r300, %r299;
	st.shared.u8 	[%r301+8], %rs448;
$L__BB26_87:
	bar.sync 	0;
	setp.ne.s32 	%p360, %r6, 0;
	@%p360 bra 	$L__BB26_206;
	ld.shared.u8 	%rs393, [_ZZN3cub18CUB_300001_SM_10006detail6reduce18DeviceReduceKernelINS2_10policy_hubIbjN4cuda3std3__410logical_orIbEEE10Policy1000EN6thrust24THRUST_300001_SM_1000_NS10device_ptrIbEEjS9_bNS7_10__identityEEEvT0_PT3_T1_NS0_13GridEvenShareISK_EET2_T4_E12temp_storage+9];
	or.b16  	%rs395, %rs448, %rs393;
	ld.shared.u8 	%rs396, [_ZZN3cub18CUB_300001_SM_10006detail6reduce18DeviceReduceKernelINS2_10policy_hubIbjN4cuda3std3__410logical_orIbEEE10Policy1000EN6thrust24THRUST_300001_SM_1000_NS10device_ptrIbEEjS9_bNS7_10__identityEEEvT0_PT3_T1_NS0_13GridEvenShareISK_EET2_T4_E12temp_storage+10];
	or.b16  	%rs398, %rs395, %rs396;
	ld.shared.u8 	%rs399, [_ZZN3cub18CUB_300001_SM_10006detail6reduce18DeviceReduceKernelINS2_10policy_hubIbjN4cuda3std3__410logical_orIbEEE10Policy1000EN6thrust24THRUST_300001_SM_1000_NS10device_ptrIbEEjS9_bNS7_10__identityEEEvT0_PT3_T1_NS0_13GridEvenShareISK_EET2_T4_E12temp_storage+11];
	or.b16  	%rs401, %rs398, %rs399;
	ld.shared.u8 	%rs402, [_ZZN3cub18CUB_300001_SM_10006detail6reduce18DeviceReduceKernelINS2_10policy_hubIbjN4cuda3std3__410logical_orIbEEE10Policy1000EN6thrust24THRUST_300001_SM_1000_NS10device_ptrIbEEjS9_bNS7_10__identityEEEvT0_PT3_T1_NS0_13GridEvenShareISK_EET2_T4_E12temp_storage+12];
	or.b16  	%rs404, %rs401, %rs402;
	ld.shared.u8 	%rs405, [_ZZN3cub18CUB_300001_SM_10006detail6reduce18DeviceReduceKernelINS2_10policy_hubIbjN4cuda3std3__410logical_orIbEEE10Policy1000EN6thrust24THRUST_300001_SM_1000_NS10device_ptrIbEEjS9_bNS7_10__identityEEEvT0_PT3_T1_NS0_13GridEvenShareISK_EET2_T4_E12temp_storage+13];
	or.b16  	%rs407, %rs404, %rs405;
	ld.shared.u8 	%rs408, [_ZZN3cub18CUB_300001_SM_10006detail6reduce18DeviceReduceKernelINS2_10policy_hubIbjN4cuda3std3__410logical_orIbEEE10Policy1000EN6thrust24THRUST_300001_SM_1000_NS10device_ptrIbEEjS9_bNS7_10__identityEEEvT0_PT3_T1_NS0_13GridEvenShareISK_EET2_T4_E12temp_storage+14];
	or.b16  	%rs410, %rs407, %rs408;
	and.b16  	%rs411, %rs410, 255;
	mov.pred 	%p393, -1;
	setp.ne.s16 	%p362, %rs411, 0;
	@%p362 bra 	$L__BB26_90;
	ld.shared.u8 	%rs412, [_ZZN3cub18CUB_300001_SM_10006detail6reduce18DeviceReduceKernelINS2_10policy_hubIbjN4cuda3std3__410logical_orIbEEE10Policy1000EN6thrust24THRUST_300001_SM_1000_NS10device_ptrIbEEjS9_bNS7_10__identityEEEvT0_PT3_T1_NS0_13GridEvenShareISK_EET2_T4_E12temp_storage+15];
	setp.ne.s16 	%p393, %rs412, 0;
$L__BB26_90:
	selp.u16 	%rs448, 1, 0, %p393;
	bra.uni 	$L__BB26_206;
$L__BB26_91:
	// begin inline asm
	mov.u32 %r216, %laneid;
	// end inline asm
	and.b32  	%r222, %r6, 992;
	add.s32 	%r223, %r222, 32;
	setp.gt.s32 	%p301, %r223, %r5;
	not.b32 	%r224, %r222;
	add.s32 	%r225, %r5, %r224;
	selp.b32 	%r220, %r225, 31, %p301;
	cvt.u32.u16 	%r226, %rs448;
	and.b32  	%r218, %r226, 255;
	mov.b32 	%r219, 1;
	mov.b32 	%r221, -1;
	// begin inline asm
	shfl.sync.down.b32 %r217, %r218, %r219, %r220, %r221;
	// end inline asm
	setp.ge.s32 	%p302, %r216, %r220;
	@%p302 bra 	$L__BB26_93;
	and.b16  	%rs361, %rs448, 255;
	setp.ne.s16 	%p303, %rs361, 0;
	and.b32  	%r227, %r217, 255;
	setp.ne.s32 	%p304, %r227, 0;
	or.pred  	%p305, %p303, %p304;
	selp.u16 	%rs448, 1, 0, %p305;
$L__BB26_93:
	cvt.u32.u16 	%r233, %rs448;
	and.b32  	%r229, %r233, 255;
	mov.b32 	%r230, 2;
	mov.b32 	%r232, -1;
	// begin inline asm
	shfl.sync.down.b32 %r228, %r229, %r230, %r220, %r232;
	// end inline asm
	add.s32 	%r234, %r216, 2;
	setp.gt.s32 	%p306, %r234, %r220;
	@%p306 bra 	$L__BB26_95;
	and.b16  	%rs362, %rs448, 255;
	setp.ne.s16 	%p307, %rs362, 0;
	and.b32  	%r235, %r228, 255;
	setp.ne.s32 	%p308, %r235, 0;
	or.pred  	%p309, %p307, %p308;
	selp.u16 	%rs448, 1, 0, %p309;
$L__BB26_95:
	cvt.u32.u16 	%r241, %rs448;
	and.b32  	%r237, %r241, 255;
	mov.b32 	%r238, 4;
	mov.b32 	%r240, -1;
	// begin inline asm
	shfl.sync.down.b32 %r236, %r237, %r238, %r220, %r240;
	// end inline asm
	add.s32 	%r242, %r216, 4;
	setp.gt.s32 	%p310, %r242, %r220;
	@%p310 bra 	$L__BB26_97;
	and.b16  	%rs363, %rs448, 255;
	setp.ne.s16 	%p311, %rs363, 0;
	and.b32  	%r243, %r236, 255;
	setp.ne.s32 	%p312, %r243, 0;
	or.pred  	%p313, %p311, %p312;
	selp.u16 	%rs448, 1, 0, %p313;
$L__BB26_97:
	cvt.u32.u16 	%r249, %rs448;
	and.b32  	%r245, %r249, 255;
	mov.b32 	%r246, 8;
	mov.b32 	%r248, -1;
	// begin inline asm
	shfl.sync.down.b32 %r244, %r245, %r246, %r220, %r248;
	// end inline asm
	add.s32 	%r250, %r216, 8;
	setp.gt.s32 	%p314, %r250, %r220;
	@%p314 bra 	$L__BB26_99;
	and.b16  	%rs364, %rs448, 255;
	setp.ne.s16 	%p315, %rs364, 0;
	and.b32  	%r251, %r244, 255;
	setp.ne.s32 	%p316, %r251, 0;
	or.pred  	%p317, %p315, %p316;
	selp.u16 	%rs448, 1, 0, %p317;
$L__BB26_99:
	cvt.u32.u16 	%r257, %rs448;
	and.b32  	%r253, %r257, 255;
	mov.b32 	%r254, 16;
	mov.b32 	%r256, -1;
	// begin inline asm
	shfl.sync.down.b32 %r252, %r253, %r254, %r220, %r256;
	// end inline asm
	add.s32 	%r258, %r216, 16;
	setp.gt.s32 	%p318, %r258, %r220;
	@%p318 bra 	$L__BB26_101;
	and.b16  	%rs365, %rs448, 255;
	setp.ne.s16 	%p319, %rs365, 0;
	and.b32  	%r259, %r252, 255;
	setp.ne.s32 	%p320, %r259, 0;
	or.pred  	%p321, %p319, %p320;
	selp.u16 	%rs448, 1, 0, %p321;
$L__BB26_101:
	setp.ne.s32 	%p322, %r216, 0;
	@%p322 bra 	$L__BB26_103;
	shr.u32 	%r260, %r6, 5;
	mov.u32 	%r261, _ZZN3cub18CUB_300001_SM_10006detail6reduce18DeviceReduceKernelINS2_10policy_hubIbjN4cuda3std3__410logical_orIbEEE10Policy1000EN6thrust24THRUST_300001_SM_1000_NS10device_ptrIbEEjS9_bNS7_10__identityEEEvT0_PT3_T1_NS0_13GridEvenShareISK_EET2_T4_E12temp_storage;
	add.s32 	%r262, %r261, %r260;
	st.shared.u8 	[%r262+8], %rs448;
$L__BB26_103:
	bar.sync 	0;
	setp.ne.s32 	%p323, %r6, 0;
	setp.lt.s32 	%p324, %r5, 33;
	or.pred  	%p325, %p323, %p324;
	@%p325 bra 	$L__BB26_206;
	ld.shared.u8 	%rs366, [_ZZN3cub18CUB_300001_SM_10006detail6reduce18DeviceReduceKernelINS2_10policy_hubIbjN4cuda3std3__410logical_orIbEEE10Policy1000EN6thrust24THRUST_300001_SM_1000_NS10device_ptrIbEEjS9_bNS7_10__identityEEEvT0_PT3_T1_NS0_13GridEvenShareISK_EET2_T4_E12temp_storage+9];
	or.b16  	%rs368, %rs448, %rs366;
	and.b16  	%rs369, %rs368, 255;
	setp.ne.s16 	%p61, %rs369, 0;
	selp.u16 	%rs448, 1, 0, %p61;
	setp.lt.u32 	%p326, %r5, 65;
	@%p326 bra 	$L__BB26_206;
	ld.shared.u8 	%rs370, [_ZZN3cub18CUB_300001_SM_10006detail6reduce18DeviceReduceKernelINS2_10policy_hubIbjN4cuda3std3__410logical_orIbEEE10Policy1000EN6thrust24THRUST_300001_SM_1000_NS10device_ptrIbEEjS9_bNS7_10__identityEEEvT0_PT3_T1_NS0_13GridEvenShareISK_EET2_T4_E12temp_storage+10];
	setp.ne.s16 	%p327, %rs370, 0;
	or.pred  	%p62, %p61, %p327;
	selp.u16 	%rs448, 1, 0, %p62;
	setp.lt.u32 	%p328, %r5, 97;
	@%p328 bra 	$L__BB26_206;
	ld.shared.u8 	%rs373, [_ZZN3cub18CUB_300001_SM_10006detail6reduce18DeviceReduceKernelINS2_10policy_hubIbjN4cuda3std3__410logical_orIbEEE10Policy1000EN6thrust24THRUST_300001_SM_1000_NS10device_ptrIbEEjS9_bNS7_10__identityEEEvT0_PT3_T1_NS0_13GridEvenShareISK_EET2_T4_E12temp_storage+11];
	setp.ne.s16 	%p329, %rs373, 0;
	or.pred  	%p63, %p62, %p329;
	selp.u16 	%rs448, 1, 0, %p63;
	setp.lt.u32 	%p330, %r5, 129;
	@%p330 bra 	$L__BB26_206;
	ld.shared.u8 	%rs376, [_ZZN3cub18CUB_300001_SM_10006detail6reduce18DeviceReduceKernelINS2_10policy_hubIbjN4cuda3std3__410logical_orIbEEE10Policy1000EN6thrust24THRUST_300001_SM_1000_NS10device_ptrIbEEjS9_bNS7_10__identityEEEvT0_PT3_T1_NS0_13GridEvenShareISK_EET2_T4_E12temp_storage+12];
	setp.ne.s16 	%p331, %rs376, 0;
	or.pred  	%p64, %p63, %p331;
	selp.u16 	%rs448, 1, 0, %p64;
	setp.lt.u32 	%p332, %r5, 161;
	@%p332 bra 	$L__BB26_206;
	ld.shared.u8 	%rs379, [_ZZN3cub18CUB_300001_SM_10006detail6reduce18DeviceReduceKernelINS2_10policy_hubIbjN4cuda3std3__410logical_orIbEEE10Policy1000EN6thrust24THRUST_300001_SM_1000_NS10device_ptrIbEEjS9_bNS7_10__identityEEEvT0_PT3_T1_NS0_13GridEvenShareISK_EET2_T4_E12temp_storage+13];
	setp.ne.s16 	%p333, %rs379, 0;
	or.pred  	%p65, %p64, %p333;
	selp.u16 	%rs448, 1, 0, %p65;
	setp.lt.u32 	%p334, %r5, 193;
	@%p334 bra 	$L__BB26_206;
	ld.shared.u8 	%rs382, [_ZZN3cub18CUB_300001_SM_10006detail6reduce18DeviceReduceKernelINS2_10policy_hubIbjN4cuda3std3__410logical_orIbEEE10Policy1000EN6thrust24THRUST_300001_SM_1000_NS10device_ptrIbEEjS9_bNS7_10__identityEEEvT0_PT3_T1_NS0_13GridEvenShareISK_EET2_T4_E12temp_storage+14];
	setp.ne.s16 	%p335, %rs382, 0;
	or.pred  	%p66, %p65, %p335;
	selp.u16 	%rs448, 1, 0, %p66;
	setp.lt.u32 	%p336, %r5, 225;
	@%p336 bra 	$L__BB26_206;
	ld.shared.u8 	%rs385, [_ZZN3cub18CUB_300001_SM_10006detail6reduce18DeviceReduceKernelINS2_10policy_hubIbjN4cuda3std3__410logical_orIbEEE10Policy1000EN6thrust24THRUST_300001_SM_1000_NS10device_ptrIbEEjS9_bNS7_10__identityEEEvT0_PT3_T1_NS0_13GridEvenShareISK_EET2_T4_E12temp_storage+15];
	setp.ne.s16 	%p337, %rs385, 0;
	or.pred  	%p338, %p66, %p337;
	selp.u16 	%rs448, 1, 0, %p338;
	bra.uni 	$L__BB26_206;
$L__BB26_111:
	mov.u32 	%r49, %tid.x;
	add.s32 	%r96, %r49, %r316;
	cvt.u64.u32 	%rd64, %r96;
	add.s64 	%rd31, %rd1, %rd64;
	ld.global.u8 	%rs72, [%rd31];
	ld.global.u8 	%rs73, [%rd31+256];
	ld.global.u8 	%rs75, [%rd31+512];
	ld.global.u8 	%rs77, [%rd31+768];
	ld.global.u8 	%rs79, [%rd31+1024];
	ld.global.u8 	%rs81, [%rd31+1280];
	ld.global.u8 	%rs83, [%rd31+1536];
	ld.global.u8 	%rs85, [%rd31+1792];
	ld.global.u8 	%rs87, [%rd31+2048];
	ld.global.u8 	%rs89, [%rd31+2304];
	ld.global.u8 	%rs91, [%rd31+2560];
	ld.global.u8 	%rs93, [%rd31+2816];
	ld.global.u8 	%rs95, [%rd31+3072];
	ld.global.u8 	%rs97, [%rd31+3328];
	ld.global.u8 	%rs99, [%rd31+3584];
	ld.global.u8 	%rs101, [%rd31+3840];
	ld.global.u8 	%rs103, [%rd31+4096];
	ld.global.u8 	%rs105, [%rd31+4352];
	ld.global.u8 	%rs107, [%rd31+4608];
	ld.global.u8 	%rs109, [%rd31+4864];
	ld.global.u8 	%rs111, [%rd31+5120];
	ld.global.u8 	%rs113, [%rd31+5376];
	ld.global.u8 	%rs115, [%rd31+5632];
	ld.global.u8 	%rs117, [%rd31+5888];
	ld.global.u8 	%rs119, [%rd31+6144];
	ld.global.u8 	%rs121, [%rd31+6400];
	ld.global.u8 	%rs123, [%rd31+6656];
	ld.global.u8 	%rs125, [%rd31+6912];
	ld.global.u8 	%rs127, [%rd31+7168];
	ld.global.u8 	%rs129, [%rd31+7424];
	ld.global.u8 	%rs131, [%rd31+7680];
	or.b16  	%rs133, %rs72, %rs73;
	or.b16  	%rs134, %rs133, %rs75;
	or.b16  	%rs135, %rs134, %rs77;
	or.b16  	%rs136, %rs135, %rs79;
	or.b16  	%rs137, %rs136, %rs81;
	or.b16  	%rs138, %rs137, %rs83;
	or.b16  	%rs139, %rs138, %rs85;
	or.b16  	%rs140, %rs139, %rs87;
	or.b16  	%rs141, %rs140, %rs89;
	or.b16  	%rs142, %rs141, %rs91;
	or.b16  	%rs143, %rs142, %rs93;
	or.b16  	%rs144, %rs143, %rs95;
	or.b16  	%rs145, %rs144, %rs97;
	or.b16  	%rs146, %rs145, %rs99;
	or.b16  	%rs147, %rs146, %rs101;
	or.b16  	%rs148, %rs147, %rs103;
	or.b16  	%rs149, %rs148, %rs105;
	or.b16  	%rs150, %rs149, %rs107;
	or.b16  	%rs151, %rs150, %rs109;
	or.b16  	%rs152, %rs151, %rs111;
	or.b16  	%rs153, %rs152, %rs113;
	or.b16  	%rs154, %rs153, %rs115;
	or.b16  	%rs155, %rs154, %rs117;
	or.b16  	%rs156, %rs155, %rs119;
	or.b16  	%rs157, %rs156, %rs121;
	or.b16  	%rs158, %rs157, %rs123;
	or.b16  	%rs159, %rs158, %rs125;
	or.b16  	%rs160, %rs159, %rs127;
	or.b16  	%rs161, %rs160, %rs129;
	or.b16  	%rs162, %rs161, %rs131;
	and.b16  	%rs163, %rs162, 255;
	mov.pred 	%p394, -1;
	setp.ne.s16 	%p133, %rs163, 0;
	@%p133 bra 	$L__BB26_113;
	ld.global.u8 	%rs164, [%rd31+7936];
	setp.ne.s16 	%p394, %rs164, 0;
$L__BB26_113:
	selp.u16 	%rs448, 1, 0, %p394;
	shl.b32 	%r50, %r2, 13;
	setp.lt.u32 	%p134, %r5, %r50;
	@%p134 bra 	$L__BB26_191;
	add.s32 	%r51, %r50, %r316;
	not.b32 	%r98, %r49;
	add.s32 	%r99, %r98, %r1;
	sub.s32 	%r100, %r99, %r50;
	sub.s32 	%r313, %r100, %r316;
	add.s32 	%r101, %r51, %r49;
	add.s32 	%r312, %r101, 2048;
	mov.b32 	%r315, 0;
	mov.u32 	%r314, %r51;
$L__BB26_115:
	shl.b32 	%r102, %r2, 13;
	add.s32 	%r316, %r316, %r102;
	add.s32 	%r103, %r1, -8192;
	setp.gt.u32 	%p135, %r316, %r103;
	@%p135 bra 	$L__BB26_119;
	add.s32 	%r104, %r49, %r316;
	cvt.u64.u32 	%rd65, %r104;
	add.s64 	%rd32, %rd1, %rd65;
	ld.global.u8 	%rs165, [%rd32];
	ld.global.u8 	%rs167, [%rd32+256];
	ld.global.u8 	%rs169, [%rd32+512];
	ld.global.u8 	%rs171, [%rd32+768];
	ld.global.u8 	%rs173, [%rd32+1024];
	ld.global.u8 	%rs175, [%rd32+1280];
	ld.global.u8 	%rs177, [%rd32+1536];
	ld.global.u8 	%rs179, [%rd32+1792];
	ld.global.u8 	%rs181, [%rd32+2048];
	ld.global.u8 	%rs183, [%rd32+2304];
	ld.global.u8 	%rs185, [%rd32+2560];
	ld.global.u8 	%rs187, [%rd32+2816];
	ld.global.u8 	%rs189, [%rd32+3072];
	ld.global.u8 	%rs191, [%rd32+3328];
	ld.global.u8 	%rs193, [%rd32+3584];
	ld.global.u8 	%rs195, [%rd32+3840];
	ld.global.u8 	%rs197, [%rd32+4096];
	ld.global.u8 	%rs199, [%rd32+4352];
	ld.global.u8 	%rs201, [%rd32+4608];
	ld.global.u8 	%rs203, [%rd32+4864];
	ld.global.u8 	%rs205, [%rd32+5120];
	ld.global.u8 	%rs207, [%rd32+5376];
	ld.global.u8 	%rs209, [%rd32+5632];
	ld.global.u8 	%rs211, [%rd32+5888];
	ld.global.u8 	%rs213, [%rd32+6144];
	ld.global.u8 	%rs215, [%rd32+6400];
	ld.global.u8 	%rs217, [%rd32+6656];
	ld.global.u8 	%rs219, [%rd32+6912];
	ld.global.u8 	%rs221, [%rd32+7168];
	ld.global.u8 	%rs223, [%rd32+7424];
	ld.global.u8 	%rs225, [%rd32+7680];
	or.b16  	%rs227, %rs448, %rs165;
	or.b16  	%rs228, %rs227, %rs167;
	or.b16  	%rs229, %rs228, %rs169;
	or.b16  	%rs230, %rs229, %rs171;
	or.b16  	%rs231, %rs230, %rs173;
	or.b16  	%rs232, %rs231, %rs175;
	or.b16  	%rs233, %rs232, %rs177;
	or.b16  	%rs234, %rs233, %rs179;
	or.b16  	%rs235, %rs234, %rs181;
	or.b16  	%rs236, %rs235, %rs183;
	or.b16  	%rs237, %rs236, %rs185;
	or.b16  	%rs238, %rs237, %rs187;
	or.b16  	%rs239, %rs238, %rs189;
	or.b16  	%rs240, %rs239, %rs191;
	or.b16  	%rs241, %rs240, %rs193;
	or.b16  	%rs242, %rs241, %rs195;
	or.b16  	%rs243, %rs242, %rs197;
	or.b16  	%rs244, %rs243, %rs199;
	or.b16  	%rs245, %rs244, %rs201;
	or.b16  	%rs246, %rs245, %rs203;
	or.b16  	%rs247, %rs246, %rs205;
	or.b16  	%rs248, %rs247, %rs207;
	or.b16  	%rs249, %rs248, %rs209;
	or.b16  	%rs250, %rs249, %rs211;
	or.b16  	%rs251, %rs250, %rs213;
	or.b16  	%rs252, %rs251, %rs215;
	or.b16  	%rs253, %rs252, %rs217;
	or.b16  	%rs254, %rs253, %rs219;
	or.b16  	%rs255, %rs254, %rs221;
	or.b16  	%rs256, %rs255, %rs223;
	or.b16  	%rs257, %rs256, %rs225;
	and.b16  	%rs258, %rs257, 255;
	mov.pred 	%p395, -1;
	setp.ne.s16 	%p137, %rs258, 0;
	@%p137 bra 	$L__BB26_118;
	ld.global.u8 	%rs259, [%rd32+7936];
	setp.ne.s16 	%p395, %rs259, 0;
$L__BB26_118:
	selp.u16 	%rs448, 1, 0, %p395;
	sub.s32 	%r105, %r1, %r316;
	shl.b32 	%r106, %r2, 13;
	setp.lt.u32 	%p138, %r105, %r106;
	add.s32 	%r315, %r315, 1;
	add.s32 	%r314, %r314, %r106;
	sub.s32 	%r313, %r313, %r106;
	add.s32 	%r312, %r312, %r106;
	@%p138 bra 	$L__BB26_191;
	bra.uni 	$L__BB26_115;
$L__BB26_119:
	setp.le.u32 	%p139, %r1, %r316;
	sub.s32 	%r107, %r1, %r316;
	setp.ge.s32 	%p140, %r49, %r107;
	or.pred  	%p141, %p139, %p140;
	@%p141 bra 	$L__BB26_191;
	not.b32 	%r109, %r49;
	add.s32 	%r110, %r1, %r109;
	sub.s32 	%r111, %r110, %r51;
	mul.lo.s32 	%r112, %r2, %r315;
	shl.b32 	%r113, %r112, 13;
	sub.s32 	%r114, %r111, %r113;
	shr.u32 	%r115, %r114, 8;
	add.s32 	%r64, %r115, 1;
	and.b32  	%r65, %r64, 15;
	setp.lt.u32 	%p142, %r114, 3840;
	mov.u32 	%r321, %r49;
	@%p142 bra 	$L__BB26_156;
	or.b32  	%r319, %r49, 2048;
	shr.u32 	%r116, %r313, 8;
	add.s32 	%r117, %r116, 1;
	and.b32  	%r118, %r117, 33554416;
	neg.s32 	%r317, %r118;
$L__BB26_122:
	.pragma "nounroll";
	add.s32 	%r119, %r312, -2048;
	cvt.u64.u32 	%rd66, %r119;
	add.s64 	%rd33, %rd1, %rd66;
	and.b16  	%rs261, %rs448, 255;
	setp.ne.s16 	%p144, %rs261, 0;
	mov.pred 	%p396, 0;
	@%p144 bra 	$L__BB26_124;
	ld.global.u8 	%rs262, [%rd33];
	setp.eq.s16 	%p396, %rs262, 0;
$L__BB26_124:
	add.s32 	%r120, %r312, -1792;
	cvt.u64.u32 	%rd67, %r120;
	add.s64 	%rd34, %rd1, %rd67;
	mov.pred 	%p397, 0;
	not.pred 	%p146, %p396;
	@%p146 bra 	$L__BB26_126;
	ld.global.u8 	%rs263, [%rd34];
	setp.eq.s16 	%p397, %rs263, 0;
$L__BB26_126:
	add.s32 	%r121, %r312, -1536;
	cvt.u64.u32 	%rd68, %r121;
	add.s64 	%rd35, %rd1, %rd68;
	mov.pred 	%p398, 0;
	not.pred 	%p148, %p397;
	@%p148 bra 	$L__BB26_128;
	ld.global.u8 	%rs264, [%rd35];
	setp.eq.s16 	%p398, %rs264, 0;
$L__BB26_128:
	add.s32 	%r122, %r312, -1280;
	cvt.u64.u32 	%rd69, %r122;
	add.s64 	%rd36, %rd1, %rd69;
	mov.pred 	%p399, 0;
	not.pred 	%p150, %p398;
	@%p150 bra 	$L__BB26_130;
	ld.global.u8 	%rs265, [%rd36];
	setp.eq.s16 	%p399, %rs265, 0;
$L__BB26_130:
	add.s32 	%r123, %r312, -1024;
	cvt.u64.u32 	%rd70, %r123;
	add.s64 	%rd37, %rd1, %rd70;
	mov.pred 	%p400, 0;
	not.pred 	%p152, %p399;
	@%p152 bra 	$L__BB26_132;
	ld.global.u8 	%rs266, [%rd37];
	setp.eq.s16 	%p400, %rs266, 0;
$L__BB26_132:
	add.s32 	%r124, %r312, -768;
	cvt.u64.u32 	%rd71, %r124;
	add.s64 	%rd38, %rd1, %rd71;
	mov.pred 	%p401, 0;
	not.pred 	%p154, %p400;
	@%p154 bra 	$L__BB26_134;
	ld.global.u8 	%rs267, [%rd38];
	setp.eq.s16 	%p401, %rs267, 0;
$L__BB26_134:
	add.s32 	%r125, %r312, -512;
	cvt.u64.u32 	%rd72, %r125;
	add.s64 	%rd39, %rd1, %rd72;
	mov.pred 	%p402, 0;
	not.pred 	%p156, %p401;
	@%p156 bra 	$L__BB26_136;
	ld.global.u8 	%rs268, [%rd39];
	setp.eq.s16 	%p402, %rs268, 0;
$L__BB26_136:
	add.s32 	%r71, %r312, 1792;
	add.s32 	%r126, %r312, -256;
	cvt.u64.u32 	%rd73, %r126;
	add.s64 	%rd40, %rd1, %rd73;
	mov.pred 	%p403, 0;
	not.pred 	%p158, %p402;
	@%p158 bra 	$L__BB26_138;
	ld.global.u8 	%rs269, [%rd40];
	setp.eq.s16 	%p403, %rs269, 0;
$L__BB26_138:
	cvt.u64.u32 	%rd74, %r312;
	add.s64 	%rd41, %rd1, %rd74;
	mov.pred 	%p404, 0;
	not.pred 	%p160, %p403;
	@%p160 bra 	$L__BB26_140;
	ld.global.u8 	%rs270, [%rd41];
	setp.eq.s16 	%p404, %rs270, 0;
$L__BB26_140:
	add.s32 	%r127, %r312, 256;
	cvt.u64.u32 	%rd75, %r127;
	add.s64 	%rd42, %rd1, %rd75;
	mov.pred 	%p405, 0;
	not.pred 	%p162, %p404;
	@%p162 bra 	$L__BB26_142;
	ld.global.u8 	%rs271, [%rd42];
	setp.eq.s16 	%p405, %rs271, 0;
$L__BB26_142:
	add.s32 	%r128, %r312, 512;
	cvt.u64.u32 	%rd76, %r128;
	add.s64 	%rd43, %rd1, %rd76;
	mov.pred 	%p406, 0;
	not.pred 	%p164, %p405;
	@%p164 bra 	$L__BB26_144;
	ld.global.u8 	%rs272, [%rd43];
	setp.eq.s16 	%p406, %rs272, 0;
$L__BB26_144:
	add.s32 	%r129, %r312, 768;
	cvt.u64.u32 	%rd77, %r129;
	add.s64 	%rd44, %rd1, %rd77;
	mov.pred 	%p407, 0;
	not.pred 	%p166, %p406;
	@%p166 bra 	$L__BB26_146;
	ld.global.u8 	%rs273, [%rd44];
	setp.eq.s16 	%p407, %rs273, 0;
$L__BB26_146:
	add.s32 	%r130, %r312, 1024;
	cvt.u64.u32 	%rd78, %r130;
	add.s64 	%rd45, %rd1, %rd78;
	mov.pred 	%p408, 0;
	not.pred 	%p168, %p407;
	@%p168 bra 	$L__BB26_148;
	ld.global.u8 	%rs274, [%rd45];
	setp.eq.s16 	%p408, %rs274, 0;
$L__BB26_148:
	add.s32 	%r131, %r312, 1280;
	cvt.u64.u32 	%rd79, %r131;
	add.s64 	%rd46, %rd1, %rd79;
	mov.pred 	%p409, 0;
	not.pred 	%p170, %p408;
	@%p170 bra 	$L__BB26_150;
	ld.global.u8 	%rs275, [%rd46];
	setp.eq.s16 	%p409, %rs275, 0;
$L__BB26_150:
	add.s32 	%r132, %r312, 1536;
	cvt.u64.u32 	%rd80, %r132;
	add.s64 	%rd47, %rd1, %rd80;
	mov.pred 	%p410, 0;
	not.pred 	%p172, %p409;
	@%p172 bra 	$L__BB26_152;
	ld.global.u8 	%rs276, [%rd47];
	setp.eq.s16 	%p410, %rs276, 0;
$L__BB26_152:
	cvt.u64.u32 	%rd81, %r71;
	add.s64 	%rd48, %rd1, %rd81;
	mov.pred 	%p411, -1;
	not.pred 	%p174, %p410;
	@%p174 bra 	$L__BB26_154;
	ld.global.u8 	%rs277, [%rd48];
	setp.ne.s16 	%p411, %rs277, 0;
$L__BB26_154:
	selp.u16 	%rs448, 1, 0, %p411;
	add.s32 	%r319, %r319, 4096;
	add.s32 	%r312, %r312, 4096;
	add.s32 	%r317, %r317, 16;
	setp.ne.s32 	%p175, %r317, 0;
	@%p175 bra 	$L__BB26_122;
	add.s32 	%r321, %r319, -2048;
$L__BB26_156:
	setp.eq.s32 	%p176, %r65, 0;
	@%p176 bra 	$L__BB26_191;
	and.b32  	%r77, %r64, 7;
	setp.lt.u32 	%p177, %r65, 8;
	@%p177 bra 	$L__BB26_175;
	add.s32 	%r78, %r321, %r316;
	cvt.u64.u32 	%rd82, %r78;
	add.s64 	%rd49, %rd1, %rd82;
	and.b16  	%rs279, %rs448, 255;
	setp.ne.s16 	%p179, %rs279, 0;
	mov.pred 	%p412, 0;
	@%p179 bra 	$L__BB26_160;
	ld.global.u8 	%rs280, [%rd49];
	setp.eq.s16 	%p412, %rs280, 0;
$L__BB26_160:
	add.s32 	%r133, %r78, 256;
	cvt.u64.u32 	%rd83, %r133;
	add.s64 	%rd50, %rd1, %rd83;
	mov.pred 	%p413, 0;
	not.pred 	%p181, %p412;
	@%p181 bra 	$L__BB26_162;
	ld.global.u8 	%rs281, [%rd50];
	setp.eq.s16 	%p413, %rs281, 0;
$L__BB26_162:
	add.s32 	%r134, %r78, 512;
	cvt.u64.u32 	%rd84, %r134;
	add.s64 	%rd51, %rd1, %rd84;
	mov.pred 	%p414, 0;
	not.pred 	%p183, %p413;
	@%p183 bra 	$L__BB26_164;
	ld.global.u8 	%rs282, [%rd51];
	setp.eq.s16 	%p414, %rs282, 0;
$L__BB26_164:
	add.s32 	%r135, %r78, 768;
	cvt.u64.u32 	%rd85, %r135;
	add.s64 	%rd52, %rd1, %rd85;
	mov.pred 	%p415, 0;
	not.pred 	%p185, %p414;
	@%p185 bra 	$L__BB26_166;
	ld.global.u8 	%rs283, [%rd52];
	setp.eq.s16 	%p415, %rs283, 0;
$L__BB26_166:
	add.s32 	%r136, %r78, 1024;
	cvt.u64.u32 	%rd86, %r136;
	add.s64 	%rd53, %rd1, %rd86;
	mov.pred 	%p416, 0;
	not.pred 	%p187, %p415;
	@%p187 bra 	$L__BB26_168;
	ld.global.u8 	%rs284, [%rd53];
	setp.eq.s16 	%p416, %rs284, 0;
$L__BB26_168:
	add.s32 	%r137, %r78, 1280;
	cvt.u64.u32 	%rd87, %r137;
	add.s64 	%rd54, %rd1, %rd87;
	mov.pred 	%p417, 0;
	not.pred 	%p189, %p416;
	@%p189 bra 	$L__BB26_170;
	ld.global.u8 	%rs285, [%rd54];
	setp.eq.s16 	%p417, %rs285, 0;
$L__BB26_170:
	add.s32 	%r138, %r78, 1536;
	cvt.u64.u32 	%rd88, %r138;
	add.s64 	%rd55, %rd1, %rd88;
	mov.pred 	%p418, 0;
	not.pred 	%p191, %p417;
	@%p191 bra 	$L__BB26_172;
	ld.global.u8 	%rs286, [%rd55];
	setp.eq.s16 	%p418, %rs286, 0;
$L__BB26_172:
	add.s32 	%r139, %r78, 1792;
	cvt.u64.u32 	%rd89, %r139;
	add.s64 	%rd56, %rd1, %rd89;
	mov.pred 	%p419, -1;
	not.pred 	%p193, %p418;
	@%p193 bra 	$L__BB26_174;
	ld.global.u8 	%rs287, [%rd56];
	setp.ne.s16 	%p419, %rs287, 0;
$L__BB26_174:
	selp.u16 	%rs448, 1, 0, %p419;
	add.s32 	%r321, %r321, 2048;
$L__BB26_175:
	setp.eq.s32 	%p194, %r77, 0;
	@%p194 bra 	$L__BB26_191;
	setp.lt.u32 	%p195, %r77, 4;
	@%p195 bra 	$L__BB26_186;
	add.s32 	%r81, %r321, %r316;
	cvt.u64.u32 	%rd90, %r81;
	add.s64 	%rd57, %rd1, %rd90;
	and.b16  	%rs289, %rs448, 255;
	setp.ne.s16 	%p197, %rs289, 0;
	mov.pred 	%p420, 0;
	@%p197 bra 	$L__BB26_179;
	ld.global.u8 	%rs290, [%rd57];
	setp.eq.s16 	%p420, %rs290, 0;
$L__BB26_179:
	add.s32 	%r140, %r81, 256;
	cvt.u64.u32 	%rd91, %r140;
	add.s64 	%rd58, %rd1, %rd91;
	mov.pred 	%p421, 0;
	not.pred 	%p199, %p420;
	@%p199 bra 	$L__BB26_181;
	ld.global.u8 	%rs291, [%rd58];
	setp.eq.s16 	%p421, %rs291, 0;
$L__BB26_181:
	add.s32 	%r141, %r81, 512;
	cvt.u64.u32 	%rd92, %r141;
	add.s64 	%rd59, %rd1, %rd92;
	mov.pred 	%p422, 0;
	not.pred 	%p201, %p421;
	@%p201 bra 	$L__BB26_183;
	ld.global.u8 	%rs292, [%rd59];
	setp.eq.s16 	%p422, %rs292, 0;
$L__BB26_183:
	add.s32 	%r142, %r81, 768;
	cvt.u64.u32 	%rd93, %r142;
	add.s64 	%rd60, %rd1, %rd93;
	mov.pred 	%p423, -1;
	not.pred 	%p203, %p422;
	@%p203 bra 	$L__BB26_185;
	ld.global.u8 	%rs293, [%rd60];
	setp.ne.s16 	%p423, %rs293, 0;
$L__BB26_185:
	selp.u16 	%rs448, 1, 0, %p423;
	add.s32 	%r321, %r321, 1024;
$L__BB26_186:
	and.b32  	%r143, %r64, 3;
	setp.eq.s32 	%p204, %r143, 0;
	@%p204 bra 	$L__BB26_191;
	add.s32 	%r324, %r321, %r314;
	cvt.u16.u32 	%rs294, %r313;
	shr.u16 	%rs295, %rs294, 8;
	add.s16 	%rs296, %rs295, 1;
	cvt.u32.u16 	%r144, %rs296;
	and.b32  	%r145, %r144, 3;
	neg.s32 	%r323, %r145;
$L__BB26_188:
	.pragma "nounroll";
	cvt.u64.u32 	%rd94, %r324;
	add.s64 	%rd61, %rd1, %rd94;
	and.b16  	%rs297, %rs448, 255;
	setp.ne.s16 	%p206, %rs297, 0;
	mov.pred 	%p424, -1;
	@%p206 bra 	$L__BB26_190;
	ld.global.u8 	%rs298, [%rd61];
	setp.ne.s16 	%p424, %rs298, 0;
$L__BB26_190:
	selp.u16 	%rs448, 1, 0, %p424;
	add.s32 	%r324, %r324, 256;
	add.s32 	%r323, %r323, 1;
	setp.ne.s32 	%p207, %r323, 0;
	@%p207 bra 	$L__BB26_188;
$L__BB26_191:
	// begin inline asm
	mov.u32 %r146, %laneid;
	// end inline asm
	cvt.u32.u16 	%r152, %rs448;
	and.b32  	%r148, %r152, 255;
	mov.b32 	%r149, 1;
	mov.b32 	%r150, 31;
	mov.b32 	%r151, -1;
	// begin inline asm
	shfl.sync.down.b32 %r147, %r148, %r149, %r150, %r151;
	// end inline asm
	setp.gt.s32 	%p208, %r146, 30;
	@%p208 bra 	$L__BB26_193;
	and.b16  	%rs299, %rs448, 255;
	setp.ne.s16 	%p209, %rs299, 0;
	and.b32  	%r153, %r147, 255;
	setp.ne.s32 	%p210, %r153, 0;
	or.pred  	%p211, %p209, %p210;
	selp.u16 	%rs448, 1, 0, %p211;
$L__BB26_193:
	cvt.u32.u16 	%r159, %rs448;
	and.b32  	%r155, %r159, 255;
	mov.b32 	%r156, 2;
	mov.b32 	%r157, 31;
	mov.b32 	%r158, -1;
	// begin inline asm
	shfl.sync.down.b32 %r154, %r155, %r156, %r157, %r158;
	// end inline asm
	setp.gt.s32 	%p212, %r146, 29;
	@%p212 bra 	$L__BB26_195;
	and.b16  	%rs300, %rs448, 255;
	setp.ne.s16 	%p213, %rs300, 0;
	and.b32  	%r160, %r154, 255;
	setp.ne.s32 	%p214, %r160, 0;
	or.pred  	%p215, %p213, %p214;
	selp.u16 	%rs448, 1, 0, %p215;
$L__BB26_195:
	cvt.u32.u16 	%r166, %rs448;
	and.b32  	%r162, %r166, 255;
	mov.b32 	%r163, 4;
	mov.b32 	%r164, 31;
	mov.b32 	%r165, -1;
	// begin inline asm
	shfl.sync.down.b32 %r161, %r162, %r163, %r164, %r165;
	// end inline asm
	setp.gt.s32 	%p216, %r146, 27;
	@%p216 bra 	$L__BB26_197;
	and.b16  	%rs301, %rs448, 255;
	setp.ne.s16 	%p217, %rs301, 0;
	and.b32  	%r167, %r161, 255;
	setp.ne.s32 	%p218, %r167, 0;
	or.pred  	%p219, %p217, %p218;
	selp.u16 	%rs448, 1, 0, %p219;
$L__BB26_197:
	cvt.u32.u16 	%r173, %rs448;
	and.b32  	%r169, %r173, 255;
	mov.b32 	%r170, 8;
	mov.b32 	%r171, 31;
	mov.b32 	%r172, -1;
	// begin inline asm
	shfl.sync.down.b32 %r168, %r169, %r170, %r171, %r172;
	// end inline asm
	setp.gt.s32 	%p220, %r146, 23;
	@%p220 bra 	$L__BB26_199;
	and.b16  	%rs302, %rs448, 255;
	setp.ne.s16 	%p221, %rs302, 0;
	and.b32  	%r174, %r168, 255;
	setp.ne.s32 	%p222, %r174, 0;
	or.pred  	%p223, %p221, %p222;
	selp.u16 	%rs448, 1, 0, %p223;
$L__BB26_199:
	cvt.u32.u16 	%r180, %rs448;
	and.b32  	%r176, %r180, 255;
	mov.b32 	%r177, 16;
	mov.b32 	%r178, 31;
	mov.b32 	%r179, -1;
	// begin inline asm
	shfl.sync.down.b32 %r175, %r176, %r177, %r178, %r179;
	// end inline asm
	setp.gt.s32 	%p224, %r146, 15;
	@%p224 bra 	$L__BB26_202;
	and.b16  	%rs303, %rs448, 255;
	setp.ne.s16 	%p225, %rs303, 0;
	and.b32  	%r181, %r175, 255;
	setp.ne.s32 	%p226, %r181, 0;
	or.pred  	%p227, %p225, %p226;
	selp.u16 	%rs448, 1, 0, %p227;
	setp.ne.s32 	%p228, %r146, 0;
	@%p228 bra 	$L__BB26_202;
	shr.u32 	%r182, %r49, 5;
	mov.u32 	%r183, _ZZN3cub18CUB_300001_SM_10006detail6reduce18DeviceReduceKernelINS2_10policy_hubIbjN4cuda3std3__410logical_orIbEEE10Policy1000EN6thrust24THRUST_300001_SM_1000_NS10device_ptrIbEEjS9_bNS7_10__identityEEEvT0_PT3_T1_NS0_13GridEvenShareISK_EET2_T4_E12temp_storage;
	add.s32 	%r184, %r183, %r182;
	st.shared.u8 	[%r184+8], %rs448;
$L__BB26_202:
	bar.sync 	0;
	setp.ne.s32 	%p229, %r49, 0;
	@%p229 bra 	$L__BB26_206;
	ld.shared.u8 	%rs304, [_ZZN3cub18CUB_300001_SM_10006detail6reduce18DeviceReduceKernelINS2_10policy_hubIbjN4cuda3std3__410logical_orIbEEE10Policy1000EN6thrust24THRUST_300001_SM_1000_NS10device_ptrIbEEjS9_bNS7_10__identityEEEvT0_PT3_T1_NS0_13GridEvenShareISK_EET2_T4_E12temp_storage+9];
	or.b16  	%rs306, %rs448, %rs304;
	ld.shared.u8 	%rs307, [_ZZN3cub18CUB_300001_SM_10006detail6reduce18DeviceReduceKernelINS2_10policy_hubIbjN4cuda3std3__410logical_orIbEEE10Policy1000EN6thrust24THRUST_300001_SM_1000_NS10device_ptrIbEEjS9_bNS7_10__identityEEEvT0_PT3_T1_NS0_13GridEvenShareISK_EET2_T4_E12temp_storage+10];
	or.b16  	%rs309, %rs306, %rs307;
	ld.shared.u8 	%rs310, [_ZZN3cub18CUB_300001_SM_10006detail6reduce18DeviceReduceKernelINS2_10policy_hubIbjN4cuda3std3__410logical_orIbEEE10Policy1000EN6thrust24THRUST_300001_SM_1000_NS10device_ptrIbEEjS9_bNS7_10__identityEEEvT0_PT3_T1_NS0_13GridEvenShareISK_EET2_T4_E12temp_storage+11];
	or.b16  	%rs312, %rs309, %rs310;
	ld.shared.u8 	%rs313, [_ZZN3cub18CUB_300001_SM_10006detail6reduce18DeviceReduceKernelINS2_10policy_hubIbjN4cuda3std3__410logical_orIbEEE10Policy1000EN6thrust24THRUST_300001_SM_1000_NS10device_ptrIbEEjS9_bNS7_10__identityEEEvT0_PT3_T1_NS0_13GridEvenShareISK_EET2_T4_E12temp_storage+12];
	or.b16  	%rs315, %rs312, %rs313;
	ld.shared.u8 	%rs316, [_ZZN3cub18CUB_300001_SM_10006detail6reduce18DeviceReduceKernelINS2_10policy_hubIbjN4cuda3std3__410logical_orIbEEE10Policy1000EN6thrust24THRUST_300001_SM_1000_NS10device_ptrIbEEjS9_bNS7_10__identityEEEvT0_PT3_T1_NS0_13GridEvenShareISK_EET2_T4_E12temp_storage+13];
	or.b16  	%rs318, %rs315, %rs316;
	ld.shared.u8 	%rs319, [_ZZN3cub18CUB_300001_SM_10006detail6reduce18DeviceReduceKernelINS2_10policy_hubIbjN4cuda3std3__410logical_orIbEEE10Policy1000EN6thrust24THRUST_300001_SM_1000_NS10device_ptrIbEEjS9_bNS7_10__identityEEEvT0_PT3_T1_NS0_13GridEvenShareISK_EET2_T4_E12temp_storage+14];
	or.b16  	%rs321, %rs318, %rs319;
	and.b16  	%rs322, %rs321, 255;
	mov.pred 	%p425, -1;
	setp.ne.s16 	%p231, %rs322, 0;
	@%p231 bra 	$L__BB26_205;
	ld.shared.u8 	%rs323, [_ZZN3cub18CUB_300001_SM_10006detail6reduce18DeviceReduceKernelINS2_10policy_hubIbjN4cuda3std3__410logical_orIbEEE10Policy1000EN6thrust24THRUST_300001_SM_1000_NS10device_ptrIbEEjS9_bNS7_10__identityEEEvT0_PT3_T1_NS0_13GridEvenShareISK_EET2_T4_E12temp_storage+15];
	setp.ne.s16 	%p425, %rs323, 0;
$L__BB26_205:
	selp.u16 	%rs448, 1, 0, %p425;
$L__BB26_206:
	mov.u32 	%r302, %tid.x;
	setp.ne.s32 	%p363, %r302, 0;
	@%p363 bra 	$L__BB26_208;
	ld.param.u64 	%rd129, [_ZN3cub18CUB_300001_SM_10006detail6reduce18DeviceReduceKernelINS2_10policy_hubIbjN4cuda3std3__410logical_orIbEEE10Policy1000EN6thrust24THRUST_300001_SM_1000_NS10device_ptrIbEEjS9_bNS7_10__identityEEEvT0_PT3_T1_NS0_13GridEvenShareISK_EET2_T4__param_1];
	cvt.u64.u32 	%rd126, %r3;
	cvta.to.global.u64 	%rd127, %rd129;
	add.s64 	%rd128, %rd127, %rd126;
	st.global.u8 	[%rd128], %rs448;
$L__BB26_208:
	ret;

}
	// .globl	_ZN3cub18CUB_300001_SM_10006detail6reduce28DeviceReduceSingleTileKernelINS2_10policy_hubIbjN4cuda3std3__410logical_orIbEEE10Policy1000EPbSC_iS9_bbNS7_10__identityEEEvT0_T1_T2_T3_T4_T6_
.visible .entry _ZN3cub18CUB_300001_SM_10006detail6reduce28DeviceReduceSingleTileKernelINS2_10policy_hubIbjN4cuda3std3__410logical_orIbEEE10Policy1000EPbSC_iS9_bbNS7_10__identityEEEvT0_T1_T2_T3_T4_T6_(
	.param .u64 .ptr .align 1 _ZN3cub18CUB_300001_SM_10006detail6reduce28DeviceReduceSingleTileKernelINS2_10policy_hubIbjN4cuda3std3__410logical_orIbEEE10Policy1000EPbSC_iS9_bbNS7_10__identityEEEvT0_T1_T2_T3_T4_T6__param_0,
	.param .u64 .ptr .align 1 _ZN3cub18CUB_300001_SM_10006detail6reduce28DeviceReduceSingleTileKernelINS2_10policy_hubIbjN4cuda3std3__410logical_orIbEEE10Policy1000EPbSC_iS9_bbNS7_10__identityEEEvT0_T1_T2_T3_T4_T6__param_1,
	.param .u32 _ZN3cub18CUB_300001_SM_10006detail6reduce28DeviceReduceSingleTileKernelINS2_10policy_hubIbjN4cuda3std3__410logical_orIbEEE10Policy1000EPbSC_iS9_bbNS7_10__identityEEEvT0_T1_T2_T3_T4_T6__param_2,
	.param .align 1 .b8 _ZN3cub18CUB_300001_SM_10006detail6reduce28DeviceReduceSingleTileKernelINS2_10policy_hubIbjN4cuda3std3__410logical_orIbEEE10Policy1000EPbSC_iS9_bbNS7_10__identityEEEvT0_T1_T2_T3_T4_T6__param_3[1],
	.param .u8 _ZN3cub18CUB_300001_SM_10006detail6reduce28DeviceReduceSingleTileKernelINS2_10policy_hubIbjN4cuda3std3__410logical_orIbEEE10Policy1000EPbSC_iS9_bbNS7_10__identityEEEvT0_T1_T2_T3_T4_T6__param_4,
	.param .align 1 .b8 _ZN3cub18CUB_300001_SM_10006detail6reduce28DeviceReduceSingleTileKernelINS2_10policy_hubIbjN4cuda3std3__410logical_orIbEEE10Policy1000EPbSC_iS9_bbNS7_10__identityEEEvT0_T1_T2_T3_T4_T6__param_5[1]
)
.maxntid 256
.minnctapersm 1
{
	.reg .pred 	%p<353>;
	.reg .b16 	%rs<464>;
	.reg .b32 	%r<426>;
	.reg .b64 	%rd<147>;
	// demoted variable
	.shared .align 1 .b8 _ZZN3cub18CUB_300001_SM_10006detail6reduce28DeviceReduceSingleTileKernelINS2_10policy_hubIbjN4cuda3std3__410logical_orIbEEE10Policy1000EPbSC_iS9_bbNS7_10__identityEEEvT0_T1_T2_T3_T4_T6_E12temp_storage[17];
	ld.param.u64 	%rd16, [_ZN3cub18CUB_300001_SM_10006detail6reduce28DeviceReduceSingleTileKernelINS2_10policy_hubIbjN4cuda3std3__410logical_orIbEEE10Policy1000EPbSC_iS9_bbNS7_10__identityEEEvT0_T1_T2_T3_T4_T6__param_0];
	ld.param.u64 	%rd17, [_ZN3cub18CUB_300001_SM_10006detail6reduce28DeviceReduceSingleTileKernelINS2_10policy_hubIbjN4cuda3std3__410logical_orIbEEE10Policy1000EPbSC_iS9_bbNS7_10__identityEEEvT0_T1_T2_T3_T4_T6__param_1];
	ld.param.u32 	%r105, [_ZN3cub18CUB_300001_SM_10006detail6reduce28DeviceReduceSingleTileKernelINS2_10policy_hubIbjN4cuda3std3__410logical_orIbEEE10Policy1000EPbSC_iS9_bbNS7_10__identityEEEvT0_T1_T2_T3_T4_T6__param_2];
	ld.param.s8 	%rs101, [_ZN3cub18CUB_300001_SM_10006detail6reduce28DeviceReduceSingleTileKernelINS2_10policy_hubIbjN4cuda3std3__410logical_orIbEEE10Policy1000EPbSC_iS9_bbNS7_10__identityEEEvT0_T1_T2_T3_T4_T6__param_4];
	cvta.to.global.u64 	%rd1, %rd17;
	setp.ne.s32 	%p60, %r105, 0;
	@%p60 bra 	$L__BB27_3;
	mov.u32 	%r399, %tid.x;
	setp.ne.s32 	%p325, %r399, 0;
	@%p325 bra 	$L__BB27_158;
	st.global.u8 	[%rd1], %rs101;
	bra.uni 	$L__BB27_158;
$L__BB27_3:
	and.b64  	%rd18, %rd16, 3;
	setp.ne.s64 	%p61, %rd18, 0;
	@%p61 bra 	$L__BB27_78;
	setp.gt.s32 	%p187, %r105, 8191;
	@%p187 bra 	$L__BB27_50;
	mov.u32 	%r1, %tid.x;
	setp.ge.s32 	%p245, %r1, %r105;
	mov.b16 	%rs463, 0;
	mov.u32 	%r403, %r1;
	@%p245 bra 	$L__BB27_7;
	cvt.u64.u32 	%rd135, %r1;
	add.s64 	%rd134, %rd16, %rd135;
	// begin inline asm
	{   .reg .u8 datum;    ld.global.nc.u8 datum, [%rd134];    cvt.u16.u8 %rs463, datum;}
	// end inline asm
	add.s32 	%r403, %r1, 256;
$L__BB27_7:
	setp.ge.s32 	%p246, %r403, %r105;
	@%p246 bra 	$L__BB27_14;
	and.b16  	%rs358, %rs463, 255;
	setp.ne.s16 	%p330, %rs358, 0;
	not.b32 	%r307, %r403;
	add.s32 	%r4, %r105, %r307;
	and.b32  	%r308, %r4, 768;
	setp.eq.s32 	%p248, %r308, 768;
	@%p248 bra 	$L__BB27_11;
	cvt.u64.u32 	%rd136, %r403;
	add.s64 	%rd143, %rd16, %rd136;
	shr.u32 	%r309, %r4, 8;
	add.s32 	%r310, %r309, 1;
	and.b32  	%r311, %r310, 3;
	neg.s32 	%r401, %r311;
$L__BB27_10:
	.pragma "nounroll";
	// begin inline asm
	{   .reg .u8 datum;    ld.global.nc.u8 datum, [%rd143];    cvt.u16.u8 %rs359, datum;}
	// end inline asm
	and.b16  	%rs360, %rs359, 255;
	setp.ne.s16 	%p249, %rs360, 0;
	or.pred  	%p330, %p330, %p249;
	add.s32 	%r403, %r403, 256;
	add.s64 	%rd143, %rd143, 256;
	add.s32 	%r401, %r401, 1;
	setp.ne.s32 	%p250, %r401, 0;
	@%p250 bra 	$L__BB27_10;
$L__BB27_11:
	setp.lt.u32 	%p251, %r4, 768;
	@%p251 bra 	$L__BB27_13;
$L__BB27_12:
	cvt.s64.s32 	%rd142, %r403;
	add.s64 	%rd138, %rd16, %rd142;
	// begin inline asm
	{   .reg .u8 datum;    ld.global.nc.u8 datum, [%rd138];    cvt.u16.u8 %rs361, datum;}
	// end inline asm
	and.b16  	%rs365, %rs361, 255;
	setp.ne.s16 	%p252, %rs365, 0;
	or.pred  	%p253, %p330, %p252;
	add.s64 	%rd139, %rd138, 256;
	// begin inline asm
	{   .reg .u8 datum;    ld.global.nc.u8 datum, [%rd139];    cvt.u16.u8 %rs362, datum;}
	// end inline asm
	and.b16  	%rs366, %rs362, 255;
	setp.ne.s16 	%p254, %rs366, 0;
	or.pred  	%p255, %p253, %p254;
	add.s64 	%rd140, %rd138, 512;
	// begin inline asm
	{   .reg .u8 datum;    ld.global.nc.u8 datum, [%rd140];    cvt.u16.u8 %rs363, datum;}
	// end inline asm
	and.b16  	%rs367, %rs363, 255;
	setp.ne.s16 	%p256, %rs367, 0;
	or.pred  	%p257, %p255, %p256;
	add.s64 	%rd141, %rd138, 768;
	// begin inline asm
	{   .reg .u8 datum;    ld.global.nc.u8 datum, [%rd141];    cvt.u16.u8 %rs364, datum;}
	// end inline asm
	and.b16  	%rs368, %rs364, 255;
	setp.ne.s16 	%p258, %rs368, 0;
	or.pred  	%p330, %p257, %p258;
	add.s32 	%r403, %r403, 1024;
	setp.lt.s32 	%p259, %r403, %r105;
	@%p259 bra 	$L__BB27_12;
$L__BB27_13:
	selp.u16 	%rs463, 1, 0, %p330;
$L__BB27_14:
	setp.lt.s32 	%p260, %r105, 256;
	@%p260 bra 	$L__BB27_30;
	// begin inline asm
	mov.u32 %r359, %laneid;
	// end inline asm
	cvt.u32.u16 	%r365, %rs463;
	and.b32  	%r361, %r365, 255;
	mov.b32 	%r362, 1;
	mov.b32 	%r363, 31;
	mov.b32 	%r364, -1;
	// begin inline asm
	shfl.sync.down.b32 %r360, %r361, %r362, %r363, %r364;
	// end inline asm
	setp.gt.s32 	%p299, %r359, 30;
	@%p299 bra 	$L__BB27_17;
	and.b16  	%rs396, %rs463, 255;
	setp.ne.s16 	%p300, %rs396, 0;
	and.b32  	%r366, %r360, 255;
	setp.ne.s32 	%p301, %r366, 0;
	or.pred  	%p302, %p300, %p301;
	selp.u16 	%rs463, 1, 0, %p302;
$L__BB27_17:
	cvt.u32.u16 	%r372, %rs463;
	and.b32  	%r368, %r372, 255;
	mov.b32 	%r369, 2;
	mov.b32 	%r370, 31;
	mov.b32 	%r371, -1;
	// begin inline asm
	shfl.sync.down.b32 %r367, %r368, %r369, %r370, %r371;
	// end inline asm
	setp.gt.s32 	%p303, %r359, 29;
	@%p303 bra 	$L__BB27_19;
	and.b16  	%rs397, %rs463, 255;
	setp.ne.s16 	%p304, %rs397, 0;
	and.b32  	%r373, %r367, 255;
	setp.ne.s32 	%p305, %r373, 0;
	or.pred  	%p306, %p304, %p305;
	selp.u16 	%rs463, 1, 0, %p306;
$L__BB27_19:
	cvt.u32.u16 	%r379, %rs463;
	and.b32  	%r375, %r379, 255;
	mov.b32 	%r376, 4;
	mov.b32 	%r377, 31;
	mov.b32 	%r378, -1;
	// begin inline asm
	shfl.sync.down.b32 %r374, %r375, %r376, %r377, %r378;
	// end inline asm
	setp.gt.s32 	%p307, %r359, 27;
	@%p307 bra 	$L__BB27_21;
	and.b16  	%rs398, %rs463, 255;
	setp.ne.s16 	%p308, %rs398, 0;
	and.b32  	%r380, %r374, 255;
	setp.ne.s32 	%p309, %r380, 0;
	or.pred  	%p310, %p308, %p309;
	selp.u16 	%rs463, 1, 0, %p310;
$L__BB27_21:
	cvt.u32.u16 	%r386, %rs463;
	and.b32  	%r382, %r386, 255;
	mov.b32 	%r383, 8;
	mov.b32 	%r384, 31;
	mov.b32 	%r385, -1;
	// begin inline asm
	shfl.sync.down.b32 %r381, %r382, %r383, %r384, %r385;
	// end inline asm
	setp.gt.s32 	%p311, %r359, 23;
	@%p311 bra 	$L__BB27_23;
	and.b16  	%rs399, %rs463, 255;
	setp.ne.s16 	%p312, %rs399, 0;
	and.b32  	%r387, %r381, 255;
	setp.ne.s32 	%p313, %r387, 0;
	or.pred  	%p314, %p312, %p313;
	selp.u16 	%rs463, 1, 0, %p314;
$L__BB27_23:
	cvt.u32.u16 	%r393, %rs463;
	and.b32  	%r389, %r393, 255;
	mov.b32 	%r390, 16;
	mov.b32 	%r391, 31;
	mov.b32 	%r392, -1;
	// begin inline asm
	shfl.sync.down.b32 %r388, %r389, %r390, %r391, %r392;
	// end inline asm
	setp.gt.s32 	%p315, %r359, 15;
	@%p315 bra 	$L__BB27_26;
	and.b16  	%rs400, %rs463, 255;
	setp.ne.s16 	%p316, %rs400, 0;
	and.b32  	%r394, %r388, 255;
	setp.ne.s32 	%p317, %r394, 0;
	or.pred  	%p318, %p316, %p317;
	selp.u16 	%rs463, 1, 0, %p318;
	setp.ne.s32 	%p319, %r359, 0;
	@%p319 bra 	$L__BB27_26;
	shr.u32 	%r395, %r1, 5;
	mov.u32 	%r396, _ZZN3cub18CUB_300001_SM_10006detail6reduce28DeviceReduceSingleTileKernelINS2_10policy_hubIbjN4cuda3std3__410logical_orIbEEE10Policy1000EPbSC_iS9_bbNS7_10__identityEEEvT0_T1_T2_T3_T4_T6_E12temp_storage;
	add.s32 	%r397, %r396, %r395;
	st.shared.u8 	[%r397+8], %rs463;
$L__BB27_26:
	bar.sync 	0;
	setp.ne.s32 	%p320, %r1, 0;
	@%p320 bra 	$L__BB27_156;
	ld.shared.u8 	%rs401, [_ZZN3cub18CUB_300001_SM_10006detail6reduce28DeviceReduceSingleTileKernelINS2_10policy_hubIbjN4cuda3std3__410logical_orIbEEE10Policy1000EPbSC_iS9_bbNS7_10__identityEEEvT0_T1_T2_T3_T4_T6_E12temp_storage+9];
	or.b16  	%rs403, %rs463, %rs401;
	ld.shared.u8 	%rs404, [_ZZN3cub18CUB_300001_SM_10006detail6reduce28DeviceReduceSingleTileKernelINS2_10policy_hubIbjN4cuda3std3__410logical_orIbEEE10Policy1000EPbSC_iS9_bbNS7_10__identityEEEvT0_T1_T2_T3_T4_T6_E12temp_storage+10];
	or.b16  	%rs406, %rs403, %rs404;
	ld.shared.u8 	%rs407, [_ZZN3cub18CUB_300001_SM_10006detail6reduce28DeviceReduceSingleTileKernelINS2_10policy_hubIbjN4cuda3std3__410logical_orIbEEE10Policy1000EPbSC_iS9_bbNS7_10__identityEEEvT0_T1_T2_T3_T4_T6_E12temp_storage+11];
	or.b16  	%rs409, %rs406, %rs407;
	ld.shared.u8 	%rs410, [_ZZN3cub18CUB_300001_SM_10006detail6reduce28DeviceReduceSingleTileKernelINS2_10policy_hubIbjN4cuda3std3__410logical_orIbEEE10Policy1000EPbSC_iS9_bbNS7_10__identityEEEvT0_T1_T2_T3_T4_T6_E12temp_storage+12];
	or.b16  	%rs412, %rs409, %rs410;
	ld.shared.u8 	%rs413, [_ZZN3cub18CUB_300001_SM_10006detail6reduce28DeviceReduceSingleTileKernelINS2_10policy_hubIbjN4cuda3std3__410logical_orIbEEE10Policy1000EPbSC_iS9_bbNS7_10__identityEEEvT0_T1_T2_T3_T4_T6_E12temp_storage+13];
	or.b16  	%rs415, %rs412, %rs413;
	ld.shared.u8 	%rs416, [_ZZN3cub18CUB_300001_SM_10006detail6reduce28DeviceReduceSingleTileKernelINS2_10policy_hubIbjN4cuda3std3__410logical_orIbEEE10Policy1000EPbSC_iS9_bbNS7_10__identityEEEvT0_T1_T2_T3_T4_T6_E12temp_storage+14];
	or.b16  	%rs418, %rs415, %rs416;
	and.b16  	%rs419, %rs418, 255;
	mov.pred 	%p331, -1;
	setp.ne.s16 	%p322, %rs419, 0;
	@%p322 bra 	$L__BB27_29;
	ld.shared.u8 	%rs420, [_ZZN3cub18CUB_300001_SM_10006detail6reduce28DeviceReduceSingleTileKernelINS2_10policy_hubIbjN4cuda3std3__410logical_orIbEEE10Policy1000EPbSC_iS9_bbNS7_10__identityEEEvT0_T1_T2_T3_T4_T6_E12temp_storage+15];
	setp.ne.s16 	%p331, %rs420, 0;
$L__BB27_29:
	selp.u16 	%rs463, 1, 0, %p331;
	bra.uni 	$L__BB27_156;
$L__BB27_30:
	// begin inline asm
	mov.u32 %r312, %laneid;
	// end inline asm
	and.b32  	%r318, %r1, 992;
	add.s32 	%r319, %r318, 32;
	setp.gt.s32 	%p261, %r319, %r105;
	not.b32 	%r320, %r318;
	add.s32 	%r321, %r105, %r320;
	selp.b32 	%r316, %r321, 31, %p261;
	cvt.u32.u16 	%r322, %rs463;
	and.b32  	%r314, %r322, 255;
	mov.b32 	%r315, 1;
	mov.b32 	%r317, -1;
	// begin inline asm
	shfl.sync.down.b32 %r313, %r314, %r315, %r316, %r317;
	// end inline asm
	setp.ge.s32 	%p262, %r312, %r316;
	@%p262 bra 	$L__BB27_32;
	and.b16  	%rs369, %rs463, 255;
	setp.ne.s16 	%p263, %rs369, 0;
	and.b32  	%r323, %r313, 255;
	setp.ne.s32 	%p264, %r323, 0;
	or.pred  	%p265, %p263, %p264;
	selp.u16 	%rs463, 1, 0, %p265;
$L__BB27_32:
	cvt.u32.u16 	%r329, %rs463;
	and.b32  	%r325, %r329, 255;
	mov.b32 	%r326, 2;
	mov.b32 	%r328, -1;
	// begin inline asm
	shfl.sync.down.b32 %r324, %r325, %r326, %r316, %r328;
	// end inline asm
	add.s32 	%r330, %r312, 2;
	setp.gt.s32 	%p266, %r330, %r316;
	@%p266 bra 	$L__BB27_34;
	and.b16  	%rs370, %rs463, 255;
	setp.ne.s16 	%p267, %rs370, 0;
	and.b32  	%r331, %r324, 255;
	setp.ne.s32 	%p268, %r331, 0;
	or.pred  	%p269, %p267, %p268;
	selp.u16 	%rs463, 1, 0, %p269;
$L__BB27_34:
	cvt.u32.u16 	%r337, %rs463;
	and.b32  	%r333, %r337, 255;
	mov.b32 	%r334, 4;
	mov.b32 	%r336, -1;
	// begin inline asm
	shfl.sync.down.b32 %r332, %r333, %r334, %r316, %r336;
	// end inline asm
	add.s32 	%r338, %r312, 4;
	setp.gt.s32 	%p270, %r338, %r316;
	@%p270 bra 	$L__BB27_36;
	and.b16  	%rs371, %rs463, 255;
	setp.ne.s16 	%p271, %rs371, 0;
	and.b32  	%r339, %r332, 255;
	setp.ne.s32 	%p272, %r339, 0;
	or.pred  	%p273, %p271, %p272;
	selp.u16 	%rs463, 1, 0, %p273;
$L__BB27_36:
	cvt.u32.u16 	%r345, %rs463;
	and.b32  	%r341, %r345, 255;
	mov.b32 	%r342, 8;
	mov.b32 	%r344, -1;
	// begin inline asm
	shfl.sync.down.b32 %r340, %r341, %r342, %r316, %r344;
	// end inline asm
	add.s32 	%r346, %r312, 8;
	setp.gt.s32 	%p274, %r346, %r316;
	@%p274 bra 	$L__BB27_38;
	and.b16  	%rs372, %rs463, 255;
	setp.ne.s16 	%p275, %rs372, 0;
	and.b32  	%r347, %r340, 255;
	setp.ne.s32 	%p276, %r347, 0;
	or.pred  	%p277, %p275, %p276;
	selp.u16 	%rs463, 1, 0, %p277;
$L__BB27_38:
	cvt.u32.u16 	%r353, %rs463;
	and.b32  	%r349, %r353, 255;
	mov.b32 	%r350, 16;
	mov.b32 	%r352, -1;
	// begin inline asm
	shfl.sync.down.b32 %r348, %r349, %r350, %r316, %r352;
	// end inline asm
	add.s32 	%r354, %r312, 16;
	setp.gt.s32 	%p278, %r354, %r316;
	@%p278 bra 	$L__BB27_40;
	and.b16  	%rs373, %rs463, 255;
	setp.ne.s16 	%p279, %rs373, 0;
	and.b32  	%r355, %r348, 255;
	setp.ne.s32 	%p280, %r355, 0;
	or.pred  	%p281, %p279, %p280;
	selp.u16 	%rs463, 1, 0, %p281;
$L__BB27_40:
	setp.ne.s32 	%p282, %r312, 0;
	@%p282 bra 	$L__BB27_42;
	shr.u32 	%r356, %r1, 5;
	mov.u32 	%r357, _ZZN3cub18CUB_300001_SM_10006detail6reduce28DeviceReduceSingleTileKernelINS2_10policy_hubIbjN4cuda3std3__410logical_orIbEEE10Policy1000EPbSC_iS9_bbNS7_10__identityEEEvT0_T1_T2_T3_T4_T6_E12temp_storage;
	add.s32 	%r358, %r357, %r356;
	st.shared.u8 	[%r358+8], %rs463;
$L__BB27_42:
	bar.sync 	0;
	setp.ne.s32 	%p283, %r1, 0;
	setp.lt.s32 	%p284, %r105, 33;
	or.pred  	%p285, %p283, %p284;
	@%p285 bra 	$L__BB27_156;
	ld.shared.u8 	%rs374, [_ZZN3cub18CUB_300001_SM_10006detail6reduce28DeviceReduceSingleTileKernelINS2_10policy_hubIbjN4cuda3std3__410logical_orIbEEE10Policy1000EPbSC_iS9_bbNS7_10__identityEEEvT0_T1_T2_T3_T4_T6_E12temp_storage+9];
	or.b16  	%rs376, %rs463, %rs374;
	and.b16  	%rs377, %rs376, 255;
	setp.ne.s16 	%p11, %rs377, 0;
	selp.u16 	%rs463, 1, 0, %p11;
	setp.lt.u32 	%p286, %r105, 65;
	@%p286 bra 	$L__BB27_156;
	ld.shared.u8 	%rs378, [_ZZN3cub18CUB_300001_SM_10006detail6reduce28DeviceReduceSingleTileKernelINS2_10policy_hubIbjN4cuda3std3__410logical_orIbEEE10Policy1000EPbSC_iS9_bbNS7_10__identityEEEvT0_T1_T2_T3_T4_T6_E12temp_storage+10];
	setp.ne.s16 	%p287, %rs378, 0;
	or.pred  	%p12, %p11, %p287;
	selp.u16 	%rs463, 1, 0, %p12;
	setp.lt.u32 	%p288, %r105, 97;
	@%p288 bra 	$L__BB27_156;
	ld.shared.u8 	%rs381, [_ZZN3cub18CUB_300001_SM_10006detail6reduce28DeviceReduceSingleTileKernelINS2_10policy_hubIbjN4cuda3std3__410logical_orIbEEE10Policy1000EPbSC_iS9_bbNS7_10__identityEEEvT0_T1_T2_T3_T4_T6_E12temp_storage+11];
	setp.ne.s16 	%p289, %rs381, 0;
	or.pred  	%p13, %p12, %p289;
	selp.u16 	%rs463, 1, 0, %p13;
	setp.lt.u32 	%p290, %r105, 129;
	@%p290 bra 	$L__BB27_156;
	ld.shared.u8 	%rs384, [_ZZN3cub18CUB_300001_SM_10006detail6reduce28DeviceReduceSingleTileKernelINS2_10policy_hubIbjN4cuda3std3__410logical_orIbEEE10Policy1000EPbSC_iS9_bbNS7_10__identityEEEvT0_T1_T2_T3_T4_T6_E12temp_storage+12];
	setp.ne.s16 	%p291, %rs384, 0;
	or.pred  	%p14, %p13, %p291;
	selp.u16 	%rs463, 1, 0, %p14;
	setp.lt.u32 	%p292, %r105, 161;
	@%p292 bra 	$L__BB27_156;
	ld.shared.u8 	%rs387, [_ZZN3cub18CUB_300001_SM_10006detail6reduce28DeviceReduceSingleTileKernelINS2_10policy_hubIbjN4cuda3std3__410logical_orIbEEE10Policy1000EPbSC_iS9_bbNS7_10__identityEEEvT0_T1_T2_T3_T4_T6_E12temp_storage+13];
	setp.ne.s16 	%p293, %rs387, 0;
	or.pred  	%p15, %p14, %p293;
	selp.u16 	%rs463, 1, 0, %p15;
	setp.lt.u32 	%p294, %r105, 193;
	@%p294 bra 	$L__BB27_156;
	ld.shared.u8 	%rs390, [_ZZN3cub18CUB_300001_SM_10006detail6reduce28DeviceReduceSingleTileKernelINS2_10policy_hubIbjN4cuda3std3__410logical_orIbEEE10Policy1000EPbSC_iS9_bbNS7_10__identityEEEvT0_T1_T2_T3_T4_T6_E12temp_storage+14];
	setp.ne.s16 	%p295, %rs390, 0;
	or.pred  	%p16, %p15, %p295;
	selp.u16 	%rs463, 1, 0, %p16;
	setp.lt.u32 	%p296, %r105, 225;
	@%p296 bra 	$L__BB27_156;
	ld.shared.u8 	%rs393, [_ZZN3cub18CUB_300001_SM_10006detail6reduce28DeviceReduceSingleTileKernelINS2_10policy_hubIbjN4cuda3std3__410logical_orIbEEE10Policy1000EPbSC_iS9_bbNS7_10__identityEEEvT0_T1_T2_T3_T4_T6_E12temp_storage+15];
	setp.ne.s16 	%p297, %rs393, 0;
	or.pred  	%p298, %p16, %p297;
	selp.u16 	%rs463, 1, 0, %p298;
	bra.uni 	$L__BB27_156;
$L__BB27_50:
	mov.u32 	%r26, %tid.x;
	shl.b32 	%r249, %r26, 2;
	cvt.u64.u32 	%rd113, %r249;
	add.s64 	%rd105, %rd16, %rd113;
	// begin inline asm
	ld.global.nc.u32 %r240, [%rd105];
	// end inline asm
	add.s64 	%rd106, %rd105, 1024;
	// begin inline asm
	ld.global.nc.u32 %r241, [%rd106];
	// end inline asm
	add.s64 	%rd107, %rd105, 2048;
	// begin inline asm
	ld.global.nc.u32 %r242, [%rd107];
	// end inline asm
	add.s64 	%rd108, %rd105, 3072;
	// begin inline asm
	ld.global.nc.u32 %r243, [%rd108];
	// end inline asm
	add.s64 	%rd109, %rd105, 4096;
	// begin inline asm
	ld.global.nc.u32 %r244, [%rd109];
	// end inline asm
	add.s64 	%rd110, %rd105, 5120;
	// begin inline asm
	ld.global.nc.u32 %r245, [%rd110];
	// end inline asm
	add.s64 	%rd111, %rd105, 6144;
	// begin inline asm
	ld.global.nc.u32 %r246, [%rd111];
	// end inline asm
	add.s64 	%rd112, %rd105, 7168;
	// begin inline asm
	ld.global.nc.u32 %r247, [%rd112];
	// end inline asm
	or.b32  	%r250, %r240, %r241;
	or.b32  	%r251, %r250, %r242;
	or.b32  	%r252, %r251, %r243;
	or.b32  	%r253, %r252, %r244;
	or.b32  	%r254, %r253, %r245;
	or.b32  	%r255, %r254, %r246;
	or.b32  	%r256, %r255, %r247;
	setp.ne.s32 	%p332, %r256, 0;
	selp.u16 	%rs463, 1, 0, %p332;
	setp.lt.u32 	%p188, %r105, 16384;
	mov.b32 	%r406, 8192;
	@%p188 bra 	$L__BB27_54;
	add.s32 	%r27, %r105, -8192;
	mov.b32 	%r406, 8192;
$L__BB27_52:
	cvt.s64.s32 	%rd122, %r406;
	add.s64 	%rd114, %rd105, %rd122;
	// begin inline asm
	ld.global.nc.u32 %r258, [%rd114];
	// end inline asm
	add.s64 	%rd115, %rd114, 1024;
	// begin inline asm
	ld.global.nc.u32 %r259, [%rd115];
	// end inline asm
	add.s64 	%rd116, %rd114, 2048;
	// begin inline asm
	ld.global.nc.u32 %r260, [%rd116];
	// end inline asm
	add.s64 	%rd117, %rd114, 3072;
	// begin inline asm
	ld.global.nc.u32 %r261, [%rd117];
	// end inline asm
	add.s64 	%rd118, %rd114, 4096;
	// begin inline asm
	ld.global.nc.u32 %r262, [%rd118];
	// end inline asm
	add.s64 	%rd119, %rd114, 5120;
	// begin inline asm
	ld.global.nc.u32 %r263, [%rd119];
	// end inline asm
	add.s64 	%rd120, %rd114, 6144;
	// begin inline asm
	ld.global.nc.u32 %r264, [%rd120];
	// end inline asm
	add.s64 	%rd121, %rd114, 7168;
	// begin inline asm
	ld.global.nc.u32 %r265, [%rd121];
	// end inline asm
	setp.ne.s32 	%p189, %r258, 0;
	or.pred  	%p190, %p332, %p189;
	setp.ne.s32 	%p191, %r259, 0;
	or.pred  	%p192, %p190, %p191;
	setp.ne.s32 	%p193, %r260, 0;
	or.pred  	%p194, %p192, %p193;
	setp.ne.s32 	%p195, %r261, 0;
	or.pred  	%p196, %p194, %p195;
	setp.ne.s32 	%p197, %r262, 0;
	or.pred  	%p198, %p196, %p197;
	setp.ne.s32 	%p199, %r263, 0;
	or.pred  	%p200, %p198, %p199;
	setp.ne.s32 	%p201, %r264, 0;
	or.pred  	%p202, %p200, %p201;
	setp.ne.s32 	%p203, %r265, 0;
	or.pred  	%p332, %p202, %p203;
	selp.u16 	%rs463, 1, 0, %p332;
	sub.s32 	%r266, %r105, %r406;
	setp.lt.s32 	%p204, %r266, 8192;
	@%p204 bra 	$L__BB27_63;
	add.s32 	%r406, %r406, 8192;
	setp.le.s32 	%p205, %r406, %r27;
	@%p205 bra 	$L__BB27_52;
$L__BB27_54:
	setp.le.s32 	%p206, %r105, %r406;
	@%p206 bra 	$L__BB27_63;
	sub.s32 	%r31, %r105, %r406;
	setp.ge.s32 	%p207, %r26, %r31;
	@%p207 bra 	$L__BB27_63;
	setp.ne.s16 	%p337, %rs463, 0;
	not.b32 	%r267, %r26;
	add.s32 	%r268, %r105, %r267;
	sub.s32 	%r32, %r268, %r406;
	and.b32  	%r269, %r32, 768;
	setp.eq.s32 	%p209, %r269, 768;
	mov.u32 	%r410, %r26;
	@%p209 bra 	$L__BB27_59;
	add.s32 	%r408, %r26, %r406;
	shr.u32 	%r270, %r32, 8;
	add.s32 	%r271, %r270, 1;
	and.b32  	%r272, %r271, 3;
	neg.s32 	%r407, %r272;
	mov.u32 	%r410, %r26;
$L__BB27_58:
	.pragma "nounroll";
	cvt.u64.u32 	%rd124, %r408;
	add.s64 	%rd123, %rd16, %rd124;
	// begin inline asm
	{   .reg .u8 datum;    ld.global.nc.u8 datum, [%rd123];    cvt.u16.u8 %rs326, datum;}
	// end inline asm
	and.b16  	%rs327, %rs326, 255;
	setp.ne.s16 	%p210, %rs327, 0;
	or.pred  	%p337, %p337, %p210;
	add.s32 	%r410, %r410, 256;
	add.s32 	%r408, %r408, 256;
	add.s32 	%r407, %r407, 1;
	setp.ne.s32 	%p211, %r407, 0;
	@%p211 bra 	$L__BB27_58;
$L__BB27_59:
	setp.lt.u32 	%p212, %r32, 768;
	@%p212 bra 	$L__BB27_62;
	cvt.u64.u32 	%rd125, %r406;
	cvt.u64.u32 	%rd126, %r410;
	add.s64 	%rd127, %rd125, %rd126;
	add.s64 	%rd128, %rd127, %rd16;
	add.s64 	%rd144, %rd128, 512;
	add.s32 	%r411, %r410, %r406;
$L__BB27_61:
	cvt.u64.u32 	%rd133, %r411;
	add.s64 	%rd129, %rd16, %rd133;
	// begin inline asm
	{   .reg .u8 datum;    ld.global.nc.u8 datum, [%rd129];    cvt.u16.u8 %rs328, datum;}
	// end inline asm
	and.b16  	%rs332, %rs328, 255;
	setp.ne.s16 	%p213, %rs332, 0;
	or.pred  	%p214, %p337, %p213;
	add.s64 	%rd130, %rd144, -256;
	// begin inline asm
	{   .reg .u8 datum;    ld.global.nc.u8 datum, [%rd130];    cvt.u16.u8 %rs329, datum;}
	// end inline asm
	and.b16  	%rs333, %rs329, 255;
	setp.ne.s16 	%p215, %rs333, 0;
	or.pred  	%p216, %p214, %p215;
	// begin inline asm
	{   .reg .u8 datum;    ld.global.nc.u8 datum, [%rd144];    cvt.u16.u8 %rs330, datum;}
	// end inline asm
	and.b16  	%rs334, %rs330, 255;
	setp.ne.s16 	%p217, %rs334, 0;
	or.pred  	%p218, %p216, %p217;
	add.s64 	%rd132, %rd144, 256;
	// begin inline asm
	{   .reg .u8 datum;    ld.global.nc.u8 datum, [%rd132];    cvt.u16.u8 %rs331, datum;}
	// end inline asm
	and.b16  	%rs335, %rs331, 255;
	setp.ne.s16 	%p219, %rs335, 0;
	or.pred  	%p337, %p218, %p219;
	add.s32 	%r410, %r410, 1024;
	add.s64 	%rd144, %rd144, 1024;
	add.s32 	%r411, %r411, 1024;
	setp.lt.s32 	%p220, %r410, %r31;
	@%p220 bra 	$L__BB27_61;
$L__BB27_62:
	selp.u16 	%rs463, 1, 0, %p337;
$L__BB27_63:
	// begin inline asm
	mov.u32 %r273, %laneid;
	// end inline asm
	cvt.u32.u16 	%r275, %rs463;
	mov.b32 	%r276, 1;
	mov.b32 	%r277, 31;
	mov.b32 	%r278, -1;
	// begin inline asm
	shfl.sync.down.b32 %r274, %r275, %r276, %r277, %r278;
	// end inline asm
	setp.gt.s32 	%p221, %r273, 30;
	@%p221 bra 	$L__BB27_65;
	setp.ne.s16 	%p222, %rs463, 0;
	and.b32  	%r279, %r274, 255;
	setp.ne.s32 	%p223, %r279, 0;
	or.pred  	%p224, %p222, %p223;
	selp.u16 	%rs463, 1, 0, %p224;
$L__BB27_65:
	cvt.u32.u16 	%r281, %rs463;
	mov.b32 	%r282, 2;
	mov.b32 	%r283, 31;
	mov.b32 	%r284, -1;
	// begin inline asm
	shfl.sync.down.b32 %r280, %r281, %r282, %r283, %r284;
	// end inline asm
	setp.gt.s32 	%p225, %r273, 29;
	@%p225 bra 	$L__BB27_67;
	setp.ne.s16 	%p226, %rs463, 0;
	and.b32  	%r285, %r280, 255;
	setp.ne.s32 	%p227, %r285, 0;
	or.pred  	%p228, %p226, %p227;
	selp.u16 	%rs463, 1, 0, %p228;
$L__BB27_67:
	cvt.u32.u16 	%r287, %rs463;
	mov.b32 	%r288, 4;
	mov.b32 	%r289, 31;
	mov.b32 	%r290, -1;
	// begin inline asm
	shfl.sync.down.b32 %r286, %r287, %r288, %r289, %r290;
	// end inline asm
	setp.gt.s32 	%p229, %r273, 27;
	@%p229 bra 	$L__BB27_69;
	setp.ne.s16 	%p230, %rs463, 0;
	and.b32  	%r291, %r286, 255;
	setp.ne.s32 	%p231, %r291, 0;
	or.pred  	%p232, %p230, %p231;
	selp.u16 	%rs463, 1, 0, %p232;
$L__BB27_69:
	cvt.u32.u16 	%r293, %rs463;
	mov.b32 	%r294, 8;
	mov.b32 	%r295, 31;
	mov.b32 	%r296, -1;
	// begin inline asm
	shfl.sync.down.b32 %r292, %r293, %r294, %r295, %r296;
	// end inline asm
	setp.gt.s32 	%p233, %r273, 23;
	@%p233 bra 	$L__BB27_71;
	setp.ne.s16 	%p234, %rs463, 0;
	and.b32  	%r297, %r292, 255;
	setp.ne.s32 	%p235, %r297, 0;
	or.pred  	%p236, %p234, %p235;
	selp.u16 	%rs463, 1, 0, %p236;
$L__BB27_71:
	cvt.u32.u16 	%r299, %rs463;
	mov.b32 	%r300, 16;
	mov.b32 	%r301, 31;
	mov.b32 	%r302, -1;
	// begin inline asm
	shfl.sync.down.b32 %r298, %r299, %r300, %r301, %r302;
	// end inline asm
	setp.gt.s32 	%p237, %r273, 15;
	@%p237 bra 	$L__BB27_74;
	setp.ne.s16 	%p238, %rs463, 0;
	and.b32  	%r303, %r298, 255;
	setp.ne.s32 	%p239, %r303, 0;
	or.pred  	%p240, %p238, %p239;
	selp.u16 	%rs463, 1, 0, %p240;
	setp.ne.s32 	%p241, %r273, 0;
	@%p241 bra 	$L__BB27_74;
	shr.u32 	%r304, %r26, 5;
	mov.u32 	%r305, _ZZN3cub18CUB_300001_SM_10006detail6reduce28DeviceReduceSingleTileKernelINS2_10policy_hubIbjN4cuda3std3__410logical_orIbEEE10Policy1000EPbSC_iS9_bbNS7_10__identityEEEvT0_T1_T2_T3_T4_T6_E12temp_storage;
	add.s32 	%r306, %r305, %r304;
	st.shared.u8 	[%r306+8], %rs463;
$L__BB27_74:
	bar.sync 	0;
	setp.ne.s32 	%p242, %r26, 0;
	@%p242 bra 	$L__BB27_156;
	ld.shared.u8 	%rs336, [_ZZN3cub18CUB_300001_SM_10006detail6reduce28DeviceReduceSingleTileKernelINS2_10policy_hubIbjN4cuda3std3__410logical_orIbEEE10Policy1000EPbSC_iS9_bbNS7_10__identityEEEvT0_T1_T2_T3_T4_T6_E12temp_storage+9];
	or.b16  	%rs338, %rs463, %rs336;
	ld.shared.u8 	%rs339, [_ZZN3cub18CUB_300001_SM_10006detail6reduce28DeviceReduceSingleTileKernelINS2_10policy_hubIbjN4cuda3std3__410logical_orIbEEE10Policy1000EPbSC_iS9_bbNS7_10__identityEEEvT0_T1_T2_T3_T4_T6_E12temp_storage+10];
	or.b16  	%rs341, %rs338, %rs339;
	ld.shared.u8 	%rs342, [_ZZN3cub18CUB_300001_SM_10006detail6reduce28DeviceReduceSingleTileKernelINS2_10policy_hubIbjN4cuda3std3__410logical_orIbEEE10Policy1000EPbSC_iS9_bbNS7_10__identityEEEvT0_T1_T2_T3_T4_T6_E12temp_storage+11];
	or.b16  	%rs344, %rs341, %rs342;
	ld.shared.u8 	%rs345, [_ZZN3cub18CUB_300001_SM_10006detail6reduce28DeviceReduceSingleTileKernelINS2_10policy_hubIbjN4cuda3std3__410logical_orIbEEE10Policy1000EPbSC_iS9_bbNS7_10__identityEEEvT0_T1_T2_T3_T4_T6_E12temp_storage+12];
	or.b16  	%rs347, %rs344, %rs345;
	ld.shared.u8 	%rs348, [_ZZN3cub18CUB_300001_SM_10006detail6reduce28DeviceReduceSingleTileKernelINS2_10policy_hubIbjN4cuda3std3__410logical_orIbEEE10Policy1000EPbSC_iS9_bbNS7_10__identityEEEvT0_T1_T2_T3_T4_T6_E12temp_storage+13];
	or.b16  	%rs350, %rs347, %rs348;
	ld.shared.u8 	%rs351, [_ZZN3cub18CUB_300001_SM_10006detail6reduce28DeviceReduceSingleTileKernelINS2_10policy_hubIbjN4cuda3std3__410logical_orIbEEE10Policy1000EPbSC_iS9_bbNS7_10__identityEEEvT0_T1_T2_T3_T4_T6_E12temp_storage+14];
	or.b16  	%rs353, %rs350, %rs351;
	and.b16  	%rs354, %rs353, 255;
	mov.pred 	%p338, -1;
	setp.ne.s16 	%p244, %rs354, 0;
	@%p244 bra 	$L__BB27_77;
	ld.shared.u8 	%rs355, [_ZZN3cub18CUB_300001_SM_10006detail6reduce28DeviceReduceSingleTileKernelINS2_10policy_hubIbjN4cuda3std3__410logical_orIbEEE10Policy1000EPbSC_iS9_bbNS7_10__identityEEEvT0_T1_T2_T3_T4_T6_E12temp_storage+15];
	setp.ne.s16 	%p338, %rs355, 0;
$L__BB27_77:
	selp.u16 	%rs463, 1, 0, %p338;
	bra.uni 	$L__BB27_156;
$L__BB27_78:
	setp.gt.s32 	%p62, %r105, 8191;
	@%p62 bra 	$L__BB27_124;
	mov.u32 	%r53, %tid.x;
	setp.ge.s32 	%p109, %r53, %r105;
	mov.b16 	%rs463, 0;
	mov.u32 	%r416, %r53;
	@%p109 bra 	$L__BB27_81;
	cvt.u64.u32 	%rd97, %r53;
	add.s64 	%rd96, %rd16, %rd97;
	// begin inline asm
	{   .reg .u8 datum;    ld.global.nc.u8 datum, [%rd96];    cvt.u16.u8 %rs463, datum;}
	// end inline asm
	add.s32 	%r416, %r53, 256;
$L__BB27_81:
	setp.ge.s32 	%p110, %r416, %r105;
	@%p110 bra 	$L__BB27_88;
	and.b16  	%rs263, %rs463, 255;
	setp.ne.s16 	%p343, %rs263, 0;
	not.b32 	%r149, %r416;
	add.s32 	%r56, %r105, %r149;
	and.b32  	%r150, %r56, 768;
	setp.eq.s32 	%p112, %r150, 768;
	@%p112 bra 	$L__BB27_85;
	cvt.u64.u32 	%rd98, %r416;
	add.s64 	%rd145, %rd16, %rd98;
	shr.u32 	%r151, %r56, 8;
	add.s32 	%r152, %r151, 1;
	and.b32  	%r153, %r152, 3;
	neg.s32 	%r414, %r153;
$L__BB27_84:
	.pragma "nounroll";
	// begin inline asm
	{   .reg .u8 datum;    ld.global.nc.u8 datum, [%rd145];    cvt.u16.u8 %rs264, datum;}
	// end inline asm
	and.b16  	%rs265, %rs264, 255;
	setp.ne.s16 	%p113, %rs265, 0;
	or.pred  	%p343, %p343, %p113;
	add.s32 	%r416, %r416, 256;
	add.s64 	%rd145, %rd145, 256;
	add.s32 	%r414, %r414, 1;
	setp.ne.s32 	%p114, %r414, 0;
	@%p114 bra 	$L__BB27_84;
$L__BB27_85:
	setp.lt.u32 	%p115, %r56, 768;
	@%p115 bra 	$L__BB27_87;
$L__BB27_86:
	cvt.s64.s32 	%rd104, %r416;
	add.s64 	%rd100, %rd16, %rd104;
	// begin inline asm
	{   .reg .u8 datum;    ld.global.nc.u8 datum, [%rd100];    cvt.u16.u8 %rs266, datum;}
	// end inline asm
	and.b16  	%rs270, %rs266, 255;
	setp.ne.s16 	%p116, %rs270, 0;
	or.pred  	%p117, %p343, %p116;
	add.s64 	%rd101, %rd100, 256;
	// begin inline asm
	{   .reg .u8 datum;    ld.global.nc.u8 datum, [%rd101];    cvt.u16.u8 %rs267, datum;}
	// end inline asm
	and.b16  	%rs271, %rs267, 255;
	setp.ne.s16 	%p118, %rs271, 0;
	or.pred  	%p119, %p117, %p118;
	add.s64 	%rd102, %rd100, 512;
	// begin inline asm
	{   .reg .u8 datum;    ld.global.nc.u8 datum, [%rd102];    cvt.u16.u8 %rs268, datum;}
	// end inline asm
	and.b16  	%rs272, %rs268, 255;
	setp.ne.s16 	%p120, %rs272, 0;
	or.pred  	%p121, %p119, %p120;
	add.s64 	%rd103, %rd100, 768;
	// begin inline asm
	{   .reg .u8 datum;    ld.global.nc.u8 datum, [%rd103];    cvt.u16.u8 %rs269, datum;}
	// end inline asm
	and.b16  	%rs273, %rs269, 255;
	setp.ne.s16 	%p122, %rs273, 0;
	or.pred  	%p343, %p121, %p122;
	add.s32 	%r416, %r416, 1024;
	setp.lt.s32 	%p123, %r416, %r105;
	@%p123 bra 	$L__BB27_86;
$L__BB27_87:
	selp.u16 	%rs463, 1, 0, %p343;
$L__BB27_88:
	setp.lt.s32 	%p124, %r105, 256;
	@%p124 bra 	$L__BB27_104;
	// begin inline asm
	mov.u32 %r201, %laneid;
	// end inline asm
	cvt.u32.u16 	%r207, %rs463;
	and.b32  	%r203, %r207, 255;
	mov.b32 	%r204, 1;
	mov.b32 	%r205, 31;
	mov.b32 	%r206, -1;
	// begin inline asm
	shfl.sync.down.b32 %r202, %r203, %r204, %r205, %r206;
	// end inline asm
	setp.gt.s32 	%p163, %r201, 30;
	@%p163 bra 	$L__BB27_91;
	and.b16  	%rs301, %rs463, 255;
	setp.ne.s16 	%p164, %rs301, 0;
	and.b32  	%r208, %r202, 255;
	setp.ne.s32 	%p165, %r208, 0;
	or.pred  	%p166, %p164, %p165;
	selp.u16 	%rs463, 1, 0, %p166;
$L__BB27_91:
	cvt.u32.u16 	%r214, %rs463;
	and.b32  	%r210, %r214, 255;
	mov.b32 	%r211, 2;
	mov.b32 	%r212, 31;
	mov.b32 	%r213, -1;
	// begin inline asm
	shfl.sync.down.b32 %r209, %r210, %r211, %r212, %r213;
	// end inline asm
	setp.gt.s32 	%p167, %r201, 29;
	@%p167 bra 	$L__BB27_93;
	and.b16  	%rs302, %rs463, 255;
	setp.ne.s16 	%p168, %rs302, 0;
	and.b32  	%r215, %r209, 255;
	setp.ne.s32 	%p169, %r215, 0;
	or.pred  	%p170, %p168, %p169;
	selp.u16 	%rs463, 1, 0, %p170;
$L__BB27_93:
	cvt.u32.u16 	%r221, %rs463;
	and.b32  	%r217, %r221, 255;
	mov.b32 	%r218, 4;
	mov.b32 	%r219, 31;
	mov.b32 	%r220, -1;
	// begin inline asm
	shfl.sync.down.b32 %r216, %r217, %r218, %r219, %r220;
	// end inline asm
	setp.gt.s32 	%p171, %r201, 27;
	@%p171 bra 	$L__BB27_95;
	and.b16  	%rs303, %rs463, 255;
	setp.ne.s16 	%p172, %rs303, 0;
	and.b32  	%r222, %r216, 255;
	setp.ne.s32 	%p173, %r222, 0;
	or.pred  	%p174, %p172, %p173;
	selp.u16 	%rs463, 1, 0, %p174;
$L__BB27_95:
	cvt.u32.u16 	%r228, %rs463;
	and.b32  	%r224, %r228, 255;
	mov.b32 	%r225, 8;
	mov.b32 	%r226, 31;
	mov.b32 	%r227, -1;
	// begin inline asm
	shfl.sync.down.b32 %r223, %r224, %r225, %r226, %r227;
	// end inline asm
	setp.gt.s32 	%p175, %r201, 23;
	@%p175 bra 	$L__BB27_97;
	and.b16  	%rs304, %rs463, 255;
	setp.ne.s16 	%p176, %rs304, 0;
	and.b32  	%r229, %r223, 255;
	setp.ne.s32 	%p177, %r229, 0;
	or.pred  	%p178, %p176, %p177;
	selp.u16 	%rs463, 1, 0, %p178;
$L__BB27_97:
	cvt.u32.u16 	%r235, %rs463;
	and.b32  	%r231, %r235, 255;
	mov.b32 	%r232, 16;
	mov.b32 	%r233, 31;
	mov.b32 	%r234, -1;
	// begin inline asm
	shfl.sync.down.b32 %r230, %r231, %r232, %r233, %r234;
	// end inline asm
	setp.gt.s32 	%p179, %r201, 15;
	@%p179 bra 	$L__BB27_100;
	and.b16  	%rs305, %rs463, 255;
	setp.ne.s16 	%p180, %rs305, 0;
	and.b32  	%r236, %r230, 255;
	setp.ne.s32 	%p181, %r236, 0;
	or.pred  	%p182, %p180, %p181;
	selp.u16 	%rs463, 1, 0, %p182;
	setp.ne.s32 	%p183, %r201, 0;
	@%p183 bra 	$L__BB27_100;
	shr.u32 	%r237, %r53, 5;
	mov.u32 	%r238, _ZZN3cub18CUB_300001_SM_10006detail6reduce28DeviceReduceSingleTileKernelINS2_10policy_hubIbjN4cuda3std3__410logical_orIbEEE10Policy1000EPbSC_iS9_bbNS7_10__identityEEEvT0_T1_T2_T3_T4_T6_E12temp_storage;
	add.s32 	%r239, %r238, %r237;
	st.shared.u8 	[%r239+8], %rs463;
$L__BB27_100:
	bar.sync 	0;
	setp.ne.s32 	%p184, %r53, 0;
	@%p184 bra 	$L__BB27_156;
	ld.shared.u8 	%rs306, [_ZZN3cub18CUB_300001_SM_10006detail6reduce28DeviceReduceSingleTileKernelINS2_10policy_hubIbjN4cuda3std3__410logical_orIbEEE10Policy1000EPbSC_iS9_bbNS7_10__identityEEEvT0_T1_T2_T3_T4_T6_E12temp_storage+9];
	or.b16  	%rs308, %rs463, %rs306;
	ld.shared.u8 	%rs309, [_ZZN3cub18CUB_300001_SM_10006detail6reduce28DeviceReduceSingleTileKernelINS2_10policy_hubIbjN4cuda3std3__410logical_orIbEEE10Policy1000EPbSC_iS9_bbNS7_10__identityEEEvT0_T1_T2_T3_T4_T6_E12temp_storage+10];
	or.b16  	%rs311, %rs308, %rs309;
	ld.shared.u8 	%rs312, [_ZZN3cub18CUB_300001_SM_10006detail6reduce28DeviceReduceSingleTileKernelINS2_10policy_hubIbjN4cuda3std3__410logical_orIbEEE10Policy1000EPbSC_iS9_bbNS7_10__identityEEEvT0_T1_T2_T3_T4_T6_E12temp_storage+11];
	or.b16  	%rs314, %rs311, %rs312;
	ld.shared.u8 	%rs315, [_ZZN3cub18CUB_300001_SM_10006detail6reduce28DeviceReduceSingleTileKernelINS2_10policy_hubIbjN4cuda3std3__410logical_orIbEEE10Policy1000EPbSC_iS9_bbNS7_10__identityEEEvT0_T1_T2_T3_T4_T6_E12temp_storage+12];
	or.b16  	%rs317, %rs314, %rs315;
	ld.shared.u8 	%rs318, [_ZZN3cub18CUB_300001_SM_10006detail6reduce28DeviceReduceSingleTileKernelINS2_10policy_hubIbjN4cuda3std3__410logical_orIbEEE10Policy1000EPbSC_iS9_bbNS7_10__identityEEEvT0_T1_T2_T3_T4_T6_E12temp_storage+13];
	or.b16  	%rs320, %rs317, %rs318;
	ld.shared.u8 	%rs321, [_ZZN3cub18CUB_300001_SM_10006detail6reduce28DeviceReduceSingleTileKernelINS2_10policy_hubIbjN4cuda3std3__410logical_orIbEEE10Policy1000EPbSC_iS9_bbNS7_10__identityEEEvT0_T1_T2_T3_T4_T6_E12temp_storage+14];
	or.b16  	%rs323, %rs320, %rs321;
	and.b16  	%rs324, %rs323, 255;
	mov.pred 	%p344, -1;
	setp.ne.s16 	%p186, %rs324, 0;
	@%p186 bra 	$L__BB27_103;
	ld.shared.u8 	%rs325, [_ZZN3cub18CUB_300001_SM_10006detail6reduce28DeviceReduceSingleTileKernelINS2_10policy_hubIbjN4cuda3std3__410logical_orIbEEE10Policy1000EPbSC_iS9_bbNS7_10__identityEEEvT0_T1_T2_T3_T4_T6_E12temp_storage+15];
	setp.ne.s16 	%p344, %rs325, 0;
$L__BB27_103:
	selp.u16 	%rs463, 1, 0, %p344;
	bra.uni 	$L__BB27_156;
$L__BB27_104:
	// begin inline asm
	mov.u32 %r154, %laneid;
	// end inline asm
	and.b32  	%r160, %r53, 992;
	add.s32 	%r161, %r160, 32;
	setp.gt.s32 	%p125, %r161, %r105;
	not.b32 	%r162, %r160;
	add.s32 	%r163, %r105, %r162;
	selp.b32 	%r158, %r163, 31, %p125;
	cvt.u32.u16 	%r164, %rs463;
	and.b32  	%r156, %r164, 255;
	mov.b32 	%r157, 1;
	mov.b32 	%r159, -1;
	// begin inline asm
	shfl.sync.down.b32 %r155, %r156, %r157, %r158, %r159;
	// end inline asm
	setp.ge.s32 	%p126, %r154, %r158;
	@%p126 bra 	$L__BB27_106;
	and.b16  	%rs274, %rs463, 255;
	setp.ne.s16 	%p127, %rs274, 0;
	and.b32  	%r165, %r155, 255;
	setp.ne.s32 	%p128, %r165, 0;
	or.pred  	%p129, %p127, %p128;
	selp.u16 	%rs463, 1, 0, %p129;
$L__BB27_106:
	cvt.u32.u16 	%r171, %rs463;
	and.b32  	%r167, %r171, 255;
	mov.b32 	%r168, 2;
	mov.b32 	%r170, -1;
	// begin inline asm
	shfl.sync.down.b32 %r166, %r167, %r168, %r158, %r170;
	// end inline asm
	add.s32 	%r172, %r154, 2;
	setp.gt.s32 	%p130, %r172, %r158;
	@%p130 bra 	$L__BB27_108;
	and.b16  	%rs275, %rs463, 255;
	setp.ne.s16 	%p131, %rs275, 0;
	and.b32  	%r173, %r166, 255;
	setp.ne.s32 	%p132, %r173, 0;
	or.pred  	%p133, %p131, %p132;
	selp.u16 	%rs463, 1, 0, %p133;
$L__BB27_108:
	cvt.u32.u16 	%r179, %rs463;
	and.b32  	%r175, %r179, 255;
	mov.b32 	%r176, 4;
	mov.b32 	%r178, -1;
	// begin inline asm
	shfl.sync.down.b32 %r174, %r175, %r176, %r158, %r178;
	// end inline asm
	add.s32 	%r180, %r154, 4;
	setp.gt.s32 	%p134, %r180, %r158;
	@%p134 bra 	$L__BB27_110;
	and.b16  	%rs276, %rs463, 255;
	setp.ne.s16 	%p135, %rs276, 0;
	and.b32  	%r181, %r174, 255;
	setp.ne.s32 	%p136, %r181, 0;
	or.pred  	%p137, %p135, %p136;
	selp.u16 	%rs463, 1, 0, %p137;
$L__BB27_110:
	cvt.u32.u16 	%r187, %rs463;
	and.b32  	%r183, %r187, 255;
	mov.b32 	%r184, 8;
	mov.b32 	%r186, -1;
	// begin inline asm
	shfl.sync.down.b32 %r182, %r183, %r184, %r158, %r186;
	// end inline asm
	add.s32 	%r188, %r154, 8;
	setp.gt.s32 	%p138, %r188, %r158;
	@%p138 bra 	$L__BB27_112;
	and.b16  	%rs277, %rs463, 255;
	setp.ne.s16 	%p139, %rs277, 0;
	and.b32  	%r189, %r182, 255;
	setp.ne.s32 	%p140, %r189, 0;
	or.pred  	%p141, %p139, %p140;
	selp.u16 	%rs463, 1, 0, %p141;
$L__BB27_112:
	cvt.u32.u16 	%r195, %rs463;
	and.b32  	%r191, %r195, 255;
	mov.b32 	%r192, 16;
	mov.b32 	%r194, -1;
	// begin inline asm
	shfl.sync.down.b32 %r190, %r191, %r192, %r158, %r194;
	// end inline asm
	add.s32 	%r196, %r154, 16;
	setp.gt.s32 	%p142, %r196, %r158;
	@%p142 bra 	$L__BB27_114;
	and.b16  	%rs278, %rs463, 255;
	setp.ne.s16 	%p143, %rs278, 0;
	and.b32  	%r197, %r190, 255;
	setp.ne.s32 	%p144, %r197, 0;
	or.pred  	%p145, %p143, %p144;
	selp.u16 	%rs463, 1, 0, %p145;
$L__BB27_114:
	setp.ne.s32 	%p146, %r154, 0;
	@%p146 bra 	$L__BB27_116;
	shr.u32 	%r198, %r53, 5;
	mov.u32 	%r199, _ZZN3cub18CUB_300001_SM_10006detail6reduce28DeviceReduceSingleTileKernelINS2_10policy_hubIbjN4cuda3std3__410logical_orIbEEE10Policy1000EPbSC_iS9_bbNS7_10__identityEEEvT0_T1_T2_T3_T4_T6_E12temp_storage;
	add.s32 	%r200, %r199, %r198;
	st.shared.u8 	[%r200+8], %rs463;
$L__BB27_116:
	bar.sync 	0;
	setp.ne.s32 	%p147, %r53, 0;
	setp.lt.s32 	%p148, %r105, 33;
	or.pred  	%p149, %p147, %p148;
	@%p149 bra 	$L__BB27_156;
	ld.shared.u8 	%rs279, [_ZZN3cub18CUB_300001_SM_10006detail6reduce28DeviceReduceSingleTileKernelINS2_10policy_hubIbjN4cuda3std3__410logical_orIbEEE10Policy1000EPbSC_iS9_bbNS7_10__identityEEEvT0_T1_T2_T3_T4_T6_E12temp_storage+9];
	or.b16  	%rs281, %rs463, %rs279;
	and.b16  	%rs282, %rs281, 255;
	setp.ne.s16 	%p40, %rs282, 0;
	selp.u16 	%rs463, 1, 0, %p40;
	setp.lt.u32 	%p150, %r105, 65;
	@%p150 bra 	$L__BB27_156;
	ld.shared.u8 	%rs283, [_ZZN3cub18CUB_300001_SM_10006detail6reduce28DeviceReduceSingleTileKernelINS2_10policy_hubIbjN4cuda3std3__410logical_orIbEEE10Policy1000EPbSC_iS9_bbNS7_10__identityEEEvT0_T1_T2_T3_T4_T6_E12temp_storage+10];
	setp.ne.s16 	%p151, %rs283, 0;
	or.pred  	%p41, %p40, %p151;
	selp.u16 	%rs463, 1, 0, %p41;
	setp.lt.u32 	%p152, %r105, 97;
	@%p152 bra 	$L__BB27_156;
	ld.shared.u8 	%rs286, [_ZZN3cub18CUB_300001_SM_10006detail6reduce28DeviceReduceSingleTileKernelINS2_10policy_hubIbjN4cuda3std3__410logical_orIbEEE10Policy1000EPbSC_iS9_bbNS7_10__identityEEEvT0_T1_T2_T3_T4_T6_E12temp_storage+11];
	setp.ne.s16 	%p153, %rs286, 0;
	or.pred  	%p42, %p41, %p153;
	selp.u16 	%rs463, 1, 0, %p42;
	setp.lt.u32 	%p154, %r105, 129;
	@%p154 bra 	$L__BB27_156;
	ld.shared.u8 	%rs289, [_ZZN3cub18CUB_300001_SM_10006detail6reduce28DeviceReduceSingleTileKernelINS2_10policy_hubIbjN4cuda3std3__410logical_orIbEEE10Policy1000EPbSC_iS9_bbNS7_10__identityEEEvT0_T1_T2_T3_T4_T6_E12temp_storage+12];
	setp.ne.s16 	%p155, %rs289, 0;
	or.pred  	%p43, %p42, %p155;
	selp.u16 	%rs463, 1, 0, %p43;
	setp.lt.u32 	%p156, %r105, 161;
	@%p156 bra 	$L__BB27_156;
	ld.shared.u8 	%rs292, [_ZZN3cub18CUB_300001_SM_10006detail6reduce28DeviceReduceSingleTileKernelINS2_10policy_hubIbjN4cuda3std3__410logical_orIbEEE10Policy1000EPbSC_iS9_bbNS7_10__identityEEEvT0_T1_T2_T3_T4_T6_E12temp_storage+13];
	setp.ne.s16 	%p157, %rs292, 0;
	or.pred  	%p44, %p43, %p157;
	selp.u16 	%rs463, 1, 0, %p44;
	setp.lt.u32 	%p158, %r105, 193;
	@%p158 bra 	$L__BB27_156;
	ld.shared.u8 	%rs295, [_ZZN3cub18CUB_300001_SM_10006detail6reduce28DeviceReduceSingleTileKernelINS2_10policy_hubIbjN4cuda3std3__410logical_orIbEEE10Policy1000EPbSC_iS9_bbNS7_10__identityEEEvT0_T1_T2_T3_T4_T6_E12temp_storage+14];
	setp.ne.s16 	%p159, %rs295, 0;
	or.pred  	%p45, %p44, %p159;
	selp.u16 	%rs463, 1, 0, %p45;
	setp.lt.u32 	%p160, %r105, 225;
	@%p160 bra 	$L__BB27_156;
	ld.shared.u8 	%rs298, [_ZZN3cub18CUB_300001_SM_10006detail6reduce28DeviceReduceSingleTileKernelINS2_10policy_hubIbjN4cuda3std3__410logical_orIbEEE10Policy1000EPbSC_iS9_bbNS7_10__identityEEEvT0_T1_T2_T3_T4_T6_E12temp_storage+15];
	setp.ne.s16 	%p161, %rs298, 0;
	or.pred  	%p162, %p45, %p161;
	selp.u16 	%rs463, 1, 0, %p162;
	bra.uni 	$L__BB27_156;
$L__BB27_124:
	mov.u32 	%r78, %tid.x;
	cvt.u64.u32 	%rd51, %r78;
	add.s64 	%rd19, %rd16, %rd51;
	// begin inline asm
	{   .reg .u8 datum;    ld.global.nc.u8 datum, [%rd19];    cvt.u16.u8 %rs102, datum;}
	// end inline asm
	add.s64 	%rd20, %rd19, 256;
	// begin inline asm
	{   .reg .u8 datum;    ld.global.nc.u8 datum, [%rd20];    cvt.u16.u8 %rs103, datum;}
	// end inline asm
	add.s64 	%rd21, %rd19, 512;
	// begin inline asm
	{   .reg .u8 datum;    ld.global.nc.u8 datum, [%rd21];    cvt.u16.u8 %rs104, datum;}
	// end inline asm
	add.s64 	%rd22, %rd19, 768;
	// begin inline asm
	{   .reg .u8 datum;    ld.global.nc.u8 datum, [%rd22];    cvt.u16.u8 %rs105, datum;}
	// end inline asm
	add.s64 	%rd23, %rd19, 1024;
	// begin inline asm
	{   .reg .u8 datum;    ld.global.nc.u8 datum, [%rd23];    cvt.u16.u8 %rs106, datum;}
	// end inline asm
	add.s64 	%rd24, %rd19, 1280;
	// begin inline asm
	{   .reg .u8 datum;    ld.global.nc.u8 datum, [%rd24];    cvt.u16.u8 %rs107, datum;}
	// end inline asm
	add.s64 	%rd25, %rd19, 1536;
	// begin inline asm
	{   .reg .u8 datum;    ld.global.nc.u8 datum, [%rd25];    cvt.u16.u8 %rs108, datum;}
	// end inline asm
	add.s64 	%rd26, %rd19, 1792;
	// begin inline asm
	{   .reg .u8 datum;    ld.global.nc.u8 datum, [%rd26];    cvt.u16.u8 %rs109, datum;}
	// end inline asm
	add.s64 	%rd27, %rd19, 2048;
	// begin inline asm
	{   .reg .u8 datum;    ld.global.nc.u8 datum, [%rd27];    cvt.u16.u8 %rs110, datum;}
	// end inline asm
	add.s64 	%rd28, %rd19, 2304;
	// begin inline asm
	{   .reg .u8 datum;    ld.global.nc.u8 datum, [%rd28];    cvt.u16.u8 %rs111, datum;}
	// end inline asm
	add.s64 	%rd29, %rd19, 2560;
	// begin inline asm
	{   .reg .u8 datum;    ld.global.nc.u8 datum, [%rd29];    cvt.u16.u8 %rs112, datum;}
	// end inline asm
	add.s64 	%rd30, %rd19, 2816;
	// begin inline asm
	{   .reg .u8 datum;    ld.global.nc.u8 datum, [%rd30];    cvt.u16.u8 %rs113, datum;}
	// end inline asm
	add.s64 	%rd31, %rd19, 3072;
	// begin inline asm
	{   .reg .u8 datum;    ld.global.nc.u8 datum, [%rd31];    cvt.u16.u8 %rs114, datum;}
	// end inline asm
	add.s64 	%rd32, %rd19, 3328;
	// begin inline asm
	{   .reg .u8 datum;    ld.global.nc.u8 datum, [%rd32];    cvt.u16.u8 %rs115, datum;}
	// end inline asm
	add.s64 	%rd33, %rd19, 3584;
	// begin inline asm
	{   .reg .u8 datum;    ld.global.nc.u8 datum, [%rd33];    cvt.u16.u8 %rs116, datum;}
	// end inline asm
	add.s64 	%rd34, %rd19, 3840;
	// begin inline asm
	{   .reg .u8 datum;    ld.global.nc.u8 datum, [%rd34];    cvt.u16.u8 %rs117, datum;}
	// end inline asm
	add.s64 	%rd35, %rd19, 4096;
	// begin inline asm
	{   .reg .u8 datum;    ld.global.nc.u8 datum, [%rd35];    cvt.u16.u8 %rs118, datum;}
	// end inline asm
	add.s64 	%rd36, %rd19, 4352;
	// begin inline asm
	{   .reg .u8 datum;    ld.global.nc.u8 datum, [%rd36];    cvt.u16.u8 %rs119, datum;}
	// end inline asm
	add.s64 	%rd37, %rd19, 4608;
	// begin inline asm
	{   .reg .u8 datum;    ld.global.nc.u8 datum, [%rd37];    cvt.u16.u8 %rs120, datum;}
	// end inline asm
	add.s64 	%rd38, %rd19, 4864;
	// begin inline asm
	{   .reg .u8 datum;    ld.global.nc.u8 datum, [%rd38];    cvt.u16.u8 %rs121, datum;}
	// end inline asm
	add.s64 	%rd39, %rd19, 5120;
	// begin inline asm
	{   .reg .u8 datum;    ld.global.nc.u8 datum, [%rd39];    cvt.u16.u8 %rs122, datum;}
	// end inline asm
	add.s64 	%rd40, %rd19, 5376;
	// begin inline asm
	{   .reg .u8 datum;    ld.global.nc.u8 datum, [%rd40];    cvt.u16.u8 %rs123, datum;}
	// end inline asm
	add.s64 	%rd41, %rd19, 5632;
	// begin inline asm
	{   .reg .u8 datum;    ld.global.nc.u8 datum, [%rd41];    cvt.u16.u8 %rs124, datum;}
	// end inline asm
	add.s64 	%rd42, %rd19, 5888;
	// begin inline asm
	{   .reg .u8 datum;    ld.global.nc.u8 datum, [%rd42];    cvt.u16.u8 %rs125, datum;}
	// end inline asm
	add.s64 	%rd43, %rd19, 6144;
	// begin inline asm
	{   .reg .u8 datum;    ld.global.nc.u8 datum, [%rd43];    cvt.u16.u8 %rs126, datum;}
	// end inline asm
	add.s64 	%rd44, %rd19, 6400;
	// begin inline asm
	{   .reg .u8 datum;    ld.global.nc.u8 datum, [%rd44];    cvt.u16.u8 %rs127, datum;}
	// end inline asm
	add.s64 	%rd45, %rd19, 6656;
	// begin inline asm
	{   .reg .u8 datum;    ld.global.nc.u8 datum, [%rd45];    cvt.u16.u8 %rs128, datum;}
	// end inline asm
	add.s64 	%rd46, %rd19, 6912;
	// begin inline asm
	{   .reg .u8 datum;    ld.global.nc.u8 datum, [%rd46];    cvt.u16.u8 %rs129, datum;}
	// end inline asm
	add.s64 	%rd47, %rd19, 7168;
	// begin inline asm
	{   .reg .u8 datum;    ld.global.nc.u8 datum, [%rd47];    cvt.u16.u8 %rs130, datum;}
	// end inline asm
	add.s64 	%rd48, %rd19, 7424;
	// begin inline asm
	{   .reg .u8 datum;    ld.global.nc.u8 datum, [%rd48];    cvt.u16.u8 %rs131, datum;}
	// end inline asm
	add.s64 	%rd49, %rd19, 7680;
	// begin inline asm
	{   .reg .u8 datum;    ld.global.nc.u8 datum, [%rd49];    cvt.u16.u8 %rs132, datum;}
	// end inline asm
	add.s64 	%rd50, %rd19, 7936;
	// begin inline asm
	{   .reg .u8 datum;    ld.global.nc.u8 datum, [%rd50];    cvt.u16.u8 %rs133, datum;}
	// end inline asm
	or.b16  	%rs134, %rs102, %rs103;
	or.b16  	%rs135, %rs134, %rs104;
	or.b16  	%rs136, %rs135, %rs105;
	or.b16  	%rs137, %rs136, %rs106;
	or.b16  	%rs138, %rs137, %rs107;
	or.b16  	%rs139, %rs138, %rs108;
	or.b16  	%rs140, %rs139, %rs109;
	or.b16  	%rs141, %rs140, %rs110;
	or.b16  	%rs142, %rs141, %rs111;
	or.b16  	%rs143, %rs142, %rs112;
	or.b16  	%rs144, %rs143, %rs113;
	or.b16  	%rs145, %rs144, %rs114;
	or.b16  	%rs146, %rs145, %rs115;
	or.b16  	%rs147, %rs146, %rs116;
	or.b16  	%rs148, %rs147, %rs117;
	or.b16  	%rs149, %rs148, %rs118;
	or.b16  	%rs150, %rs149, %rs119;
	or.b16  	%rs151, %rs150, %rs120;
	or.b16  	%rs152, %rs151, %rs121;
	or.b16  	%rs153, %rs152, %rs122;
	or.b16  	%rs154, %rs153, %rs123;
	or.b16  	%rs155, %rs154, %rs124;
	or.b16  	%rs156, %rs155, %rs125;
	or.b16  	%rs157, %rs156, %rs126;
	or.b16  	%rs158, %rs157, %rs127;
	or.b16  	%rs159, %rs158, %rs128;
	or.b16  	%rs160, %rs159, %rs129;
	or.b16  	%rs161, %rs160, %rs130;
	or.b16  	%rs162, %rs161, %rs131;
	or.b16  	%rs163, %rs162, %rs132;
	and.b16  	%rs164, %rs163, 255;
	mov.pred 	%p345, -1;
	setp.ne.s16 	%p64, %rs164, 0;
	@%p64 bra 	$L__BB27_126;
	and.b16  	%rs165, %rs133, 255;
	setp.ne.s16 	%p345, %rs165, 0;
$L__BB27_126:
	selp.u16 	%rs463, 1, 0, %p345;
	setp.lt.u32 	%p65, %r105, 16384;
	mov.b32 	%r419, 8192;
	@%p65 bra 	$L__BB27_132;
	add.s32 	%r79, %r105, -8192;
	mov.b32 	%r419, 8192;
$L__BB27_128:
	cvt.s64.s32 	%rd84, %r419;
	add.s64 	%rd52, %rd19, %rd84;
	// begin inline asm
	{   .reg .u8 datum;    ld.global.nc.u8 datum, [%rd52];    cvt.u16.u8 %rs166, datum;}
	// end inline asm
	add.s64 	%rd53, %rd52, 256;
	// begin inline asm
	{   .reg .u8 datum;    ld.global.nc.u8 datum, [%rd53];    cvt.u16.u8 %rs167, datum;}
	// end inline asm
	add.s64 	%rd54, %rd52, 512;
	// begin inline asm
	{   .reg .u8 datum;    ld.global.nc.u8 datum, [%rd54];    cvt.u16.u8 %rs168, datum;}
	// end inline asm
	add.s64 	%rd55, %rd52, 768;
	// begin inline asm
	{   .reg .u8 datum;    ld.global.nc.u8 datum, [%rd55];    cvt.u16.u8 %rs169, datum;}
	// end inline asm
	add.s64 	%rd56, %rd52, 1024;
	// begin inline asm
	{   .reg .u8 datum;    ld.global.nc.u8 datum, [%rd56];    cvt.u16.u8 %rs170, datum;}
	// end inline asm
	add.s64 	%rd57, %rd52, 1280;
	// begin inline asm
	{   .reg .u8 datum;    ld.global.nc.u8 datum, [%rd57];    cvt.u16.u8 %rs171, datum;}
	// end inline asm
	add.s64 	%rd58, %rd52, 1536;
	// begin inline asm
	{   .reg .u8 datum;    ld.global.nc.u8 datum, [%rd58];    cvt.u16.u8 %rs172, datum;}
	// end inline asm
	add.s64 	%rd59, %rd52, 1792;
	// begin inline asm
	{   .reg .u8 datum;    ld.global.nc.u8 datum, [%rd59];    cvt.u16.u8 %rs173, datum;}
	// end inline asm
	add.s64 	%rd60, %rd52, 2048;
	// begin inline asm
	{   .reg .u8 datum;    ld.global.nc.u8 datum, [%rd60];    cvt.u16.u8 %rs174, datum;}
	// end inline asm
	add.s64 	%rd61, %rd52, 2304;
	// begin inline asm
	{   .reg .u8 datum;    ld.global.nc.u8 datum, [%rd61];    cvt.u16.u8 %rs175, datum;}
	// end inline asm
	add.s64 	%rd62, %rd52, 2560;
	// begin inline asm
	{   .reg .u8 datum;    ld.global.nc.u8 datum, [%rd62];    cvt.u16.u8 %rs176, datum;}
	// end inline asm
	add.s64 	%rd63, %rd52, 2816;
	// begin inline asm
	{   .reg .u8 datum;    ld.global.nc.u8 datum, [%rd63];    cvt.u16.u8 %rs177, datum;}
	// end inline asm
	add.s64 	%rd64, %rd52, 3072;
	// begin inline asm
	{   .reg .u8 datum;    ld.global.nc.u8 datum, [%rd64];    cvt.u16.u8 %rs178, datum;}
	// end inline asm
	add.s64 	%rd65, %rd52, 3328;
	// begin inline asm
	{   .reg .u8 datum;    ld.global.nc.u8 datum, [%rd65];    cvt.u16.u8 %rs179, datum;}
	// end inline asm
	add.s64 	%rd66, %rd52, 3584;
	// begin inline asm
	{   .reg .u8 datum;    ld.global.nc.u8 datum, [%rd66];    cvt.u16.u8 %rs180, datum;}
	// end inline asm
	add.s64 	%rd67, %rd52, 3840;
	// begin inline asm
	{   .reg .u8 datum;    ld.global.nc.u8 datum, [%rd67];    cvt.u16.u8 %rs181, datum;}
	// end inline asm
	add.s64 	%rd68, %rd52, 4096;
	// begin inline asm
	{   .reg .u8 datum;    ld.global.nc.u8 datum, [%rd68];    cvt.u16.u8 %rs182, datum;}
	// end inline asm
	add.s64 	%rd69, %rd52, 4352;
	// begin inline asm
	{   .reg .u8 datum;    ld.global.nc.u8 datum, [%rd69];    cvt.u16.u8 %rs183, datum;}
	// end inline asm
	add.s64 	%rd70, %rd52, 4608;
	// begin inline asm
	{   .reg .u8 datum;    ld.global.nc.u8 datum, [%rd70];    cvt.u16.u8 %rs184, datum;}
	// end inline asm
	add.s64 	%rd71, %rd52, 4864;
	// begin inline asm
	{   .reg .u8 datum;    ld.global.nc.u8 datum, [%rd71];    cvt.u16.u8 %rs185, datum;}
	// end inline asm
	add.s64 	%rd72, %rd52, 5120;
	// begin inline asm
	{   .reg .u8 datum;    ld.global.nc.u8 datum, [%rd72];    cvt.u16.u8 %rs186, datum;}
	// end inline asm
	add.s64 	%rd73, %rd52, 5376;
	// begin inline asm
	{   .reg .u8 datum;    ld.global.nc.u8 datum, [%rd73];    cvt.u16.u8 %rs187, datum;}
	// end inline asm
	add.s64 	%rd74, %rd52, 5632;
	// begin inline asm
	{   .reg .u8 datum;    ld.global.nc.u8 datum, [%rd74];    cvt.u16.u8 %rs188, datum;}
	// end inline asm
	add.s64 	%rd75, %rd52, 5888;
	// begin inline asm
	{   .reg .u8 datum;    ld.global.nc.u8 datum, [%rd75];    cvt.u16.u8 %rs189, datum;}
	// end inline asm
	add.s64 	%rd76, %rd52, 6144;
	// begin inline asm
	{   .reg .u8 datum;    ld.global.nc.u8 datum, [%rd76];    cvt.u16.u8 %rs190, datum;}
	// end inline asm
	add.s64 	%rd77, %rd52, 6400;
	// begin inline asm
	{   .reg .u8 datum;    ld.global.nc.u8 datum, [%rd77];    cvt.u16.u8 %rs191, datum;}
	// end inline asm
	add.s64 	%rd78, %rd52, 6656;
	// begin inline asm
	{   .reg .u8 datum;    ld.global.nc.u8 datum, [%rd78];    cvt.u16.u8 %rs192, datum;}
	// end inline asm
	add.s64 	%rd79, %rd52, 6912;
	// begin inline asm
	{   .reg .u8 datum;    ld.global.nc.u8 datum, [%rd79];    cvt.u16.u8 %rs193, datum;}
	// end inline asm
	add.s64 	%rd80, %rd52, 7168;
	// begin inline asm
	{   .reg .u8 datum;    ld.global.nc.u8 datum, [%rd80];    cvt.u16.u8 %rs194, datum;}
	// end inline asm
	add.s64 	%rd81, %rd52, 7424;
	// begin inline asm
	{   .reg .u8 datum;    ld.global.nc.u8 datum, [%rd81];    cvt.u16.u8 %rs195, datum;}
	// end inline asm
	add.s64 	%rd82, %rd52, 7680;
	// begin inline asm
	{   .reg .u8 datum;    ld.global.nc.u8 datum, [%rd82];    cvt.u16.u8 %rs196, datum;}
	// end inline asm
	add.s64 	%rd83, %rd52, 7936;
	// begin inline asm
	{   .reg .u8 datum;    ld.global.nc.u8 datum, [%rd83];    cvt.u16.u8 %rs197, datum;}
	// end inline asm
	or.b16  	%rs198, %rs463, %rs166;
	or.b16  	%rs199, %rs198, %rs167;
	or.b16  	%rs200, %rs199, %rs168;
	or.b16  	%rs201, %rs200, %rs169;
	or.b16  	%rs202, %rs201, %rs170;
	or.b16  	%rs203, %rs202, %rs171;
	or.b16  	%rs204, %rs203, %rs172;
	or.b16  	%rs205, %rs204, %rs173;
	or.b16  	%rs206, %rs205, %rs174;
	or.b16  	%rs207, %rs206, %rs175;
	or.b16  	%rs208, %rs207, %rs176;
	or.b16  	%rs209, %rs208, %rs177;
	or.b16  	%rs210, %rs209, %rs178;
	or.b16  	%rs211, %rs210, %rs179;
	or.b16  	%rs212, %rs211, %rs180;
	or.b16  	%rs213, %rs212, %rs181;
	or.b16  	%rs214, %rs213, %rs182;
	or.b16  	%rs215, %rs214, %rs183;
	or.b16  	%rs216, %rs215, %rs184;
	or.b16  	%rs217, %rs216, %rs185;
	or.b16  	%rs218, %rs217, %rs186;
	or.b16  	%rs219, %rs218, %rs187;
	or.b16  	%rs220, %rs219, %rs188;
	or.b16  	%rs221, %rs220, %rs189;
	or.b16  	%rs222, %rs221, %rs190;
	or.b16  	%rs223, %rs222, %rs191;
	or.b16  	%rs224, %rs223, %rs192;
	or.b16  	%rs225, %rs224, %rs193;
	or.b16  	%rs226, %rs225, %rs194;
	or.b16  	%rs227, %rs226, %rs195;
	or.b16  	%rs228, %rs227, %rs196;
	and.b16  	%rs229, %rs228, 255;
	mov.pred 	%p346, -1;
	setp.ne.s16 	%p67, %rs229, 0;
	@%p67 bra 	$L__BB27_130;
	and.b16  	%rs230, %rs197, 255;
	setp.ne.s16 	%p346, %rs230, 0;
$L__BB27_130:
	selp.u16 	%rs463, 1, 0, %p346;
	sub.s32 	%r108, %r105, %r419;
	setp.lt.s32 	%p68, %r108, 8192;
	@%p68 bra 	$L__BB27_141;
	add.s32 	%r419, %r419, 8192;
	setp.le.s32 	%p69, %r419, %r79;
	@%p69 bra 	$L__BB27_128;
$L__BB27_132:
	setp.le.s32 	%p70, %r105, %r419;
	@%p70 bra 	$L__BB27_141;
	sub.s32 	%r83, %r105, %r419;
	setp.ge.s32 	%p71, %r78, %r83;
	@%p71 bra 	$L__BB27_141;
	setp.ne.s16 	%p351, %rs463, 0;
	not.b32 	%r109, %r78;
	add.s32 	%r110, %r105, %r109;
	sub.s32 	%r84, %r110, %r419;
	and.b32  	%r111, %r84, 768;
	setp.eq.s32 	%p73, %r111, 768;
	mov.u32 	%r423, %r78;
	@%p73 bra 	$L__BB27_137;
	add.s32 	%r421, %r78, %r419;
	shr.u32 	%r112, %r84, 8;
	add.s32 	%r113, %r112, 1;
	and.b32  	%r114, %r113, 3;
	neg.s32 	%r420, %r114;
	mov.u32 	%r423, %r78;
$L__BB27_136:
	.pragma "nounroll";
	cvt.u64.u32 	%rd86, %r421;
	add.s64 	%rd85, %rd16, %rd86;
	// begin inline asm
	{   .reg .u8 datum;    ld.global.nc.u8 datum, [%rd85];    cvt.u16.u8 %rs231, datum;}
	// end inline asm
	and.b16  	%rs232, %rs231, 255;
	setp.ne.s16 	%p74, %rs232, 0;
	or.pred  	%p351, %p351, %p74;
	add.s32 	%r423, %r423, 256;
	add.s32 	%r421, %r421, 256;
	add.s32 	%r420, %r420, 1;
	setp.ne.s32 	%p75, %r420, 0;
	@%p75 bra 	$L__BB27_136;
$L__BB27_137:
	setp.lt.u32 	%p76, %r84, 768;
	@%p76 bra 	$L__BB27_140;
	cvt.u64.u32 	%rd87, %r419;
	cvt.u64.u32 	%rd88, %r423;
	add.s64 	%rd89, %rd87, %rd88;
	add.s64 	%rd90, %rd89, %rd16;
	add.s64 	%rd146, %rd90, 512;
	add.s32 	%r424, %r423, %r419;
$L__BB27_139:
	cvt.u64.u32 	%rd95, %r424;
	add.s64 	%rd91, %rd16, %rd95;
	// begin inline asm
	{   .reg .u8 datum;    ld.global.nc.u8 datum, [%rd91];    cvt.u16.u8 %rs233, datum;}
	// end inline asm
	and.b16  	%rs237, %rs233, 255;
	setp.ne.s16 	%p77, %rs237, 0;
	or.pred  	%p78, %p351, %p77;
	add.s64 	%rd92, %rd146, -256;
	// begin inline asm
	{   .reg .u8 datum;    ld.global.nc.u8 datum, [%rd92];    cvt.u16.u8 %rs234, datum;}
	// end inline asm
	and.b16  	%rs238, %rs234, 255;
	setp.ne.s16 	%p79, %rs238, 0;
	or.pred  	%p80, %p78, %p79;
	// begin inline asm
	{   .reg .u8 datum;    ld.global.nc.u8 datum, [%rd146];    cvt.u16.u8 %rs235, datum;}
	// end inline asm
	and.b16  	%rs239, %rs235, 255;
	setp.ne.s16 	%p81, %rs239, 0;
	or.pred  	%p82, %p80, %p81;
	add.s64 	%rd94, %rd146, 256;
	// begin inline asm
	{   .reg .u8 datum;    ld.global.nc.u8 datum, [%rd94];    cvt.u16.u8 %rs236, datum;}
	// end inline asm
	and.b16  	%rs240, %rs236, 255;
	setp.ne.s16 	%p83, %rs240, 0;
	or.pred  	%p351, %p82, %p83;
	add.s32 	%r423, %r423, 1024;
	add.s64 	%rd146, %rd146, 1024;
	add.s32 	%r424, %r424, 1024;
	setp.lt.s32 	%p84, %r423, %r83;
	@%p84 bra 	$L__BB27_139;
$L__BB27_140:
	selp.u16 	%rs463, 1, 0, %p351;
$L__BB27_141:
	// begin inline asm
	mov.u32 %r115, %laneid;
	// end inline asm
	cvt.u32.u16 	%r117, %rs463;
	mov.b32 	%r118, 1;
	mov.b32 	%r119, 31;
	mov.b32 	%r120, -1;
	// begin inline asm
	shfl.sync.down.b32 %r116, %r117, %r118, %r119, %r120;
	// end inline asm
	setp.gt.s32 	%p85, %r115, 30;
	@%p85 bra 	$L__BB27_143;
	setp.ne.s16 	%p86, %rs463, 0;
	and.b32  	%r121, %r116, 255;
	setp.ne.s32 	%p87, %r121, 0;
	or.pred  	%p88, %p86, %p87;
	selp.u16 	%rs463, 1, 0, %p88;
$L__BB27_143:
	cvt.u32.u16 	%r123, %rs463;
	mov.b32 	%r124, 2;
	mov.b32 	%r125, 31;
	mov.b32 	%r126, -1;
	// begin inline asm
	shfl.sync.down.b32 %r122, %r123, %r124, %r125, %r126;
	// end inline asm
	setp.gt.s32 	%p89, %r115, 29;
	@%p89 bra 	$L__BB27_145;
	setp.ne.s16 	%p90, %rs463, 0;
	and.b32  	%r127, %r122, 255;
	setp.ne.s32 	%p91, %r127, 0;
	or.pred  	%p92, %p90, %p91;
	selp.u16 	%rs463, 1, 0, %p92;
$L__BB27_145:
	cvt.u32.u16 	%r129, %rs463;
	mov.b32 	%r130, 4;
	mov.b32 	%r131, 31;
	mov.b32 	%r132, -1;
	// begin inline asm
	shfl.sync.down.b32 %r128, %r129, %r130, %r131, %r132;
	// end inline asm
	setp.gt.s32 	%p93, %r115, 27;
	@%p93 bra 	$L__BB27_147;
	setp.ne.s16 	%p94, %rs463, 0;
	and.b32  	%r133, %r128, 255;
	setp.ne.s32 	%p95, %r133, 0;
	or.pred  	%p96, %p94, %p95;
	selp.u16 	%rs463, 1, 0, %p96;
$L__BB27_147:
	cvt.u32.u16 	%r135, %rs463;
	mov.b32 	%r136, 8;
	mov.b32 	%r137, 31;
	mov.b32 	%r138, -1;
	// begin inline asm
	shfl.sync.down.b32 %r134, %r135, %r136, %r137, %r138;
	// end inline asm
	setp.gt.s32 	%p97, %r115, 23;
	@%p97 bra 	$L__BB27_149;
	setp.ne.s16 	%p98, %rs463, 0;
	and.b32  	%r139, %r134, 255;
	setp.ne.s32 	%p99, %r139, 0;
	or.pred  	%p100, %p98, %p99;
	selp.u16 	%rs463, 1, 0, %p100;
$L__BB27_149:
	cvt.u32.u16 	%r141, %rs463;
	mov.b32 	%r142, 16;
	mov.b32 	%r143, 31;
	mov.b32 	%r144, -1;
	// begin inline asm
	shfl.sync.down.b32 %r140, %r141, %r142, %r143, %r144;
	// end inline asm
	setp.gt.s32 	%p101, %r115, 15;
	@%p101 bra 	$L__BB27_152;
	setp.ne.s16 	%p102, %rs463, 0;
	and.b32  	%r145, %r140, 255;
	setp.ne.s32 	%p103, %r145, 0;
	or.pred  	%p104, %p102, %p103;
	selp.u16 	%rs463, 1, 0, %p104;
	setp.ne.s32 	%p105, %r115, 0;
	@%p105 bra 	$L__BB27_152;
	shr.u32 	%r146, %r78, 5;
	mov.u32 	%r147, _ZZN3cub18CUB_300001_SM_10006detail6reduce28DeviceReduceSingleTileKernelINS2_10policy_hubIbjN4cuda3std3__410logical_orIbEEE10Policy1000EPbSC_iS9_bbNS7_10__identityEEEvT0_T1_T2_T3_T4_T6_E12temp_storage;
	add.s32 	%r148, %r147, %r146;
	st.shared.u8 	[%r148+8], %rs463;
$L__BB27_152:
	bar.sync 	0;
	setp.ne.s32 	%p106, %r78, 0;
	@%p106 bra 	$L__BB27_156;
	ld.shared.u8 	%rs241, [_ZZN3cub18CUB_300001_SM_10006detail6reduce28DeviceReduceSingleTileKernelINS2_10policy_hubIbjN4cuda3std3__410logical_orIbEEE10Policy1000EPbSC_iS9_bbNS7_10__identityEEEvT0_T1_T2_T3_T4_T6_E12temp_storage+9];
	or.b16  	%rs243, %rs463, %rs241;
	ld.shared.u8 	%rs244, [_ZZN3cub18CUB_300001_SM_10006detail6reduce28DeviceReduceSingleTileKernelINS2_10policy_hubIbjN4cuda3std3__410logical_orIbEEE10Policy1000EPbSC_iS9_bbNS7_10__identityEEEvT0_T1_T2_T3_T4_T6_E12temp_storage+10];
	or.b16  	%rs246, %rs243, %rs244;
	ld.shared.u8 	%rs247, [_ZZN3cub18CUB_300001_SM_10006detail6reduce28DeviceReduceSingleTileKernelINS2_10policy_hubIbjN4cuda3std3__410logical_orIbEEE10Policy1000EPbSC_iS9_bbNS7_10__identityEEEvT0_T1_T2_T3_T4_T6_E12temp_storage+11];
	or.b16  	%rs249, %rs246, %rs247;
	ld.shared.u8 	%rs250, [_ZZN3cub18CUB_300001_SM_10006detail6reduce28DeviceReduceSingleTileKernelINS2_10policy_hubIbjN4cuda3std3__410logical_orIbEEE10Policy1000EPbSC_iS9_bbNS7_10__identityEEEvT0_T1_T2_T3_T4_T6_E12temp_storage+12];
	or.b16  	%rs252, %rs249, %rs250;
	ld.shared.u8 	%rs253, [_ZZN3cub18CUB_300001_SM_10006detail6reduce28DeviceReduceSingleTileKernelINS2_10policy_hubIbjN4cuda3std3__410logical_orIbEEE10Policy1000EPbSC_iS9_bbNS7_10__identityEEEvT0_T1_T2_T3_T4_T6_E12temp_storage+13];
	or.b16  	%rs255, %rs252, %rs253;
	ld.shared.u8 	%rs256, [_ZZN3cub18CUB_300001_SM_10006detail6reduce28DeviceReduceSingleTileKernelINS2_10policy_hubIbjN4cuda3std3__410logical_orIbEEE10Policy1000EPbSC_iS9_bbNS7_10__identityEEEvT0_T1_T2_T3_T4_T6_E12temp_storage+14];
	or.b16  	%rs258, %rs255, %rs256;
	and.b16  	%rs259, %rs258, 255;
	mov.pred 	%p352, -1;
	setp.ne.s16 	%p108, %rs259, 0;
	@%p108 bra 	$L__BB27_155;
	ld.shared.u8 	%rs260, [_ZZN3cub18CUB_300001_SM_10006detail6reduce28DeviceReduceSingleTileKernelINS2_10policy_hubIbjN4cuda3std3__410logical_orIbEEE10Policy1000EPbSC_iS9_bbNS7_10__identityEEEvT0_T1_T2_T3_T4_T6_E12temp_storage+15];
	setp.ne.s16 	%p352, %rs260, 0;
$L__BB27_155:
	selp.u16 	%rs463, 1, 0, %p352;
$L__BB27_156:
	mov.u32 	%r398, %tid.x;
	setp.ne.s32 	%p323, %r398, 0;
	@%p323 bra 	$L__BB27_158;
	or.b16  	%rs421, %rs101, %rs463;
	and.b16  	%rs422, %rs421, 255;
	setp.ne.s16 	%p324, %rs422, 0;
	selp.u16 	%rs423, 1, 0, %p324;
	st.global.u8 	[%rd1], %rs423;
$L__BB27_158:
	ret;

}
	// .globl	_ZN3cub18CUB_300001_SM_10006detail6reduce28DeviceReduceSingleTileKernelINS2_10policy_hubIbyN4cuda3std3__410logical_orIbEEE10Policy1000EN6thrust24THRUST_300001_SM_1000_NS10device_ptrIbEEPbyS9_bbNS7_10__identityEEEvT0_T1_T2_T3_T4_T6_
.visible .entry _ZN3cub18CUB_300001_SM_10006detail6reduce28DeviceReduceSingleTileKernelINS2_10policy_hubIbyN4cuda3std3__410logical_orIbEEE10Policy1000EN6thrust24THRUST_300001_SM_1000_NS10device_ptrIbEEPbyS9_bbNS7_10__identityEEEvT0_T1_T2_T3_T4_T6_(
	.param .align 8 .b8 _ZN3cub18CUB_300001_SM_10006detail6reduce28DeviceReduceSingleTileKernelINS2_10policy_hubIbyN4cuda3std3__410logical_orIbEEE10Policy1000EN6thrust24THRUST_300001_SM_1000_NS10device_ptrIbEEPbyS9_bbNS7_10__identityEEEvT0_T1_T2_T3_T4_T6__param_0[8],
	.param .u64 .ptr .align 1 _ZN3cub18CUB_300001_SM_10006detail6reduce28DeviceReduceSingleTileKernelINS2_10policy_hubIbyN4cuda3std3__410logical_orIbEEE10Policy1000EN6thrust24THRUST_300001_SM_1000_NS10device_ptrIbEEPbyS9_bbNS7_10__identityEEEvT0_T1_T2_T3_T4_T6__param_1,
	.param .u64 _ZN3cub18CUB_300001_SM_10006detail6reduce28DeviceReduceSingleTileKernelINS2_10policy_hubIbyN4cuda3std3__410logical_orIbEEE10Policy1000EN6thrust24THRUST_300001_SM_1000_NS10device_ptrIbEEPbyS9_bbNS7_10__identityEEEvT0_T1_T2_T3_T4_T6__param_2,
	.param .align 1 .b8 _ZN3cub18CUB_300001_SM_10006detail6reduce28DeviceReduceSingleTileKernelINS2_10policy_hubIbyN4cuda3std3__410logical_orIbEEE10Policy1000EN6thrust24THRUST_300001_SM_1000_NS10device_ptrIbEEPbyS9_bbNS7_10__identityEEEvT0_T1_T2_T3_T4_T6__param_3[1],
	.param .u8 _ZN3cub18CUB_300001_SM_10006detail6reduce28DeviceReduceSingleTileKernelINS2_10policy_hubIbyN4cuda3std3__410logical_orIbEEE10Policy1000EN6thrust24THRUST_300001_SM_1000_NS10device_ptrIbEEPbyS9_bbNS7_10__identityEEEvT0_T1_T2_T3_T4_T6__param_4,
	.param .align 1 .b8 _ZN3cub18CUB_300001_SM_10006detail6reduce28DeviceReduceSingleTileKernelINS2_10policy_hubIbyN4cuda3std3__410logical_orIbEEE10Policy1000EN6thrust24THRUST_300001_SM_1000_NS10device_ptrIbEEPbyS9_bbNS7_10__identityEEEvT0_T1_T2_T3_T4_T6__param_5[1]
)
.maxntid 256
.minnctapersm 1
{
	.reg .pred 	%p<429>;
	.reg .b16 	%rs<450>;
	.reg .b32 	%r<217>;
	.reg .b64 	%rd<50>;
	// demoted variable
	.shared .align 1 .b8 _ZZN3cub18CUB_300001_SM_10006detail6reduce28DeviceReduceSingleTileKernelINS2_10policy_hubIbyN4cuda3std3__410logical_orIbEEE10Policy1000EN6thrust24THRUST_300001_SM_1000_NS10device_ptrIbEEPbyS9_bbNS7_10__identityEEEvT0_T1_T2_T3_T4_T6_E12temp_storage[17];
	ld.param.u64 	%rd24, [_ZN3cub18CUB_300001_SM_10006detail6reduce28DeviceReduceSingleTileKernelINS2_10policy_hubIbyN4cuda3std3__410logical_orIbEEE10Policy1000EN6thrust24THRUST_300001_SM_1000_NS10device_ptrIbEEPbyS9_bbNS7_10__identityEEEvT0_T1_T2_T3_T4_T6__param_0];
	ld.param.u64 	%rd26, [_ZN3cub18CUB_300001_SM_10006detail6reduce28DeviceReduceSingleTileKernelINS2_10policy_hubIbyN4cuda3std3__410logical_orIbEEE10Policy1000EN6thrust24THRUST_300001_SM_1000_NS10device_ptrIbEEPbyS9_bbNS7_10__identityEEEvT0_T1_T2_T3_T4_T6__param_1];
	ld.param.u64 	%rd25, [_ZN3cub18CUB_300001_SM_10006detail6reduce28DeviceReduceSingleTileKernelINS2_10policy_hubIbyN4cuda3std3__410logical_orIbEEE10Policy1000EN6thrust24THRUST_300001_SM_1000_NS10device_ptrIbEEPbyS9_bbNS7_10__identityEEEvT0_T1_T2_T3_T4_T6__param_2];
	ld.param.s8 	%rs73, [_ZN3cub18CUB_300001_SM_10006detail6reduce28DeviceReduceSingleTileKernelINS2_10policy_hubIbyN4cuda3std3__410logical_orIbEEE10Policy1000EN6thrust24THRUST_300001_SM_1000_NS10device_ptrIbEEPbyS9_bbNS7_10__identityEEEvT0_T1_T2_T3_T4_T6__param_4];
	cvta.to.global.u64 	%rd1, %rd26;
	setp.ne.s64 	%p131, %rd25, 0;
	@%p131 bra 	$L__BB28_3;
	mov.u32 	%r202, %tid.x;
	setp.ne.s32 	%p366, %r202, 0;
	@%p366 bra 	$L__BB28_209;
	st.global.u8 	[%rd1], %rs73;
	bra.uni 	$L__BB28_209;
$L__BB28_3:
	cvta.to.global.u64 	%rd2, %rd24;
	setp.gt.u64 	%p132, %rd25, 8191;
	@%p132 bra 	$L__BB28_113;
	cvt.u32.u64 	%r1, %rd25;
	mov.u32 	%r2, %tid.x;
	setp.ge.u32 	%p233, %r2, %r1;
	mov.b16 	%rs449, 0;
	mov.u32 	%r206, %r2;
	@%p233 bra 	$L__BB28_6;
	cvt.u64.u32 	%rd38, %r2;
	add.s64 	%rd39, %rd2, %rd38;
	ld.global.u8 	%rs449, [%rd39];
	add.s32 	%r206, %r2, 256;
$L__BB28_6:
	setp.ge.u32 	%p234, %r206, %r1;
	@%p234 bra 	$L__BB28_77;
	not.b32 	%r111, %r206;
	add.s32 	%r112, %r111, %r1;
	shr.u32 	%r113, %r112, 8;
	add.s32 	%r5, %r113, 1;
	and.b32  	%r6, %r5, 15;
	setp.lt.u32 	%p235, %r112, 3840;
	@%p235 bra 	$L__BB28_42;
	and.b32  	%r114, %r5, 33554416;
	neg.s32 	%r204, %r114;
	cvt.u64.u32 	%rd40, %r206;
	add.s64 	%rd41, %rd40, %rd2;
	add.s64 	%rd45, %rd41, 2048;
$L__BB28_9:
	.pragma "nounroll";
	and.b16  	%rs323, %rs449, 255;
	setp.ne.s16 	%p237, %rs323, 0;
	mov.pred 	%p367, 0;
	@%p237 bra 	$L__BB28_11;
	ld.global.u8 	%rs324, [%rd45+-2048];
	setp.eq.s16 	%p367, %rs324, 0;
$L__BB28_11:
	mov.pred 	%p368, 0;
	not.pred 	%p239, %p367;
	@%p239 bra 	$L__BB28_13;
	ld.global.u8 	%rs325, [%rd45+-1792];
	setp.eq.s16 	%p368, %rs325, 0;
$L__BB28_13:
	mov.pred 	%p369, 0;
	not.pred 	%p241, %p368;
	@%p241 bra 	$L__BB28_15;
	ld.global.u8 	%rs326, [%rd45+-1536];
	setp.eq.s16 	%p369, %rs326, 0;
$L__BB28_15:
	mov.pred 	%p370, 0;
	not.pred 	%p243, %p369;
	@%p243 bra 	$L__BB28_17;
	ld.global.u8 	%rs327, [%rd45+-1280];
	setp.eq.s16 	%p370, %rs327, 0;
$L__BB28_17:
	mov.pred 	%p371, 0;
	not.pred 	%p245, %p370;
	@%p245 bra 	$L__BB28_19;
	ld.global.u8 	%rs328, [%rd45+-1024];
	setp.eq.s16 	%p371, %rs328, 0;
$L__BB28_19:
	mov.pred 	%p372, 0;
	not.pred 	%p247, %p371;
	@%p247 bra 	$L__BB28_21;
	ld.global.u8 	%rs329, [%rd45+-768];
	setp.eq.s16 	%p372, %rs329, 0;
$L__BB28_21:
	mov.pred 	%p373, 0;
	not.pred 	%p249, %p372;
	@%p249 bra 	$L__BB28_23;
	ld.global.u8 	%rs330, [%rd45+-512];
	setp.eq.s16 	%p373, %rs330, 0;
$L__BB28_23:
	mov.pred 	%p374, 0;
	not.pred 	%p251, %p373;
	@%p251 bra 	$L__BB28_25;
	ld.global.u8 	%rs331, [%rd45+-256];
	setp.eq.s16 	%p374, %rs331, 0;
$L__BB28_25:
	mov.pred 	%p375, 0;
	not.pred 	%p253, %p374;
	@%p253 bra 	$L__BB28_27;
	ld.global.u8 	%rs332, [%rd45];
	setp.eq.s16 	%p375, %rs332, 0;
$L__BB28_27:
	mov.pred 	%p376, 0;
	not.pred 	%p255, %p375;
	@%p255 bra 	$L__BB28_29;
	ld.global.u8 	%rs333, [%rd45+256];
	setp.eq.s16 	%p376, %rs333, 0;
$L__BB28_29:
	mov.pred 	%p377, 0;
	not.pred 	%p257, %p376;
	@%p257 bra 	$L__BB28_31;
	ld.global.u8 	%rs334, [%rd45+512];
	setp.eq.s16 	%p377, %rs334, 0;
$L__BB28_31:
	mov.pred 	%p378, 0;
	not.pred 	%p259, %p377;
	@%p259 bra 	$L__BB28_33;
	ld.global.u8 	%rs335, [%rd45+768];
	setp.eq.s16 	%p378, %rs335, 0;
$L__BB28_33:
	mov.pred 	%p379, 0;
	not.pred 	%p261, %p378;
	@%p261 bra 	$L__BB28_35;
	ld.global.u8 	%rs336, [%rd45+1024];
	setp.eq.s16 	%p379, %rs336, 0;
$L__BB28_35:
	mov.pred 	%p380, 0;
	not.pred 	%p263, %p379;
	@%p263 bra 	$L__BB28_37;
	ld.global.u8 	%rs337, [%rd45+1280];
	setp.eq.s16 	%p380, %rs337, 0;
$L__BB28_37:
	mov.pred 	%p381, 0;
	not.pred 	%p265, %p380;
	@%p265 bra 	$L__BB28_39;
	ld.global.u8 	%rs338, [%rd45+1536];
	setp.eq.s16 	%p381, %rs338, 0;
$L__BB28_39:
	mov.pred 	%p382, -1;
	not.pred 	%p267, %p381;
	@%p267 bra 	$L__BB28_41;
	ld.global.u8 	%rs339, [%rd45+1792];
	setp.ne.s16 	%p382, %rs339, 0;
$L__BB28_41:
	selp.u16 	%rs449, 1, 0, %p382;
	add.s32 	%r206, %r206, 4096;
	add.s32 	%r204, %r204, 16;
	add.s64 	%rd45, %rd45, 4096;
	setp.ne.s32 	%p268, %r204, 0;
	@%p268 bra 	$L__BB28_9;
$L__BB28_42:
	setp.eq.s32 	%p269, %r6, 0;
	@%p269 bra 	$L__BB28_77;
	and.b32  	%r13, %r5, 7;
	setp.lt.u32 	%p270, %r6, 8;
	@%p270 bra 	$L__BB28_61;
	cvt.s64.s32 	%rd42, %r206;
	add.s64 	%rd6, %rd2, %rd42;
	and.b16  	%rs341, %rs449, 255;
	setp.ne.s16 	%p272, %rs341, 0;
	mov.pred 	%p383, 0;
	@%p272 bra 	$L__BB28_46;
	ld.global.u8 	%rs342, [%rd6];
	setp.eq.s16 	%p383, %rs342, 0;
$L__BB28_46:
	mov.pred 	%p384, 0;
	not.pred 	%p274, %p383;
	@%p274 bra 	$L__BB28_48;
	ld.global.u8 	%rs343, [%rd6+256];
	setp.eq.s16 	%p384, %rs343, 0;
$L__BB28_48:
	mov.pred 	%p385, 0;
	not.pred 	%p276, %p384;
	@%p276 bra 	$L__BB28_50;
	ld.global.u8 	%rs344, [%rd6+512];
	setp.eq.s16 	%p385, %rs344, 0;
$L__BB28_50:
	mov.pred 	%p386, 0;
	not.pred 	%p278, %p385;
	@%p278 bra 	$L__BB28_52;
	ld.global.u8 	%rs345, [%rd6+768];
	setp.eq.s16 	%p386, %rs345, 0;
$L__BB28_52:
	mov.pred 	%p387, 0;
	not.pred 	%p280, %p386;
	@%p280 bra 	$L__BB28_54;
	ld.global.u8 	%rs346, [%rd6+1024];
	setp.eq.s16 	%p387, %rs346, 0;
$L__BB28_54:
	mov.pred 	%p388, 0;
	not.pred 	%p282, %p387;
	@%p282 bra 	$L__BB28_56;
	ld.global.u8 	%rs347, [%rd6+1280];
	setp.eq.s16 	%p388, %rs347, 0;
$L__BB28_56:
	mov.pred 	%p389, 0;
	not.pred 	%p284, %p388;
	@%p284 bra 	$L__BB28_58;
	ld.global.u8 	%rs348, [%rd6+1536];
	setp.eq.s16 	%p389, %rs348, 0;
$L__BB28_58:
	mov.pred 	%p390, -1;
	not.pred 	%p286, %p389;
	@%p286 bra 	$L__BB28_60;
	ld.global.u8 	%rs349, [%rd6+1792];
	setp.ne.s16 	%p390, %rs349, 0;
$L__BB28_60:
	selp.u16 	%rs449, 1, 0, %p390;
	add.s32 	%r206, %r206, 2048;
$L__BB28_61:
	setp.eq.s32 	%p287, %r13, 0;
	@%p287 bra 	$L__BB28_77;
	and.b32  	%r16, %r5, 3;
	setp.lt.u32 	%p288, %r13, 4;
	@%p288 bra 	$L__BB28_72;
	cvt.s64.s32 	%rd43, %r206;
	add.s64 	%rd7, %rd2, %rd43;
	and.b16  	%rs351, %rs449, 255;
	setp.ne.s16 	%p290, %rs351, 0;
	mov.pred 	%p391, 0;
	@%p290 bra 	$L__BB28_65;
	ld.global.u8 	%rs352, [%rd7];
	setp.eq.s16 	%p391, %rs352, 0;
$L__BB28_65:
	mov.pred 	%p392, 0;
	not.pred 	%p292, %p391;
	@%p292 bra 	$L__BB28_67;
	ld.global.u8 	%rs353, [%rd7+256];
	setp.eq.s16 	%p392, %rs353, 0;
$L__BB28_67:
	mov.pred 	%p393, 0;
	not.pred 	%p294, %p392;
	@%p294 bra 	$L__BB28_69;
	ld.global.u8 	%rs354, [%rd7+512];
	setp.eq.s16 	%p393, %rs354, 0;
$L__BB28_69:
	mov.pred 	%p394, -1;
	not.pred 	%p296, %p393;
	@%p296 bra 	$L__BB28_71;
	ld.global.u8 	%rs355, [%rd7+768];
	setp.ne.s16 	%p394, %rs355, 0;
$L__BB28_71:
	selp.u16 	%rs449, 1, 0, %p394;
	add.s32 	%r206, %r206, 1024;
$L__BB28_72:
	setp.eq.s32 	%p297, %r16, 0;
	@%p297 bra 	$L__BB28_77;
	neg.s32 	%r209, %r16;
$L__BB28_74:
	.pragma "nounroll";
	cvt.s64.s32 	%rd44, %r206;
	add.s64 	%rd8, %rd2, %rd44;
	and.b16  	%rs356, %rs449, 255;
	setp.ne.s16 	%p299, %rs356, 0;
	mov.pred 	%p395, -1;
	@%p299 bra 	$L__BB28_76;
	ld.global.u8 	%rs357, [%rd8];
	setp.ne.s16 	%p395, %rs357, 0;
$L__BB28_76:
	selp.u16 	%rs449, 1, 0, %p395;
	add.s32 	%r206, %r206, 256;
	add.s32 	%r209, %r209, 1;
	setp.ne.s32 	%p300, %r209, 0;
	@%p300 bra 	$L__BB28_74;
$L__BB28_77:
	setp.lt.s64 	%p301, %rd25, 256;
	@%p301 bra 	$L__BB28_93;
	// begin inline asm
	mov.u32 %r162, %laneid;
	// end inline asm
	cvt.u32.u16 	%r168, %rs449;
	and.b32  	%r164, %r168, 255;
	mov.b32 	%r165, 1;
	mov.b32 	%r166, 31;
	mov.b32 	%r167, -1;
	// begin inline asm
	shfl.sync.down.b32 %r163, %r164, %r165, %r166, %r167;
	// end inline asm
	setp.gt.s32 	%p340, %r162, 30;
	@%p340 bra 	$L__BB28_80;
	and.b16  	%rs385, %rs449, 255;
	setp.ne.s16 	%p341, %rs385, 0;
	and.b32  	%r169, %r163, 255;
	setp.ne.s32 	%p342, %r169, 0;
	or.pred  	%p343, %p341, %p342;
	selp.u16 	%rs449, 1, 0, %p343;
$L__BB28_80:
	cvt.u32.u16 	%r175, %rs449;
	and.b32  	%r171, %r175, 255;
	mov.b32 	%r172, 2;
	mov.b32 	%r173, 31;
	mov.b32 	%r174, -1;
	// begin inline asm
	shfl.sync.down.b32 %r170, %r171, %r172, %r173, %r174;
	// end inline asm
	setp.gt.s32 	%p344, %r162, 29;
	@%p344 bra 	$L__BB28_82;
	and.b16  	%rs386, %rs449, 255;
	setp.ne.s16 	%p345, %rs386, 0;
	and.b32  	%r176, %r170, 255;
	setp.ne.s32 	%p346, %r176, 0;
	or.pred  	%p347, %p345, %p346;
	selp.u16 	%rs449, 1, 0, %p347;
$L__BB28_82:
	cvt.u32.u16 	%r182, %rs449;
	and.b32  	%r178, %r182, 255;
	mov.b32 	%r179, 4;
	mov.b32 	%r180, 31;
	mov.b32 	%r181, -1;
	// begin inline asm
	shfl.sync.down.b32 %r177, %r178, %r179, %r180, %r181;
	// end inline asm
	setp.gt.s32 	%p348, %r162, 27;
	@%p348 bra 	$L__BB28_84;
	and.b16  	%rs387, %rs449, 255;
	setp.ne.s16 	%p349, %rs387, 0;
	and.b32  	%r183, %r177, 255;
	setp.ne.s32 	%p350, %r183, 0;
	or.pred  	%p351, %p349, %p350;
	selp.u16 	%rs449, 1, 0, %p351;
$L__BB28_84:
	cvt.u32.u16 	%r189, %rs449;
	and.b32  	%r185, %r189, 255;
	mov.b32 	%r186, 8;
	mov.b32 	%r187, 31;
	mov.b32 	%r188, -1;
	// begin inline asm
	shfl.sync.down.b32 %r184, %r185, %r186, %r187, %r188;
	// end inline asm
	setp.gt.s32 	%p352, %r162, 23;
	@%p352 bra 	$L__BB28_86;
	and.b16  	%rs388, %rs449, 255;
	setp.ne.s16 	%p353, %rs388, 0;
	and.b32  	%r190, %r184, 255;
	setp.ne.s32 	%p354, %r190, 0;
	or.pred  	%p355, %p353, %p354;
	selp.u16 	%rs449, 1, 0, %p355;
$L__BB28_86:
	cvt.u32.u16 	%r196, %rs449;
	and.b32  	%r192, %r196, 255;
	mov.b32 	%r193, 16;
	mov.b32 	%r194, 31;
	mov.b32 	%r195, -1;
	// begin inline asm
	shfl.sync.down.b32 %r191, %r192, %r193, %r194, %r195;
	// end inline asm
	setp.gt.s32 	%p356, %r162, 15;
	@%p356 bra 	$L__BB28_89;
	and.b16  	%rs389, %rs449, 255;
	setp.ne.s16 	%p357, %rs389, 0;
	and.b32  	%r197, %r191, 255;
	setp.ne.s32 	%p358, %r197, 0;
	or.pred  	%p359, %p357, %p358;
	selp.u16 	%rs449, 1, 0, %p359;
	setp.ne.s32 	%p360, %r162, 0;
	@%p360 bra 	$L__BB28_89;
	shr.u32 	%r198, %r2, 5;
	mov.u32 	%r199, _ZZN3cub18CUB_300001_SM_10006detail6reduce28DeviceReduceSingleTileKernelINS2_10policy_hubIbyN4cuda3std3__410logical_orIbEEE10Policy1000EN6thrust24THRUST_300001_SM_1000_NS10device_ptrIbEEPbyS9_bbNS7_10__identityEEEvT0_T1_T2_T3_T4_T6_E12temp_storage;
	add.s32 	%r200, %r199, %r198;
	st.shared.u8 	[%r200+8], %rs449;
$L__BB28_89:
	bar.sync 	0;
	setp.ne.s32 	%p361, %r2, 0;
	@%p361 bra 	$L__BB28_207;
	ld.shared.u8 	%rs390, [_ZZN3cub18CUB_300001_SM_10006detail6reduce28DeviceReduceSingleTileKernelINS2_10policy_hubIbyN4cuda3std3__410logical_orIbEEE10Policy1000EN6thrust24THRUST_300001_SM_1000_NS10device_ptrIbEEPbyS9_bbNS7_10__identityEEEvT0_T1_T2_T3_T4_T6_E12temp_storage+9];
	or.b16  	%rs392, %rs449, %rs390;
	ld.shared.u8 	%rs393, [_ZZN3cub18CUB_300001_SM_10006detail6reduce28DeviceReduceSingleTileKernelINS2_10policy_hubIbyN4cuda3std3__410logical_orIbEEE10Policy1000EN6thrust24THRUST_300001_SM_1000_NS10device_ptrIbEEPbyS9_bbNS7_10__identityEEEvT0_T1_T2_T3_T4_T6_E12temp_storage+10];
	or.b16  	%rs395, %rs392, %rs393;
	ld.shared.u8 	%rs396, [_ZZN3cub18CUB_300001_SM_10006detail6reduce28DeviceReduceSingleTileKernelINS2_10policy_hubIbyN4cuda3std3__410logical_orIbEEE10Policy1000EN6thrust24THRUST_300001_SM_1000_NS10device_ptrIbEEPbyS9_bbNS7_10__identityEEEvT0_T1_T2_T3_T4_T6_E12temp_storage+11];
	or.b16  	%rs398, %rs395, %rs396;
	ld.shared.u8 	%rs399, [_ZZN3cub18CUB_300001_SM_10006detail6reduce28DeviceReduceSingleTileKernelINS2_10policy_hubIbyN4cuda3std3__410logical_orIbEEE10Policy1000EN6thrust24THRUST_300001_SM_1000_NS10device_ptrIbEEPbyS9_bbNS7_10__identityEEEvT0_T1_T2_T3_T4_T6_E12temp_storage+12];
	or.b16  	%rs401, %rs398, %rs399;
	ld.shared.u8 	%rs402, [_ZZN3cub18CUB_300001_SM_10006detail6reduce28DeviceReduceSingleTileKernelINS2_10policy_hubIbyN4cuda3std3__410logical_orIbEEE10Policy1000EN6thrust24THRUST_300001_SM_1000_NS10device_ptrIbEEPbyS9_bbNS7_10__identityEEEvT0_T1_T2_T3_T4_T6_E12temp_storage+13];
	or.b16  	%rs404, %rs401, %rs402;
	ld.shared.u8 	%rs405, [_ZZN3cub18CUB_300001_SM_10006detail6reduce28DeviceReduceSingleTileKernelINS2_10policy_hubIbyN4cuda3std3__410logical_orIbEEE10Policy1000EN6thrust24THRUST_300001_SM_1000_NS10device_ptrIbEEPbyS9_bbNS7_10__identityEEEvT0_T1_T2_T3_T4_T6_E12temp_storage+14];
	or.b16  	%rs407, %rs404, %rs405;
	and.b16  	%rs408, %rs407, 255;
	mov.pred 	%p396, -1;
	setp.ne.s16 	%p363, %rs408, 0;
	@%p363 bra 	$L__BB28_92;
	ld.shared.u8 	%rs409, [_ZZN3cub18CUB_300001_SM_10006detail6reduce28DeviceReduceSingleTileKernelINS2_10policy_hubIbyN4cuda3std3__410logical_orIbEEE10Policy1000EN6thrust24THRUST_300001_SM_1000_NS10device_ptrIbEEPbyS9_bbNS7_10__identityEEEvT0_T1_T2_T3_T4_T6_E12temp_storage+15];
	setp.ne.s16 	%p396, %rs409, 0;
$L__BB28_92:
	selp.u16 	%rs449, 1, 0, %p396;
	bra.uni 	$L__BB28_207;
$L__BB28_93:
	// begin inline asm
	mov.u32 %r115, %laneid;
	// end inline asm
	and.b32  	%r121, %r2, 992;
	add.s32 	%r122, %r121, 32;
	setp.gt.s32 	%p302, %r122, %r1;
	not.b32 	%r123, %r121;
	add.s32 	%r124, %r1, %r123;
	selp.b32 	%r119, %r124, 31, %p302;
	cvt.u32.u16 	%r125, %rs449;
	and.b32  	%r117, %r125, 255;
	mov.b32 	%r118, 1;
	mov.b32 	%r120, -1;
	// begin inline asm
	shfl.sync.down.b32 %r116, %r117, %r118, %r119, %r120;
	// end inline asm
	setp.ge.s32 	%p303, %r115, %r119;
	@%p303 bra 	$L__BB28_95;
	and.b16  	%rs358, %rs449, 255;
	setp.ne.s16 	%p304, %rs358, 0;
	and.b32  	%r126, %r116, 255;
	setp.ne.s32 	%p305, %r126, 0;
	or.pred  	%p306, %p304, %p305;
	selp.u16 	%rs449, 1, 0, %p306;
$L__BB28_95:
	cvt.u32.u16 	%r132, %rs449;
	and.b32  	%r128, %r132, 255;
	mov.b32 	%r129, 2;
	mov.b32 	%r131, -1;
	// begin inline asm
	shfl.sync.down.b32 %r127, %r128, %r129, %r119, %r131;
	// end inline asm
	add.s32 	%r133, %r115, 2;
	setp.gt.s32 	%p307, %r133, %r119;
	@%p307 bra 	$L__BB28_97;
	and.b16  	%rs359, %rs449, 255;
	setp.ne.s16 	%p308, %rs359, 0;
	and.b32  	%r134, %r127, 255;
	setp.ne.s32 	%p309, %r134, 0;
	or.pred  	%p310, %p308, %p309;
	selp.u16 	%rs449, 1, 0, %p310;
$L__BB28_97:
	cvt.u32.u16 	%r140, %rs449;
	and.b32  	%r136, %r140, 255;
	mov.b32 	%r137, 4;
	mov.b32 	%r139, -1;
	// begin inline asm
	shfl.sync.down.b32 %r135, %r136, %r137, %r119, %r139;
	// end inline asm
	add.s32 	%r141, %r115, 4;
	setp.gt.s32 	%p311, %r141, %r119;
	@%p311 bra 	$L__BB28_99;
	and.b16  	%rs360, %rs449, 255;
	setp.ne.s16 	%p312, %rs360, 0;
	and.b32  	%r142, %r135, 255;
	setp.ne.s32 	%p313, %r142, 0;
	or.pred  	%p314, %p312, %p313;
	selp.u16 	%rs449, 1, 0, %p314;
$L__BB28_99:
	cvt.u32.u16 	%r148, %rs449;
	and.b32  	%r144, %r148, 255;
	mov.b32 	%r145, 8;
	mov.b32 	%r147, -1;
	// begin inline asm
	shfl.sync.down.b32 %r143, %r144, %r145, %r119, %r147;
	// end inline asm
	add.s32 	%r149, %r115, 8;
	setp.gt.s32 	%p315, %r149, %r119;
	@%p315 bra 	$L__BB28_101;
	and.b16  	%rs361, %rs449, 255;
	setp.ne.s16 	%p316, %rs361, 0;
	and.b32  	%r150, %r143, 255;
	setp.ne.s32 	%p317, %r150, 0;
	or.pred  	%p318, %p316, %p317;
	selp.u16 	%rs449, 1, 0, %p318;
$L__BB28_101:
	cvt.u32.u16 	%r156, %rs449;
	and.b32  	%r152, %r156, 255;
	mov.b32 	%r153, 16;
	mov.b32 	%r155, -1;
	// begin inline asm
	shfl.sync.down.b32 %r151, %r152, %r153, %r119, %r155;
	// end inline asm
	add.s32 	%r157, %r115, 16;
	setp.gt.s32 	%p319, %r157, %r119;
	@%p319 bra 	$L__BB28_103;
	and.b16  	%rs362, %rs449, 255;
	setp.ne.s16 	%p320, %rs362, 0;
	and.b32  	%r158, %r151, 255;
	setp.ne.s32 	%p321, %r158, 0;
	or.pred  	%p322, %p320, %p321;
	selp.u16 	%rs449, 1, 0, %p322;
$L__BB28_103:
	setp.ne.s32 	%p323, %r115, 0;
	@%p323 bra 	$L__BB28_105;
	shr.u32 	%r159, %r2, 5;
	mov.u32 	%r160, _ZZN3cub18CUB_300001_SM_10006detail6reduce28DeviceReduceSingleTileKernelINS2_10policy_hubIbyN4cuda3std3__410logical_orIbEEE10Policy1000EN6thrust24THRUST_300001_SM_1000_NS10device_ptrIbEEPbyS9_bbNS7_10__identityEEEvT0_T1_T2_T3_T4_T6_E12temp_storage;
	add.s32 	%r161, %r160, %r159;
	st.shared.u8 	[%r161+8], %rs449;
$L__BB28_105:
	bar.sync 	0;
	setp.ne.s32 	%p324, %r2, 0;
	setp.lt.s64 	%p325, %rd25, 33;
	or.pred  	%p326, %p324, %p325;
	@%p326 bra 	$L__BB28_207;
	ld.shared.u8 	%rs363, [_ZZN3cub18CUB_300001_SM_10006detail6reduce28DeviceReduceSingleTileKernelINS2_10policy_hubIbyN4cuda3std3__410logical_orIbEEE10Policy1000EN6thrust24THRUST_300001_SM_1000_NS10device_ptrIbEEPbyS9_bbNS7_10__identityEEEvT0_T1_T2_T3_T4_T6_E12temp_storage+9];
	or.b16  	%rs365, %rs449, %rs363;
	and.b16  	%rs366, %rs365, 255;
	setp.ne.s16 	%p61, %rs366, 0;
	selp.u16 	%rs449, 1, 0, %p61;
	setp.lt.u64 	%p327, %rd25, 65;
	@%p327 bra 	$L__BB28_207;
	ld.shared.u8 	%rs367, [_ZZN3cub18CUB_300001_SM_10006detail6reduce28DeviceReduceSingleTileKernelINS2_10policy_hubIbyN4cuda3std3__410logical_orIbEEE10Policy1000EN6thrust24THRUST_300001_SM_1000_NS10device_ptrIbEEPbyS9_bbNS7_10__identityEEEvT0_T1_T2_T3_T4_T6_E12temp_storage+10];
	setp.ne.s16 	%p328, %rs367, 0;
	or.pred  	%p62, %p61, %p328;
	selp.u16 	%rs449, 1, 0, %p62;
	setp.lt.u64 	%p329, %rd25, 97;
	@%p329 bra 	$L__BB28_207;
	ld.shared.u8 	%rs370, [_ZZN3cub18CUB_300001_SM_10006detail6reduce28DeviceReduceSingleTileKernelINS2_10policy_hubIbyN4cuda3std3__410logical_orIbEEE10Policy1000EN6thrust24THRUST_300001_SM_1000_NS10device_ptrIbEEPbyS9_bbNS7_10__identityEEEvT0_T1_T2_T3_T4_T6_E12temp_storage+11];
	setp.ne.s16 	%p330, %rs370, 0;
	or.pred  	%p63, %p62, %p330;
	selp.u16 	%rs449, 1, 0, %p63;
	setp.lt.u64 	%p331, %rd25, 129;
	@%p331 bra 	$L__BB28_207;
	ld.shared.u8 	%rs373, [_ZZN3cub18CUB_300001_SM_10006detail6reduce28DeviceReduceSingleTileKernelINS2_10policy_hubIbyN4cuda3std3__410logical_orIbEEE10Policy1000EN6thrust24THRUST_300001_SM_1000_NS10device_ptrIbEEPbyS9_bbNS7_10__identityEEEvT0_T1_T2_T3_T4_T6_E12temp_storage+12];
	setp.ne.s16 	%p332, %rs373, 0;
	or.pred  	%p64, %p63, %p332;
	selp.u16 	%rs449, 1, 0, %p64;
	setp.lt.u64 	%p333, %rd25, 161;
	@%p333 bra 	$L__BB28_207;
	ld.shared.u8 	%rs376, [_ZZN3cub18CUB_300001_SM_10006detail6reduce28DeviceReduceSingleTileKernelINS2_10policy_hubIbyN4cuda3std3__410logical_orIbEEE10Policy1000EN6thrust24THRUST_300001_SM_1000_NS10device_ptrIbEEPbyS9_bbNS7_10__identityEEEvT0_T1_T2_T3_T4_T6_E12temp_storage+13];
	setp.ne.s16 	%p334, %rs376, 0;
	or.pred  	%p65, %p64, %p334;
	selp.u16 	%rs449, 1, 0, %p65;
	setp.lt.u64 	%p335, %rd25, 193;
	@%p335 bra 	$L__BB28_207;
	ld.shared.u8 	%rs379, [_ZZN3cub18CUB_300001_SM_10006detail6reduce28DeviceReduceSingleTileKernelINS2_10policy_hubIbyN4cuda3std3__410logical_orIbEEE10Policy1000EN6thrust24THRUST_300001_SM_1000_NS10device_ptrIbEEPbyS9_bbNS7_10__identityEEEvT0_T1_T2_T3_T4_T6_E12temp_storage+14];
	setp.ne.s16 	%p336, %rs379, 0;
	or.pred  	%p66, %p65, %p336;
	selp.u16 	%rs449, 1, 0, %p66;
	setp.lt.u64 	%p337, %rd25, 225;
	@%p337 bra 	$L__BB28_207;
	ld.shared.u8 	%rs382, [_ZZN3cub18CUB_300001_SM_10006detail6reduce28DeviceReduceSingleTileKernelINS2_10policy_hubIbyN4cuda3std3__410logical_orIbEEE10Policy1000EN6thrust24THRUST_300001_SM_1000_NS10device_ptrIbEEPbyS9_bbNS7_10__identityEEEvT0_T1_T2_T3_T4_T6_E12temp_storage+15];
	setp.ne.s16 	%p338, %rs382, 0;
	or.pred  	%p339, %p66, %p338;
	selp.u16 	%rs449, 1, 0, %p339;
	bra.uni 	$L__BB28_207;
$L__BB28_113:
	mov.u32 	%r37, %tid.x;
	cvt.u64.u32 	%rd9, %r37;
	add.s64 	%rd10, %rd2, %rd9;
	ld.global.u8 	%rs74, [%rd10];
	ld.global.u8 	%rs75, [%rd10+256];
	ld.global.u8 	%rs77, [%rd10+512];
	ld.global.u8 	%rs79, [%rd10+768];
	ld.global.u8 	%rs81, [%rd10+1024];
	ld.global.u8 	%rs83, [%rd10+1280];
	ld.global.u8 	%rs85, [%rd10+1536];
	ld.global.u8 	%rs87, [%rd10+1792];
	ld.global.u8 	%rs89, [%rd10+2048];
	ld.global.u8 	%rs91, [%rd10+2304];
	ld.global.u8 	%rs93, [%rd10+2560];
	ld.global.u8 	%rs95, [%rd10+2816];
	ld.global.u8 	%rs97, [%rd10+3072];
	ld.global.u8 	%rs99, [%rd10+3328];
	ld.global.u8 	%rs101, [%rd10+3584];
	ld.global.u8 	%rs103, [%rd10+3840];
	ld.global.u8 	%rs105, [%rd10+4096];
	ld.global.u8 	%rs107, [%rd10+4352];
	ld.global.u8 	%rs109, [%rd10+4608];
	ld.global.u8 	%rs111, [%rd10+4864];
	ld.global.u8 	%rs113, [%rd10+5120];
	ld.global.u8 	%rs115, [%rd10+5376];
	ld.global.u8 	%rs117, [%rd10+5632];
	ld.global.u8 	%rs119, [%rd10+5888];
	ld.global.u8 	%rs121, [%rd10+6144];
	ld.global.u8 	%rs123, [%rd10+6400];
	ld.global.u8 	%rs125, [%rd10+6656];
	ld.global.u8 	%rs127, [%rd10+6912];
	ld.global.u8 	%rs129, [%rd10+7168];
	ld.global.u8 	%rs131, [%rd10+7424];
	ld.global.u8 	%rs133, [%rd10+7680];
	or.b16  	%rs135, %rs74, %rs75;
	or.b16  	%rs136, %rs135, %rs77;
	or.b16  	%rs137, %rs136, %rs79;
	or.b16  	%rs138, %rs137, %rs81;
	or.b16  	%rs139, %rs138, %rs83;
	or.b16  	%rs140, %rs139, %rs85;
	or.b16  	%rs141, %rs140, %rs87;
	or.b16  	%rs142, %rs141, %rs89;
	or.b16  	%rs143, %rs142, %rs91;
	or.b16  	%rs144, %rs143, %rs93;
	or.b16  	%rs145, %rs144, %rs95;
	or.b16  	%rs146, %rs145, %rs97;
	or.b16  	%rs147, %rs146, %rs99;
	or.b16  	%rs148, %rs147, %rs101;
	or.b16  	%rs149, %rs148, %rs103;
	or.b16  	%rs150, %rs149, %rs105;
	or.b16  	%rs151, %rs150, %rs107;
	or.b16  	%rs152, %rs151, %rs109;
	or.b16  	%rs153, %rs152, %rs111;
	or.b16  	%rs154, %rs153, %rs113;
	or.b16  	%rs155, %rs154, %rs115;
	or.b16  	%rs156, %rs155, %rs117;
	or.b16  	%rs157, %rs156, %rs119;
	or.b16  	%rs158, %rs157, %rs121;
	or.b16  	%rs159, %rs158, %rs123;
	or.b16  	%rs160, %rs159, %rs125;
	or.b16  	%rs161, %rs160, %rs127;
	or.b16  	%rs162, %rs161, %rs129;
	or.b16  	%rs163, %rs162, %rs131;
	or.b16  	%rs164, %rs163, %rs133;
	and.b16  	%rs165, %rs164, 255;
	mov.pred 	%p397, -1;
	setp.ne.s16 	%p134, %rs165, 0;
	@%p134 bra 	$L__BB28_115;
	ld.global.u8 	%rs166, [%rd10+7936];
	setp.ne.s16 	%p397, %rs166, 0;
$L__BB28_115:
	selp.u16 	%rs449, 1, 0, %p397;
	add.s64 	%rd11, %rd25, -8192;
	setp.lt.u64 	%p135, %rd11, 8192;
	mov.b64 	%rd47, 8192;
	@%p135 bra 	$L__BB28_121;
	mov.b64 	%rd47, 8192;
$L__BB28_117:
	add.s64 	%rd13, %rd10, %rd47;
	ld.global.u8 	%rs167, [%rd13];
	ld.global.u8 	%rs169, [%rd13+256];
	ld.global.u8 	%rs171, [%rd13+512];
	ld.global.u8 	%rs173, [%rd13+768];
	ld.global.u8 	%rs175, [%rd13+1024];
	ld.global.u8 	%rs177, [%rd13+1280];
	ld.global.u8 	%rs179, [%rd13+1536];
	ld.global.u8 	%rs181, [%rd13+1792];
	ld.global.u8 	%rs183, [%rd13+2048];
	ld.global.u8 	%rs185, [%rd13+2304];
	ld.global.u8 	%rs187, [%rd13+2560];
	ld.global.u8 	%rs189, [%rd13+2816];
	ld.global.u8 	%rs191, [%rd13+3072];
	ld.global.u8 	%rs193, [%rd13+3328];
	ld.global.u8 	%rs195, [%rd13+3584];
	ld.global.u8 	%rs197, [%rd13+3840];
	ld.global.u8 	%rs199, [%rd13+4096];
	ld.global.u8 	%rs201, [%rd13+4352];
	ld.global.u8 	%rs203, [%rd13+4608];
	ld.global.u8 	%rs205, [%rd13+4864];
	ld.global.u8 	%rs207, [%rd13+5120];
	ld.global.u8 	%rs209, [%rd13+5376];
	ld.global.u8 	%rs211, [%rd13+5632];
	ld.global.u8 	%rs213, [%rd13+5888];
	ld.global.u8 	%rs215, [%rd13+6144];
	ld.global.u8 	%rs217, [%rd13+6400];
	ld.global.u8 	%rs219, [%rd13+6656];
	ld.global.u8 	%rs221, [%rd13+6912];
	ld.global.u8 	%rs223, [%rd13+7168];
	ld.global.u8 	%rs225, [%rd13+7424];
	ld.global.u8 	%rs227, [%rd13+7680];
	or.b16  	%rs229, %rs449, %rs167;
	or.b16  	%rs230, %rs229, %rs169;
	or.b16  	%rs231, %rs230, %rs171;
	or.b16  	%rs232, %rs231, %rs173;
	or.b16  	%rs233, %rs232, %rs175;
	or.b16  	%rs234, %rs233, %rs177;
	or.b16  	%rs235, %rs234, %rs179;
	or.b16  	%rs236, %rs235, %rs181;
	or.b16  	%rs237, %rs236, %rs183;
	or.b16  	%rs238, %rs237, %rs185;
	or.b16  	%rs239, %rs238, %rs187;
	or.b16  	%rs240, %rs239, %rs189;
	or.b16  	%rs241, %rs240, %rs191;
	or.b16  	%rs242, %rs241, %rs193;
	or.b16  	%rs243, %rs242, %rs195;
	or.b16  	%rs244, %rs243, %rs197;
	or.b16  	%rs245, %rs244, %rs199;
	or.b16  	%rs246, %rs245, %rs201;
	or.b16  	%rs247, %rs246, %rs203;
	or.b16  	%rs248, %rs247, %rs205;
	or.b16  	%rs249, %rs248, %rs207;
	or.b16  	%rs250, %rs249, %rs209;
	or.b16  	%rs251, %rs250, %rs211;
	or.b16  	%rs252, %rs251, %rs213;
	or.b16  	%rs253, %rs252, %rs215;
	or.b16  	%rs254, %rs253, %rs217;
	or.b16  	%rs255, %rs254, %rs219;
	or.b16  	%rs256, %rs255, %rs221;
	or.b16  	%rs257, %rs256, %rs223;
	or.b16  	%rs258, %rs257, %rs225;
	or.b16  	%rs259, %rs258, %rs227;
	and.b16  	%rs260, %rs259, 255;
	mov.pred 	%p398, -1;
	setp.ne.s16 	%p137, %rs260, 0;
	@%p137 bra 	$L__BB28_119;
	ld.global.u8 	%rs261, [%rd13+7936];
	setp.ne.s16 	%p398, %rs261, 0;
$L__BB28_119:
	selp.u16 	%rs449, 1, 0, %p398;
	sub.s64 	%rd29, %rd25, %rd47;
	setp.lt.u64 	%p138, %rd29, 8192;
	@%p138 bra 	$L__BB28_192;
	add.s64 	%rd47, %rd47, 8192;
	setp.le.u64 	%p139, %rd47, %rd11;
	@%p139 bra 	$L__BB28_117;
$L__BB28_121:
	setp.le.u64 	%p140, %rd25, %rd47;
	cvt.u32.u64 	%r61, %rd47;
	cvt.u32.u64 	%r62, %rd25;
	sub.s32 	%r63, %r62, %r61;
	setp.ge.s32 	%p141, %r37, %r63;
	or.pred  	%p142, %p140, %p141;
	@%p142 bra 	$L__BB28_192;
	not.b32 	%r66, %r37;
	add.s32 	%r67, %r66, %r62;
	sub.s32 	%r69, %r67, %r61;
	shr.u32 	%r70, %r69, 8;
	add.s32 	%r38, %r70, 1;
	and.b32  	%r39, %r38, 15;
	setp.lt.u32 	%p143, %r69, 3840;
	mov.u32 	%r213, %r37;
	@%p143 bra 	$L__BB28_157;
	and.b32  	%r71, %r38, 33554416;
	neg.s32 	%r211, %r71;
	add.s64 	%rd30, %rd47, %rd9;
	add.s64 	%rd31, %rd30, %rd2;
	add.s64 	%rd48, %rd31, 2048;
	mov.u32 	%r213, %r37;
$L__BB28_124:
	.pragma "nounroll";
	and.b16  	%rs263, %rs449, 255;
	setp.ne.s16 	%p145, %rs263, 0;
	mov.pred 	%p399, 0;
	@%p145 bra 	$L__BB28_126;
	ld.global.u8 	%rs264, [%rd48+-2048];
	setp.eq.s16 	%p399, %rs264, 0;
$L__BB28_126:
	mov.pred 	%p400, 0;
	not.pred 	%p147, %p399;
	@%p147 bra 	$L__BB28_128;
	ld.global.u8 	%rs265, [%rd48+-1792];
	setp.eq.s16 	%p400, %rs265, 0;
$L__BB28_128:
	mov.pred 	%p401, 0;
	not.pred 	%p149, %p400;
	@%p149 bra 	$L__BB28_130;
	ld.global.u8 	%rs266, [%rd48+-1536];
	setp.eq.s16 	%p401, %rs266, 0;
$L__BB28_130:
	mov.pred 	%p402, 0;
	not.pred 	%p151, %p401;
	@%p151 bra 	$L__BB28_132;
	ld.global.u8 	%rs267, [%rd48+-1280];
	setp.eq.s16 	%p402, %rs267, 0;
$L__BB28_132:
	mov.pred 	%p403, 0;
	not.pred 	%p153, %p402;
	@%p153 bra 	$L__BB28_134;
	ld.global.u8 	%rs268, [%rd48+-1024];
	setp.eq.s16 	%p403, %rs268, 0;
$L__BB28_134:
	mov.pred 	%p404, 0;
	not.pred 	%p155, %p403;
	@%p155 bra 	$L__BB28_136;
	ld.global.u8 	%rs269, [%rd48+-768];
	setp.eq.s16 	%p404, %rs269, 0;
$L__BB28_136:
	mov.pred 	%p405, 0;
	not.pred 	%p157, %p404;
	@%p157 bra 	$L__BB28_138;
	ld.global.u8 	%rs270, [%rd48+-512];
	setp.eq.s16 	%p405, %rs270, 0;
$L__BB28_138:
	mov.pred 	%p406, 0;
	not.pred 	%p159, %p405;
	@%p159 bra 	$L__BB28_140;
	ld.global.u8 	%rs271, [%rd48+-256];
	setp.eq.s16 	%p406, %rs271, 0;
$L__BB28_140:
	mov.pred 	%p407, 0;
	not.pred 	%p161, %p406;
	@%p161 bra 	$L__BB28_142;
	ld.global.u8 	%rs272, [%rd48];
	setp.eq.s16 	%p407, %rs272, 0;
$L__BB28_142:
	mov.pred 	%p408, 0;
	not.pred 	%p163, %p407;
	@%p163 bra 	$L__BB28_144;
	ld.global.u8 	%rs273, [%rd48+256];
	setp.eq.s16 	%p408, %rs273, 0;
$L__BB28_144:
	mov.pred 	%p409, 0;
	not.pred 	%p165, %p408;
	@%p165 bra 	$L__BB28_146;
	ld.global.u8 	%rs274, [%rd48+512];
	setp.eq.s16 	%p409, %rs274, 0;
$L__BB28_146:
	mov.pred 	%p410, 0;
	not.pred 	%p167, %p409;
	@%p167 bra 	$L__BB28_148;
	ld.global.u8 	%rs275, [%rd48+768];
	setp.eq.s16 	%p410, %rs275, 0;
$L__BB28_148:
	mov.pred 	%p411, 0;
	not.pred 	%p169, %p410;
	@%p169 bra 	$L__BB28_150;
	ld.global.u8 	%rs276, [%rd48+1024];
	setp.eq.s16 	%p411, %rs276, 0;
$L__BB28_150:
	mov.pred 	%p412, 0;
	not.pred 	%p171, %p411;
	@%p171 bra 	$L__BB28_152;
	ld.global.u8 	%rs277, [%rd48+1280];
	setp.eq.s16 	%p412, %rs277, 0;
$L__BB28_152:
	mov.pred 	%p413, 0;
	not.pred 	%p173, %p412;
	@%p173 bra 	$L__BB28_154;
	ld.global.u8 	%rs278, [%rd48+1536];
	setp.eq.s16 	%p413, %rs278, 0;
$L__BB28_154:
	mov.pred 	%p414, -1;
	not.pred 	%p175, %p413;
	@%p175 bra 	$L__BB28_156;
	ld.global.u8 	%rs279, [%rd48+1792];
	setp.ne.s16 	%p414, %rs279, 0;
$L__BB28_156:
	selp.u16 	%rs449, 1, 0, %p414;
	add.s32 	%r213, %r213, 4096;
	add.s32 	%r211, %r211, 16;
	add.s64 	%rd48, %rd48, 4096;
	setp.ne.s32 	%p176, %r211, 0;
	@%p176 bra 	$L__BB28_124;
$L__BB28_157:
	setp.eq.s32 	%p177, %r39, 0;
	@%p177 bra 	$L__BB28_192;
	and.b32  	%r46, %r38, 7;
	setp.lt.u32 	%p178, %r39, 8;
	@%p178 bra 	$L__BB28_176;
	cvt.u64.u32 	%rd32, %r213;
	add.s64 	%rd33, %rd47, %rd32;
	add.s64 	%rd19, %rd2, %rd33;
	setp.ne.s16 	%p180, %rs449, 0;
	mov.pred 	%p415, 0;
	@%p180 bra 	$L__BB28_161;
	ld.global.u8 	%rs281, [%rd19];
	setp.eq.s16 	%p415, %rs281, 0;
$L__BB28_161:
	mov.pred 	%p416, 0;
	not.pred 	%p182, %p415;
	@%p182 bra 	$L__BB28_163;
	ld.global.u8 	%rs282, [%rd19+256];
	setp.eq.s16 	%p416, %rs282, 0;
$L__BB28_163:
	mov.pred 	%p417, 0;
	not.pred 	%p184, %p416;
	@%p184 bra 	$L__BB28_165;
	ld.global.u8 	%rs283, [%rd19+512];
	setp.eq.s16 	%p417, %rs283, 0;
$L__BB28_165:
	mov.pred 	%p418, 0;
	not.pred 	%p186, %p417;
	@%p186 bra 	$L__BB28_167;
	ld.global.u8 	%rs284, [%rd19+768];
	setp.eq.s16 	%p418, %rs284, 0;
$L__BB28_167:
	mov.pred 	%p419, 0;
	not.pred 	%p188, %p418;
	@%p188 bra 	$L__BB28_169;
	ld.global.u8 	%rs285, [%rd19+1024];
	setp.eq.s16 	%p419, %rs285, 0;
$L__BB28_169:
	mov.pred 	%p420, 0;
	not.pred 	%p190, %p419;
	@%p190 bra 	$L__BB28_171;
	ld.global.u8 	%rs286, [%rd19+1280];
	setp.eq.s16 	%p420, %rs286, 0;
$L__BB28_171:
	mov.pred 	%p421, 0;
	not.pred 	%p192, %p420;
	@%p192 bra 	$L__BB28_173;
	ld.global.u8 	%rs287, [%rd19+1536];
	setp.eq.s16 	%p421, %rs287, 0;
$L__BB28_173:
	mov.pred 	%p422, -1;
	not.pred 	%p194, %p421;
	@%p194 bra 	$L__BB28_175;
	ld.global.u8 	%rs288, [%rd19+1792];
	setp.ne.s16 	%p422, %rs288, 0;
$L__BB28_175:
	selp.u16 	%rs449, 1, 0, %p422;
	add.s32 	%r213, %r213, 2048;
$L__BB28_176:
	setp.eq.s32 	%p195, %r46, 0;
	@%p195 bra 	$L__BB28_192;
	and.b32  	%r49, %r38, 3;
	setp.lt.u32 	%p196, %r46, 4;
	@%p196 bra 	$L__BB28_187;
	cvt.u64.u32 	%rd34, %r213;
	add.s64 	%rd35, %rd47, %rd34;
	add.s64 	%rd20, %rd2, %rd35;
	setp.ne.s16 	%p198, %rs449, 0;
	mov.pred 	%p423, 0;
	@%p198 bra 	$L__BB28_180;
	ld.global.u8 	%rs290, [%rd20];
	setp.eq.s16 	%p423, %rs290, 0;
$L__BB28_180:
	mov.pred 	%p424, 0;
	not.pred 	%p200, %p423;
	@%p200 bra 	$L__BB28_182;
	ld.global.u8 	%rs291, [%rd20+256];
	setp.eq.s16 	%p424, %rs291, 0;
$L__BB28_182:
	mov.pred 	%p425, 0;
	not.pred 	%p202, %p424;
	@%p202 bra 	$L__BB28_184;
	ld.global.u8 	%rs292, [%rd20+512];
	setp.eq.s16 	%p425, %rs292, 0;
$L__BB28_184:
	mov.pred 	%p426, -1;
	not.pred 	%p204, %p425;
	@%p204 bra 	$L__BB28_186;
	ld.global.u8 	%rs293, [%rd20+768];
	setp.ne.s16 	%p426, %rs293, 0;
$L__BB28_186:
	selp.u16 	%rs449, 1, 0, %p426;
	add.s32 	%r213, %r213, 1024;
$L__BB28_187:
	setp.eq.s32 	%p205, %r49, 0;
	@%p205 bra 	$L__BB28_192;
	cvt.u64.u32 	%rd36, %r213;
	add.s64 	%rd37, %rd47, %rd36;
	add.s64 	%rd49, %rd2, %rd37;
	neg.s32 	%r216, %r49;
$L__BB28_189:
	.pragma "nounroll";
	and.b16  	%rs294, %rs449, 255;
	setp.ne.s16 	%p207, %rs294, 0;
	mov.pred 	%p427, -1;
	@%p207 bra 	$L__BB28_191;
	ld.global.u8 	%rs295, [%rd49];
	setp.ne.s16 	%p427, %rs295, 0;
$L__BB28_191:
	selp.u16 	%rs449, 1, 0, %p427;
	add.s64 	%rd49, %rd49, 256;
	add.s32 	%r216, %r216, 1;
	setp.ne.s32 	%p208, %r216, 0;
	@%p208 bra 	$L__BB28_189;
$L__BB28_192:
	// begin inline asm
	mov.u32 %r72, %laneid;
	// end inline asm
	cvt.u32.u16 	%r78, %rs449;
	and.b32  	%r74, %r78, 255;
	mov.b32 	%r75, 1;
	mov.b32 	%r76, 31;
	mov.b32 	%r77, -1;
	// begin inline asm
	shfl.sync.down.b32 %r73, %r74, %r75, %r76, %r77;
	// end inline asm
	setp.gt.s32 	%p209, %r72, 30;
	@%p209 bra 	$L__BB28_194;
	and.b16  	%rs296, %rs449, 255;
	setp.ne.s16 	%p210, %rs296, 0;
	and.b32  	%r79, %r73, 255;
	setp.ne.s32 	%p211, %r79, 0;
	or.pred  	%p212, %p210, %p211;
	selp.u16 	%rs449, 1, 0, %p212;
$L__BB28_194:
	cvt.u32.u16 	%r85, %rs449;
	and.b32  	%r81, %r85, 255;
	mov.b32 	%r82, 2;
	mov.b32 	%r83, 31;
	mov.b32 	%r84, -1;
	// begin inline asm
	shfl.sync.down.b32 %r80, %r81, %r82, %r83, %r84;
	// end inline asm
	setp.gt.s32 	%p213, %r72, 29;
	@%p213 bra 	$L__BB28_196;
	and.b16  	%rs297, %rs449, 255;
	setp.ne.s16 	%p214, %rs297, 0;
	and.b32  	%r86, %r80, 255;
	setp.ne.s32 	%p215, %r86, 0;
	or.pred  	%p216, %p214, %p215;
	selp.u16 	%rs449, 1, 0, %p216;
$L__BB28_196:
	cvt.u32.u16 	%r92, %rs449;
	and.b32  	%r88, %r92, 255;
	mov.b32 	%r89, 4;
	mov.b32 	%r90, 31;
	mov.b32 	%r91, -1;
	// begin inline asm
	shfl.sync.down.b32 %r87, %r88, %r89, %r90, %r91;
	// end inline asm
	setp.gt.s32 	%p217, %r72, 27;
	@%p217 bra 	$L__BB28_198;
	and.b16  	%rs298, %rs449, 255;
	setp.ne.s16 	%p218, %rs298, 0;
	and.b32  	%r93, %r87, 255;
	setp.ne.s32 	%p219, %r93, 0;
	or.pred  	%p220, %p218, %p219;
	selp.u16 	%rs449, 1, 0, %p220;
$L__BB28_198:
	cvt.u32.u16 	%r99, %rs449;
	and.b32  	%r95, %r99, 255;
	mov.b32 	%r96, 8;
	mov.b32 	%r97, 31;
	mov.b32 	%r98, -1;
	// begin inline asm
	shfl.sync.down.b32 %r94, %r95, %r96, %r97, %r98;
	// end inline asm
	setp.gt.s32 	%p221, %r72, 23;
	@%p221 bra 	$L__BB28_200;
	and.b16  	%rs299, %rs449, 255;
	setp.ne.s16 	%p222, %rs299, 0;
	and.b32  	%r100, %r94, 255;
	setp.ne.s32 	%p223, %r100, 0;
	or.pred  	%p224, %p222, %p223;
	selp.u16 	%rs449, 1, 0, %p224;
$L__BB28_200:
	cvt.u32.u16 	%r106, %rs449;
	and.b32  	%r102, %r106, 255;
	mov.b32 	%r103, 16;
	mov.b32 	%r104, 31;
	mov.b32 	%r105, -1;
	// begin inline asm
	shfl.sync.down.b32 %r101, %r102, %r103, %r104, %r105;
	// end inline asm
	setp.gt.s32 	%p225, %r72, 15;
	@%p225 bra 	$L__BB28_203;
	and.b16  	%rs300, %rs449, 255;
	setp.ne.s16 	%p226, %rs300, 0;
	and.b32  	%r107, %r101, 255;
	setp.ne.s32 	%p227, %r107, 0;
	or.pred  	%p228, %p226, %p227;
	selp.u16 	%rs449, 1, 0, %p228;
	setp.ne.s32 	%p229, %r72, 0;
	@%p229 bra 	$L__BB28_203;
	shr.u32 	%r108, %r37, 5;
	mov.u32 	%r109, _ZZN3cub18CUB_300001_SM_10006detail6reduce28DeviceReduceSingleTileKernelINS2_10policy_hubIbyN4cuda3std3__410logical_orIbEEE10Policy1000EN6thrust24THRUST_300001_SM_1000_NS10device_ptrIbEEPbyS9_bbNS7_10__identityEEEvT0_T1_T2_T3_T4_T6_E12temp_storage;
	add.s32 	%r110, %r109, %r108;
	st.shared.u8 	[%r110+8], %rs449;
$L__BB28_203:
	bar.sync 	0;
	setp.ne.s32 	%p230, %r37, 0;
	@%p230 bra 	$L__BB28_207;
	ld.shared.u8 	%rs301, [_ZZN3cub18CUB_300001_SM_10006detail6reduce28DeviceReduceSingleTileKernelINS2_10policy_hubIbyN4cuda3std3__410logical_orIbEEE10Policy1000EN6thrust24THRUST_300001_SM_1000_NS10device_ptrIbEEPbyS9_bbNS7_10__identityEEEvT0_T1_T2_T3_T4_T6_E12temp_storage+9];
	or.b16  	%rs303, %rs449, %rs301;
	ld.shared.u8 	%rs304, [_ZZN3cub18CUB_300001_SM_10006detail6reduce28DeviceReduceSingleTileKernelINS2_10policy_hubIbyN4cuda3std3__410logical_orIbEEE10Policy1000EN6thrust24THRUST_300001_SM_1000_NS10device_ptrIbEEPbyS9_bbNS7_10__identityEEEvT0_T1_T2_T3_T4_T6_E12temp_storage+10];
	or.b16  	%rs306, %rs303, %rs304;
	ld.shared.u8 	%rs307, [_ZZN3cub18CUB_300001_SM_10006detail6reduce28DeviceReduceSingleTileKernelINS2_10policy_hubIbyN4cuda3std3__410logical_orIbEEE10Policy1000EN6thrust24THRUST_300001_SM_1000_NS10device_ptrIbEEPbyS9_bbNS7_10__identityEEEvT0_T1_T2_T3_T4_T6_E12temp_storage+11];
	or.b16  	%rs309, %rs306, %rs307;
	ld.shared.u8 	%rs310, [_ZZN3cub18CUB_300001_SM_10006detail6reduce28DeviceReduceSingleTileKernelINS2_10policy_hubIbyN4cuda3std3__410logical_orIbEEE10Policy1000EN6thrust24THRUST_300001_SM_1000_NS10device_ptrIbEEPbyS9_bbNS7_10__identityEEEvT0_T1_T2_T3_T4_T6_E12temp_storage+12];
	or.b16  	%rs312, %rs309, %rs310;
	ld.shared.u8 	%rs313, [_ZZN3cub18CUB_300001_SM_10006detail6reduce28DeviceReduceSingleTileKernelINS2_10policy_hubIbyN4cuda3std3__410logical_orIbEEE10Policy1000EN6thrust24THRUST_300001_SM_1000_NS10device_ptrIbEEPbyS9_bbNS7_10__identityEEEvT0_T1_T2_T3_T4_T6_E12temp_storage+13];
	or.b16  	%rs315, %rs312, %rs313;
	ld.shared.u8 	%rs316, [_ZZN3cub18CUB_300001_SM_10006detail6reduce28DeviceReduceSingleTileKernelINS2_10policy_hubIbyN4cuda3std3__410logical_orIbEEE10Policy1000EN6thrust24THRUST_300001_SM_1000_NS10device_ptrIbEEPbyS9_bbNS7_10__identityEEEvT0_T1_T2_T3_T4_T6_E12temp_storage+14];
	or.b16  	%rs318, %rs315, %rs316;
	and.b16  	%rs319, %rs318, 255;
	mov.pred 	%p428, -1;
	setp.ne.s16 	%p232, %rs319, 0;
	@%p232 bra 	$L__BB28_206;
	ld.shared.u8 	%rs320, [_ZZN3cub18CUB_300001_SM_10006detail6reduce28DeviceReduceSingleTileKernelINS2_10policy_hubIbyN4cuda3std3__410logical_orIbEEE10Policy1000EN6thrust24THRUST_300001_SM_1000_NS10device_ptrIbEEPbyS9_bbNS7_10__identityEEEvT0_T1_T2_T3_T4_T6_E12temp_storage+15];
	setp.ne.s16 	%p428, %rs320, 0;
$L__BB28_206:
	selp.u16 	%rs449, 1, 0, %p428;
$L__BB28_207:
	mov.u32 	%r201, %tid.x;
	setp.ne.s32 	%p364, %r201, 0;
	@%p364 bra 	$L__BB28_209;
	or.b16  	%rs410, %rs73, %rs449;
	and.b16  	%rs411, %rs410, 255;
	setp.ne.s16 	%p365, %rs411, 0;
	selp.u16 	%rs412, 1, 0, %p365;
	st.global.u8 	[%rd1], %rs412;
$L__BB28_209:
	ret;

}
	// .globl	_ZN3cub18CUB_300001_SM_10006detail6reduce18DeviceReduceKernelINS2_10policy_hubIbyN4cuda3std3__410logical_orIbEEE10Policy1000EN6thrust24THRUST_300001_SM_1000_NS10device_ptrIbEEyS9_bNS7_10__identityEEEvT0_PT3_T1_NS0_13GridEvenShareISK_EET2_T4_
.visible .entry _ZN3cub18CUB_300001_SM_10006detail6reduce18DeviceReduceKernelINS2_10policy_hubIbyN4cuda3std3__410logical_orIbEEE10Policy1000EN6thrust24THRUST_300001_SM_1000_NS10device_ptrIbEEyS9_bNS7_10__identityEEEvT0_PT3_T1_NS0_13GridEvenShareISK_EET2_T4_(
	.param .align 8 .b8 _ZN3cub18CUB_300001_SM_10006detail6reduce18DeviceReduceKernelINS2_10policy_hubIbyN4cuda3std3__410logical_orIbEEE10Policy1000EN6thrust24THRUST_300001_SM_1000_NS10device_ptrIbEEyS9_bNS7_10__identityEEEvT0_PT3_T1_NS0_13GridEvenShareISK_EET2_T4__param_0[8],
	.param .u64 .ptr .align 1 _ZN3cub18CUB_300001_SM_10006detail6reduce18DeviceReduceKernelINS2_10policy_hubIbyN4cuda3std3__410logical_orIbEEE10Policy1000EN6thrust24THRUST_300001_SM_1000_NS10device_ptrIbEEyS9_bNS7_10__identityEEEvT0_PT3_T1_NS0_13GridEvenShareISK_EET2_T4__param_1,
	.param .u64 _ZN3cub18CUB_300001_SM_10006detail6reduce18DeviceReduceKernelINS2_10policy_hubIbyN4cuda3std3__410logical_orIbEEE10Policy1000EN6thrust24THRUST_300001_SM_1000_NS10device_ptrIbEEyS9_bNS7_10__identityEEEvT0_PT3_T1_NS0_13GridEvenShareISK_EET2_T4__param_2,
	.param .align 8 .b8 _ZN3cub18CUB_300001_SM_10006detail6reduce18DeviceReduceKernelINS2_10policy_hubIbyN4cuda3std3__410logical_orIbEEE10Policy1000EN6thrust24THRUST_300001_SM_1000_NS10device_ptrIbEEyS9_bNS7_10__identityEEEvT0_PT3_T1_NS0_13GridEvenShareISK_EET2_T4__param_3[72],
	.param .align 1 .b8 _ZN3cub18CUB_300001_SM_10006detail6reduce18DeviceReduceKernelINS2_10policy_hubIbyN4cuda3std3__410logical_orIbEEE10Policy1000EN6thrust24THRUST_300001_SM_1000_NS10device_ptrIbEEyS9_bNS7_10__identityEEEvT0_PT3_T1_NS0_13GridEvenShareISK_EET2_T4__param_4[1],
	.param .align 1 .b8 _ZN3cub18CUB_300001_SM_10006detail6reduce18DeviceReduceKernelINS2_10policy_hubIbyN4cuda3std3__410logical_orIbEEE10Policy1000EN6thrust24THRUST_300001_SM_1000_NS10device_ptrIbEEyS9_bNS7_10__identityEEEvT0_PT3_T1_NS0_13GridEvenShareISK_EET2_T4__param_5[1]
)
.maxntid 256
{
	.reg .pred 	%p<426>;
	.reg .b16 	%rs<449>;
	.reg .b32 	%r<258>;
	.reg .b64 	%rd<77>;
	// demoted variable
	.shared .align 1 .b8 _ZZN3cub18CUB_300001_SM_10006detail6reduce18DeviceReduceKernelINS2_10policy_hubIbyN4cuda3std3__410logical_orIbEEE10Policy1000EN6thrust24THRUST_300001_SM_1000_NS10device_ptrIbEEyS9_bNS7_10__identityEEEvT0_PT3_T1_NS0_13GridEvenShareISK_EET2_T4_E12temp_storage[17];
	ld.param.u32 	%r69, [_ZN3cub18CUB_300001_SM_10006detail6reduce18DeviceReduceKernelINS2_10policy_hubIbyN4cuda3std3__410logical_orIbEEE10Policy1000EN6thrust24THRUST_300001_SM_1000_NS10device_ptrIbEEyS9_bNS7_10__identityEEEvT0_PT3_T1_NS0_13GridEvenShareISK_EET2_T4__param_3+40];
	ld.param.u64 	%rd35, [_ZN3cub18CUB_300001_SM_10006detail6reduce18DeviceReduceKernelINS2_10policy_hubIbyN4cuda3std3__410logical_orIbEEE10Policy1000EN6thrust24THRUST_300001_SM_1000_NS10device_ptrIbEEyS9_bNS7_10__identityEEEvT0_PT3_T1_NS0_13GridEvenShareISK_EET2_T4__param_3+32];
	ld.param.u64 	%rd39, [_ZN3cub18CUB_300001_SM_10006detail6reduce18DeviceReduceKernelINS2_10policy_hubIbyN4cuda3std3__410logical_orIbEEE10Policy1000EN6thrust24THRUST_300001_SM_1000_NS10device_ptrIbEEyS9_bNS7_10__identityEEEvT0_PT3_T1_NS0_13GridEvenShareISK_EET2_T4__param_0];
	cvta.to.global.u64 	%rd2, %rd39;
	mov.u32 	%r70, %ctaid.x;
	shl.b32 	%r71, %r70, 13;
	cvt.u64.u32 	%rd74, %r71;
	sub.s64 	%rd40, %rd35, %rd74;
	setp.gt.u64 	%p131, %rd40, 8191;
	@%p131 bra 	$L__BB29_110;
	cvt.u32.u64 	%r145, %rd74;
	cvt.u32.u64 	%r1, %rd35;
	sub.s32 	%r2, %r1, %r145;
	mov.u32 	%r3, %tid.x;
	setp.ge.s32 	%p232, %r3, %r2;
	mov.b16 	%rs448, 0;
	mov.u32 	%r245, %r3;
	@%p232 bra 	$L__BB29_3;
	add.s32 	%r147, %r145, %r3;
	cvt.u64.u32 	%rd57, %r147;
	add.s64 	%rd58, %rd2, %rd57;
	ld.global.u8 	%rs448, [%rd58];
	add.s32 	%r245, %r3, 256;
$L__BB29_3:
	setp.ge.s32 	%p233, %r245, %r2;
	@%p233 bra 	$L__BB29_74;
	not.b32 	%r149, %r245;
	add.s32 	%r150, %r149, %r1;
	sub.s32 	%r151, %r150, %r145;
	shr.u32 	%r152, %r151, 8;
	add.s32 	%r6, %r152, 1;
	and.b32  	%r7, %r6, 15;
	setp.lt.u32 	%p234, %r151, 3840;
	@%p234 bra 	$L__BB29_39;
	and.b32  	%r153, %r6, 33554416;
	neg.s32 	%r243, %r153;
	cvt.u64.u32 	%rd59, %r245;
	add.s64 	%rd60, %rd74, %rd59;
	add.s64 	%rd61, %rd60, %rd2;
	add.s64 	%rd71, %rd61, 2048;
$L__BB29_6:
	.pragma "nounroll";
	and.b16  	%rs326, %rs448, 255;
	setp.ne.s16 	%p236, %rs326, 0;
	mov.pred 	%p364, 0;
	@%p236 bra 	$L__BB29_8;
	ld.global.u8 	%rs327, [%rd71+-2048];
	setp.eq.s16 	%p364, %rs327, 0;
$L__BB29_8:
	mov.pred 	%p365, 0;
	not.pred 	%p238, %p364;
	@%p238 bra 	$L__BB29_10;
	ld.global.u8 	%rs328, [%rd71+-1792];
	setp.eq.s16 	%p365, %rs328, 0;
$L__BB29_10:
	mov.pred 	%p366, 0;
	not.pred 	%p240, %p365;
	@%p240 bra 	$L__BB29_12;
	ld.global.u8 	%rs329, [%rd71+-1536];
	setp.eq.s16 	%p366, %rs329, 0;
$L__BB29_12:
	mov.pred 	%p367, 0;
	not.pred 	%p242, %p366;
	@%p242 bra 	$L__BB29_14;
	ld.global.u8 	%rs330, [%rd71+-1280];
	setp.eq.s16 	%p367, %rs330, 0;
$L__BB29_14:
	mov.pred 	%p368, 0;
	not.pred 	%p244, %p367;
	@%p244 bra 	$L__BB29_16;
	ld.global.u8 	%rs331, [%rd71+-1024];
	setp.eq.s16 	%p368, %rs331, 0;
$L__BB29_16:
	mov.pred 	%p369, 0;
	not.pred 	%p246, %p368;
	@%p246 bra 	$L__BB29_18;
	ld.global.u8 	%rs332, [%rd71+-768];
	setp.eq.s16 	%p369, %rs332, 0;
$L__BB29_18:
	mov.pred 	%p370, 0;
	not.pred 	%p248, %p369;
	@%p248 bra 	$L__BB29_20;
	ld.global.u8 	%rs333, [%rd71+-512];
	setp.eq.s16 	%p370, %rs333, 0;
$L__BB29_20:
	mov.pred 	%p371, 0;
	not.pred 	%p250, %p370;
	@%p250 bra 	$L__BB29_22;
	ld.global.u8 	%rs334, [%rd71+-256];
	setp.eq.s16 	%p371, %rs334, 0;
$L__BB29_22:
	mov.pred 	%p372, 0;
	not.pred 	%p252, %p371;
	@%p252 bra 	$L__BB29_24;
	ld.global.u8 	%rs335, [%rd71];
	setp.eq.s16 	%p372, %rs335, 0;
$L__BB29_24:
	mov.pred 	%p373, 0;
	not.pred 	%p254, %p372;
	@%p254 bra 	$L__BB29_26;
	ld.global.u8 	%rs336, [%rd71+256];
	setp.eq.s16 	%p373, %rs336, 0;
$L__BB29_26:
	mov.pred 	%p374, 0;
	not.pred 	%p256, %p373;
	@%p256 bra 	$L__BB29_28;
	ld.global.u8 	%rs337, [%rd71+512];
	setp.eq.s16 	%p374, %rs337, 0;
$L__BB29_28:
	mov.pred 	%p375, 0;
	not.pred 	%p258, %p374;
	@%p258 bra 	$L__BB29_30;
	ld.global.u8 	%rs338, [%rd71+768];
	setp.eq.s16 	%p375, %rs338, 0;
$L__BB29_30:
	mov.pred 	%p376, 0;
	not.pred 	%p260, %p375;
	@%p260 bra 	$L__BB29_32;
	ld.global.u8 	%rs339, [%rd71+1024];
	setp.eq.s16 	%p376, %rs339, 0;
$L__BB29_32:
	mov.pred 	%p377, 0;
	not.pred 	%p262, %p376;
	@%p262 bra 	$L__BB29_34;
	ld.global.u8 	%rs340, [%rd71+1280];
	setp.eq.s16 	%p377, %rs340, 0;
$L__BB29_34:
	mov.pred 	%p378, 0;
	not.pred 	%p264, %p377;
	@%p264 bra 	$L__BB29_36;
	ld.global.u8 	%rs341, [%rd71+1536];
	setp.eq.s16 	%p378, %rs341, 0;
$L__BB29_36:
	mov.pred 	%p379, -1;
	not.pred 	%p266, %p378;
	@%p266 bra 	$L__BB29_38;
	ld.global.u8 	%rs342, [%rd71+1792];
	setp.ne.s16 	%p379, %rs342, 0;
$L__BB29_38:
	selp.u16 	%rs448, 1, 0, %p379;
	add.s32 	%r245, %r245, 4096;
	add.s32 	%r243, %r243, 16;
	add.s64 	%rd71, %rd71, 4096;
	setp.ne.s32 	%p267, %r243, 0;
	@%p267 bra 	$L__BB29_6;
$L__BB29_39:
	setp.eq.s32 	%p268, %r7, 0;
	@%p268 bra 	$L__BB29_74;
	and.b32  	%r14, %r6, 7;
	setp.lt.u32 	%p269, %r7, 8;
	@%p269 bra 	$L__BB29_58;
	cvt.s64.s32 	%rd62, %r245;
	add.s64 	%rd63, %rd62, %rd74;
	add.s64 	%rd7, %rd2, %rd63;
	and.b16  	%rs344, %rs448, 255;
	setp.ne.s16 	%p271, %rs344, 0;
	mov.pred 	%p380, 0;
	@%p271 bra 	$L__BB29_43;
	ld.global.u8 	%rs345, [%rd7];
	setp.eq.s16 	%p380, %rs345, 0;
$L__BB29_43:
	mov.pred 	%p381, 0;
	not.pred 	%p273, %p380;
	@%p273 bra 	$L__BB29_45;
	ld.global.u8 	%rs346, [%rd7+256];
	setp.eq.s16 	%p381, %rs346, 0;
$L__BB29_45:
	mov.pred 	%p382, 0;
	not.pred 	%p275, %p381;
	@%p275 bra 	$L__BB29_47;
	ld.global.u8 	%rs347, [%rd7+512];
	setp.eq.s16 	%p382, %rs347, 0;
$L__BB29_47:
	mov.pred 	%p383, 0;
	not.pred 	%p277, %p382;
	@%p277 bra 	$L__BB29_49;
	ld.global.u8 	%rs348, [%rd7+768];
	setp.eq.s16 	%p383, %rs348, 0;
$L__BB29_49:
	mov.pred 	%p384, 0;
	not.pred 	%p279, %p383;
	@%p279 bra 	$L__BB29_51;
	ld.global.u8 	%rs349, [%rd7+1024];
	setp.eq.s16 	%p384, %rs349, 0;
$L__BB29_51:
	mov.pred 	%p385, 0;
	not.pred 	%p281, %p384;
	@%p281 bra 	$L__BB29_53;
	ld.global.u8 	%rs350, [%rd7+1280];
	setp.eq.s16 	%p385, %rs350, 0;
$L__BB29_53:
	mov.pred 	%p386, 0;
	not.pred 	%p283, %p385;
	@%p283 bra 	$L__BB29_55;
	ld.global.u8 	%rs351, [%rd7+1536];
	setp.eq.s16 	%p386, %rs351, 0;
$L__BB29_55:
	mov.pred 	%p387, -1;
	not.pred 	%p285, %p386;
	@%p285 bra 	$L__BB29_57;
	ld.global.u8 	%rs352, [%rd7+1792];
	setp.ne.s16 	%p387, %rs352, 0;
$L__BB29_57:
	selp.u16 	%rs448, 1, 0, %p387;
	add.s32 	%r245, %r245, 2048;
$L__BB29_58:
	setp.eq.s32 	%p286, %r14, 0;
	@%p286 bra 	$L__BB29_74;
	and.b32  	%r17, %r6, 3;
	setp.lt.u32 	%p287, %r14, 4;
	@%p287 bra 	$L__BB29_69;
	cvt.s64.s32 	%rd64, %r245;
	add.s64 	%rd65, %rd64, %rd74;
	add.s64 	%rd8, %rd2, %rd65;
	and.b16  	%rs354, %rs448, 255;
	setp.ne.s16 	%p289, %rs354, 0;
	mov.pred 	%p388, 0;
	@%p289 bra 	$L__BB29_62;
	ld.global.u8 	%rs355, [%rd8];
	setp.eq.s16 	%p388, %rs355, 0;
$L__BB29_62:
	mov.pred 	%p389, 0;
	not.pred 	%p291, %p388;
	@%p291 bra 	$L__BB29_64;
	ld.global.u8 	%rs356, [%rd8+256];
	setp.eq.s16 	%p389, %rs356, 0;
$L__BB29_64:
	mov.pred 	%p390, 0;
	not.pred 	%p293, %p389;
	@%p293 bra 	$L__BB29_66;
	ld.global.u8 	%rs357, [%rd8+512];
	setp.eq.s16 	%p390, %rs357, 0;
$L__BB29_66:
	mov.pred 	%p391, -1;
	not.pred 	%p295, %p390;
	@%p295 bra 	$L__BB29_68;
	ld.global.u8 	%rs358, [%rd8+768];
	setp.ne.s16 	%p391, %rs358, 0;
$L__BB29_68:
	selp.u16 	%rs448, 1, 0, %p391;
	add.s32 	%r245, %r245, 1024;
$L__BB29_69:
	setp.eq.s32 	%p296, %r17, 0;
	@%p296 bra 	$L__BB29_74;
	add.s64 	%rd9, %rd2, %rd74;
	neg.s32 	%r248, %r17;
$L__BB29_71:
	.pragma "nounroll";
	cvt.s64.s32 	%rd66, %r245;
	add.s64 	%rd10, %rd9, %rd66;
	and.b16  	%rs359, %rs448, 255;
	setp.ne.s16 	%p298, %rs359, 0;
	mov.pred 	%p392, -1;
	@%p298 bra 	$L__BB29_73;
	ld.global.u8 	%rs360, [%rd10];
	setp.ne.s16 	%p392, %rs360, 0;
$L__BB29_73:
	selp.u16 	%rs448, 1, 0, %p392;
	add.s32 	%r245, %r245, 256;
	add.s32 	%r248, %r248, 1;
	setp.ne.s32 	%p299, %r248, 0;
	@%p299 bra 	$L__BB29_71;
$L__BB29_74:
	setp.lt.s32 	%p300, %r2, 256;
	@%p300 bra 	$L__BB29_90;
	// begin inline asm
	mov.u32 %r201, %laneid;
	// end inline asm
	cvt.u32.u16 	%r207, %rs448;
	and.b32  	%r203, %r207, 255;
	mov.b32 	%r204, 1;
	mov.b32 	%r205, 31;
	mov.b32 	%r206, -1;
	// begin inline asm
	shfl.sync.down.b32 %r202, %r203, %r204, %r205, %r206;
	// end inline asm
	setp.gt.s32 	%p339, %r201, 30;
	@%p339 bra 	$L__BB29_77;
	and.b16  	%rs388, %rs448, 255;
	setp.ne.s16 	%p340, %rs388, 0;
	and.b32  	%r208, %r202, 255;
	setp.ne.s32 	%p341, %r208, 0;
	or.pred  	%p342, %p340, %p341;
	selp.u16 	%rs448, 1, 0, %p342;
$L__BB29_77:
	cvt.u32.u16 	%r214, %rs448;
	and.b32  	%r210, %r214, 255;
	mov.b32 	%r211, 2;
	mov.b32 	%r212, 31;
	mov.b32 	%r213, -1;
	// begin inline asm
	shfl.sync.down.b32 %r209, %r210, %r211, %r212, %r213;
	// end inline asm
	setp.gt.s32 	%p343, %r201, 29;
	@%p343 bra 	$L__BB29_79;
	and.b16  	%rs389, %rs448, 255;
	setp.ne.s16 	%p344, %rs389, 0;
	and.b32  	%r215, %r209, 255;
	setp.ne.s32 	%p345, %r215, 0;
	or.pred  	%p346, %p344, %p345;
	selp.u16 	%rs448, 1, 0, %p346;
$L__BB29_79:
	cvt.u32.u16 	%r221, %rs448;
	and.b32  	%r217, %r221, 255;
	mov.b32 	%r218, 4;
	mov.b32 	%r219, 31;
	mov.b32 	%r220, -1;
	// begin inline asm
	shfl.sync.down.b32 %r216, %r217, %r218, %r219, %r220;
	// end inline asm
	setp.gt.s32 	%p347, %r201, 27;
	@%p347 bra 	$L__BB29_81;
	and.b16  	%rs390, %rs448, 255;
	setp.ne.s16 	%p348, %rs390, 0;
	and.b32  	%r222, %r216, 255;
	setp.ne.s32 	%p349, %r222, 0;
	or.pred  	%p350, %p348, %p349;
	selp.u16 	%rs448, 1, 0, %p350;
$L__BB29_81:
	cvt.u32.u16 	%r228, %rs448;
	and.b32  	%r224, %r228, 255;
	mov.b32 	%r225, 8;
	mov.b32 	%r226, 31;
	mov.b32 	%r227, -1;
	// begin inline asm
	shfl.sync.down.b32 %r223, %r224, %r225, %r226, %r227;
	// end inline asm
	setp.gt.s32 	%p351, %r201, 23;
	@%p351 bra 	$L__BB29_83;
	and.b16  	%rs391, %rs448, 255;
	setp.ne.s16 	%p352, %rs391, 0;
	and.b32  	%r229, %r223, 255;
	setp.ne.s32 	%p353, %r229, 0;
	or.pred  	%p354, %p352, %p353;
	selp.u16 	%rs448, 1, 0, %p354;
$L__BB29_83:
	cvt.u32.u16 	%r235, %rs448;
	and.b32  	%r231, %r235, 255;
	mov.b32 	%r232, 16;
	mov.b32 	%r233, 31;
	mov.b32 	%r234, -1;
	// begin inline asm
	shfl.sync.down.b32 %r230, %r231, %r232, %r233, %r234;
	// end inline asm
	setp.gt.s32 	%p355, %r201, 15;
	@%p355 bra 	$L__BB29_86;
	and.b16  	%rs392, %rs448, 255;
	setp.ne.s16 	%p356, %rs392, 0;
	and.b32  	%r236, %r230, 255;
	setp.ne.s32 	%p357, %r236, 0;
	or.pred  	%p358, %p356, %p357;
	selp.u16 	%rs448, 1, 0, %p358;
	setp.ne.s32 	%p359, %r201, 0;
	@%p359 bra 	$L__BB29_86;
	shr.u32 	%r237, %r3, 5;
	mov.u32 	%r238, _ZZN3cub18CUB_300001_SM_10006detail6reduce18DeviceReduceKernelINS2_10policy_hubIbyN4cuda3std3__410logical_orIbEEE10Policy1000EN6thrust24THRUST_300001_SM_1000_NS10device_ptrIbEEyS9_bNS7_10__identityEEEvT0_PT3_T1_NS0_13GridEvenShareISK_EET2_T4_E12temp_storage;
	add.s32 	%r239, %r238, %r237;
	st.shared.u8 	[%r239+8], %rs448;
$L__BB29_86:
	bar.sync 	0;
	setp.ne.s32 	%p360, %r3, 0;
	@%p360 bra 	$L__BB29_204;
	ld.shared.u8 	%rs393, [_ZZN3cub18CUB_300001_SM_10006detail6reduce18DeviceReduceKernelINS2_10policy_hubIbyN4cuda3std3__410logical_orIbEEE10Policy1000EN6thrust24THRUST_300001_SM_1000_NS10device_ptrIbEEyS9_bNS7_10__identityEEEvT0_PT3_T1_NS0_13GridEvenShareISK_EET2_T4_E12temp_storage+9];
	or.b16  	%rs395, %rs448, %rs393;
	ld.shared.u8 	%rs396, [_ZZN3cub18CUB_300001_SM_10006detail6reduce18DeviceReduceKernelINS2_10policy_hubIbyN4cuda3std3__410logical_orIbEEE10Policy1000EN6thrust24THRUST_300001_SM_1000_NS10device_ptrIbEEyS9_bNS7_10__identityEEEvT0_PT3_T1_NS0_13GridEvenShareISK_EET2_T4_E12temp_storage+10];
	or.b16  	%rs398, %rs395, %rs396;
	ld.shared.u8 	%rs399, [_ZZN3cub18CUB_300001_SM_10006detail6reduce18DeviceReduceKernelINS2_10policy_hubIbyN4cuda3std3__410logical_orIbEEE10Policy1000EN6thrust24THRUST_300001_SM_1000_NS10device_ptrIbEEyS9_bNS7_10__identityEEEvT0_PT3_T1_NS0_13GridEvenShareISK_EET2_T4_E12temp_storage+11];
	or.b16  	%rs401, %rs398, %rs399;
	ld.shared.u8 	%rs402, [_ZZN3cub18CUB_300001_SM_10006detail6reduce18DeviceReduceKernelINS2_10policy_hubIbyN4cuda3std3__410logical_orIbEEE10Policy1000EN6thrust24THRUST_300001_SM_1000_NS10device_ptrIbEEyS9_bNS7_10__identityEEEvT0_PT3_T1_NS0_13GridEvenShareISK_EET2_T4_E12temp_storage+12];
	or.b16  	%rs404, %rs401, %rs402;
	ld.shared.u8 	%rs405, [_ZZN3cub18CUB_300001_SM_10006detail6reduce18DeviceReduceKernelINS2_10policy_hubIbyN4cuda3std3__410logical_orIbEEE10Policy1000EN6thrust24THRUST_300001_SM_1000_NS10device_ptrIbEEyS9_bNS7_10__identityEEEvT0_PT3_T1_NS0_13GridEvenShareISK_EET2_T4_E12temp_storage+13];
	or.b16  	%rs407, %rs404, %rs405;
	ld.shared.u8 	%rs408, [_ZZN3cub18CUB_300001_SM_10006detail6reduce18DeviceReduceKernelINS2_10policy_hubIbyN4cuda3std3__410logical_orIbEEE10Policy1000EN6thrust24THRUST_300001_SM_1000_NS10device_ptrIbEEyS9_bNS7_10__identityEEEvT0_PT3_T1_NS0_13GridEvenShareISK_EET2_T4_E12temp_storage+14];
	or.b16  	%rs410, %rs407, %rs408;
	and.b16  	%rs411, %rs410, 255;
	mov.pred 	%p393, -1;
	setp.ne.s16 	%p362, %rs411, 0;
	@%p362 bra 	$L__BB29_89;
	ld.shared.u8 	%rs412, [_ZZN3cub18CUB_300001_SM_10006detail6reduce18DeviceReduceKernelINS2_10policy_hubIbyN4cuda3std3__410logical_orIbEEE10Policy1000EN6thrust24THRUST_300001_SM_1000_NS10device_ptrIbEEyS9_bNS7_10__identityEEEvT0_PT3_T1_NS0_13GridEvenShareISK_EET2_T4_E12temp_storage+15];
	setp.ne.s16 	%p393, %rs412, 0;
$L__BB29_89:
	selp.u16 	%rs448, 1, 0, %p393;
	bra.uni 	$L__BB29_204;
$L__BB29_90:
	// begin inline asm
	mov.u32 %r154, %laneid;
	// end inline asm
	and.b32  	%r160, %r3, 992;
	add.s32 	%r161, %r160, 32;
	setp.gt.s32 	%p301, %r161, %r2;
	not.b32 	%r162, %r160;
	add.s32 	%r163, %r2, %r162;
	selp.b32 	%r158, %r163, 31, %p301;
	cvt.u32.u16 	%r164, %rs448;
	and.b32  	%r156, %r164, 255;
	mov.b32 	%r157, 1;
	mov.b32 	%r159, -1;
	// begin inline asm
	shfl.sync.down.b32 %r155, %r156, %r157, %r158, %r159;
	// end inline asm
	setp.ge.s32 	%p302, %r154, %r158;
	@%p302 bra 	$L__BB29_92;
	and.b16  	%rs361, %rs448, 255;
	setp.ne.s16 	%p303, %rs361, 0;
	and.b32  	%r165, %r155, 255;
	setp.ne.s32 	%p304, %r165, 0;
	or.pred  	%p305, %p303, %p304;
	selp.u16 	%rs448, 1, 0, %p305;
$L__BB29_92:
	cvt.u32.u16 	%r171, %rs448;
	and.b32  	%r167, %r171, 255;
	mov.b32 	%r168, 2;
	mov.b32 	%r170, -1;
	// begin inline asm
	shfl.sync.down.b32 %r166, %r167, %r168, %r158, %r170;
	// end inline asm
	add.s32 	%r172, %r154, 2;
	setp.gt.s32 	%p306, %r172, %r158;
	@%p306 bra 	$L__BB29_94;
	and.b16  	%rs362, %rs448, 255;
	setp.ne.s16 	%p307, %rs362, 0;
	and.b32  	%r173, %r166, 255;
	setp.ne.s32 	%p308, %r173, 0;
	or.pred  	%p309, %p307, %p308;
	selp.u16 	%rs448, 1, 0, %p309;
$L__BB29_94:
	cvt.u32.u16 	%r179, %rs448;
	and.b32  	%r175, %r179, 255;
	mov.b32 	%r176, 4;
	mov.b32 	%r178, -1;
	// begin inline asm
	shfl.sync.down.b32 %r174, %r175, %r176, %r158, %r178;
	// end inline asm
	add.s32 	%r180, %r154, 4;
	setp.gt.s32 	%p310, %r180, %r158;
	@%p310 bra 	$L__BB29_96;
	and.b16  	%rs363, %rs448, 255;
	setp.ne.s16 	%p311, %rs363, 0;
	and.b32  	%r181, %r174, 255;
	setp.ne.s32 	%p312, %r181, 0;
	or.pred  	%p313, %p311, %p312;
	selp.u16 	%rs448, 1, 0, %p313;
$L__BB29_96:
	cvt.u32.u16 	%r187, %rs448;
	and.b32  	%r183, %r187, 255;
	mov.b32 	%r184, 8;
	mov.b32 	%r186, -1;
	// begin inline asm
	shfl.sync.down.b32 %r182, %r183, %r184, %r158, %r186;
	// end inline asm
	add.s32 	%r188, %r154, 8;
	setp.gt.s32 	%p314, %r188, %r158;
	@%p314 bra 	$L__BB29_98;
	and.b16  	%rs364, %rs448, 255;
	setp.ne.s16 	%p315, %rs364, 0;
	and.b32  	%r189, %r182, 255;
	setp.ne.s32 	%p316, %r189, 0;
	or.pred  	%p317, %p315, %p316;
	selp.u16 	%rs448, 1, 0, %p317;
$L__BB29_98:
	cvt.u32.u16 	%r195, %rs448;
	and.b32  	%r191, %r195, 255;
	mov.b32 	%r192, 16;
	mov.b32 	%r194, -1;
	// begin inline asm
	shfl.sync.down.b32 %r190, %r191, %r192, %r158, %r194;
	// end inline asm
	add.s32 	%r196, %r154, 16;
	setp.gt.s32 	%p318, %r196, %r158;
	@%p318 bra 	$L__BB29_100;
	and.b16  	%rs365, %rs448, 255;
	setp.ne.s16 	%p319, %rs365, 0;
	and.b32  	%r197, %r190, 255;
	setp.ne.s32 	%p320, %r197, 0;
	or.pred  	%p321, %p319, %p320;
	selp.u16 	%rs448, 1, 0, %p321;
$L__BB29_100:
	setp.ne.s32 	%p322, %r154, 0;
	@%p322 bra 	$L__BB29_102;
	shr.u32 	%r198, %r3, 5;
	mov.u32 	%r199, _ZZN3cub18CUB_300001_SM_10006detail6reduce18DeviceReduceKernelINS2_10policy_hubIbyN4cuda3std3__410logical_orIbEEE10Policy1000EN6thrust24THRUST_300001_SM_1000_NS10device_ptrIbEEyS9_bNS7_10__identityEEEvT0_PT3_T1_NS0_13GridEvenShareISK_EET2_T4_E12temp_storage;
	add.s32 	%r200, %r199, %r198;
	st.shared.u8 	[%r200+8], %rs448;
$L__BB29_102:
	bar.sync 	0;
	setp.ne.s32 	%p323, %r3, 0;
	setp.lt.s32 	%p324, %r2, 33;
	or.pred  	%p325, %p323, %p324;
	@%p325 bra 	$L__BB29_204;
	ld.shared.u8 	%rs366, [_ZZN3cub18CUB_300001_SM_10006detail6reduce18DeviceReduceKernelINS2_10policy_hubIbyN4cuda3std3__410logical_orIbEEE10Policy1000EN6thrust24THRUST_300001_SM_1000_NS10device_ptrIbEEyS9_bNS7_10__identityEEEvT0_PT3_T1_NS0_13GridEvenShareISK_EET2_T4_E12temp_storage+9];
	or.b16  	%rs368, %rs448, %rs366;
	and.b16  	%rs369, %rs368, 255;
	setp.ne.s16 	%p61, %rs369, 0;
	selp.u16 	%rs448, 1, 0, %p61;
	setp.lt.u32 	%p326, %r2, 65;
	@%p326 bra 	$L__BB29_204;
	ld.shared.u8 	%rs370, [_ZZN3cub18CUB_300001_SM_10006detail6reduce18DeviceReduceKernelINS2_10policy_hubIbyN4cuda3std3__410logical_orIbEEE10Policy1000EN6thrust24THRUST_300001_SM_1000_NS10device_ptrIbEEyS9_bNS7_10__identityEEEvT0_PT3_T1_NS0_13GridEvenShareISK_EET2_T4_E12temp_storage+10];
	setp.ne.s16 	%p327, %rs370, 0;
	or.pred  	%p62, %p61, %p327;
	selp.u16 	%rs448, 1, 0, %p62;
	setp.lt.u32 	%p328, %r2, 97;
	@%p328 bra 	$L__BB29_204;
	ld.shared.u8 	%rs373, [_ZZN3cub18CUB_300001_SM_10006detail6reduce18DeviceReduceKernelINS2_10policy_hubIbyN4cuda3std3__410logical_orIbEEE10Policy1000EN6thrust24THRUST_300001_SM_1000_NS10device_ptrIbEEyS9_bNS7_10__identityEEEvT0_PT3_T1_NS0_13GridEvenShareISK_EET2_T4_E12temp_storage+11];
	setp.ne.s16 	%p329, %rs373, 0;
	or.pred  	%p63, %p62, %p329;
	selp.u16 	%rs448, 1, 0, %p63;
	setp.lt.u32 	%p330, %r2, 129;
	@%p330 bra 	$L__BB29_204;
	ld.shared.u8 	%rs376, [_ZZN3cub18CUB_300001_SM_10006detail6reduce18DeviceReduceKernelINS2_10policy_hubIbyN4cuda3std3__410logical_orIbEEE10Policy1000EN6thrust24THRUST_300001_SM_1000_NS10device_ptrIbEEyS9_bNS7_10__identityEEEvT0_PT3_T1_NS0_13GridEvenShareISK_EET2_T4_E12temp_storage+12];
	setp.ne.s16 	%p331, %rs376, 0;
	or.pred  	%p64, %p63, %p331;
	selp.u16 	%rs448, 1, 0, %p64;
	setp.lt.u32 	%p332, %r2, 161;
	@%p332 bra 	$L__BB29_204;
	ld.shared.u8 	%rs379, [_ZZN3cub18CUB_300001_SM_10006detail6reduce18DeviceReduceKernelINS2_10policy_hubIbyN4cuda3std3__410logical_orIbEEE10Policy1000EN6thrust24THRUST_300001_SM_1000_NS10device_ptrIbEEyS9_bNS7_10__identityEEEvT0_PT3_T1_NS0_13GridEvenShareISK_EET2_T4_E12temp_storage+13];
	setp.ne.s16 	%p333, %rs379, 0;
	or.pred  	%p65, %p64, %p333;
	selp.u16 	%rs448, 1, 0, %p65;
	setp.lt.u32 	%p334, %r2, 193;
	@%p334 bra 	$L__BB29_204;
	ld.shared.u8 	%rs382, [_ZZN3cub18CUB_300001_SM_10006detail6reduce18DeviceReduceKernelINS2_10policy_hubIbyN4cuda3std3__410logical_orIbEEE10Policy1000EN6thrust24THRUST_300001_SM_1000_NS10device_ptrIbEEyS9_bNS7_10__identityEEEvT0_PT3_T1_NS0_13GridEvenShareISK_EET2_T4_E12temp_storage+14];
	setp.ne.s16 	%p335, %rs382, 0;
	or.pred  	%p66, %p65, %p335;
	selp.u16 	%rs448, 1, 0, %p66;
	setp.lt.u32 	%p336, %r2, 225;
	@%p336 bra 	$L__BB29_204;
	ld.shared.u8 	%rs385, [_ZZN3cub18CUB_300001_SM_10006detail6reduce18DeviceReduceKernelINS2_10policy_hubIbyN4cuda3std3__410logical_orIbEEE10Policy1000EN6thrust24THRUST_300001_SM_1000_NS10device_ptrIbEEyS9_bNS7_10__identityEEEvT0_PT3_T1_NS0_13GridEvenShareISK_EET2_T4_E12temp_storage+15];
	setp.ne.s16 	%p337, %rs385, 0;
	or.pred  	%p338, %p66, %p337;
	selp.u16 	%rs448, 1, 0, %p338;
	bra.uni 	$L__BB29_204;
$L__BB29_110:
	cvt.u32.u64 	%r72, %rd74;
	mov.u32 	%r38, %tid.x;
	add.s32 	%r73, %r38, %r72;
	cvt.u64.u32 	%rd41, %r73;
	add.s64 	%rd11, %rd2, %rd41;
	ld.global.u8 	%rs72, [%rd11];
	ld.global.u8 	%rs73, [%rd11+256];
	ld.global.u8 	%rs75, [%rd11+512];
	ld.global.u8 	%rs77, [%rd11+768];
	ld.global.u8 	%rs79, [%rd11+1024];
	ld.global.u8 	%rs81, [%rd11+1280];
	ld.global.u8 	%rs83, [%rd11+1536];
	ld.global.u8 	%rs85, [%rd11+1792];
	ld.global.u8 	%rs87, [%rd11+2048];
	ld.global.u8 	%rs89, [%rd11+2304];
	ld.global.u8 	%rs91, [%rd11+2560];
	ld.global.u8 	%rs93, [%rd11+2816];
	ld.global.u8 	%rs95, [%rd11+3072];
	ld.global.u8 	%rs97, [%rd11+3328];
	ld.global.u8 	%rs99, [%rd11+3584];
	ld.global.u8 	%rs101, [%rd11+3840];
	ld.global.u8 	%rs103, [%rd11+4096];
	ld.global.u8 	%rs105, [%rd11+4352];
	ld.global.u8 	%rs107, [%rd11+4608];
	ld.global.u8 	%rs109, [%rd11+4864];
	ld.global.u8 	%rs111, [%rd11+5120];
	ld.global.u8 	%rs113, [%rd11+5376];
	ld.global.u8 	%rs115, [%rd11+5632];
	ld.global.u8 	%rs117, [%rd11+5888];
	ld.global.u8 	%rs119, [%rd11+6144];
	ld.global.u8 	%rs121, [%rd11+6400];
	ld.global.u8 	%rs123, [%rd11+6656];
	ld.global.u8 	%rs125, [%rd11+6912];
	ld.global.u8 	%rs127, [%rd11+7168];
	ld.global.u8 	%rs129, [%rd11+7424];
	ld.global.u8 	%rs131, [%rd11+7680];
	or.b16  	%rs133, %rs72, %rs73;
	or.b16  	%rs134, %rs133, %rs75;
	or.b16  	%rs135, %rs134, %rs77;
	or.b16  	%rs136, %rs135, %rs79;
	or.b16  	%rs137, %rs136, %rs81;
	or.b16  	%rs138, %rs137, %rs83;
	or.b16  	%rs139, %rs138, %rs85;
	or.b16  	%rs140, %rs139, %rs87;
	or.b16  	%rs141, %rs140, %rs89;
	or.b16  	%rs142, %rs141, %rs91;
	or.b16  	%rs143, %rs142, %rs93;
	or.b16  	%rs144, %rs143, %rs95;
	or.b16  	%rs145, %rs144, %rs97;
	or.b16  	%rs146, %rs145, %rs99;
	or.b16  	%rs147, %rs146, %rs101;
	or.b16  	%rs148, %rs147, %rs103;
	or.b16  	%rs149, %rs148, %rs105;
	or.b16  	%rs150, %rs149, %rs107;
	or.b16  	%rs151, %rs150, %rs109;
	or.b16  	%rs152, %rs151, %rs111;
	or.b16  	%rs153, %rs152, %rs113;
	or.b16  	%rs154, %rs153, %rs115;
	or.b16  	%rs155, %rs154, %rs117;
	or.b16  	%rs156, %rs155, %rs119;
	or.b16  	%rs157, %rs156, %rs121;
	or.b16  	%rs158, %rs157, %rs123;
	or.b16  	%rs159, %rs158, %rs125;
	or.b16  	%rs160, %rs159, %rs127;
	or.b16  	%rs161, %rs160, %rs129;
	or.b16  	%rs162, %rs161, %rs131;
	and.b16  	%rs163, %rs162, 255;
	mov.pred 	%p394, -1;
	setp.ne.s16 	%p133, %rs163, 0;
	@%p133 bra 	$L__BB29_112;
	ld.global.u8 	%rs164, [%rd11+7936];
	setp.ne.s16 	%p394, %rs164, 0;
$L__BB29_112:
	selp.u16 	%rs448, 1, 0, %p394;
	shl.b32 	%r74, %r69, 13;
	cvt.s64.s32 	%rd12, %r74;
	setp.lt.u64 	%p134, %rd40, %rd12;
	@%p134 bra 	$L__BB29_189;
	cvt.u32.u64 	%r76, %rd12;
	cvt.u64.u32 	%rd43, %r38;
	add.s64 	%rd44, %rd74, %rd12;
	add.s64 	%rd73, %rd2, %rd44;
	cvt.u32.u64 	%r78, %rd35;
	not.b32 	%r79, %r38;
	add.s32 	%r80, %r79, %r78;
	sub.s32 	%r81, %r80, %r76;
	sub.s32 	%r250, %r81, %r72;
	add.s64 	%rd45, %rd44, %rd43;
	add.s64 	%rd46, %rd45, %rd2;
	add.s64 	%rd72, %rd46, 2048;
	mov.b32 	%r251, 0;
$L__BB29_114:
	cvt.s64.s32 	%rd18, %r74;
	add.s64 	%rd74, %rd74, %rd18;
	add.s64 	%rd47, %rd35, -8192;
	setp.gt.u64 	%p135, %rd74, %rd47;
	@%p135 bra 	$L__BB29_118;
	cvt.u64.u32 	%rd48, %r38;
	add.s64 	%rd49, %rd74, %rd48;
	add.s64 	%rd21, %rd2, %rd49;
	ld.global.u8 	%rs165, [%rd21];
	ld.global.u8 	%rs167, [%rd21+256];
	ld.global.u8 	%rs169, [%rd21+512];
	ld.global.u8 	%rs171, [%rd21+768];
	ld.global.u8 	%rs173, [%rd21+1024];
	ld.global.u8 	%rs175, [%rd21+1280];
	ld.global.u8 	%rs177, [%rd21+1536];
	ld.global.u8 	%rs179, [%rd21+1792];
	ld.global.u8 	%rs181, [%rd21+2048];
	ld.global.u8 	%rs183, [%rd21+2304];
	ld.global.u8 	%rs185, [%rd21+2560];
	ld.global.u8 	%rs187, [%rd21+2816];
	ld.global.u8 	%rs189, [%rd21+3072];
	ld.global.u8 	%rs191, [%rd21+3328];
	ld.global.u8 	%rs193, [%rd21+3584];
	ld.global.u8 	%rs195, [%rd21+3840];
	ld.global.u8 	%rs197, [%rd21+4096];
	ld.global.u8 	%rs199, [%rd21+4352];
	ld.global.u8 	%rs201, [%rd21+4608];
	ld.global.u8 	%rs203, [%rd21+4864];
	ld.global.u8 	%rs205, [%rd21+5120];
	ld.global.u8 	%rs207, [%rd21+5376];
	ld.global.u8 	%rs209, [%rd21+5632];
	ld.global.u8 	%rs211, [%rd21+5888];
	ld.global.u8 	%rs213, [%rd21+6144];
	ld.global.u8 	%rs215, [%rd21+6400];
	ld.global.u8 	%rs217, [%rd21+6656];
	ld.global.u8 	%rs219, [%rd21+6912];
	ld.global.u8 	%rs221, [%rd21+7168];
	ld.global.u8 	%rs223, [%rd21+7424];
	ld.global.u8 	%rs225, [%rd21+7680];
	or.b16  	%rs227, %rs448, %rs165;
	or.b16  	%rs228, %rs227, %rs167;
	or.b16  	%rs229, %rs228, %rs169;
	or.b16  	%rs230, %rs229, %rs171;
	or.b16  	%rs231, %rs230, %rs173;
	or.b16  	%rs232, %rs231, %rs175;
	or.b16  	%rs233, %rs232, %rs177;
	or.b16  	%rs234, %rs233, %rs179;
	or.b16  	%rs235, %rs234, %rs181;
	or.b16  	%rs236, %rs235, %rs183;
	or.b16  	%rs237, %rs236, %rs185;
	or.b16  	%rs238, %rs237, %rs187;
	or.b16  	%rs239, %rs238, %rs189;
	or.b16  	%rs240, %rs239, %rs191;
	or.b16  	%rs241, %rs240, %rs193;
	or.b16  	%rs242, %rs241, %rs195;
	or.b16  	%rs243, %rs242, %rs197;
	or.b16  	%rs244, %rs243, %rs199;
	or.b16  	%rs245, %rs244, %rs201;
	or.b16  	%rs246, %rs245, %rs203;
	or.b16  	%rs247, %rs246, %rs205;
	or.b16  	%rs248, %rs247, %rs207;
	or.b16  	%rs249, %rs248, %rs209;
	or.b16  	%rs250, %rs249, %rs211;
	or.b16  	%rs251, %rs250, %rs213;
	or.b16  	%rs252, %rs251, %rs215;
	or.b16  	%rs253, %rs252, %rs217;
	or.b16  	%rs254, %rs253, %rs219;
	or.b16  	%rs255, %rs254, %rs221;
	or.b16  	%rs256, %rs255, %rs223;
	or.b16  	%rs257, %rs256, %rs225;
	and.b16  	%rs258, %rs257, 255;
	mov.pred 	%p395, -1;
	setp.ne.s16 	%p137, %rs258, 0;
	@%p137 bra 	$L__BB29_117;
	ld.global.u8 	%rs259, [%rd21+7936];
	setp.ne.s16 	%p395, %rs259, 0;
$L__BB29_117:
	shl.b32 	%r83, %r69, 13;
	cvt.s64.s32 	%rd50, %r83;
	selp.u16 	%rs448, 1, 0, %p395;
	sub.s64 	%rd51, %rd35, %rd74;
	setp.lt.u64 	%p138, %rd51, %rd50;
	add.s32 	%r251, %r251, 1;
	add.s64 	%rd73, %rd73, %rd50;
	sub.s32 	%r250, %r250, %r83;
	add.s64 	%rd72, %rd72, %rd50;
	@%p138 bra 	$L__BB29_189;
	bra.uni 	$L__BB29_114;
$L__BB29_118:
	setp.le.u64 	%p139, %rd35, %rd74;
	cvt.u32.u64 	%r84, %rd74;
	cvt.u32.u64 	%r85, %rd35;
	sub.s32 	%r86, %r85, %r84;
	setp.ge.s32 	%p140, %r38, %r86;
	or.pred  	%p141, %p139, %p140;
	@%p141 bra 	$L__BB29_189;
	mov.u32 	%r88, %ctaid.x;
	shl.b32 	%r89, %r88, 13;
	cvt.u32.u64 	%r90, %rd18;
	not.b32 	%r91, %r38;
	add.s32 	%r93, %r91, %r85;
	add.s32 	%r94, %r90, %r89;
	sub.s32 	%r95, %r93, %r94;
	mul.lo.s32 	%r96, %r69, %r251;
	shl.b32 	%r97, %r96, 13;
	sub.s32 	%r98, %r95, %r97;
	shr.u32 	%r99, %r98, 8;
	add.s32 	%r45, %r99, 1;
	and.b32  	%r46, %r45, 15;
	setp.lt.u32 	%p142, %r98, 3840;
	mov.u32 	%r254, %r38;
	@%p142 bra 	$L__BB29_154;
	shr.u32 	%r100, %r250, 8;
	add.s32 	%r101, %r100, 1;
	and.b32  	%r102, %r101, 33554416;
	neg.s32 	%r252, %r102;
	mov.u32 	%r254, %r38;
$L__BB29_121:
	.pragma "nounroll";
	and.b16  	%rs261, %rs448, 255;
	setp.ne.s16 	%p144, %rs261, 0;
	mov.pred 	%p396, 0;
	@%p144 bra 	$L__BB29_123;
	ld.global.u8 	%rs262, [%rd72+-2048];
	setp.eq.s16 	%p396, %rs262, 0;
$L__BB29_123:
	mov.pred 	%p397, 0;
	not.pred 	%p146, %p396;
	@%p146 bra 	$L__BB29_125;
	ld.global.u8 	%rs263, [%rd72+-1792];
	setp.eq.s16 	%p397, %rs263, 0;
$L__BB29_125:
	mov.pred 	%p398, 0;
	not.pred 	%p148, %p397;
	@%p148 bra 	$L__BB29_127;
	ld.global.u8 	%rs264, [%rd72+-1536];
	setp.eq.s16 	%p398, %rs264, 0;
$L__BB29_127:
	mov.pred 	%p399, 0;
	not.pred 	%p150, %p398;
	@%p150 bra 	$L__BB29_129;
	ld.global.u8 	%rs265, [%rd72+-1280];
	setp.eq.s16 	%p399, %rs265, 0;
$L__BB29_129:
	mov.pred 	%p400, 0;
	not.pred 	%p152, %p399;
	@%p152 bra 	$L__BB29_131;
	ld.global.u8 	%rs266, [%rd72+-1024];
	setp.eq.s16 	%p400, %rs266, 0;
$L__BB29_131:
	mov.pred 	%p401, 0;
	not.pred 	%p154, %p400;
	@%p154 bra 	$L__BB29_133;
	ld.global.u8 	%rs267, [%rd72+-768];
	setp.eq.s16 	%p401, %rs267, 0;
$L__BB29_133:
	mov.pred 	%p402, 0;
	not.pred 	%p156, %p401;
	@%p156 bra 	$L__BB29_135;
	ld.global.u8 	%rs268, [%rd72+-512];
	setp.eq.s16 	%p402, %rs268, 0;
$L__BB29_135:
	mov.pred 	%p403, 0;
	not.pred 	%p158, %p402;
	@%p158 bra 	$L__BB29_137;
	ld.global.u8 	%rs269, [%rd72+-256];
	setp.eq.s16 	%p403, %rs269, 0;
$L__BB29_137:
	mov.pred 	%p404, 0;
	not.pred 	%p160, %p403;
	@%p160 bra 	$L__BB29_139;
	ld.global.u8 	%rs270, [%rd72];
	setp.eq.s16 	%p404, %rs270, 0;
$L__BB29_139:
	mov.pred 	%p405, 0;
	not.pred 	%p162, %p404;
	@%p162 bra 	$L__BB29_141;
	ld.global.u8 	%rs271, [%rd72+256];
	setp.eq.s16 	%p405, %rs271, 0;
$L__BB29_141:
	mov.pred 	%p406, 0;
	not.pred 	%p164, %p405;
	@%p164 bra 	$L__BB29_143;
	ld.global.u8 	%rs272, [%rd72+512];
	setp.eq.s16 	%p406, %rs272, 0;
$L__BB29_143:
	mov.pred 	%p407, 0;
	not.pred 	%p166, %p406;
	@%p166 bra 	$L__BB29_145;
	ld.global.u8 	%rs273, [%rd72+768];
	setp.eq.s16 	%p407, %rs273, 0;
$L__BB29_145:
	mov.pred 	%p408, 0;
	not.pred 	%p168, %p407;
	@%p168 bra 	$L__BB29_147;
	ld.global.u8 	%rs274, [%rd72+1024];
	setp.eq.s16 	%p408, %rs274, 0;
$L__BB29_147:
	mov.pred 	%p409, 0;
	not.pred 	%p170, %p408;
	@%p170 bra 	$L__BB29_149;
	ld.global.u8 	%rs275, [%rd72+1280];
	setp.eq.s16 	%p409, %rs275, 0;
$L__BB29_149:
	mov.pred 	%p410, 0;
	not.pred 	%p172, %p409;
	@%p172 bra 	$L__BB29_151;
	ld.global.u8 	%rs276, [%rd72+1536];
	setp.eq.s16 	%p410, %rs276, 0;
$L__BB29_151:
	mov.pred 	%p411, -1;
	not.pred 	%p174, %p410;
	@%p174 bra 	$L__BB29_153;
	ld.global.u8 	%rs277, [%rd72+1792];
	setp.ne.s16 	%p411, %rs277, 0;
$L__BB29_153:
	selp.u16 	%rs448, 1, 0, %p411;
	add.s32 	%r254, %r254, 4096;
	add.s32 	%r252, %r252, 16;
	add.s64 	%rd72, %rd72, 4096;
	setp.ne.s32 	%p175, %r252, 0;
	@%p175 bra 	$L__BB29_121;
$L__BB29_154:
	setp.eq.s32 	%p176, %r46, 0;
	@%p176 bra 	$L__BB29_189;
	and.b32  	%r53, %r45, 7;
	setp.lt.u32 	%p177, %r46, 8;
	@%p177 bra 	$L__BB29_173;
	cvt.u64.u32 	%rd52, %r254;
	add.s64 	%rd53, %rd74, %rd52;
	add.s64 	%rd26, %rd2, %rd53;
	and.b16  	%rs279, %rs448, 255;
	setp.ne.s16 	%p179, %rs279, 0;
	mov.pred 	%p412, 0;
	@%p179 bra 	$L__BB29_158;
	ld.global.u8 	%rs280, [%rd26];
	setp.eq.s16 	%p412, %rs280, 0;
$L__BB29_158:
	mov.pred 	%p413, 0;
	not.pred 	%p181, %p412;
	@%p181 bra 	$L__BB29_160;
	ld.global.u8 	%rs281, [%rd26+256];
	setp.eq.s16 	%p413, %rs281, 0;
$L__BB29_160:
	mov.pred 	%p414, 0;
	not.pred 	%p183, %p413;
	@%p183 bra 	$L__BB29_162;
	ld.global.u8 	%rs282, [%rd26+512];
	setp.eq.s16 	%p414, %rs282, 0;
$L__BB29_162:
	mov.pred 	%p415, 0;
	not.pred 	%p185, %p414;
	@%p185 bra 	$L__BB29_164;
	ld.global.u8 	%rs283, [%rd26+768];
	setp.eq.s16 	%p415, %rs283, 0;
$L__BB29_164:
	mov.pred 	%p416, 0;
	not.pred 	%p187, %p415;
	@%p187 bra 	$L__BB29_166;
	ld.global.u8 	%rs284, [%rd26+1024];
	setp.eq.s16 	%p416, %rs284, 0;
$L__BB29_166:
	mov.pred 	%p417, 0;
	not.pred 	%p189, %p416;
	@%p189 bra 	$L__BB29_168;
	ld.global.u8 	%rs285, [%rd26+1280];
	setp.eq.s16 	%p417, %rs285, 0;
$L__BB29_168:
	mov.pred 	%p418, 0;
	not.pred 	%p191, %p417;
	@%p191 bra 	$L__BB29_170;
	ld.global.u8 	%rs286, [%rd26+1536];
	setp.eq.s16 	%p418, %rs286, 0;
$L__BB29_170:
	mov.pred 	%p419, -1;
	not.pred 	%p193, %p418;
	@%p193 bra 	$L__BB29_172;
	ld.global.u8 	%rs287, [%rd26+1792];
	setp.ne.s16 	%p419, %rs287, 0;
$L__BB29_172:
	selp.u16 	%rs448, 1, 0, %p419;
	add.s32 	%r254, %r254, 2048;
$L__BB29_173:
	setp.eq.s32 	%p194, %r53, 0;
	@%p194 bra 	$L__BB29_189;
	setp.lt.u32 	%p195, %r53, 4;
	@%p195 bra 	$L__BB29_184;
	cvt.u64.u32 	%rd54, %r254;
	add.s64 	%rd55, %rd74, %rd54;
	add.s64 	%rd27, %rd2, %rd55;
	and.b16  	%rs289, %rs448, 255;
	setp.ne.s16 	%p197, %rs289, 0;
	mov.pred 	%p420, 0;
	@%p197 bra 	$L__BB29_177;
	ld.global.u8 	%rs290, [%rd27];
	setp.eq.s16 	%p420, %rs290, 0;
$L__BB29_177:
	mov.pred 	%p421, 0;
	not.pred 	%p199, %p420;
	@%p199 bra 	$L__BB29_179;
	ld.global.u8 	%rs291, [%rd27+256];
	setp.eq.s16 	%p421, %rs291, 0;
$L__BB29_179:
	mov.pred 	%p422, 0;
	not.pred 	%p201, %p421;
	@%p201 bra 	$L__BB29_181;
	ld.global.u8 	%rs292, [%rd27+512];
	setp.eq.s16 	%p422, %rs292, 0;
$L__BB29_181:
	mov.pred 	%p423, -1;
	not.pred 	%p203, %p422;
	@%p203 bra 	$L__BB29_183;
	ld.global.u8 	%rs293, [%rd27+768];
	setp.ne.s16 	%p423, %rs293, 0;
$L__BB29_183:
	selp.u16 	%rs448, 1, 0, %p423;
	add.s32 	%r254, %r254, 1024;
$L__BB29_184:
	and.b32  	%r103, %r45, 3;
	setp.eq.s32 	%p204, %r103, 0;
	@%p204 bra 	$L__BB29_189;
	cvt.u64.u32 	%rd56, %r254;
	add.s64 	%rd76, %rd73, %rd56;
	cvt.u16.u32 	%rs294, %r250;
	shr.u16 	%rs295, %rs294, 8;
	add.s16 	%rs296, %rs295, 1;
	cvt.u32.u16 	%r104, %rs296;
	and.b32  	%r105, %r104, 3;
	neg.s32 	%r257, %r105;
$L__BB29_186:
	.pragma "nounroll";
	and.b16  	%rs297, %rs448, 255;
	setp.ne.s16 	%p206, %rs297, 0;
	mov.pred 	%p424, -1;
	@%p206 bra 	$L__BB29_188;
	ld.global.u8 	%rs298, [%rd76];
	setp.ne.s16 	%p424, %rs298, 0;
$L__BB29_188:
	selp.u16 	%rs448, 1, 0, %p424;
	add.s64 	%rd76, %rd76, 256;
	add.s32 	%r257, %r257, 1;
	setp.ne.s32 	%p207, %r257, 0;
	@%p207 bra 	$L__BB29_186;
$L__BB29_189:
	// begin inline asm
	mov.u32 %r106, %laneid;
	// end inline asm
	cvt.u32.u16 	%r112, %rs448;
	and.b32  	%r108, %r112, 255;
	mov.b32 	%r109, 1;
	mov.b32 	%r110, 31;
	mov.b32 	%r111, -1;
	// begin inline asm
	shfl.sync.down.b32 %r107, %r108, %r109, %r110, %r111;
	// end inline asm
	setp.gt.s32 	%p208, %r106, 30;
	@%p208 bra 	$L__BB29_191;
	and.b16  	%rs299, %rs448, 255;
	setp.ne.s16 	%p209, %rs299, 0;
	and.b32  	%r113, %r107, 255;
	setp.ne.s32 	%p210, %r113, 0;
	or.pred  	%p211, %p209, %p210;
	selp.u16 	%rs448, 1, 0, %p211;
$L__BB29_191:
	cvt.u32.u16 	%r119, %rs448;
	and.b32  	%r115, %r119, 255;
	mov.b32 	%r116, 2;
	mov.b32 	%r117, 31;
	mov.b32 	%r118, -1;
	// begin inline asm
	shfl.sync.down.b32 %r114, %r115, %r116, %r117, %r118;
	// end inline asm
	setp.gt.s32 	%p212, %r106, 29;
	@%p212 bra 	$L__BB29_193;
	and.b16  	%rs300, %rs448, 255;
	setp.ne.s16 	%p213, %rs300, 0;
	and.b32  	%r120, %r114, 255;
	setp.ne.s32 	%p214, %r120, 0;
	or.pred  	%p215, %p213, %p214;
	selp.u16 	%rs448, 1, 0, %p215;
$L__BB29_193:
	cvt.u32.u16 	%r126, %rs448;
	and.b32  	%r122, %r126, 255;
	mov.b32 	%r123, 4;
	mov.b32 	%r124, 31;
	mov.b32 	%r125, -1;
	// begin inline asm
	shfl.sync.down.b32 %r121, %r122, %r123, %r124, %r125;
	// end inline asm
	setp.gt.s32 	%p216, %r106, 27;
	@%p216 bra 	$L__BB29_195;
	and.b16  	%rs301, %rs448, 255;
	setp.ne.s16 	%p217, %rs301, 0;
	and.b32  	%r127, %r121, 255;
	setp.ne.s32 	%p218, %r127, 0;
	or.pred  	%p219, %p217, %p218;
	selp.u16 	%rs448, 1, 0, %p219;
$L__BB29_195:
	cvt.u32.u16 	%r133, %rs448;
	and.b32  	%r129, %r133, 255;
	mov.b32 	%r130, 8;
	mov.b32 	%r131, 31;
	mov.b32 	%r132, -1;
	// begin inline asm
	shfl.sync.down.b32 %r128, %r129, %r130, %r131, %r132;
	// end inline asm
	setp.gt.s32 	%p220, %r106, 23;
	@%p220 bra 	$L__BB29_197;
	and.b16  	%rs302, %rs448, 255;
	setp.ne.s16 	%p221, %rs302, 0;
	and.b32  	%r134, %r128, 255;
	setp.ne.s32 	%p222, %r134, 0;
	or.pred  	%p223, %p221, %p222;
	selp.u16 	%rs448, 1, 0, %p223;
$L__BB29_197:
	cvt.u32.u16 	%r140, %rs448;
	and.b32  	%r136, %r140, 255;
	mov.b32 	%r137, 16;
	mov.b32 	%r138, 31;
	mov.b32 	%r139, -1;
	// begin inline asm
	shfl.sync.down.b32 %r135, %r136, %r137, %r138, %r139;
	// end inline asm
	setp.gt.s32 	%p224, %r106, 15;
	@%p224 bra 	$L__BB29_200;
	and.b16  	%rs303, %rs448, 255;
	setp.ne.s16 	%p225, %rs303, 0;
	and.b32  	%r141, %r135, 255;
	setp.ne.s32 	%p226, %r141, 0;
	or.pred  	%p227, %p225, %p226;
	selp.u16 	%rs448, 1, 0, %p227;
	setp.ne.s32 	%p228, %r106, 0;
	@%p228 bra 	$L__BB29_200;
	shr.u32 	%r142, %r38, 5;
	mov.u32 	%r143, _ZZN3cub18CUB_300001_SM_10006detail6reduce18DeviceReduceKernelINS2_10policy_hubIbyN4cuda3std3__410logical_orIbEEE10Policy1000EN6thrust24THRUST_300001_SM_1000_NS10device_ptrIbEEyS9_bNS7_10__identityEEEvT0_PT3_T1_NS0_13GridEvenShareISK_EET2_T4_E12temp_storage;
	add.s32 	%r144, %r143, %r142;
	st.shared.u8 	[%r144+8], %rs448;
$L__BB29_200:
	bar.sync 	0;
	setp.ne.s32 	%p229, %r38, 0;
	@%p229 bra 	$L__BB29_204;
	ld.shared.u8 	%rs304, [_ZZN3cub18CUB_300001_SM_10006detail6reduce18DeviceReduceKernelINS2_10policy_hubIbyN4cuda3std3__410logical_orIbEEE10Policy1000EN6thrust24THRUST_300001_SM_1000_NS10device_ptrIbEEyS9_bNS7_10__identityEEEvT0_PT3_T1_NS0_13GridEvenShareISK_EET2_T4_E12temp_storage+9];
	or.b16  	%rs306, %rs448, %rs304;
	ld.shared.u8 	%rs307, [_ZZN3cub18CUB_300001_SM_10006detail6reduce18DeviceReduceKernelINS2_10policy_hubIbyN4cuda3std3__410logical_orIbEEE10Policy1000EN6thrust24THRUST_300001_SM_1000_NS10device_ptrIbEEyS9_bNS7_10__identityEEEvT0_PT3_T1_NS0_13GridEvenShareISK_EET2_T4_E12temp_storage+10];
	or.b16  	%rs309, %rs306, %rs307;
	ld.shared.u8 	%rs310, [_ZZN3cub18CUB_300001_SM_10006detail6reduce18DeviceReduceKernelINS2_10policy_hubIbyN4cuda3std3__410logical_orIbEEE10Policy1000EN6thrust24THRUST_300001_SM_1000_NS10device_ptrIbEEyS9_bNS7_10__identityEEEvT0_PT3_T1_NS0_13GridEvenShareISK_EET2_T4_E12temp_storage+11];
	or.b16  	%rs312, %rs309, %rs310;
	ld.shared.u8 	%rs313, [_ZZN3cub18CUB_300001_SM_10006detail6reduce18DeviceReduceKernelINS2_10policy_hubIbyN4cuda3std3__410logical_orIbEEE10Policy1000EN6thrust24THRUST_300001_SM_1000_NS10device_ptrIbEEyS9_bNS7_10__identityEEEvT0_PT3_T1_NS0_13GridEvenShareISK_EET2_T4_E12temp_storage+12];
	or.b16  	%rs315, %rs312, %rs313;
	ld.shared.u8 	%rs316, [_ZZN3cub18CUB_300001_SM_10006detail6reduce18DeviceReduceKernelINS2_10policy_hubIbyN4cuda3std3__410logical_orIbEEE10Policy1000EN6thrust24THRUST_300001_SM_1000_NS10device_ptrIbEEyS9_bNS7_10__identityEEEvT0_PT3_T1_NS0_13GridEvenShareISK_EET2_T4_E12temp_storage+13];
	or.b16  	%rs318, %rs315, %rs316;
	ld.shared.u8 	%rs319, [_ZZN3cub18CUB_300001_SM_10006detail6reduce18DeviceReduceKernelINS2_10policy_hubIbyN4cuda3std3__410logical_orIbEEE10Policy1000EN6thrust24THRUST_300001_SM_1000_NS10device_ptrIbEEyS9_bNS7_10__identityEEEvT0_PT3_T1_NS0_13GridEvenShareISK_EET2_T4_E12temp_storage+14];
	or.b16  	%rs321, %rs318, %rs319;
	and.b16  	%rs322, %rs321, 255;
	mov.pred 	%p425, -1;
	setp.ne.s16 	%p231, %rs322, 0;
	@%p231 bra 	$L__BB29_203;
	ld.shared.u8 	%rs323, [_ZZN3cub18CUB_300001_SM_10006detail6reduce18DeviceReduceKernelINS2_10policy_hubIbyN4cuda3std3__410logical_orIbEEE10Policy1000EN6thrust24THRUST_300001_SM_1000_NS10device_ptrIbEEyS9_bNS7_10__identityEEEvT0_PT3_T1_NS0_13GridEvenShareISK_EET2_T4_E12temp_storage+15];
	setp.ne.s16 	%p425, %rs323, 0;
$L__BB29_203:
	selp.u16 	%rs448, 1, 0, %p425;
$L__BB29_204:
	mov.u32 	%r240, %tid.x;
	setp.ne.s32 	%p363, %r240, 0;
	@%p363 bra 	$L__BB29_206;
	ld.param.u64 	%rd70, [_ZN3cub18CUB_300001_SM_10006detail6reduce18DeviceReduceKernelINS2_10policy_hubIbyN4cuda3std3__410logical_orIbEEE10Policy1000EN6thrust24THRUST_300001_SM_1000_NS10device_ptrIbEEyS9_bNS7_10__identityEEEvT0_PT3_T1_NS0_13GridEvenShareISK_EET2_T4__param_1];
	mov.u32 	%r241, %ctaid.x;
	cvt.u64.u32 	%rd67, %r241;
	cvta.to.global.u64 	%rd68, %rd70;
	add.s64 	%rd69, %rd68, %rd67;
	st.global.u8 	[%rd69], %rs448;
$L__BB29_206:
	ret;

}
	// .globl	_ZN3cub18CUB_300001_SM_10006detail6reduce28DeviceReduceSingleTileKernelINS2_10policy_hubIbyN4cuda3std3__410logical_orIbEEE10Policy1000EPbSC_iS9_bbNS7_10__identityEEEvT0_T1_T2_T3_T4_T6_
.visible .entry _ZN3cub18CUB_300001_SM_10006detail6reduce28DeviceReduceSingleTileKernelINS2_10policy_hubIbyN4cuda3std3__410logical_orIbEEE10Policy1000EPbSC_iS9_bbNS7_10__identityEEEvT0_T1_T2_T3_T4_T6_(
	.param .u64 .ptr .align 1 _ZN3cub18CUB_300001_SM_10006detail6reduce28DeviceReduceSingleTileKernelINS2_10policy_hubIbyN4cuda3std3__410logical_orIbEEE10Policy1000EPbSC_iS9_bbNS7_10__identityEEEvT0_T1_T2_T3_T4_T6__param_0,
	.param .u64 .ptr .align 1 _ZN3cub18CUB_300001_SM_10006detail6reduce28DeviceReduceSingleTileKernelINS2_10policy_hubIbyN4cuda3std3__410logical_orIbEEE10Policy1000EPbSC_iS9_bbNS7_10__identityEEEvT0_T1_T2_T3_T4_T6__param_1,
	.param .u32 _ZN3cub18CUB_300001_SM_10006detail6reduce28DeviceReduceSingleTileKernelINS2_10policy_hubIbyN4cuda3std3__410logical_orIbEEE10Policy1000EPbSC_iS9_bbNS7_10__identityEEEvT0_T1_T2_T3_T4_T6__param_2,
	.param .align 1 .b8 _ZN3cub18CUB_300001_SM_10006detail6reduce28DeviceReduceSingleTileKernelINS2_10policy_hubIbyN4cuda3std3__410logical_orIbEEE10Policy1000EPbSC_iS9_bbNS7_10__identityEEEvT0_T1_T2_T3_T4_T6__param_3[1],
	.param .u8 _ZN3cub18CUB_300001_SM_10006detail6reduce28DeviceReduceSingleTileKernelINS2_10policy_hubIbyN4cuda3std3__410logical_orIbEEE10Policy1000EPbSC_iS9_bbNS7_10__identityEEEvT0_T1_T2_T3_T4_T6__param_4,
	.param .align 1 .b8 _ZN3cub18CUB_300001_SM_10006detail6reduce28DeviceReduceSingleTileKernelINS2_10policy_hubIbyN4cuda3std3__410logical_orIbEEE10Policy1000EPbSC_iS9_bbNS7_10__identityEEEvT0_T1_T2_T3_T4_T6__param_5[1]
)
.maxntid 256
.minnctapersm 1
{
	.reg .pred 	%p<353>;
	.reg .b16 	%rs<464>;
	.reg .b32 	%r<426>;
	.reg .b64 	%rd<147>;
	// demoted variable
	.shared .align 1 .b8 _ZZN3cub18CUB_300001_SM_10006detail6reduce28DeviceReduceSingleTileKernelINS2_10policy_hubIbyN4cuda3std3__410logical_orIbEEE10Policy1000EPbSC_iS9_bbNS7_10__identityEEEvT0_T1_T2_T3_T4_T6_E12temp_storage[17];
	ld.param.u64 	%rd16, [_ZN3cub18CUB_300001_SM_10006detail6reduce28DeviceReduceSingleTileKernelINS2_10policy_hubIbyN4cuda3std3__410logical_orIbEEE10Policy1000EPbSC_iS9_bbNS7_10__identityEEEvT0_T1_T2_T3_T4_T6__param_0];
	ld.param.u64 	%rd17, [_ZN3cub18CUB_300001_SM_10006detail6reduce28DeviceReduceSingleTileKernelINS2_10policy_hubIbyN4cuda3std3__410logical_orIbEEE10Policy1000EPbSC_iS9_bbNS7_10__identityEEEvT0_T1_T2_T3_T4_T6__param_1];
	ld.param.u32 	%r105, [_ZN3cub18CUB_300001_SM_10006detail6reduce28DeviceReduceSingleTileKernelINS2_10policy_hubIbyN4cuda3std3__410logical_orIbEEE10Policy1000EPbSC_iS9_bbNS7_10__identityEEEvT0_T1_T2_T3_T4_T6__param_2];
	ld.param.s8 	%rs101, [_ZN3cub18CUB_300001_SM_10006detail6reduce28DeviceReduceSingleTileKernelINS2_10policy_hubIbyN4cuda3std3__410logical_orIbEEE10Policy1000EPbSC_iS9_bbNS7_10__identityEEEvT0_T1_T2_T3_T4_T6__param_4];
	cvta.to.global.u64 	%rd1, %rd17;
	setp.ne.s32 	%p60, %r105, 0;
	@%p60 bra 	$L__BB30_3;
	mov.u32 	%r399, %tid.x;
	setp.ne.s32 	%p325, %r399, 0;
	@%p325 bra 	$L__BB30_158;
	st.global.u8 	[%rd1], %rs101;
	bra.uni 	$L__BB30_158;
$L__BB30_3:
	and.b64  	%rd18, %rd16, 3;
	setp.ne.s64 	%p61, %rd18, 0;
	@%p61 bra 	$L__BB30_78;
	setp.gt.s32 	%p187, %r105, 8191;
	@%p187 bra 	$L__BB30_50;
	mov.u32 	%r1, %tid.x;
	setp.ge.s32 	%p245, %r1, %r105;
	mov.b16 	%rs463, 0;
	mov.u32 	%r403, %r1;
	@%p245 bra 	$L__BB30_7;
	cvt.u64.u32 	%rd135, %r1;
	add.s64 	%rd134, %rd16, %rd135;
	// begin inline asm
	{   .reg .u8 datum;    ld.global.nc.u8 datum, [%rd134];    cvt.u16.u8 %rs463, datum;}
	// end inline asm
	add.s32 	%r403, %r1, 256;
$L__BB30_7:
	setp.ge.s32 	%p246, %r403, %r105;
	@%p246 bra 	$L__BB30_14;
	and.b16  	%rs358, %rs463, 255;
	setp.ne.s16 	%p330, %rs358, 0;
	not.b32 	%r307, %r403;
	add.s32 	%r4, %r105, %r307;
	and.b32  	%r308, %r4, 768;
	setp.eq.s32 	%p248, %r308, 768;
	@%p248 bra 	$L__BB30_11;
	cvt.u64.u32 	%rd136, %r403;
	add.s64 	%rd143, %rd16, %rd136;
	shr.u32 	%r309, %r4, 8;
	add.s32 	%r310, %r309, 1;
	and.b32  	%r311, %r310, 3;
	neg.s32 	%r401, %r311;
$L__BB30_10:
	.pragma "nounroll";
	// begin inline asm
	{   .reg .u8 datum;    ld.global.nc.u8 datum, [%rd143];    cvt.u16.u8 %rs359, datum;}
	// end inline asm
	and.b16  	%rs360, %rs359, 255;
	setp.ne.s16 	%p249, %rs360, 0;
	or.pred  	%p330, %p330, %p249;
	add.s32 	%r403, %r403, 256;
	add.s64 	%rd143, %rd143, 256;
	add.s32 	%r401, %r401, 1;
	setp.ne.s32 	%p250, %r401, 0;
	@%p250 bra 	$L__BB30_10;
$L__BB30_11:
	setp.lt.u32 	%p251, %r4, 768;
	@%p251 bra 	$L__BB30_13;
$L__BB30_12:
	cvt.s64.s32 	%rd142, %r403;
	add.s64 	%rd138, %rd16, %rd142;
	// begin inline asm
	{   .reg .u8 datum;    ld.global.nc.u8 datum, [%rd138];    cvt.u16.u8 %rs361, datum;}
	// end inline asm
	and.b16  	%rs365, %rs361, 255;
	setp.ne.s16 	%p252, %rs365, 0;
	or.pred  	%p253, %p330, %p252;
	add.s64 	%rd139, %rd138, 256;
	// begin inline asm
	{   .reg .u8 datum;    ld.global.nc.u8 datum, [%rd139];    cvt.u16.u8 %rs362, datum;}
	// end inline asm
	and.b16  	%rs366, %rs362, 255;
	setp.ne.s16 	%p254, %rs366, 0;
	or.pred  	%p255, %p253, %p254;
	add.s64 	%rd140, %rd138, 512;
	// begin inline asm
	{   .reg .u8 datum;    ld.global.nc.u8 datum, [%rd140];    cvt.u16.u8 %rs363, datum;}
	// end inline asm
	and.b16  	%rs367, %rs363, 255;
	setp.ne.s16 	%p256, %rs367, 0;
	or.pred  	%p257, %p255, %p256;
	add.s64 	%rd141, %rd138, 768;
	// begin inline asm
	{   .reg .u8 datum;    ld.global.nc.u8 datum, [%rd141];    cvt.u16.u8 %rs364, datum;}
	// end inline asm
	and.b16  	%rs368, %rs364, 255;
	setp.ne.s16 	%p258, %rs368, 0;
	or.pred  	%p330, %p257, %p258;
	add.s32 	%r403, %r403, 1024;
	setp.lt.s32 	%p259, %r403, %r105;
	@%p259 bra 	$L__BB30_12;
$L__BB30_13:
	selp.u16 	%rs463, 1, 0, %p330;
$L__BB30_14:
	setp.lt.s32 	%p260, %r105, 256;
	@%p260 bra 	$L__BB30_30;
	// begin inline asm
	mov.u32 %r359, %laneid;
	// end inline asm
	cvt.u32.u16 	%r365, %rs463;
	and.b32  	%r361, %r365, 255;
	mov.b32 	%r362, 1;
	mov.b32 	%r363, 31;
	mov.b32 	%r364, -1;
	// begin inline asm
	shfl.sync.down.b32 %r360, %r361, %r362, %r363, %r364;
	// end inline asm
	setp.gt.s32 	%p299, %r359, 30;
	@%p299 bra 	$L__BB30_17;
	and.b16  	%rs396, %rs463, 255;
	setp.ne.s16 	%p300, %rs396, 0;
	and.b32  	%r366, %r360, 255;
	setp.ne.s32 	%p301, %r366, 0;
	or.pred  	%p302, %p300, %p301;
	selp.u16 	%rs463, 1, 0, %p302;
$L__BB30_17:
	cvt.u32.u16 	%r372, %rs463;
	and.b32  	%r368, %r372, 255;
	mov.b32 	%r369, 2;
	mov.b32 	%r370, 31;
	mov.b32 	%r371, -1;
	// begin inline asm
	shfl.sync.down.b32 %r367, %r368, %r369, %r370, %r371;
	// end inline asm
	setp.gt.s32 	%p303, %r359, 29;
	@%p303 bra 	$L__BB30_19;
	and.b16  	%rs397, %rs463, 255;
	setp.ne.s16 	%p304, %rs397, 0;
	and.b32  	%r373, %r367, 255;
	setp.ne.s32 	%p305, %r373, 0;
	or.pred  	%p306, %p304, %p305;
	selp.u16 	%rs463, 1, 0, %p306;
$L__BB30_19:
	cvt.u32.u16 	%r379, %rs463;
	and.b32  	%r375, %r379, 255;
	mov.b32 	%r376, 4;
	mov.b32 	%r377, 31;
	mov.b32 	%r378, -1;
	// begin inline asm
	shfl.sync.down.b32 %r374, %r375, %r376, %r377, %r378;
	// end inline asm
	setp.gt.s32 	%p307, %r359, 27;
	@%p307 bra 	$L__BB30_21;
	and.b16  	%rs398, %rs463, 255;
	setp.ne.s16 	%p308, %rs398, 0;
	and.b32  	%r380, %r374, 255;
	setp.ne.s32 	%p309, %r380, 0;
	or.pred  	%p310, %p308, %p309;
	selp.u16 	%rs463, 1, 0, %p310;
$L__BB30_21:
	cvt.u32.u16 	%r386, %rs463;
	and.b32  	%r382, %r386, 255;
	mov.b32 	%r383, 8;
	mov.b32 	%r384, 31;
	mov.b32 	%r385, -1;
	// begin inline asm
	shfl.sync.down.b32 %r381, %r382, %r383, %r384, %r385;
	// end inline asm
	setp.gt.s32 	%p311, %r359, 23;
	@%p311 bra 	$L__BB30_23;
	and.b16  	%rs399, %rs463, 255;
	setp.ne.s16 	%p312, %rs399, 0;
	and.b32  	%r387, %r381, 255;
	setp.ne.s32 	%p313, %r387, 0;
	or.pred  	%p314, %p312, %p313;
	selp.u16 	%rs463, 1, 0, %p314;
$L__BB30_23:
	cvt.u32.u16 	%r393, %rs463;
	and.b32  	%r389, %r393, 255;
	mov.b32 	%r390, 16;
	mov.b32 	%r391, 31;
	mov.b32 	%r392, -1;
	// begin inline asm
	shfl.sync.down.b32 %r388, %r389, %r390, %r391, %r392;
	// end inline asm
	setp.gt.s32 	%p315, %r359, 15;
	@%p315 bra 	$L__BB30_26;
	and.b16  	%rs400, %rs463, 255;
	setp.ne.s16 	%p316, %rs400, 0;
	and.b32  	%r394, %r388, 255;
	setp.ne.s32 	%p317, %r394, 0;
	or.pred  	%p318, %p316, %p317;
	selp.u16 	%rs463, 1, 0, %p318;
	setp.ne.s32 	%p319, %r359, 0;
	@%p319 bra 	$L__BB30_26;
	shr.u32 	%r395, %r1, 5;
	mov.u32 	%r396, _ZZN3cub18CUB_300001_SM_10006detail6reduce28DeviceReduceSingleTileKernelINS2_10policy_hubIbyN4cuda3std3__410logical_orIbEEE10Policy1000EPbSC_iS9_bbNS7_10__identityEEEvT0_T1_T2_T3_T4_T6_E12temp_storage;
	add.s32 	%r397, %r396, %r395;
	st.shared.u8 	[%r397+8], %rs463;
$L__BB30_26:
	bar.sync 	0;
	setp.ne.s32 	%p320, %r1, 0;
	@%p320 bra 	$L__BB30_156;
	ld.shared.u8 	%rs401, [_ZZN3cub18CUB_300001_SM_10006detail6reduce28DeviceReduceSingleTileKernelINS2_10policy_hubIbyN4cuda3std3__410logical_orIbEEE10Policy1000EPbSC_iS9_bbNS7_10__identityEEEvT0_T1_T2_T3_T4_T6_E12temp_storage+9];
	or.b16  	%rs403, %rs463, %rs401;
	ld.shared.u8 	%rs404, [_ZZN3cub18CUB_300001_SM_10006detail6reduce28DeviceReduceSingleTileKernelINS2_10policy_hubIbyN4cuda3std3__410logical_orIbEEE10Policy1000EPbSC_iS9_bbNS7_10__identityEEEvT0_T1_T2_T3_T4_T6_E12temp_storage+10];
	or.b16  	%rs406, %rs403, %rs404;
	ld.shared.u8 	%rs407, [_ZZN3cub18CUB_300001_SM_10006detail6reduce28DeviceReduceSingleTileKernelINS2_10policy_hubIbyN4cuda3std3__410logical_orIbEEE10Policy1000EPbSC_iS9_bbNS7_10__identityEEEvT0_T1_T2_T3_T4_T6_E12temp_storage+11];
	or.b16  	%rs409, %rs406, %rs407;
	ld.shared.u8 	%rs410, [_ZZN3cub18CUB_300001_SM_10006detail6reduce28DeviceReduceSingleTileKernelINS2_10policy_hubIbyN4cuda3std3__410logical_orIbEEE10Policy1000EPbSC_iS9_bbNS7_10__identityEEEvT0_T1_T2_T3_T4_T6_E12temp_storage+12];
	or.b16  	%rs412, %rs409, %rs410;
	ld.shared.u8 	%rs413, [_ZZN3cub18CUB_300001_SM_10006detail6reduce28DeviceReduceSingleTileKernelINS2_10policy_hubIbyN4cuda3std3__410logical_orIbEEE10Policy1000EPbSC_iS9_bbNS7_10__identityEEEvT0_T1_T2_T3_T4_T6_E12temp_storage+13];
	or.b16  	%rs415, %rs412, %rs413;
	ld.shared.u8 	%rs416, [_ZZN3cub18CUB_300001_SM_10006detail6reduce28DeviceReduceSingleTileKernelINS2_10policy_hubIbyN4cuda3std3__410logical_orIbEEE10Policy1000EPbSC_iS9_bbNS7_10__identityEEEvT0_T1_T2_T3_T4_T6_E12temp_storage+14];
	or.b16  	%rs418, %rs415, %rs416;
	and.b16  	%rs419, %rs418, 255;
	mov.pred 	%p331, -1;
	setp.ne.s16 	%p322, %rs419, 0;
	@%p322 bra 	$L__BB30_29;
	ld.shared.u8 	%rs420, [_ZZN3cub18CUB_300001_SM_10006detail6reduce28DeviceReduceSingleTileKernelINS2_10policy_hubIbyN4cuda3std3__410logical_orIbEEE10Policy1000EPbSC_iS9_bbNS7_10__identityEEEvT0_T1_T2_T3_T4_T6_E12temp_storage+15];
	setp.ne.s16 	%p331, %rs420, 0;
$L__BB30_29:
	selp.u16 	%rs463, 1, 0, %p331;
	bra.uni 	$L__BB30_156;
$L__BB30_30:
	// begin inline asm
	mov.u32 %r312, %laneid;
	// end inline asm
	and.b32  	%r318, %r1, 992;
	add.s32 	%r319, %r318, 32;
	setp.gt.s32 	%p261, %r319, %r105;
	not.b32 	%r320, %r318;
	add.s32 	%r321, %r105, %r320;
	selp.b32 	%r316, %r321, 31, %p261;
	cvt.u32.u16 	%r322, %rs463;
	and.b32  	%r314, %r322, 255;
	mov.b32 	%r315, 1;
	mov.b32 	%r317, -1;
	// begin inline asm
	shfl.sync.down.b32 %r313, %r314, %r315, %r316, %r317;
	// end inline asm
	setp.ge.s32 	%p262, %r312, %r316;
	@%p262 bra 	$L__BB30_32;
	and.b16  	%rs369, %rs463, 255;
	setp.ne.s16 	%p263, %rs369, 0;
	and.b32  	%r323, %r313, 255;
	setp.ne.s32 	%p264, %r323, 0;
	or.pred  	%p265, %p263, %p264;
	selp.u16 	%rs463, 1, 0, %p265;
$L__BB30_32:
	cvt.u32.u16 	%r329, %rs463;
	and.b32  	%r325, %r329, 255;
	mov.b32 	%r326, 2;
	mov.b32 	%r328, -1;
	// begin inline asm
	shfl.sync.down.b32 %r324, %r325, %r326, %r316, %r328;
	// end inline asm
	add.s32 	%r330, %r312, 2;
	setp.gt.s32 	%p266, %r330, %r316;
	@%p266 bra 	$L__BB30_34;
	and.b16  	%rs370, %rs463, 255;
	setp.ne.s16 	%p267, %rs370, 0;
	and.b32  	%r331, %r324, 255;
	setp.ne.s32 	%p268, %r331, 0;
	or.pred  	%p269, %p267, %p268;
	selp.u16 	%rs463, 1, 0, %p269;
$L__BB30_34:
	cvt.u32.u16 	%r337, %rs463;
	and.b32  	%r333, %r337, 255;
	mov.b32 	%r334, 4;
	mov.b32 	%r336, -1;
	// begin inline asm
	shfl.sync.down.b32 %r332, %r333, %r334, %r316, %r336;
	// end inline asm
	add.s32 	%r338, %r312, 4;
	setp.gt.s32 	%p270, %r338, %r316;
	@%p270 bra 	$L__BB30_36;
	and.b16  	%rs371, %rs463, 255;
	setp.ne.s16 	%p271, %rs371, 0;
	and.b32  	%r339, %r332, 255;
	setp.ne.s32 	%p272, %r339, 0;
	or.pred  	%p273, %p271, %p272;
	selp.u16 	%rs463, 1, 0, %p273;
$L__BB30_36:
	cvt.u32.u16 	%r345, %rs463;
	and.b32  	%r341, %r345, 255;
	mov.b32 	%r342, 8;
	mov.b32 	%r344, -1;
	// begin inline asm
	shfl.sync.down.b32 %r340, %r341, %r342, %r316, %r344;
	// end inline asm
	add.s32 	%r346, %r312, 8;
	setp.gt.s32 	%p274, %r346, %r316;
	@%p274 bra 	$L__BB30_38;
	and.b16  	%rs372, %rs463, 255;
	setp.ne.s16 	%p275, %rs372, 0;
	and.b32  	%r347, %r340, 255;
	setp.ne.s32 	%p276, %r347, 0;
	or.pred  	%p277, %p275, %p276;
	selp.u16 	%rs463, 1, 0, %p277;
$L__BB30_38:
	cvt.u32.u16 	%r353, %rs463;
	and.b32  	%r349, %r353, 255;
	mov.b32 	%r350, 16;
	mov.b32 	%r352, -1;
	// begin inline asm
	shfl.sync.down.b32 %r348, %r349, %r350, %r316, %r352;
	// end inline asm
	add.s32 	%r354, %r312, 16;
	setp.gt.s32 	%p278, %r354, %r316;
	@%p278 bra 	$L__BB30_40;
	and.b16  	%rs373, %rs463, 255;
	setp.ne.s16 	%p279, %rs373, 0;
	and.b32  	%r355, %r348, 255;
	setp.ne.s32 	%p280, %r355, 0;
	or.pred  	%p281, %p279, %p280;
	selp.u16 	%rs463, 1, 0, %p281;
$L__BB30_40:
	setp.ne.s32 	%p282, %r312, 0;
	@%p282 bra 	$L__BB30_42;
	shr.u32 	%r356, %r1, 5;
	mov.u32 	%r357, _ZZN3cub18CUB_300001_SM_10006detail6reduce28DeviceReduceSingleTileKernelINS2_10policy_hubIbyN4cuda3std3__410logical_orIbEEE10Policy1000EPbSC_iS9_bbNS7_10__identityEEEvT0_T1_T2_T3_T4_T6_E12temp_storage;
	add.s32 	%r358, %r357, %r356;
	st.shared.u8 	[%r358+8], %rs463;
$L__BB30_42:
	bar.sync 	0;
	setp.ne.s32 	%p283, %r1, 0;
	setp.lt.s32 	%p284, %r105, 33;
	or.pred  	%p285, %p283, %p284;
	@%p285 bra 	$L__BB30_156;
	ld.shared.u8 	%rs374, [_ZZN3cub18CUB_300001_SM_10006detail6reduce28DeviceReduceSingleTileKernelINS2_10policy_hubIbyN4cuda3std3__410logical_orIbEEE10Policy1000EPbSC_iS9_bbNS7_10__identityEEEvT0_T1_T2_T3_T4_T6_E12temp_storage+9];
	or.b16  	%rs376, %rs463, %rs374;
	and.b16  	%rs377, %rs376, 255;
	setp.ne.s16 	%p11, %rs377, 0;
	selp.u16 	%rs463, 1, 0, %p11;
	setp.lt.u32 	%p286, %r105, 65;
	@%p286 bra 	$L__BB30_156;
	ld.shared.u8 	%rs378, [_ZZN3cub18CUB_300001_SM_10006detail6reduce28DeviceReduceSingleTileKernelINS2_10policy_hubIbyN4cuda3std3__410logical_orIbEEE10Policy1000EPbSC_iS9_bbNS7_10__identityEEEvT0_T1_T2_T3_T4_T6_E12temp_storage+10];
	setp.ne.s16 	%p287, %rs378, 0;
	or.pred  	%p12, %p11, %p287;
	selp.u16 	%rs463, 1, 0, %p12;
	setp.lt.u32 	%p288, %r105, 97;
	@%p288 bra 	$L__BB30_156;
	ld.shared.u8 	%rs381, [_ZZN3cub18CUB_300001_SM_10006detail6reduce28DeviceReduceSingleTileKernelINS2_10policy_hubIbyN4cuda3std3__410logical_orIbEEE10Policy1000EPbSC_iS9_bbNS7_10__identityEEEvT0_T1_T2_T3_T4_T6_E12temp_storage+11];
	setp.ne.s16 	%p289, %rs381, 0;
	or.pred  	%p13, %p12, %p289;
	selp.u16 	%rs463, 1, 0, %p13;
	setp.lt.u32 	%p290, %r105, 129;
	@%p290 bra 	$L__BB30_156;
	ld.shared.u8 	%rs384, [_ZZN3cub18CUB_300001_SM_10006detail6reduce28DeviceReduceSingleTileKernelINS2_10policy_hubIbyN4cuda3std3__410logical_orIbEEE10Policy1000EPbSC_iS9_bbNS7_10__identityEEEvT0_T1_T2_T3_T4_T6_E12temp_storage+12];
	setp.ne.s16 	%p291, %rs384, 0;
	or.pred  	%p14, %p13, %p291;
	selp.u16 	%rs463, 1, 0, %p14;
	setp.lt.u32 	%p292, %r105, 161;
	@%p292 bra 	$L__BB30_156;
	ld.shared.u8 	%rs387, [_ZZN3cub18CUB_300001_SM_10006detail6reduce28DeviceReduceSingleTileKernelINS2_10policy_hubIbyN4cuda3std3__410logical_orIbEEE10Policy1000EPbSC_iS9_bbNS7_10__identityEEEvT0_T1_T2_T3_T4_T6_E12temp_storage+13];
	setp.ne.s16 	%p293, %rs387, 0;
	or.pred  	%p15, %p14, %p293;
	selp.u16 	%rs463, 1, 0, %p15;
	setp.lt.u32 	%p294, %r105, 193;
	@%p294 bra 	$L__BB30_156;
	ld.shared.u8 	%rs390, [_ZZN3cub18CUB_300001_SM_10006detail6reduce28DeviceReduceSingleTileKernelINS2_10policy_hubIbyN4cuda3std3__410logical_orIbEEE10Policy1000EPbSC_iS9_bbNS7_10__identityEEEvT0_T1_T2_T3_T4_T6_E12temp_storage+14];
	setp.ne.s16 	%p295, %rs390, 0;
	or.pred  	%p16, %p15, %p295;
	selp.u16 	%rs463, 1, 0, %p16;
	setp.lt.u32 	%p296, %r105, 225;
	@%p296 bra 	$L__BB30_156;
	ld.shared.u8 	%rs393, [_ZZN3cub18CUB_300001_SM_10006detail6reduce28DeviceReduceSingleTileKernelINS2_10policy_hubIbyN4cuda3std3__410logical_orIbEEE10Policy1000EPbSC_iS9_bbNS7_10__identityEEEvT0_T1_T2_T3_T4_T6_E12temp_storage+15];
	setp.ne.s16 	%p297, %rs393, 0;
	or.pred  	%p298, %p16, %p297;
	selp.u16 	%rs463, 1, 0, %p298;
	bra.uni 	$L__BB30_156;
$L__BB30_50:
	mov.u32 	%r26, %tid.x;
	shl.b32 	%r249, %r26, 2;
	cvt.u64.u32 	%rd113, %r249;
	add.s64 	%rd105, %rd16, %rd113;
	// begin inline asm
	ld.global.nc.u32 %r240, [%rd105];
	// end inline asm
	add.s64 	%rd106, %rd105, 1024;
	// begin inline asm
	ld.global.nc.u32 %r241, [%rd106];
	// end inline asm
	add.s64 	%rd107, %rd105, 2048;
	// begin inline asm
	ld.global.nc.u32 %r242, [%rd107];
	// end inline asm
	add.s64 	%rd108, %rd105, 3072;
	// begin inline asm
	ld.global.nc.u32 %r243, [%rd108];
	// end inline asm
	add.s64 	%rd109, %rd105, 4096;
	// begin inline asm
	ld.global.nc.u32 %r244, [%rd109];
	// end inline asm
	add.s64 	%rd110, %rd105, 5120;
	// begin inline asm
	ld.global.nc.u32 %r245, [%rd110];
	// end inline asm
	add.s64 	%rd111, %rd105, 6144;
	// begin inline asm
	ld.global.nc.u32 %r246, [%rd111];
	// end inline asm
	add.s64 	%rd112, %rd105, 7168;
	// begin inline asm
	ld.global.nc.u32 %r247, [%rd112];
	// end inline asm
	or.b32  	%r250, %r240, %r241;
	or.b32  	%r251, %r250, %r242;
	or.b32  	%r252, %r251, %r243;
	or.b32  	%r253, %r252, %r244;
	or.b32  	%r254, %r253, %r245;
	or.b32  	%r255, %r254, %r246;
	or.b32  	%r256, %r255, %r247;
	setp.ne.s32 	%p332, %r256, 0;
	selp.u16 	%rs463, 1, 0, %p332;
	setp.lt.u32 	%p188, %r105, 16384;
	mov.b32 	%r406, 8192;
	@%p188 bra 	$L__BB30_54;
	add.s32 	%r27, %r105, -8192;
	mov.b32 	%r406, 8192;
$L__BB30_52:
	cvt.s64.s32 	%rd122, %r406;
	add.s64 	%rd114, %rd105, %rd122;
	// begin inline asm
	ld.global.nc.u32 %r258, [%rd114];
	// end inline asm
	add.s64 	%rd115, %rd114, 1024;
	// begin inline asm
	ld.global.nc.u32 %r259, [%rd115];
	// end inline asm
	add.s64 	%rd116, %rd114, 2048;
	// begin inline asm
	ld.global.nc.u32 %r260, [%rd116];
	// end inline asm
	add.s64 	%rd117, %rd114, 3072;
	// begin inline asm
	ld.global.nc.u32 %r261, [%rd117];
	// end inline asm
	add.s64 	%rd118, %rd114, 4096;
	// begin inline asm
	ld.global.nc.u32 %r262, [%rd118];
	// end inline asm
	add.s64 	%rd119, %rd114, 5120;
	// begin inline asm
	ld.global.nc.u32 %r263, [%rd119];
	// end inline asm
	add.s64 	%rd120, %rd114, 6144;
	// begin inline asm
	ld.global.nc.u32 %r264, [%rd120];
	// end inline asm
	add.s64 	%rd121, %rd114, 7168;
	// begin inline asm
	ld.global.nc.u32 %r265, [%rd121];
	// end inline asm
	setp.ne.s32 	%p189, %r258, 0;
	or.pred  	%p190, %p332, %p189;
	setp.ne.s32 	%p191, %r259, 0;
	or.pred  	%p192, %p190, %p191;
	setp.ne.s32 	%p193, %r260, 0;
	or.pred  	%p194, %p192, %p193;
	setp.ne.s32 	%p195, %r261, 0;
	or.pred  	%p196, %p194, %p195;
	setp.ne.s32 	%p197, %r262, 0;
	or.pred  	%p198, %p196, %p197;
	setp.ne.s32 	%p199, %r263, 0;
	or.pred  	%p200, %p198, %p199;
	setp.ne.s32 	%p201, %r264, 0;
	or.pred  	%p202, %p200, %p201;
	setp.ne.s32 	%p203, %r265, 0;
	or.pred  	%p332, %p202, %p203;
	selp.u16 	%rs463, 1, 0, %p332;
	sub.s32 	%r266, %r105, %r406;
	setp.lt.s32 	%p204, %r266, 8192;
	@%p204 bra 	$L__BB30_63;
	add.s32 	%r406, %r406, 8192;
	setp.le.s32 	%p205, %r406, %r27;
	@%p205 bra 	$L__BB30_52;
$L__BB30_54:
	setp.le.s32 	%p206, %r105, %r406;
	@%p206 bra 	$L__BB30_63;
	sub.s32 	%r31, %r105, %r406;
	setp.ge.s32 	%p207, %r26, %r31;
	@%p207 bra 	$L__BB30_63;
	setp.ne.s16 	%p337, %rs463, 0;
	not.b32 	%r267, %r26;
	add.s32 	%r268, %r105, %r267;
	sub.s32 	%r32, %r268, %r406;
	and.b32  	%r269, %r32, 768;
	setp.eq.s32 	%p209, %r269, 768;
	mov.u32 	%r410, %r26;
	@%p209 bra 	$L__BB30_59;
	add.s32 	%r408, %r26, %r406;
	shr.u32 	%r270, %r32, 8;
	add.s32 	%r271, %r270, 1;
	and.b32  	%r272, %r271, 3;
	neg.s32 	%r407, %r272;
	mov.u32 	%r410, %r26;
$L__BB30_58:
	.pragma "nounroll";
	cvt.u64.u32 	%rd124, %r408;
	add.s64 	%rd123, %rd16, %rd124;
	// begin inline asm
	{   .reg .u8 datum;    ld.global.nc.u8 datum, [%rd123];    cvt.u16.u8 %rs326, datum;}
	// end inline asm
	and.b16  	%rs327, %rs326, 255;
	setp.ne.s16 	%p210, %rs327, 0;
	or.pred  	%p337, %p337, %p210;
	add.s32 	%r410, %r410, 256;
	add.s32 	%r408, %r408, 256;
	add.s32 	%r407, %r407, 1;
	setp.ne.s32 	%p211, %r407, 0;
	@%p211 bra 	$L__BB30_58;
$L__BB30_59:
	setp.lt.u32 	%p212, %r32, 768;
	@%p212 bra 	$L__BB30_62;
	cvt.u64.u32 	%rd125, %r406;
	cvt.u64.u32 	%rd126, %r410;
	add.s64 	%rd127, %rd125, %rd126;
	add.s64 	%rd128, %rd127, %rd16;
	add.s64 	%rd144, %rd128, 512;
	add.s32 	%r411, %r410, %r406;
$L__BB30_61:
	cvt.u64.u32 	%rd133, %r411;
	add.s64 	%rd129, %rd16, %rd133;
	// begin inline asm
	{   .reg .u8 datum;    ld.global.nc.u8 datum, [%rd129];    cvt.u16.u8 %rs328, datum;}
	// end inline asm
	and.b16  	%rs332, %rs328, 255;
	setp.ne.s16 	%p213, %rs332, 0;
	or.pred  	%p214, %p337, %p213;
	add.s64 	%rd130, %rd144, -256;
	// begin inline asm
	{   .reg .u8 datum;    ld.global.nc.u8 datum, [%rd130];    cvt.u16.u8 %rs329, datum;}
	// end inline asm
	and.b16  	%rs333, %rs329, 255;
	setp.ne.s16 	%p215, %rs333, 0;
	or.pred  	%p216, %p214, %p215;
	// begin inline asm
	{   .reg .u8 datum;    ld.global.nc.u8 datum, [%rd144];    cvt.u16.u8 %rs330, datum;}
	// end inline asm
	and.b16  	%rs334, %rs330, 255;
	setp.ne.s16 	%p217, %rs334, 0;
	or.pred  	%p218, %p216, %p217;
	add.s64 	%rd132, %rd144, 256;
	// begin inline asm
	{   .reg .u8 datum;    ld.global.nc.u8 datum, [%rd132];    cvt.u16.u8 %rs331, datum;}
	// end inline asm
	and.b16  	%rs335, %rs331, 255;
	setp.ne.s16 	%p219, %rs335, 0;
	or.pred  	%p337, %p218, %p219;
	add.s32 	%r410, %r410, 1024;
	add.s64 	%rd144, %rd144, 1024;
	add.s32 	%r411, %r411, 1024;
	setp.lt.s32 	%p220, %r410, %r31;
	@%p220 bra 	$L__BB30_61;
$L__BB30_62:
	selp.u16 	%rs463, 1, 0, %p337;
$L__BB30_63:
	// begin inline asm
	mov.u32 %r273, %laneid;
	// end inline asm
	cvt.u32.u16 	%r275, %rs463;
	mov.b32 	%r276, 1;
	mov.b32 	%r277, 31;
	mov.b32 	%r278, -1;
	// begin inline asm
	shfl.sync.down.b32 %r274, %r275, %r276, %r277, %r278;
	// end inline asm
	setp.gt.s32 	%p221, %r273, 30;
	@%p221 bra 	$L__BB30_65;
	setp.ne.s16 	%p222, %rs463, 0;
	and.b32  	%r279, %r274, 255;
	setp.ne.s32 	%p223, %r279, 0;
	or.pred  	%p224, %p222, %p223;
	selp.u16 	%rs463, 1, 0, %p224;
$L__BB30_65:
	cvt.u32.u16 	%r281, %rs463;
	mov.b32 	%r282, 2;
	mov.b32 	%r283, 31;
	mov.b32 	%r284, -1;
	// begin inline asm
	shfl.sync.down.b32 %r280, %r281, %r282, %r283, %r284;
	// end inline asm
	setp.gt.s32 	%p225, %r273, 29;
	@%p225 bra 	$L__BB30_67;
	setp.ne.s16 	%p226, %rs463, 0;
	and.b32  	%r285, %r280, 255;
	setp.ne.s32 	%p227, %r285, 0;
	or.pred  	%p228, %p226, %p227;
	selp.u16 	%rs463, 1, 0, %p228;
$L__BB30_67:
	cvt.u32.u16 	%r287, %rs463;
	mov.b32 	%r288, 4;
	mov.b32 	%r289, 31;
	mov.b32 	%r290, -1;
	// begin inline asm
	shfl.sync.down.b32 %r286, %r287, %r288, %r289, %r290;
	// end inline asm
	setp.gt.s32 	%p229, %r273, 27;
	@%p229 bra 	$L__BB30_69;
	setp.ne.s16 	%p230, %rs463, 0;
	and.b32  	%r291, %r286, 255;
	setp.ne.s32 	%p231, %r291, 0;
	or.pred  	%p232, %p230, %p231;
	selp.u16 	%rs463, 1, 0, %p232;
$L__BB30_69:
	cvt.u32.u16 	%r293, %rs463;
	mov.b32 	%r294, 8;
	mov.b32 	%r295, 31;
	mov.b32 	%r296, -1;
	// begin inline asm
	shfl.sync.down.b32 %r292, %r293, %r294, %r295, %r296;
	// end inline asm
	setp.gt.s32 	%p233, %r273, 23;
	@%p233 bra 	$L__BB30_71;
	setp.ne.s16 	%p234, %rs463, 0;
	and.b32  	%r297, %r292, 255;
	setp.ne.s32 	%p235, %r297, 0;
	or.pred  	%p236, %p234, %p235;
	selp.u16 	%rs463, 1, 0, %p236;
$L__BB30_71:
	cvt.u32.u16 	%r299, %rs463;
	mov.b32 	%r300, 16;
	mov.b32 	%r301, 31;
	mov.b32 	%r302, -1;
	// begin inline asm
	shfl.sync.down.b32 %r298, %r299, %r300, %r301, %r302;
	// end inline asm
	setp.gt.s32 	%p237, %r273, 15;
	@%p237 bra 	$L__BB30_74;
	setp.ne.s16 	%p238, %rs463, 0;
	and.b32  	%r303, %r298, 255;
	setp.ne.s32 	%p239, %r303, 0;
	or.pred  	%p240, %p238, %p239;
	selp.u16 	%rs463, 1, 0, %p240;
	setp.ne.s32 	%p241, %r273, 0;
	@%p241 bra 	$L__BB30_74;
	shr.u32 	%r304, %r26, 5;
	mov.u32 	%r305, _ZZN3cub18CUB_300001_SM_10006detail6reduce28DeviceReduceSingleTileKernelINS2_10policy_hubIbyN4cuda3std3__410logical_orIbEEE10Policy1000EPbSC_iS9_bbNS7_10__identityEEEvT0_T1_T2_T3_T4_T6_E12temp_storage;
	add.s32 	%r306, %r305, %r304;
	st.shared.u8 	[%r306+8], %rs463;
$L__BB30_74:
	bar.sync 	0;
	setp.ne.s32 	%p242, %r26, 0;
	@%p242 bra 	$L__BB30_156;
	ld.shared.u8 	%rs336, [_ZZN3cub18CUB_300001_SM_10006detail6reduce28DeviceReduceSingleTileKernelINS2_10policy_hubIbyN4cuda3std3__410logical_orIbEEE10Policy1000EPbSC_iS9_bbNS7_10__identityEEEvT0_T1_T2_T3_T4_T6_E12temp_storage+9];
	or.b16  	%rs338, %rs463, %rs336;
	ld.shared.u8 	%rs339, [_ZZN3cub18CUB_300001_SM_10006detail6reduce28DeviceReduceSingleTileKernelINS2_10policy_hubIbyN4cuda3std3__410logical_orIbEEE10Policy1000EPbSC_iS9_bbNS7_10__identityEEEvT0_T1_T2_T3_T4_T6_E12temp_storage+10];
	or.b16  	%rs341, %rs338, %rs339;
	ld.shared.u8 	%rs342, [_ZZN3cub18CUB_300001_SM_10006detail6reduce28DeviceReduceSingleTileKernelINS2_10policy_hubIbyN4cuda3std3__410logical_orIbEEE10Policy1000EPbSC_iS9_bbNS7_10__identityEEEvT0_T1_T2_T3_T4_T6_E12temp_storage+11];
	or.b16  	%rs344, %rs341, %rs342;
	ld.shared.u8 	%rs345, [_ZZN3cub18CUB_300001_SM_10006detail6reduce28DeviceReduceSingleTileKernelINS2_10policy_hubIbyN4cuda3std3__410logical_orIbEEE10Policy1000EPbSC_iS9_bbNS7_10__identityEEEvT0_T1_T2_T3_T4_T6_E12temp_storage+12];
	or.b16  	%rs347, %rs344, %rs345;
	ld.shared.u8 	%rs348, [_ZZN3cub18CUB_300001_SM_10006detail6reduce28DeviceReduceSingleTileKernelINS2_10policy_hubIbyN4cuda3std3__410logical_orIbEEE10Policy1000EPbSC_iS9_bbNS7_10__identityEEEvT0_T1_T2_T3_T4_T6_E12temp_storage+13];
	or.b16  	%rs350, %rs347, %rs348;
	ld.shared.u8 	%rs351, [_ZZN3cub18CUB_300001_SM_10006detail6reduce28DeviceReduceSingleTileKernelINS2_10policy_hubIbyN4cuda3std3__410logical_orIbEEE10Policy1000EPbSC_iS9_bbNS7_10__identityEEEvT0_T1_T2_T3_T4_T6_E12temp_storage+14];
	or.b16  	%rs353, %rs350, %rs351;
	and.b16  	%rs354, %rs353, 255;
	mov.pred 	%p338, -1;
	setp.ne.s16 	%p244, %rs354, 0;
	@%p244 bra 	$L__BB30_77;
	ld.shared.u8 	%rs355, [_ZZN3cub18CUB_300001_SM_10006detail6reduce28DeviceReduceSingleTileKernelINS2_10policy_hubIbyN4cuda3std3__410logical_orIbEEE10Policy1000EPbSC_iS9_bbNS7_10__identityEEEvT0_T1_T2_T3_T4_T6_E12temp_storage+15];
	setp.ne.s16 	%p338, %rs355, 0;
$L__BB30_77:
	selp.u16 	%rs463, 1, 0, %p338;
	bra.uni 	$L__BB30_156;
$L__BB30_78:
	setp.gt.s32 	%p62, %r105, 8191;
	@%p62 bra 	$L__BB30_124;
	mov.u32 	%r53, %tid.x;
	setp.ge.s32 	%p109, %r53, %r105;
	mov.b16 	%rs463, 0;
	mov.u32 	%r416, %r53;
	@%p109 bra 	$L__BB30_81;
	cvt.u64.u32 	%rd97, %r53;
	add.s64 	%rd96, %rd16, %rd97;
	// begin inline asm
	{   .reg .u8 datum;    ld.global.nc.u8 datum, [%rd96];    cvt.u16.u8 %rs463, datum;}
	// end inline asm
	add.s32 	%r416, %r53, 256;
$L__BB30_81:
	setp.ge.s32 	%p110, %r416, %r105;
	@%p110 bra 	$L__BB30_88;
	and.b16  	%rs263, %rs463, 255;
	setp.ne.s16 	%p343, %rs263, 0;
	not.b32 	%r149, %r416;
	add.s32 	%r56, %r105, %r149;
	and.b32  	%r150, %r56, 768;
	setp.eq.s32 	%p112, %r150, 768;
	@%p112 bra 	$L__BB30_85;
	cvt.u64.u32 	%rd98, %r416;
	add.s64 	%rd145, %rd16, %rd98;
	shr.u32 	%r151, %r56, 8;
	add.s32 	%r152, %r151, 1;
	and.b32  	%r153, %r152, 3;
	neg.s32 	%r414, %r153;
$L__BB30_84:
	.pragma "nounroll";
	// begin inline asm
	{   .reg .u8 datum;    ld.global.nc.u8 datum, [%rd145];    cvt.u16.u8 %rs264, datum;}
	// end inline asm
	and.b16  	%rs265, %rs264, 255;
	setp.ne.s16 	%p113, %rs265, 0;
	or.pred  	%p343, %p343, %p113;
	add.s32 	%r416, %r416, 256;
	add.s64 	%rd145, %rd145, 256;
	add.s32 	%r414, %r414, 1;
	setp.ne.s32 	%p114, %r414, 0;
	@%p114 bra 	$L__BB30_84;
$L__BB30_85:
	setp.lt.u32 	%p115, %r56, 768;
	@%p115 bra 	$L__BB30_87;
$L__BB30_86:
	cvt.s64.s32 	%rd104, %r416;
	add.s64 	%rd100, %rd16, %rd104;
	// begin inline asm
	{   .reg .u8 datum;    ld.global.nc.u8 datum, [%rd100];    cvt.u16.u8 %rs266, datum;}
	// end inline asm
	and.b16  	%rs270, %rs266, 255;
	setp.ne.s16 	%p116, %rs270, 0;
	or.pred  	%p117, %p343, %p116;
	add.s64 	%rd101, %rd100, 256;
	// begin inline asm
	{   .reg .u8 datum;    ld.global.nc.u8 datum, [%rd101];    cvt.u16.u8 %rs267, datum;}
	// end inline asm
	and.b16  	%rs271, %rs267, 255;
	setp.ne.s16 	%p118, %rs271, 0;
	or.pred  	%p119, %p117, %p118;
	add.s64 	%rd102, %rd100, 512;
	// begin inline asm
	{   .reg .u8 datum;    ld.global.nc.u8 datum, [%rd102];    cvt.u16.u8 %rs268, datum;}
	// end inline asm
	and.b16  	%rs272, %rs268, 255;
	setp.ne.s16 	%p120, %rs272, 0;
	or.pred  	%p121, %p119, %p120;
	add.s64 	%rd103, %rd100, 768;
	// begin inline asm
	{   .reg .u8 datum;    ld.global.nc.u8 datum, [%rd103];    cvt.u16.u8 %rs269, datum;}
	// end inline asm
	and.b16  	%rs273, %rs269, 255;
	setp.ne.s16 	%p122, %rs273, 0;
	or.pred  	%p343, %p121, %p122;
	add.s32 	%r416, %r416, 1024;
	setp.lt.s32 	%p123, %r416, %r105;
	@%p123 bra 	$L__BB30_86;
$L__BB30_87:
	selp.u16 	%rs463, 1, 0, %p343;
$L__BB30_88:
	setp.lt.s32 	%p124, %r105, 256;
	@%p124 bra 	$L__BB30_104;
	// begin inline asm
	mov.u32 %r201, %laneid;
	// end inline asm
	cvt.u32.u16 	%r207, %rs463;
	and.b32  	%r203, %r207, 255;
	mov.b32 	%r204, 1;
	mov.b32 	%r205, 31;
	mov.b32 	%r206, -1;
	// begin inline asm
	shfl.sync.down.b32 %r202, %r203, %r204, %r205, %r206;
	// end inline asm
	setp.gt.s32 	%p163, %r201, 30;
	@%p163 bra 	$L__BB30_91;
	and.b16  	%rs301, %rs463, 255;
	setp.ne.s16 	%p164, %rs301, 0;
	and.b32  	%r208, %r202, 255;
	setp.ne.s32 	%p165, %r208, 0;
	or.pred  	%p166, %p164, %p165;
	selp.u16 	%rs463, 1, 0, %p166;
$L__BB30_91:
	cvt.u32.u16 	%r214, %rs463;
	and.b32  	%r210, %r214, 255;
	mov.b32 	%r211, 2;
	mov.b32 	%r212, 31;
	mov.b32 	%r213, -1;
	// begin inline asm
	shfl.sync.down.b32 %r209, %r210, %r211, %r212, %r213;
	// end inline asm
	setp.gt.s32 	%p167, %r201, 29;
	@%p167 bra 	$L__BB30_93;
	and.b16  	%rs302, %rs463, 255;
	setp.ne.s16 	%p168, %rs302, 0;
	and.b32  	%r215, %r209, 255;
	setp.ne.s32 	%p169, %r215, 0;
	or.pred  	%p170, %p168, %p169;
	selp.u16 	%rs463, 1, 0, %p170;
$L__BB30_93:
	cvt.u32.u16 	%r221, %rs463;
	and.b32  	%r217, %r221, 255;
	mov.b32 	%r218, 4;
	mov.b32 	%r219, 31;
	mov.b32 	%r220, -1;
	// begin inline asm
	shfl.sync.down.b32 %r216, %r217, %r218, %r219, %r220;
	// end inline asm
	setp.gt.s32 	%p171, %r201, 27;
	@%p171 bra 	$L__BB30_95;
	and.b16  	%rs303, %rs463, 255;
	setp.ne.s16 	%p172, %rs303, 0;
	and.b32  	%r222, %r216, 255;
	setp.ne.s32 	%p173, %r222, 0;
	or.pred  	%p174, %p172, %p173;
	selp.u16 	%rs463, 1, 0, %p174;
$L__BB30_95:
	cvt.u32.u16 	%r228, %rs463;
	and.b32  	%r224, %r228, 255;
	mov.b32 	%r225, 8;
	mov.b32 	%r226, 31;
	mov.b32 	%r227, -1;
	// begin inline asm
	shfl.sync.down.b32 %r223, %r224, %r225, %r226, %r227;
	// end inline asm
	setp.gt.s32 	%p175, %r201, 23;
	@%p175 bra 	$L__BB30_97;
	and.b16  	%rs304, %rs463, 255;
	setp.ne.s16 	%p176, %rs304, 0;
	and.b32  	%r229, %r223, 255;
	setp.ne.s32 	%p177, %r229, 0;
	or.pred  	%p178, %p176, %p177;
	selp.u16 	%rs463, 1, 0, %p178;
$L__BB30_97:
	cvt.u32.u16 	%r235, %rs463;
	and.b32  	%r231, %r235, 255;
	mov.b32 	%r232, 16;
	mov.b32 	%r233, 31;
	mov.b32 	%r234, -1;
	// begin inline asm
	shfl.sync.down.b32 %r230, %r231, %r232, %r233, %r234;
	// end inline asm
	setp.gt.s32 	%p179, %r201, 15;
	@%p179 bra 	$L__BB30_100;
	and.b16  	%rs305, %rs463, 255;
	setp.ne.s16 	%p180, %rs305, 0;
	and.b32  	%r236, %r230, 255;
	setp.ne.s32 	%p181, %r236, 0;
	or.pred  	%p182, %p180, %p181;
	selp.u16 	%rs463, 1, 0, %p182;
	setp.ne.s32 	%p183, %r201, 0;
	@%p183 bra 	$L__BB30_100;
	shr.u32 	%r237, %r53, 5;
	mov.u32 	%r238, _ZZN3cub18CUB_300001_SM_10006detail6reduce28DeviceReduceSingleTileKernelINS2_10policy_hubIbyN4cuda3std3__410logical_orIbEEE10Policy1000EPbSC_iS9_bbNS7_10__identityEEEvT0_T1_T2_T3_T4_T6_E12temp_storage;
	add.s32 	%r239, %r238, %r237;
	st.shared.u8 	[%r239+8], %rs463;
$L__BB30_100:
	bar.sync 	0;
	setp.ne.s32 	%p184, %r53, 0;
	@%p184 bra 	$L__BB30_156;
	ld.shared.u8 	%rs306, [_ZZN3cub18CUB_300001_SM_10006detail6reduce28DeviceReduceSingleTileKernelINS2_10policy_hubIbyN4cuda3std3__410logical_orIbEEE10Policy1000EPbSC_iS9_bbNS7_10__identityEEEvT0_T1_T2_T3_T4_T6_E12temp_storage+9];
	or.b16  	%rs308, %rs463, %rs306;
	ld.shared.u8 	%rs309, [_ZZN3cub18CUB_300001_SM_10006detail6reduce28DeviceReduceSingleTileKernelINS2_10policy_hubIbyN4cuda3std3__410logical_orIbEEE10Policy1000EPbSC_iS9_bbNS7_10__identityEEEvT0_T1_T2_T3_T4_T6_E12temp_storage+10];
	or.b16  	%rs311, %rs308, %rs309;
	ld.shared.u8 	%rs312, [_ZZN3cub18CUB_300001_SM_10006detail6reduce28DeviceReduceSingleTileKernelINS2_10policy_hubIbyN4cuda3std3__410logical_orIbEEE10Policy1000EPbSC_iS9_bbNS7_10__identityEEEvT0_T1_T2_T3_T4_T6_E12temp_storage+11];
	or.b16  	%rs314, %rs311, %rs312;
	ld.shared.u8 	%rs315, [_ZZN3cub18CUB_300001_SM_10006detail6reduce28DeviceReduceSingleTileKernelINS2_10policy_hubIbyN4cuda3std3__410logical_orIbEEE10Policy1000EPbSC_iS9_bbNS7_10__identityEEEvT0_T1_T2_T3_T4_T6_E12temp_storage+12];
	or.b16  	%rs317, %rs314, %rs315;
	ld.shared.u8 	%rs318, [_ZZN3cub18CUB_300001_SM_10006detail6reduce28DeviceReduceSingleTileKernelINS2_10policy_hubIbyN4cuda3std3__410logical_orIbEEE10Policy1000EPbSC_iS9_bbNS7_10__identityEEEvT0_T1_T2_T3_T4_T6_E12temp_storage+13];
	or.b16  	%rs320, %rs317, %rs318;
	ld.shared.u8 	%rs321, [_ZZN3cub18CUB_300001_SM_10006detail6reduce28DeviceReduceSingleTileKernelINS2_10policy_hubIbyN4cuda3std3__410logical_orIbEEE10Policy1000EPbSC_iS9_bbNS7_10__identityEEEvT0_T1_T2_T3_T4_T6_E12temp_storage+14];
	or.b16  	%rs323, %rs320, %rs321;
	and.b16  	%rs324, %rs323, 255;
	mov.pred 	%p344, -1;
	setp.ne.s16 	%p186, %rs324, 0;
	@%p186 bra 	$L__BB30_103;
	ld.shared.u8 	%rs325, [_ZZN3cub18CUB_300001_SM_10006detail6reduce28DeviceReduceSingleTileKernelINS2_10policy_hubIbyN4cuda3std3__410logical_orIbEEE10Policy1000EPbSC_iS9_bbNS7_10__identityEEEvT0_T1_T2_T3_T4_T6_E12temp_storage+15];
	setp.ne.s16 	%p344, %rs325, 0;
$L__BB30_103:
	selp.u16 	%rs463, 1, 0, %p344;
	bra.uni 	$L__BB30_156;
$L__BB30_104:
	// begin inline asm
	mov.u32 %r154, %laneid;
	// end inline asm
	and.b32  	%r160, %r53, 992;
	add.s32 	%r161, %r160, 32;
	setp.gt.s32 	%p125, %r161, %r105;
	not.b32 	%r162, %r160;
	add.s32 	%r163, %r105, %r162;
	selp.b32 	%r158, %r163, 31, %p125;
	cvt.u32.u16 	%r164, %rs463;
	and.b32  	%r156, %r164, 255;
	mov.b32 	%r157, 1;
	mov.b32 	%r159, -1;
	// begin inline asm
	shfl.sync.down.b32 %r155, %r156, %r157, %r158, %r159;
	// end inline asm
	setp.ge.s32 	%p126, %r154, %r158;
	@%p126 bra 	$L__BB30_106;
	and.b16  	%rs274, %rs463, 255;
	setp.ne.s16 	%p127, %rs274, 0;
	and.b32  	%r165, %r155, 255;
	setp.ne.s32 	%p128, %r165, 0;
	or.pred  	%p129, %p127, %p128;
	selp.u16 	%rs463, 1, 0, %p129;
$L__BB30_106:
	cvt.u32.u16 	%r171, %rs463;
	and.b32  	%r167, %r171, 255;
	mov.b32 	%r168, 2;
	mov.b32 	%r170, -1;
	// begin inline asm
	shfl.sync.down.b32 %r166, %r167, %r168, %r158, %r170;
	// end inline asm
	add.s32 	%r172, %r154, 2;
	setp.gt.s32 	%p130, %r172, %r158;
	@%p130 bra 	$L__BB30_108;
	and.b16  	%rs275, %rs463, 255;
	setp.ne.s16 	%p131, %rs275, 0;
	and.b32  	%r173, %r166, 255;
	setp.ne.s32 	%p132, %r173, 0;
	or.pred  	%p133, %p131, %p132;
	selp.u16 	%rs463, 1, 0, %p133;
$L__BB30_108:
	cvt.u32.u16 	%r179, %rs463;
	and.b32  	%r175, %r179, 255;
	mov.b32 	%r176, 4;
	mov.b32 	%r178, -1;
	// begin inline asm
	shfl.sync.down.b32 %r174, %r175, %r176, %r158, %r178;
	// end inline asm
	add.s32 	%r180, %r154, 4;
	setp.gt.s32 	%p134, %r180, %r158;
	@%p134 bra 	$L__BB30_110;
	and.b16  	%rs276, %rs463, 255;
	setp.ne.s16 	%p135, %rs276, 0;
	and.b32  	%r181, %r174, 255;
	setp.ne.s32 	%p136, %r181, 0;
	or.pred  	%p137, %p135, %p136;
	selp.u16 	%rs463, 1, 0, %p137;
$L__BB30_110:
	cvt.u32.u16 	%r187, %rs463;
	and.b32  	%r183, %r187, 255;
	mov.b32 	%r184, 8;
	mov.b32 	%r186, -1;
	// begin inline asm
	shfl.sync.down.b32 %r182, %r183, %r184, %r158, %r186;
	// end inline asm
	add.s32 	%r188, %r154, 8;
	setp.gt.s32 	%p138, %r188, %r158;
	@%p138 bra 	$L__BB30_112;
	and.b16  	%rs277, %rs463, 255;
	setp.ne.s16 	%p139, %rs277, 0;
	and.b32  	%r189, %r182, 255;
	setp.ne.s32 	%p140, %r189, 0;
	or.pred  	%p141, %p139, %p140;
	selp.u16 	%rs463, 1, 0, %p141;
$L__BB30_112:
	cvt.u32.u16 	%r195, %rs463;
	and.b32  	%r191, %r195, 255;
	mov.b32 	%r192, 16;
	mov.b32 	%r194, -1;
	// begin inline asm
	shfl.sync.down.b32 %r190, %r191, %r192, %r158, %r194;
	// end inline asm
	add.s32 	%r196, %r154, 16;
	setp.gt.s32 	%p142, %r196, %r158;
	@%p142 bra 	$L__BB30_114;
	and.b16  	%rs278, %rs463, 255;
	setp.ne.s16 	%p143, %rs278, 0;
	and.b32  	%r197, %r190, 255;
	setp.ne.s32 	%p144, %r197, 0;
	or.pred  	%p145, %p143, %p144;
	selp.u16 	%rs463, 1, 0, %p145;
$L__BB30_114:
	setp.ne.s32 	%p146, %r154, 0;
	@%p146 bra 	$L__BB30_116;
	shr.u32 	%r198, %r53, 5;
	mov.u32 	%r199, _ZZN3cub18CUB_300001_SM_10006detail6reduce28DeviceReduceSingleTileKernelINS2_10policy_hubIbyN4cuda3std3__410logical_orIbEEE10Policy1000EPbSC_iS9_bbNS7_10__identityEEEvT0_T1_T2_T3_T4_T6_E12temp_storage;
	add.s32 	%r200, %r199, %r198;
	st.shared.u8 	[%r200+8], %rs463;
$L__BB30_116:
	bar.sync 	0;
	setp.ne.s32 	%p147, %r53, 0;
	setp.lt.s32 	%p148, %r105, 33;
	or.pred  	%p149, %p147, %p148;
	@%p149 bra 	$L__BB30_156;
	ld.shared.u8 	%rs279, [_ZZN3cub18CUB_300001_SM_10006detail6reduce28DeviceReduceSingleTileKernelINS2_10policy_hubIbyN4cuda3std3__410logical_orIbEEE10Policy1000EPbSC_iS9_bbNS7_10__identityEEEvT0_T1_T2_T3_T4_T6_E12temp_storage+9];
	or.b16  	%rs281, %rs463, %rs279;
	and.b16  	%rs282, %rs281, 255;
	setp.ne.s16 	%p40, %rs282, 0;
	selp.u16 	%rs463, 1, 0, %p40;
	setp.lt.u32 	%p150, %r105, 65;
	@%p150 bra 	$L__BB30_156;
	ld.shared.u8 	%rs283, [_ZZN3cub18CUB_300001_SM_10006detail6reduce28DeviceReduceSingleTileKernelINS2_10policy_hubIbyN4cuda3std3__410logical_orIbEEE10Policy1000EPbSC_iS9_bbNS7_10__identityEEEvT0_T1_T2_T3_T4_T6_E12temp_storage+10];
	setp.ne.s16 	%p151, %rs283, 0;
	or.pred  	%p41, %p40, %p151;
	selp.u16 	%rs463, 1, 0, %p41;
	setp.lt.u32 	%p152, %r105, 97;
	@%p152 bra 	$L__BB30_156;
	ld.shared.u8 	%rs286, [_ZZN3cub18CUB_300001_SM_10006detail6reduce28DeviceReduceSingleTileKernelINS2_10policy_hubIbyN4cuda3std3__410logical_orIbEEE10Policy1000EPbSC_iS9_bbNS7_10__identityEEEvT0_T1_T2_T3_T4_T6_E12temp_storage+11];
	setp.ne.s16 	%p153, %rs286, 0;
	or.pred  	%p42, %p41, %p153;
	selp.u16 	%rs463, 1, 0, %p42;
	setp.lt.u32 	%p154, %r105, 129;
	@%p154 bra 	$L__BB30_156;
	ld.shared.u8 	%rs289, [_ZZN3cub18CUB_300001_SM_10006detail6reduce28DeviceReduceSingleTileKernelINS2_10policy_hubIbyN4cuda3std3__410logical_orIbEEE10Policy1000EPbSC_iS9_bbNS7_10__identityEEEvT0_T1_T2_T3_T4_T6_E12temp_storage+12];
	setp.ne.s16 	%p155, %rs289, 0;
	or.pred  	%p43, %p42, %p155;
	selp.u16 	%rs463, 1, 0, %p43;
	setp.lt.u32 	%p156, %r105, 161;
	@%p156 bra 	$L__BB30_156;
	ld.shared.u8 	%rs292, [_ZZN3cub18CUB_300001_SM_10006detail6reduce28DeviceReduceSingleTileKernelINS2_10policy_hubIbyN4cuda3std3__410logical_orIbEEE10Policy1000EPbSC_iS9_bbNS7_10__identityEEEvT0_T1_T2_T3_T4_T6_E12temp_storage+13];
	setp.ne.s16 	%p157, %rs292, 0;
	or.pred  	%p44, %p43, %p157;
	selp.u16 	%rs463, 1, 0, %p44;
	setp.lt.u32 	%p158, %r105, 193;
	@%p158 bra 	$L__BB30_156;
	ld.shared.u8 	%rs295, [_ZZN3cub18CUB_300001_SM_10006detail6reduce28DeviceReduceSingleTileKernelINS2_10policy_hubIbyN4cuda3std3__410logical_orIbEEE10Policy1000EPbSC_iS9_bbNS7_10__identityEEEvT0_T1_T2_T3_T4_T6_E12temp_storage+14];
	setp.ne.s16 	%p159, %rs295, 0;
	or.pred  	%p45, %p44, %p159;
	selp.u16 	%rs463, 1, 0, %p45;
	setp.lt.u32 	%p160, %r105, 225;
	@%p160 bra 	$L__BB30_156;
	ld.shared.u8 	%rs298, [_ZZN3cub18CUB_300001_SM_10006detail6reduce28DeviceReduceSingleTileKernelINS2_10policy_hubIbyN4cuda3std3__410logical_orIbEEE10Policy1000EPbSC_iS9_bbNS7_10__identityEEEvT0_T1_T2_T3_T4_T6_E12temp_storage+15];
	setp.ne.s16 	%p161, %rs298, 0;
	or.pred  	%p162, %p45, %p161;
	selp.u16 	%rs463, 1, 0, %p162;
	bra.uni 	$L__BB30_156;
$L__BB30_124:
	mov.u32 	%r78, %tid.x;
	cvt.u64.u32 	%rd51, %r78;
	add.s64 	%rd19, %rd16, %rd51;
	// begin inline asm
	{   .reg .u8 datum;    ld.global.nc.u8 datum, [%rd19];    cvt.u16.u8 %rs102, datum;}
	// end inline asm
	add.s64 	%rd20, %rd19, 256;
	// begin inline asm
	{   .reg .u8 datum;    ld.global.nc.u8 datum, [%rd20];    cvt.u16.u8 %rs103, datum;}
	// end inline asm
	add.s64 	%rd21, %rd19, 512;
	// begin inline asm
	{   .reg .u8 datum;    ld.global.nc.u8 datum, [%rd21];    cvt.u16.u8 %rs104, datum;}
	// end inline asm
	add.s64 	%rd22, %rd19, 768;
	// begin inline asm
	{   .reg .u8 datum;    ld.global.nc.u8 datum, [%rd22];    cvt.u16.u8 %rs105, datum;}
	// end inline asm
	add.s64 	%rd23, %rd19, 1024;
	// begin inline asm
	{   .reg .u8 datum;    ld.global.nc.u8 datum, [%rd23];    cvt.u16.u8 %rs106, datum;}
	// end inline asm
	add.s64 	%rd24, %rd19, 1280;
	// begin inline asm
	{   .reg .u8 datum;    ld.global.nc.u8 datum, [%rd24];    cvt.u16.u8 %rs107, datum;}
	// end inline asm
	add.s64 	%rd25, %rd19, 1536;
	// begin inline asm
	{   .reg .u8 datum;    ld.global.nc.u8 datum, [%rd25];    cvt.u16.u8 %rs108, datum;}
	// end inline asm
	add.s64 	%rd26, %rd19, 1792;
	// begin inline asm
	{   .reg .u8 datum;    ld.global.nc.u8 datum, [%rd26];    cvt.u16.u8 %rs109, datum;}
	// end inline asm
	add.s64 	%rd27, %rd19, 2048;
	// begin inline asm
	{   .reg .u8 datum;    ld.global.nc.u8 datum, [%rd27];    cvt.u16.u8 %rs110, datum;}
	// end inline asm
	add.s64 	%rd28, %rd19, 2304;
	// begin inline asm
	{   .reg .u8 datum;    ld.global.nc.u8 datum, [%rd28];    cvt.u16.u8 %rs111, datum;}
	// end inline asm
	add.s64 	%rd29, %rd19, 2560;
	// begin inline asm
	{   .reg .u8 datum;    ld.global.nc.u8 datum, [%rd29];    cvt.u16.u8 %rs112, datum;}
	// end inline asm
	add.s64 	%rd30, %rd19, 2816;
	// begin inline asm
	{   .reg .u8 datum;    ld.global.nc.u8 datum, [%rd30];    cvt.u16.u8 %rs113, datum;}
	// end inline asm
	add.s64 	%rd31, %rd19, 3072;
	// begin inline asm
	{   .reg .u8 datum;    ld.global.nc.u8 datum, [%rd31];    cvt.u16.u8 %rs114, datum;}
	// end inline asm
	add.s64 	%rd32, %rd19, 3328;
	// begin inline asm
	{   .reg .u8 datum;    ld.global.nc.u8 datum, [%rd32];    cvt.u16.u8 %rs115, datum;}
	// end inline asm
	add.s64 	%rd33, %rd19, 3584;
	// begin inline asm
	{   .reg .u8 datum;    ld.global.nc.u8 datum, [%rd33];    cvt.u16.u8 %rs116, datum;}
	// end inline asm
	add.s64 	%rd34, %rd19, 3840;
	// begin inline asm
	{   .reg .u8 datum;    ld.global.nc.u8 datum, [%rd34];    cvt.u16.u8 %rs117, datum;}
	// end inline asm
	add.s64 	%rd35, %rd19, 4096;
	// begin inline asm
	{   .reg .u8 datum;    ld.global.nc.u8 datum, [%rd35];    cvt.u16.u8 %rs118, datum;}
	// end inline asm
	add.s64 	%rd36, %rd19, 4352;
	// begin inline asm
	{   .reg .u8 datum;    ld.global.nc.u8 datum, [%rd36];    cvt.u16.u8 %rs119, datum;}
	// end inline asm
	add.s64 	%rd37, %rd19, 4608;
	// begin inline asm
	{   .reg .u8 datum;    ld.global.nc.u8 datum, [%rd37];    cvt.u16.u8 %rs120, datum;}
	// end inline asm
	add.s64 	%rd38, %rd19, 4864;
	// begin inline asm
	{   .reg .u8 datum;    ld.global.nc.u8 datum, [%rd38];    cvt.u16.u8 %rs121, datum;}
	// end inline asm
	add.s64 	%rd39, %rd19, 5120;
	// begin inline asm
	{   .reg .u8 datum;    ld.global.nc.u8 datum, [%rd39];    cvt.u16.u8 %rs122, datum;}
	// end inline asm
	add.s64 	%rd40, %rd19, 5376;
	// begin inline asm
	{   .reg .u8 datum;    ld.global.nc.u8 datum, [%rd40];    cvt.u16.u8 %rs123, datum;}
	// end inline asm
	add.s64 	%rd41, %rd19, 5632;
	// begin inline asm
	{   .reg .u8 datum;    ld.global.nc.u8 datum, [%rd41];    cvt.u16.u8 %rs124, datum;}
	// end inline asm
	add.s64 	%rd42, %rd19, 5888;
	// begin inline asm
	{   .reg .u8 datum;    ld.global.nc.u8 datum, [%rd42];    cvt.u16.u8 %rs125, datum;}
	// end inline asm
	add.s64 	%rd43, %rd19, 6144;
	// begin inline asm
	{   .reg .u8 datum;    ld.global.nc.u8 datum, [%rd43];    cvt.u16.u8 %rs126, datum;}
	// end inline asm
	add.s64 	%rd44, %rd19, 6400;
	// begin inline asm
	{   .reg .u8 datum;    ld.global.nc.u8 datum, [%rd44];    cvt.u16.u8 %rs127, datum;}
	// end inline asm
	add.s64 	%rd45, %rd19, 6656;
	// begin inline asm
	{   .reg .u8 datum;    ld.global.nc.u8 datum, [%rd45];    cvt.u16.u8 %rs128, datum;}
	// end inline asm
	add.s64 	%rd46, %rd19, 6912;
	// begin inline asm
	{   .reg .u8 datum;    ld.global.nc.u8 datum, [%rd46];    cvt.u16.u8 %rs129, datum;}
	// end inline asm
	add.s64 	%rd47, %rd19, 7168;
	// begin inline asm
	{   .reg .u8 datum;    ld.global.nc.u8 datum, [%rd47];    cvt.u16.u8 %rs130, datum;}
	// end inline asm
	add.s64 	%rd48, %rd19, 7424;
	// begin inline asm
	{   .reg .u8 datum;    ld.global.nc.u8 datum, [%rd48];    cvt.u16.u8 %rs131, datum;}
	// end inline asm
	add.s64 	%rd49, %rd19, 7680;
	// begin inline asm
	{   .reg .u8 datum;    ld.global.nc.u8 datum, [%rd49];    cvt.u16.u8 %rs132, datum;}
	// end inline asm
	add.s64 	%rd50, %rd19, 7936;
	// begin inline asm
	{   .reg .u8 datum;    ld.global.nc.u8 datum, [%rd50];    cvt.u16.u8 %rs133, datum;}
	// end inline asm
	or.b16  	%rs134, %rs102, %rs103;
	or.b16  	%rs135, %rs134, %rs104;
	or.b16  	%rs136, %rs135, %rs105;
	or.b16  	%rs137, %rs136, %rs106;
	or.b16  	%rs138, %rs137, %rs107;
	or.b16  	%rs139, %rs138, %rs108;
	or.b16  	%rs140, %rs139, %rs109;
	or.b16  	%rs141, %rs140, %rs110;
	or.b16  	%rs142, %rs141, %rs111;
	or.b16  	%rs143, %rs142, %rs112;
	or.b16  	%rs144, %rs143, %rs113;
	or.b16  	%rs145, %rs144, %rs114;
	or.b16  	%rs146, %rs145, %rs115;
	or.b16  	%rs147, %rs146, %rs116;
	or.b16  	%rs148, %rs147, %rs117;
	or.b16  	%rs149, %rs148, %rs118;
	or.b16  	%rs150, %rs149, %rs119;
	or.b16  	%rs151, %rs150, %rs120;
	or.b16  	%rs152, %rs151, %rs121;
	or.b16  	%rs153, %rs152, %rs122;
	or.b16  	%rs154, %rs153, %rs123;
	or.b16  	%rs155, %rs154, %rs124;
	or.b16  	%rs156, %rs155, %rs125;
	or.b16  	%rs157, %rs156, %rs126;
	or.b16  	%rs158, %rs157, %rs127;
	or.b16  	%rs159, %rs158, %rs128;
	or.b16  	%rs160, %rs159, %rs129;
	or.b16  	%rs161, %rs160, %rs130;
	or.b16  	%rs162, %rs161, %rs131;
	or.b16  	%rs163, %rs162, %rs132;
	and.b16  	%rs164, %rs163, 255;
	mov.pred 	%p345, -1;
	setp.ne.s16 	%p64, %rs164, 0;
	@%p64 bra 	$L__BB30_126;
	and.b16  	%rs165, %rs133, 255;
	setp.ne.s16 	%p345, %rs165, 0;
$L__BB30_126:
	selp.u16 	%rs463, 1, 0, %p345;
	setp.lt.u32 	%p65, %r105, 16384;
	mov.b32 	%r419, 8192;
	@%p65 bra 	$L__BB30_132;
	add.s32 	%r79, %r105, -8192;
	mov.b32 	%r419, 8192;
$L__BB30_128:
	cvt.s64.s32 	%rd84, %r419;
	add.s64 	%rd52, %rd19, %rd84;
	// begin inline asm
	{   .reg .u8 datum;    ld.global.nc.u8 datum, [%rd52];    cvt.u16.u8 %rs166, datum;}
	// end inline asm
	add.s64 	%rd53, %rd52, 256;
	// begin inline asm
	{   .reg .u8 datum;    ld.global.nc.u8 datum, [%rd53];    cvt.u16.u8 %rs167, datum;}
	// end inline asm
	add.s64 	%rd54, %rd52, 512;
	// begin inline asm
	{   .reg .u8 datum;    ld.global.nc.u8 datum, [%rd54];    cvt.u16.u8 %rs168, datum;}
	// end inline asm
	add.s64 	%rd55, %rd52, 768;
	// begin inline asm
	{   .reg .u8 datum;    ld.global.nc.u8 datum, [%rd55];    cvt.u16.u8 %rs169, datum;}
	// end inline asm
	add.s64 	%rd56, %rd52, 1024;
	// begin inline asm
	{   .reg .u8 datum;    ld.global.nc.u8 datum, [%rd56];    cvt.u16.u8 %rs170, datum;}
	// end inline asm
	add.s64 	%rd57, %rd52, 1280;
	// begin inline asm
	{   .reg .u8 datum;    ld.global.nc.u8 datum, [%rd57];    cvt.u16.u8 %rs171, datum;}
	// end inline asm
	add.s64 	%rd58, %rd52, 1536;
	// begin inline asm
	{   .reg .u8 datum;    ld.global.nc.u8 datum, [%rd58];    cvt.u16.u8 %rs172, datum;}
	// end inline asm
	add.s64 	%rd59, %rd52, 1792;
	// begin inline asm
	{   .reg .u8 datum;    ld.global.nc.u8 datum, [%rd59];    cvt.u16.u8 %rs173, datum;}
	// end inline asm
	add.s64 	%rd60, %rd52, 2048;
	// begin inline asm
	{   .reg .u8 datum;    ld.global.nc.u8 datum, [%rd60];    cvt.u16.u8 %rs174, datum;}
	// end inline asm
	add.s64 	%rd61, %rd52, 2304;
	// begin inline asm
	{   .reg .u8 datum;    ld.global.nc.u8 datum, [%rd61];    cvt.u16.u8 %rs175, datum;}
	// end inline asm
	add.s64 	%rd62, %rd52, 2560;
	// begin inline asm
	{   .reg .u8 datum;    ld.global.nc.u8 datum, [%rd62];    cvt.u16.u8 %rs176, datum;}
	// end inline asm
	add.s64 	%rd63, %rd52, 2816;
	// begin inline asm
	{   .reg .u8 datum;    ld.global.nc.u8 datum, [%rd63];    cvt.u16.u8 %rs177, datum;}
	// end inline asm
	add.s64 	%rd64, %rd52, 3072;
	// begin inline asm
	{   .reg .u8 datum;    ld.global.nc.u8 datum, [%rd64];    cvt.u16.u8 %rs178, datum;}
	// end inline asm
	add.s64 	%rd65, %rd52, 3328;
	// begin inline asm
	{   .reg .u8 datum;    ld.global.nc.u8 datum, [%rd65];    cvt.u16.u8 %rs179, datum;}
	// end inline asm
	add.s64 	%rd66, %rd52, 3584;
	// begin inline asm
	{   .reg .u8 datum;    ld.global.nc.u8 datum, [%rd66];    cvt.u16.u8 %rs180, datum;}
	// end inline asm
	add.s64 	%rd67, %rd52, 3840;
	// begin inline asm
	{   .reg .u8 datum;    ld.global.nc.u8 datum, [%rd67];    cvt.u16.u8 %rs181, datum;}
	// end inline asm
	add.s64 	%rd68, %rd52, 4096;
	// begin inline asm
	{   .reg .u8 datum;    ld.global.nc.u8 datum, [%rd68];    cvt.u16.u8 %rs182, datum;}
	// end inline asm
	add.s64 	%rd69, %rd52, 4352;
	// begin inline asm
	{   .reg .u8 datum;    ld.global.nc.u8 datum, [%rd69];    cvt.u16.u8 %rs183, datum;}
	// end inline asm
	add.s64 	%rd70, %rd52, 4608;
	// begin inline asm
	{   .reg .u8 datum;    ld.global.nc.u8 datum, [%rd70];    cvt.u16.u8 %rs184, datum;}
	// end inline asm
	add.s64 	%rd71, %rd52, 4864;
	// begin inline asm
	{   .reg .u8 datum;    ld.global.nc.u8 datum, [%rd71];    cvt.u16.u8 %rs185, datum;}
	// end inline asm
	add.s64 	%rd72, %rd52, 5120;
	// begin inline asm
	{   .reg .u8 datum;    ld.global.nc.u8 datum, [%rd72];    cvt.u16.u8 %rs186, datum;}
	// end inline asm
	add.s64 	%rd73, %rd52, 5376;
	// begin inline asm
	{   .reg .u8 datum;    ld.global.nc.u8 datum, [%rd73];    cvt.u16.u8 %rs187, datum;}
	// end inline asm
	add.s64 	%rd74, %rd52, 5632;
	// begin inline asm
	{   .reg .u8 datum;    ld.global.nc.u8 datum, [%rd74];    cvt.u16.u8 %rs188, datum;}
	// end inline asm
	add.s64 	%rd75, %rd52, 5888;
	// begin inline asm
	{   .reg .u8 datum;    ld.global.nc.u8 datum, [%rd75];    cvt.u16.u8 %rs189, datum;}
	// end inline asm
	add.s64 	%rd76, %rd52, 6144;
	// begin inline asm
	{   .reg .u8 datum;    ld.global.nc.u8 datum, [%rd76];    cvt.u16.u8 %rs190, datum;}
	// end inline asm
	add.s64 	%rd77, %rd52, 6400;
	// begin inline asm
	{   .reg .u8 datum;    ld.global.nc.u8 datum, [%rd77];    cvt.u16.u8 %rs191, datum;}
	// end inline asm
	add.s64 	%rd78, %rd52, 6656;
	// begin inline asm
	{   .reg .u8 datum;    ld.global.nc.u8 datum, [%rd78];    cvt.u16.u8 %rs192, datum;}
	// end inline asm
	add.s64 	%rd79, %rd52, 6912;
	// begin inline asm
	{   .reg .u8 datum;    ld.global.nc.u8 datum, [%rd79];    cvt.u16.u8 %rs193, datum;}
	// end inline asm
	add.s64 	%rd80, %rd52, 7168;
	// begin inline asm
	{   .reg .u8 datum;    ld.global.nc.u8 datum, [%rd80];    cvt.u16.u8 %rs194, datum;}
	// end inline asm
	add.s64 	%rd81, %rd52, 7424;
	// begin inline asm
	{   .reg .u8 datum;    ld.global.nc.u8 datum, [%rd81];    cvt.u16.u8 %rs195, datum;}
	// end inline asm
	add.s64 	%rd82, %rd52, 7680;
	// begin inline asm
	{   .reg .u8 datum;    ld.global.nc.u8 datum, [%rd82];    cvt.u16.u8 %rs196, datum;}
	// end inline asm
	add.s64 	%rd83, %rd52, 7936;
	// begin inline asm
	{   .reg .u8 datum;    ld.global.nc.u8 datum, [%rd83];    cvt.u16.u8 %rs197, datum;}
	// end inline asm
	or.b16  	%rs198, %rs463, %rs166;
	or.b16  	%rs199, %rs198, %rs167;
	or.b16  	%rs200, %rs199, %rs168;
	or.b16  	%rs201, %rs200, %rs169;
	or.b16  	%rs202, %rs201, %rs170;
	or.b16  	%rs203, %rs202, %rs171;
	or.b16  	%rs204, %rs203, %rs172;
	or.b16  	%rs205, %rs204, %rs173;
	or.b16  	%rs206, %rs205, %rs174;
	or.b16  	%rs207, %rs206, %rs175;
	or.b16  	%rs208, %rs207, %rs176;
	or.b16  	%rs209, %rs208, %rs177;
	or.b16  	%rs210, %rs209, %rs178;
	or.b16  	%rs211, %rs210, %rs179;
	or.b16  	%rs212, %rs211, %rs180;
	or.b16  	%rs213, %rs212, %rs181;
	or.b16  	%rs214, %rs213, %rs182;
	or.b16  	%rs215, %rs214, %rs183;
	or.b16  	%rs216, %rs215, %rs184;
	or.b16  	%rs217, %rs216, %rs185;
	or.b16  	%rs218, %rs217, %rs186;
	or.b16  	%rs219, %rs218, %rs187;
	or.b16  	%rs220, %rs219, %rs188;
	or.b16  	%rs221, %rs220, %rs189;
	or.b16  	%rs222, %rs221, %rs190;
	or.b16  	%rs223, %rs222, %rs191;
	or.b16  	%rs224, %rs223, %rs192;
	or.b16  	%rs225, %rs224, %rs193;
	or.b16  	%rs226, %rs225, %rs194;
	or.b16  	%rs227, %rs226, %rs195;
	or.b16  	%rs228, %rs227, %rs196;
	and.b16  	%rs229, %rs228, 255;
	mov.pred 	%p346, -1;
	setp.ne.s16 	%p67, %rs229, 0;
	@%p67 bra 	$L__BB30_130;
	and.b16  	%rs230, %rs197, 255;
	setp.ne.s16 	%p346, %rs230, 0;
$L__BB30_130:
	selp.u16 	%rs463, 1, 0, %p346;
	sub.s32 	%r108, %r105, %r419;
	setp.lt.s32 	%p68, %r108, 8192;
	@%p68 bra 	$L__BB30_141;
	add.s32 	%r419, %r419, 8192;
	setp.le.s32 	%p69, %r419, %r79;
	@%p69 bra 	$L__BB30_128;
$L__BB30_132:
	setp.le.s32 	%p70, %r105, %r419;
	@%p70 bra 	$L__BB30_141;
	sub.s32 	%r83, %r105, %r419;
	setp.ge.s32 	%p71, %r78, %r83;
	@%p71 bra 	$L__BB30_141;
	setp.ne.s16 	%p351, %rs463, 0;
	not.b32 	%r109, %r78;
	add.s32 	%r110, %r105, %r109;
	sub.s32 	%r84, %r110, %r419;
	and.b32  	%r111, %r84, 768;
	setp.eq.s32 	%p73, %r111, 768;
	mov.u32 	%r423, %r78;
	@%p73 bra 	$L__BB30_137;
	add.s32 	%r421, %r78, %r419;
	shr.u32 	%r112, %r84, 8;
	add.s32 	%r113, %r112, 1;
	and.b32  	%r114, %r113, 3;
	neg.s32 	%r420, %r114;
	mov.u32 	%r423, %r78;
$L__BB30_136:
	.pragma "nounroll";
	cvt.u64.u32 	%rd86, %r421;
	add.s64 	%rd85, %rd16, %rd86;
	// begin inline asm
	{   .reg .u8 datum;    ld.global.nc.u8 datum, [%rd85];    cvt.u16.u8 %rs231, datum;}
	// end inline asm
	and.b16  	%rs232, %rs231, 255;
	setp.ne.s16 	%p74, %rs232, 0;
	or.pred  	%p351, %p351, %p74;
	add.s32 	%r423, %r423, 256;
	add.s32 	%r421, %r421, 256;
	add.s32 	%r420, %r420, 1;
	setp.ne.s32 	%p75, %r420, 0;
	@%p75 bra 	$L__BB30_136;
$L__BB30_137:
	setp.lt.u32 	%p76, %r84, 768;
	@%p76 bra 	$L__BB30_140;
	cvt.u64.u32 	%rd87, %r419;
	cvt.u64.u32 	%rd88, %r423;
	add.s64 	%rd89, %rd87, %rd88;
	add.s64 	%rd90, %rd89, %rd16;
	add.s64 	%rd146, %rd90, 512;
	add.s32 	%r424, %r423, %r419;
$L__BB30_139:
	cvt.u64.u32 	%rd95, %r424;
	add.s64 	%rd91, %rd16, %rd95;
	// begin inline asm
	{   .reg .u8 datum;    ld.global.nc.u8 datum, [%rd91];    cvt.u16.u8 %rs233, datum;}
	// end inline asm
	and.b16  	%rs237, %rs233, 255;
	setp.ne.s16 	%p77, %rs237, 0;
	or.pred  	%p78, %p351, %p77;
	add.s64 	%rd92, %rd146, -256;
	// begin inline asm
	{   .reg .u8 datum;    ld.global.nc.u8 datum, [%rd92];    cvt.u16.u8 %rs234, datum;}
	// end inline asm
	and.b16  	%rs238, %rs234, 255;
	setp.ne.s16 	%p79, %rs238, 0;
	or.pred  	%p80, %p78, %p79;
	// begin inline asm
	{   .reg .u8 datum;    ld.global.nc.u8 datum, [%rd146];    cvt.u16.u8 %rs235, datum;}
	// end inline asm
	and.b16  	%rs239, %rs235, 255;
	setp.ne.s16 	%p81, %rs239, 0;
	or.pred  	%p82, %p80, %p81;
	add.s64 	%rd94, %rd146, 256;
	// begin inline asm
	{   .reg .u8 datum;    ld.global.nc.u8 datum, [%rd94];    cvt.u16.u8 %rs236, datum;}
	// end inline asm
	and.b16  	%rs240, %rs236, 255;
	setp.ne.s16 	%p83, %rs240, 0;
	or.pred  	%p351, %p82, %p83;
	add.s32 	%r423, %r423, 1024;
	add.s64 	%rd146, %rd146, 1024;
	add.s32 	%r424, %r424, 1024;
	setp.lt.s32 	%p84, %r423, %r83;
	@%p84 bra 	$L__BB30_139;
$L__BB30_140:
	selp.u16 	%rs463, 1, 0, %p351;
$L__BB30_141:
	// begin inline asm
	mov.u32 %r115, %laneid;
	// end inline asm
	cvt.u32.u16 	%r117, %rs463;
	mov.b32 	%r118, 1;
	mov.b32 	%r119, 31;
	mov.b32 	%r120, -1;
	// begin inline asm
	shfl.sync.down.b32 %r116, %r117, %r118, %r119, %r120;
	// end inline asm
	setp.gt.s32 	%p85, %r115, 30;
	@%p85 bra 	$L__BB30_143;
	setp.ne.s16 	%p86, %rs463, 0;
	and.b32  	%r121, %r116, 255;
	setp.ne.s32 	%p87, %r121, 0;
	or.pred  	%p88, %p86, %p87;
	selp.u16 	%rs463, 1, 0, %p88;
$L__BB30_143:
	cvt.u32.u16 	%r123, %rs463;
	mov.b32 	%r124, 2;
	mov.b32 	%r125, 31;
	mov.b32 	%r126, -1;
	// begin inline asm
	shfl.sync.down.b32 %r122, %r123, %r124, %r125, %r126;
	// end inline asm
	setp.gt.s32 	%p89, %r115, 29;
	@%p89 bra 	$L__BB30_145;
	setp.ne.s16 	%p90, %rs463, 0;
	and.b32  	%r127, %r122, 255;
	setp.ne.s32 	%p91, %r127, 0;
	or.pred  	%p92, %p90, %p91;
	selp.u16 	%rs463, 1, 0, %p92;
$L__BB30_145:
	cvt.u32.u16 	%r129, %rs463;
	mov.b32 	%r130, 4;
	mov.b32 	%r131, 31;
	mov.b32 	%r132, -1;
	// begin inline asm
	shfl.sync.down.b32 %r128, %r129, %r130, %r131, %r132;
	// end inline asm
	setp.gt.s32 	%p93, %r115, 27;
	@%p93 bra 	$L__BB30_147;
	setp.ne.s16 	%p94, %rs463, 0;
	and.b32  	%r133, %r128, 255;
	setp.ne.s32 	%p95, %r133, 0;
	or.pred  	%p96, %p94, %p95;
	selp.u16 	%rs463, 1, 0, %p96;
$L__BB30_147:
	cvt.u32.u16 	%r135, %rs463;
	mov.b32 	%r136, 8;
	mov.b32 	%r137, 31;
	mov.b32 	%r138, -1;
	// begin inline asm
	shfl.sync.down.b32 %r134, %r135, %r136, %r137, %r138;
	// end inline asm
	setp.gt.s32 	%p97, %r115, 23;
	@%p97 bra 	$L__BB30_149;
	setp.ne.s16 	%p98, %rs463, 0;
	and.b32  	%r139, %r134, 255;
	setp.ne.s32 	%p99, %r139, 0;
	or.pred  	%p100, %p98, %p99;
	selp.u16 	%rs463, 1, 0, %p100;
$L__BB30_149:
	cvt.u32.u16 	%r141, %rs463;
	mov.b32 	%r142, 16;
	mov.b32 	%r143, 31;
	mov.b32 	%r144, -1;
	// begin inline asm
	shfl.sync.down.b32 %r140, %r141, %r142, %r143, %r144;
	// end inline asm
	setp.gt.s32 	%p101, %r115, 15;
	@%p101 bra 	$L__BB30_152;
	setp.ne.s16 	%p102, %rs463, 0;
	and.b32  	%r145, %r140, 255;
	setp.ne.s32 	%p103, %r145, 0;
	or.pred  	%p104, %p102, %p103;
	selp.u16 	%rs463, 1, 0, %p104;
	setp.ne.s32 	%p105, %r115, 0;
	@%p105 bra 	$L__BB30_152;
	shr.u32 	%r146, %r78, 5;
	mov.u32 	%r147, _ZZN3cub18CUB_300001_SM_10006detail6reduce28DeviceReduceSingleTileKernelINS2_10policy_hubIbyN4cuda3std3__410logical_orIbEEE10Policy1000EPbSC_iS9_bbNS7_10__identityEEEvT0_T1_T2_T3_T4_T6_E12temp_storage;
	add.s32 	%r148, %r147, %r146;
	st.shared.u8 	[%r148+8], %rs463;
$L__BB30_152:
	bar.sync 	0;
	setp.ne.s32 	%p106, %r78, 0;
	@%p106 bra 	$L__BB30_156;
	ld.shared.u8 	%rs241, [_ZZN3cub18CUB_300001_SM_10006detail6reduce28DeviceReduceSingleTileKernelINS2_10policy_hubIbyN4cuda3std3__410logical_orIbEEE10Policy1000EPbSC_iS9_bbNS7_10__identityEEEvT0_T1_T2_T3_T4_T6_E12temp_storage+9];
	or.b16  	%rs243, %rs463, %rs241;
	ld.shared.u8 	%rs244, [_ZZN3cub18CUB_300001_SM_10006detail6reduce28DeviceReduceSingleTileKernelINS2_10policy_hubIbyN4cuda3std3__410logical_orIbEEE10Policy1000EPbSC_iS9_bbNS7_10__identityEEEvT0_T1_T2_T3_T4_T6_E12temp_storage+10];
	or.b16  	%rs246, %rs243, %rs244;
	ld.shared.u8 	%rs247, [_ZZN3cub18CUB_300001_SM_10006detail6reduce28DeviceReduceSingleTileKernelINS2_10policy_hubIbyN4cuda3std3__410logical_orIbEEE10Policy1000EPbSC_iS9_bbNS7_10__identityEEEvT0_T1_T2_T3_T4_T6_E12temp_storage+11];
	or.b16  	%rs249, %rs246, %rs247;
	ld.shared.u8 	%rs250, [_ZZN3cub18CUB_300001_SM_10006detail6reduce28DeviceReduceSingleTileKernelINS2_10policy_hubIbyN4cuda3std3__410logical_orIbEEE10Policy1000EPbSC_iS9_bbNS7_10__identityEEEvT0_T1_T2_T3_T4_T6_E12temp_storage+12];
	or.b16  	%rs252, %rs249, %rs250;
	ld.shared.u8 	%rs253, [_ZZN3cub18CUB_300001_SM_10006detail6reduce28DeviceReduceSingleTileKernelINS2_10policy_hubIbyN4cuda3std3__410logical_orIbEEE10Policy1000EPbSC_iS9_bbNS7_10__identityEEEvT0_T1_T2_T3_T4_T6_E12temp_storage+13];
	or.b16  	%rs255, %rs252, %rs253;
	ld.shared.u8 	%rs256, [_ZZN3cub18CUB_300001_SM_10006detail6reduce28DeviceReduceSingleTileKernelINS2_10policy_hubIbyN4cuda3std3__410logical_orIbEEE10Policy1000EPbSC_iS9_bbNS7_10__identityEEEvT0_T1_T2_T3_T4_T6_E12temp_storage+14];
	or.b16  	%rs258, %rs255, %rs256;
	and.b16  	%rs259, %rs258, 255;
	mov.pred 	%p352, -1;
	setp.ne.s16 	%p108, %rs259, 0;
	@%p108 bra 	$L__BB30_155;
	ld.shared.u8 	%rs260, [_ZZN3cub18CUB_300001_SM_10006detail6reduce28DeviceReduceSingleTileKernelINS2_10policy_hubIbyN4cuda3std3__410logical_orIbEEE10Policy1000EPbSC_iS9_bbNS7_10__identityEEEvT0_T1_T2_T3_T4_T6_E12temp_storage+15];
	setp.ne.s16 	%p352, %rs260, 0;
$L__BB30_155:
	selp.u16 	%rs463, 1, 0, %p352;
$L__BB30_156:
	mov.u32 	%r398, %tid.x;
	setp.ne.s32 	%p323, %r398, 0;
	@%p323 bra 	$L__BB30_158;
	or.b16  	%rs421, %rs101, %rs463;
	and.b16  	%rs422, %rs421, 255;
	setp.ne.s16 	%p324, %rs422, 0;
	selp.u16 	%rs423, 1, 0, %p324;
	st.global.u8 	[%rd1], %rs423;
$L__BB30_158:
	ret;

}
	// .globl	_ZN3cub18CUB_300001_SM_10006detail6reduce28DeviceReduceSingleTileKernelINS2_10policy_hubIljN4cuda3std3__44plusIlEEE10Policy1000EN6thrust24THRUST_300001_SM_1000_NS18transform_iteratorINSD_6detail14equal_to_valueIiEENSF_15normal_iteratorINSD_10device_ptrIiEEEEllEEPljS9_llNS7_10__identityEEEvT0_T1_T2_T3_T4_T6_
.visible .entry _ZN3cub18CUB_300001_SM_10006detail6reduce28DeviceReduceSingleTileKernelINS2_10policy_hubIljN4cuda3std3__44plusIlEEE10Policy1000EN6thrust24THRUST_300001_SM_1000_NS18transform_iteratorINSD_6detail14equal_to_valueIiEENSF_15normal_iteratorINSD_10device_ptrIiEEEEllEEPljS9_llNS7_10__identityEEEvT0_T1_T2_T3_T4_T6_(
	.param .align 8 .b8 _ZN3cub18CUB_300001_SM_10006detail6reduce28DeviceReduceSingleTileKernelINS2_10policy_hubIljN4cuda3std3__44plusIlEEE10Policy1000EN6thrust24THRUST_300001_SM_1000_NS18transform_iteratorINSD_6detail14equal_to_valueIiEENSF_15normal_iteratorINSD_10device_ptrIiEEEEllEEPljS9_llNS7_10__identityEEEvT0_T1_T2_T3_T4_T6__param_0[16],
	.param .u64 .ptr .align 1 _ZN3cub18CUB_300001_SM_10006detail6reduce28DeviceReduceSingleTileKernelINS2_10policy_hubIljN4cuda3std3__44plusIlEEE10Policy1000EN6thrust24THRUST_300001_SM_1000_NS18transform_iteratorINSD_6detail14equal_to_valueIiEENSF_15normal_iteratorINSD_10device_ptrIiEEEEllEEPljS9_llNS7_10__identityEEEvT0_T1_T2_T3_T4_T6__param_1,
	.param .u32 _ZN3cub18CUB_300001_SM_10006detail6reduce28DeviceReduceSingleTileKernelINS2_10policy_hubIljN4cuda3std3__44plusIlEEE10Policy1000EN6thrust24THRUST_300001_SM_1000_NS18transform_iteratorINSD_6detail14equal_to_valueIiEENSF_15normal_iteratorINSD_10device_ptrIiEEEEllEEPljS9_llNS7_10__identityEEEvT0_T1_T2_T3_T4_T6__param_2,
	.param .align 1 .b8 _ZN3cub18CUB_300001_SM_10006detail6reduce28DeviceReduceSingleTileKernelINS2_10policy_hubIljN4cuda3std3__44plusIlEEE10Policy1000EN6thrust24THRUST_300001_SM_1000_NS18transform_iteratorINSD_6detail14equal_to_valueIiEENSF_15normal_iteratorINSD_10device_ptrIiEEEEllEEPljS9_llNS7_10__identityEEEvT0_T1_T2_T3_T4_T6__param_3[1],
	.param .u64 _ZN3cub18CUB_300001_SM_10006detail6reduce28DeviceReduceSingleTileKernelINS2_10policy_hubIljN4cuda3std3__44plusIlEEE10Policy1000EN6thrust24THRUST_300001_SM_1000_NS18transform_iteratorINSD_6detail14equal_to_valueIiEENSF_15normal_iteratorINSD_10device_ptrIiEEEEllEEPljS9_llNS7_10__identityEEEvT0_T1_T2_T3_T4_T6__param_4,
	.param .align 1 .b8 _ZN3cub18CUB_300001_SM_10006detail6reduce28DeviceReduceSingleTileKernelINS2_10policy_hubIljN4cuda3std3__44plusIlEEE10Policy1000EN6thrust24THRUST_300001_SM_1000_NS18transform_iteratorINSD_6detail14equal_to_valueIiEENSF_15normal_iteratorINSD_10device_ptrIiEEEEllEEPljS9_llNS7_10__identityEEEvT0_T1_T2_T3_T4_T6__param_5[1]
)
.maxntid 512
.minnctapersm 1
{
	.reg .pred 	%p<140>;
	.reg .b16 	%rs<5>;
	.reg .b32 	%r<365>;
	.reg .b64 	%rd<431>;
	// demoted variable
	.shared .align 8 .b8 _ZZN3cub18CUB_300001_SM_10006detail6reduce28DeviceReduceSingleTileKernelINS2_10policy_hubIljN4cuda3std3__44plusIlEEE10Policy1000EN6thrust24THRUST_300001_SM_1000_NS18transform_iteratorINSD_6detail14equal_to_valueIiEENSF_15normal_iteratorINSD_10device_ptrIiEEEEllEEPljS9_llNS7_10__identityEEEvT0_T1_T2_T3_T4_T6_E12temp_storage[152];
	ld.param.u32 	%r52, [_ZN3cub18CUB_300001_SM_10006detail6reduce28DeviceReduceSingleTileKernelINS2_10policy_hubIljN4cuda3std3__44plusIlEEE10Policy1000EN6thrust24THRUST_300001_SM_1000_NS18transform_iteratorINSD_6detail14equal_to_valueIiEENSF_15normal_iteratorINSD_10device_ptrIiEEEEllEEPljS9_llNS7_10__identityEEEvT0_T1_T2_T3_T4_T6__param_0+8];
	ld.param.u64 	%rd49, [_ZN3cub18CUB_300001_SM_10006detail6reduce28DeviceReduceSingleTileKernelINS2_10policy_hubIljN4cuda3std3__44plusIlEEE10Policy1000EN6thrust24THRUST_300001_SM_1000_NS18transform_iteratorINSD_6detail14equal_to_valueIiEENSF_15normal_iteratorINSD_10device_ptrIiEEEEllEEPljS9_llNS7_10__identityEEEvT0_T1_T2_T3_T4_T6__param_0];
	ld.param.u64 	%rd51, [_ZN3cub18CUB_300001_SM_10006detail6reduce28DeviceReduceSingleTileKernelINS2_10policy_hubIljN4cuda3std3__44plusIlEEE10Policy1000EN6thrust24THRUST_300001_SM_1000_NS18transform_iteratorINSD_6detail14equal_to_valueIiEENSF_15normal_iteratorINSD_10device_ptrIiEEEEllEEPljS9_llNS7_10__identityEEEvT0_T1_T2_T3_T4_T6__param_1];
	ld.param.u32 	%r53, [_ZN3cub18CUB_300001_SM_10006detail6reduce28DeviceReduceSingleTileKernelINS2_10policy_hubIljN4cuda3std3__44plusIlEEE10Policy1000EN6thrust24THRUST_300001_SM_1000_NS18transform_iteratorINSD_6detail14equal_to_valueIiEENSF_15normal_iteratorINSD_10device_ptrIiEEEEllEEPljS9_llNS7_10__identityEEEvT0_T1_T2_T3_T4_T6__param_2];
	ld.param.u64 	%rd50, [_ZN3cub18CUB_300001_SM_10006detail6reduce28DeviceReduceSingleTileKernelINS2_10policy_hubIljN4cuda3std3__44plusIlEEE10Policy1000EN6thrust24THRUST_300001_SM_1000_NS18transform_iteratorINSD_6detail14equal_to_valueIiEENSF_15normal_iteratorINSD_10device_ptrIiEEEEllEEPljS9_llNS7_10__identityEEEvT0_T1_T2_T3_T4_T6__param_4];
	cvta.to.global.u64 	%rd1, %rd51;
	setp.ne.s32 	%p1, %r53, 0;
	@%p1 bra 	$L__BB31_3;
	mov.u32 	%r347, %tid.x;
	setp.ne.s32 	%p139, %r347, 0;
	@%p139 bra 	$L__BB31_52;
	st.global.u64 	[%rd1], %rd50;
	bra.uni 	$L__BB31_52;
$L__BB31_3:
	cvta.to.global.u64 	%rd2, %rd49;
	setp.gt.u32 	%p2, %r53, 3583;
	@%p2 bra 	$L__BB31_28;
	mov.u32 	%r2, %tid.x;
	setp.ge.u32 	%p67, %r2, %r53;
	mov.b64 	%rd418, 0;
	mov.u32 	%r351, %r2;
	@%p67 bra 	$L__BB31_6;
	mul.wide.u32 	%rd239, %r2, 4;
	add.s64 	%rd240, %rd2, %rd239;
	ld.global.u32 	%r194, [%rd240];
	setp.eq.s32 	%p68, %r194, %r52;
	selp.u64 	%rd418, 1, 0, %p68;
	add.s32 	%r351, %r2, 512;
$L__BB31_6:
	setp.ge.u32 	%p69, %r351, %r53;
	@%p69 bra 	$L__BB31_19;
	not.b32 	%r195, %r351;
	add.s32 	%r196, %r53, %r195;
	shr.u32 	%r197, %r196, 9;
	add.s32 	%r5, %r197, 1;
	and.b32  	%r6, %r5, 15;
	setp.lt.u32 	%p70, %r196, 7680;
	@%p70 bra 	$L__BB31_10;
	and.b32  	%r198, %r5, 16777200;
	neg.s32 	%r349, %r198;
	mul.wide.u32 	%rd242, %r351, 4;
	add.s64 	%rd243, %rd242, %rd2;
	add.s64 	%rd408, %rd243, 16384;
$L__BB31_9:
	.pragma "nounroll";
	ld.global.u32 	%r199, [%rd408+-16384];
	setp.eq.s32 	%p71, %r199, %r52;
	selp.u64 	%rd244, 1, 0, %p71;
	add.s64 	%rd245, %rd418, %rd244;
	ld.global.u32 	%r200, [%rd408+-14336];
	setp.eq.s32 	%p72, %r200, %r52;
	selp.u64 	%rd246, 1, 0, %p72;
	add.s64 	%rd247, %rd245, %rd246;
	ld.global.u32 	%r201, [%rd408+-12288];
	setp.eq.s32 	%p73, %r201, %r52;
	selp.u64 	%rd248, 1, 0, %p73;
	add.s64 	%rd249, %rd247, %rd248;
	ld.global.u32 	%r202, [%rd408+-10240];
	setp.eq.s32 	%p74, %r202, %r52;
	selp.u64 	%rd250, 1, 0, %p74;
	add.s64 	%rd251, %rd249, %rd250;
	ld.global.u32 	%r203, [%rd408+-8192];
	setp.eq.s32 	%p75, %r203, %r52;
	selp.u64 	%rd252, 1, 0, %p75;
	add.s64 	%rd253, %rd251, %rd252;
	ld.global.u32 	%r204, [%rd408+-6144];
	setp.eq.s32 	%p76, %r204, %r52;
	selp.u64 	%rd254, 1, 0, %p76;
	add.s64 	%rd255, %rd253, %rd254;
	ld.global.u32 	%r205, [%rd408+-4096];
	setp.eq.s32 	%p77, %r205, %r52;
	selp.u64 	%rd256, 1, 0, %p77;
	add.s64 	%rd257, %rd255, %rd256;
	ld.global.u32 	%r206, [%rd408+-2048];
	setp.eq.s32 	%p78, %r206, %r52;
	selp.u64 	%rd258, 1, 0, %p78;
	add.s64 	%rd259, %rd257, %rd258;
	ld.global.u32 	%r207, [%rd408];
	setp.eq.s32 	%p79, %r207, %r52;
	selp.u64 	%rd260, 1, 0, %p79;
	add.s64 	%rd261, %rd259, %rd260;
	ld.global.u32 	%r208, [%rd408+2048];
	setp.eq.s32 	%p80, %r208, %r52;
	selp.u64 	%rd262, 1, 0, %p80;
	add.s64 	%rd263, %rd261, %rd262;
	ld.global.u32 	%r209, [%rd408+4096];
	setp.eq.s32 	%p81, %r209, %r52;
	selp.u64 	%rd264, 1, 0, %p81;
	add.s64 	%rd265, %rd263, %rd264;
	ld.global.u32 	%r210, [%rd408+6144];
	setp.eq.s32 	%p82, %r210, %r52;
	selp.u64 	%rd266, 1, 0, %p82;
	add.s64 	%rd267, %rd265, %rd266;
	ld.global.u32 	%r211, [%rd408+8192];
	setp.eq.s32 	%p83, %r211, %r52;
	selp.u64 	%rd268, 1, 0, %p83;
	add.s64 	%rd269, %rd267, %rd268;
	ld.global.u32 	%r212, [%rd408+10240];
	setp.eq.s32 	%p84, %r212, %r52;
	selp.u64 	%rd270, 1, 0, %p84;
	add.s64 	%rd271, %rd269, %rd270;
	ld.global.u32 	%r213, [%rd408+12288];
	setp.eq.s32 	%p85, %r213, %r52;
	selp.u64 	%rd272, 1, 0, %p85;
	add.s64 	%rd273, %rd271, %rd272;
	ld.global.u32 	%r214, [%rd408+14336];
	setp.eq.s32 	%p86, %r214, %r52;
	selp.u64 	%rd274, 1, 0, %p86;
	add.s64 	%rd418, %rd273, %rd274;
	add.s32 	%r351, %r351, 8192;
	add.s32 	%r349, %r349, 16;
	add.s64 	%rd408, %rd408, 32768;
	setp.ne.s32 	%p87, %r349, 0;
	@%p87 bra 	$L__BB31_9;
$L__BB31_10:
	setp.eq.s32 	%p88, %r6, 0;
	@%p88 bra 	$L__BB31_19;
	and.b32  	%r13, %r5, 7;
	setp.lt.u32 	%p89, %r6, 8;
	@%p89 bra 	$L__BB31_13;
	mul.wide.u32 	%rd276, %r351, 4;
	add.s64 	%rd277, %rd2, %rd276;
	ld.global.u32 	%r215, [%rd277];
	setp.eq.s32 	%p90, %r215, %r52;
	selp.u64 	%rd278, 1, 0, %p90;
	add.s64 	%rd279, %rd418, %rd278;
	ld.global.u32 	%r216, [%rd277+2048];
	setp.eq.s32 	%p91, %r216, %r52;
	selp.u64 	%rd280, 1, 0, %p91;
	add.s64 	%rd281, %rd279, %rd280;
	ld.global.u32 	%r217, [%rd277+4096];
	setp.eq.s32 	%p92, %r217, %r52;
	selp.u64 	%rd282, 1, 0, %p92;
	add.s64 	%rd283, %rd281, %rd282;
	ld.global.u32 	%r218, [%rd277+6144];
	setp.eq.s32 	%p93, %r218, %r52;
	selp.u64 	%rd284, 1, 0, %p93;
	add.s64 	%rd285, %rd283, %rd284;
	ld.global.u32 	%r219, [%rd277+8192];
	setp.eq.s32 	%p94, %r219, %r52;
	selp.u64 	%rd286, 1, 0, %p94;
	add.s64 	%rd287, %rd285, %rd286;
	ld.global.u32 	%r220, [%rd277+10240];
	setp.eq.s32 	%p95, %r220, %r52;
	selp.u64 	%rd288, 1, 0, %p95;
	add.s64 	%rd289, %rd287, %rd288;
	ld.global.u32 	%r221, [%rd277+12288];
	setp.eq.s32 	%p96, %r221, %r52;
	selp.u64 	%rd290, 1, 0, %p96;
	add.s64 	%rd291, %rd289, %rd290;
	ld.global.u32 	%r222, [%rd277+14336];
	setp.eq.s32 	%p97, %r222, %r52;
	selp.u64 	%rd292, 1, 0, %p97;
	add.s64 	%rd418, %rd291, %rd292;
	add.s32 	%r351, %r351, 4096;
$L__BB31_13:
	setp.eq.s32 	%p98, %r13, 0;
	@%p98 bra 	$L__BB31_19;
	and.b32  	%r16, %r5, 3;
	setp.lt.u32 	%p99, %r13, 4;
	@%p99 bra 	$L__BB31_16;
	mul.wide.u32 	%rd294, %r351, 4;
	add.s64 	%rd295, %rd2, %rd294;
	ld.global.u32 	%r223, [%rd295];
	setp.eq.s32 	%p100, %r223, %r52;
	selp.u64 	%rd296, 1, 0, %p100;
	add.s64 	%rd297, %rd418, %rd296;
	ld.global.u32 	%r224, [%rd295+2048];
	setp.eq.s32 	%p101, %r224, %r52;
	selp.u64 	%rd298, 1, 0, %p101;
	add.s64 	%rd299, %rd297, %rd298;
	ld.global.u32 	%r225, [%rd295+4096];
	setp.eq.s32 	%p102, %r225, %r52;
	selp.u64 	%rd300, 1, 0, %p102;
	add.s64 	%rd301, %rd299, %rd300;
	ld.global.u32 	%r226, [%rd295+6144];
	setp.eq.s32 	%p103, %r226, %r52;
	selp.u64 	%rd302, 1, 0, %p103;
	add.s64 	%rd418, %rd301, %rd302;
	add.s32 	%r351, %r351, 2048;
$L__BB31_16:
	setp.eq.s32 	%p104, %r16, 0;
	@%p104 bra 	$L__BB31_19;
	mul.wide.u32 	%rd303, %r351, 4;
	add.s64 	%rd416, %rd2, %rd303;
	neg.s32 	%r354, %r16;
$L__BB31_18:
	.pragma "nounroll";
	ld.global.u32 	%r227, [%rd416];
	setp.eq.s32 	%p105, %r227, %r52;
	selp.u64 	%rd304, 1, 0, %p105;
	add.s64 	%rd418, %rd418, %rd304;
	add.s64 	%rd416, %rd416, 2048;
	add.s32 	%r354, %r354, 1;
	setp.ne.s32 	%p106, %r354, 0;
	@%p106 bra 	$L__BB31_18;
$L__BB31_19:
	setp.lt.u32 	%p107, %r53, 512;
	@%p107 bra 	$L__BB31_24;
	// begin inline asm
	mov.u32 %r291, %laneid;
	// end inline asm
	mov.b64 	{%r293, %r298}, %rd418;
	mov.b32 	%r299, 1;
	mov.b32 	%r340, 31;
	mov.b32 	%r341, -1;
	// begin inline asm
	shfl.sync.down.b32 %r292, %r293, %r299, %r340, %r341;
	// end inline asm
	// begin inline asm
	shfl.sync.down.b32 %r297, %r298, %r299, %r340, %r341;
	// end inline asm
	mov.b64 	%rd363, {%r292, %r297};
	setp.gt.s32 	%p131, %r291, 30;
	selp.b64 	%rd364, 0, %rd363, %p131;
	add.s64 	%rd365, %rd364, %rd418;
	mov.b64 	{%r303, %r308}, %rd365;
	mov.b32 	%r309, 2;
	// begin inline asm
	shfl.sync.down.b32 %r302, %r303, %r309, %r340, %r341;
	// end inline asm
	// begin inline asm
	shfl.sync.down.b32 %r307, %r308, %r309, %r340, %r341;
	// end inline asm
	mov.b64 	%rd366, {%r302, %r307};
	setp.gt.s32 	%p132, %r291, 29;
	selp.b64 	%rd367, 0, %rd366, %p132;
	add.s64 	%rd368, %rd367, %rd365;
	mov.b64 	{%r313, %r318}, %rd368;
	mov.b32 	%r319, 4;
	// begin inline asm
	shfl.sync.down.b32 %r312, %r313, %r319, %r340, %r341;
	// end inline asm
	// begin inline asm
	shfl.sync.down.b32 %r317, %r318, %r319, %r340, %r341;
	// end inline asm
	mov.b64 	%rd369, {%r312, %r317};
	setp.gt.s32 	%p133, %r291, 27;
	selp.b64 	%rd370, 0, %rd369, %p133;
	add.s64 	%rd371, %rd370, %rd368;
	mov.b64 	{%r323, %r328}, %rd371;
	mov.b32 	%r329, 8;
	// begin inline asm
	shfl.sync.down.b32 %r322, %r323, %r329, %r340, %r341;
	// end inline asm
	// begin inline asm
	shfl.sync.down.b32 %r327, %r328, %r329, %r340, %r341;
	// end inline asm
	mov.b64 	%rd372, {%r322, %r327};
	setp.gt.s32 	%p134, %r291, 23;
	selp.b64 	%rd373, 0, %rd372, %p134;
	add.s64 	%rd374, %rd373, %rd371;
	mov.b64 	{%r333, %r338}, %rd374;
	mov.b32 	%r339, 16;
	// begin inline asm
	shfl.sync.down.b32 %r332, %r333, %r339, %r340, %r341;
	// end inline asm
	// begin inline asm
	shfl.sync.down.b32 %r337, %r338, %r339, %r340, %r341;
	// end inline asm
	mov.b64 	%rd375, {%r332, %r337};
	setp.gt.s32 	%p135, %r291, 15;
	selp.b64 	%rd376, 0, %rd375, %p135;
	add.s64 	%rd430, %rd376, %rd374;
	setp.ne.s32 	%p136, %r291, 0;
	@%p136 bra 	$L__BB31_22;
	shr.u32 	%r342, %r2, 2;
	and.b32  	%r343, %r342, 248;
	mov.u32 	%r344, _ZZN3cub18CUB_300001_SM_10006detail6reduce28DeviceReduceSingleTileKernelINS2_10policy_hubIljN4cuda3std3__44plusIlEEE10Policy1000EN6thrust24THRUST_300001_SM_1000_NS18transform_iteratorINSD_6detail14equal_to_valueIiEENSF_15normal_iteratorINSD_10device_ptrIiEEEEllEEPljS9_llNS7_10__identityEEEvT0_T1_T2_T3_T4_T6_E12temp_storage;
	add.s32 	%r345, %r344, %r343;
	st.shared.u64 	[%r345+16], %rd430;
$L__BB31_22:
	bar.sync 	0;
	setp.ne.s32 	%p137, %r2, 0;
	@%p137 bra 	$L__BB31_50;
	ld.shared.u64 	%rd377, [_ZZN3cub18CUB_300001_SM_10006detail6reduce28DeviceReduceSingleTileKernelINS2_10policy_hubIljN4cuda3std3__44plusIlEEE10Policy1000EN6thrust24THRUST_300001_SM_1000_NS18transform_iteratorINSD_6detail14equal_to_valueIiEENSF_15normal_iteratorINSD_10device_ptrIiEEEEllEEPljS9_llNS7_10__identityEEEvT0_T1_T2_T3_T4_T6_E12temp_storage+24];
	add.s64 	%rd378, %rd377, %rd430;
	ld.shared.u64 	%rd379, [_ZZN3cub18CUB_300001_SM_10006detail6reduce28DeviceReduceSingleTileKernelINS2_10policy_hubIljN4cuda3std3__44plusIlEEE10Policy1000EN6thrust24THRUST_300001_SM_1000_NS18transform_iteratorINSD_6detail14equal_to_valueIiEENSF_15normal_iteratorINSD_10device_ptrIiEEEEllEEPljS9_llNS7_10__identityEEEvT0_T1_T2_T3_T4_T6_E12temp_storage+32];
	add.s64 	%rd380, %rd378, %rd379;
	ld.shared.u64 	%rd381, [_ZZN3cub18CUB_300001_SM_10006detail6reduce28DeviceReduceSingleTileKernelINS2_10policy_hubIljN4cuda3std3__44plusIlEEE10Policy1000EN6thrust24THRUST_300001_SM_1000_NS18transform_iteratorINSD_6detail14equal_to_valueIiEENSF_15normal_iteratorINSD_10device_ptrIiEEEEllEEPljS9_llNS7_10__identityEEEvT0_T1_T2_T3_T4_T6_E12temp_storage+40];
	add.s64 	%rd382, %rd380, %rd381;
	ld.shared.u64 	%rd383, [_ZZN3cub18CUB_300001_SM_10006detail6reduce28DeviceReduceSingleTileKernelINS2_10policy_hubIljN4cuda3std3__44plusIlEEE10Policy1000EN6thrust24THRUST_300001_SM_1000_NS18transform_iteratorINSD_6detail14equal_to_valueIiEENSF_15normal_iteratorINSD_10device_ptrIiEEEEllEEPljS9_llNS7_10__identityEEEvT0_T1_T2_T3_T4_T6_E12temp_storage+48];
	add.s64 	%rd384, %rd382, %rd383;
	ld.shared.u64 	%rd385, [_ZZN3cub18CUB_300001_SM_10006detail6reduce28DeviceReduceSingleTileKernelINS2_10policy_hubIljN4cuda3std3__44plusIlEEE10Policy1000EN6thrust24THRUST_300001_SM_1000_NS18transform_iteratorINSD_6detail14equal_to_valueIiEENSF_15normal_iteratorINSD_10device_ptrIiEEEEllEEPljS9_llNS7_10__identityEEEvT0_T1_T2_T3_T4_T6_E12temp_storage+56];
	add.s64 	%rd386, %rd384, %rd385;
	ld.shared.u64 	%rd387, [_ZZN3cub18CUB_300001_SM_10006detail6reduce28DeviceReduceSingleTileKernelINS2_10policy_hubIljN4cuda3std3__44plusIlEEE10Policy1000EN6thrust24THRUST_300001_SM_1000_NS18transform_iteratorINSD_6detail14equal_to_valueIiEENSF_15normal_iteratorINSD_10device_ptrIiEEEEllEEPljS9_llNS7_10__identityEEEvT0_T1_T2_T3_T4_T6_E12temp_storage+64];
	add.s64 	%rd388, %rd386, %rd387;
	ld.shared.u64 	%rd389, [_ZZN3cub18CUB_300001_SM_10006detail6reduce28DeviceReduceSingleTileKernelINS2_10policy_hubIljN4cuda3std3__44plusIlEEE10Policy1000EN6thrust24THRUST_300001_SM_1000_NS18transform_iteratorINSD_6detail14equal_to_valueIiEENSF_15normal_iteratorINSD_10device_ptrIiEEEEllEEPljS9_llNS7_10__identityEEEvT0_T1_T2_T3_T4_T6_E12temp_storage+72];
	add.s64 	%rd390, %rd388, %rd389;
	ld.shared.u64 	%rd391, [_ZZN3cub18CUB_300001_SM_10006detail6reduce28DeviceReduceSingleTileKernelINS2_10policy_hubIljN4cuda3std3__44plusIlEEE10Policy1000EN6thrust24THRUST_300001_SM_1000_NS18transform_iteratorINSD_6detail14equal_to_valueIiEENSF_15normal_iteratorINSD_10device_ptrIiEEEEllEEPljS9_llNS7_10__identityEEEvT0_T1_T2_T3_T4_T6_E12temp_storage+80];
	add.s64 	%rd392, %rd390, %rd391;
	ld.shared.u64 	%rd393, [_ZZN3cub18CUB_300001_SM_10006detail6reduce28DeviceReduceSingleTileKernelINS2_10policy_hubIljN4cuda3std3__44plusIlEEE10Policy1000EN6thrust24THRUST_300001_SM_1000_NS18transform_iteratorINSD_6detail14equal_to_valueIiEENSF_15normal_iteratorINSD_10device_ptrIiEEEEllEEPljS9_llNS7_10__identityEEEvT0_T1_T2_T3_T4_T6_E12temp_storage+88];
	add.s64 	%rd394, %rd392, %rd393;
	ld.shared.u64 	%rd395, [_ZZN3cub18CUB_300001_SM_10006detail6reduce28DeviceReduceSingleTileKernelINS2_10policy_hubIljN4cuda3std3__44plusIlEEE10Policy1000EN6thrust24THRUST_300001_SM_1000_NS18transform_iteratorINSD_6detail14equal_to_valueIiEENSF_15normal_iteratorINSD_10device_ptrIiEEEEllEEPljS9_llNS7_10__identityEEEvT0_T1_T2_T3_T4_T6_E12temp_storage+96];
	add.s64 	%rd396, %rd394, %rd395;
	ld.shared.u64 	%rd397, [_ZZN3cub18CUB_300001_SM_10006detail6reduce28DeviceReduceSingleTileKernelINS2_10policy_hubIljN4cuda3std3__44plusIlEEE10Policy1000EN6thrust24THRUST_300001_SM_1000_NS18transform_iteratorINSD_6detail14equal_to_valueIiEENSF_15normal_iteratorINSD_10device_ptrIiEEEEllEEPljS9_llNS7_10__identityEEEvT0_T1_T2_T3_T4_T6_E12temp_storage+104];
	add.s64 	%rd398, %rd396, %rd397;
	ld.shared.u64 	%rd399, [_ZZN3cub18CUB_300001_SM_10006detail6reduce28DeviceReduceSingleTileKernelINS2_10policy_hubIljN4cuda3std3__44plusIlEEE10Policy1000EN6thrust24THRUST_300001_SM_1000_NS18transform_iteratorINSD_6detail14equal_to_valueIiEENSF_15normal_iteratorINSD_10device_ptrIiEEEEllEEPljS9_llNS7_10__identityEEEvT0_T1_T2_T3_T4_T6_E12temp_storage+112];
	add.s64 	%rd400, %rd398, %rd399;
	ld.shared.u64 	%rd401, [_ZZN3cub18CUB_300001_SM_10006detail6reduce28DeviceReduceSingleTileKernelINS2_10policy_hubIljN4cuda3std3__44plusIlEEE10Policy1000EN6thrust24THRUST_300001_SM_1000_NS18transform_iteratorINSD_6detail14equal_to_valueIiEENSF_15normal_iteratorINSD_10device_ptrIiEEEEllEEPljS9_llNS7_10__identityEEEvT0_T1_T2_T3_T4_T6_E12temp_storage+120];
	add.s64 	%rd402, %rd400, %rd401;
	ld.shared.u64 	%rd403, [_ZZN3cub18CUB_300001_SM_10006detail6reduce28DeviceReduceSingleTileKernelINS2_10policy_hubIljN4cuda3std3__44plusIlEEE10Policy1000EN6thrust24THRUST_300001_SM_1000_NS18transform_iteratorINSD_6detail14equal_to_valueIiEENSF_15normal_iteratorINSD_10device_ptrIiEEEEllEEPljS9_llNS7_10__identityEEEvT0_T1_T2_T3_T4_T6_E12temp_storage+128];
	add.s64 	%rd404, %rd402, %rd403;
	ld.shared.u64 	%rd405, [_ZZN3cub18CUB_300001_SM_10006detail6reduce28DeviceReduceSingleTileKernelINS2_10policy_hubIljN4cuda3std3__44plusIlEEE10Policy1000EN6thrust24THRUST_300001_SM_1000_NS18transform_iteratorINSD_6detail14equal_to_valueIiEENSF_15normal_iteratorINSD_10device_ptrIiEEEEllEEPljS9_llNS7_10__identityEEEvT0_T1_T2_T3_T4_T6_E12temp_storage+136];
	add.s64 	%rd430, %rd404, %rd405;
	bra.uni 	$L__BB31_50;
$L__BB31_24:
	// begin inline asm
	mov.u32 %r228, %laneid;
	// end inline asm
	and.b32  	%r279, %r2, 992;
	add.s32 	%r280, %r279, 32;
	setp.gt.u32 	%p108, %r280, %r53;
	not.b32 	%r281, %r279;
	add.s32 	%r282, %r53, %r281;
	selp.b32 	%r277, %r282, 31, %p108;
	mov.b64 	{%r230, %r235}, %rd418;
	mov.b32 	%r236, 1;
	mov.b32 	%r278, -1;
	// begin inline asm
	shfl.sync.down.b32 %r229, %r230, %r236, %r277, %r278;
	// end inline asm
	// begin inline asm
	shfl.sync.down.b32 %r234, %r235, %r236, %r277, %r278;
	// end inline asm
	mov.b64 	%rd305, {%r229, %r234};
	setp.lt.s32 	%p109, %r228, %r277;
	selp.b64 	%rd306, %rd305, 0, %p109;
	add.s64 	%rd307, %rd306, %rd418;
	mov.b64 	{%r240, %r245}, %rd307;
	mov.b32 	%r246, 2;
	// begin inline asm
	shfl.sync.down.b32 %r239, %r240, %r246, %r277, %r278;
	// end inline asm
	// begin inline asm
	shfl.sync.down.b32 %r244, %r245, %r246, %r277, %r278;
	// end inline asm
	mov.b64 	%rd308, {%r239, %r244};
	add.s32 	%r283, %r228, 2;
	setp.gt.s32 	%p110, %r283, %r277;
	selp.b64 	%rd309, 0, %rd308, %p110;
	add.s64 	%rd310, %rd309, %rd307;
	mov.b64 	{%r250, %r255}, %rd310;
	mov.b32 	%r256, 4;
	// begin inline asm
	shfl.sync.down.b32 %r249, %r250, %r256, %r277, %r278;
	// end inline asm
	// begin inline asm
	shfl.sync.down.b32 %r254, %r255, %r256, %r277, %r278;
	// end inline asm
	mov.b64 	%rd311, {%r249, %r254};
	add.s32 	%r284, %r228, 4;
	setp.gt.s32 	%p111, %r284, %r277;
	selp.b64 	%rd312, 0, %rd311, %p111;
	add.s64 	%rd313, %rd312, %rd310;
	mov.b64 	{%r260, %r265}, %rd313;
	mov.b32 	%r266, 8;
	// begin inline asm
	shfl.sync.down.b32 %r259, %r260, %r266, %r277, %r278;
	// end inline asm
	// begin inline asm
	shfl.sync.down.b32 %r264, %r265, %r266, %r277, %r278;
	// end inline asm
	mov.b64 	%rd314, {%r259, %r264};
	add.s32 	%r285, %r228, 8;
	setp.gt.s32 	%p112, %r285, %r277;
	selp.b64 	%rd315, 0, %rd314, %p112;
	add.s64 	%rd316, %rd315, %rd313;
	mov.b64 	{%r270, %r275}, %rd316;
	mov.b32 	%r276, 16;
	// begin inline asm
	shfl.sync.down.b32 %r269, %r270, %r276, %r277, %r278;
	// end inline asm
	// begin inline asm
	shfl.sync.down.b32 %r274, %r275, %r276, %r277, %r278;
	// end inline asm
	mov.b64 	%rd317, {%r269, %r274};
	add.s32 	%r286, %r228, 16;
	setp.gt.s32 	%p113, %r286, %r277;
	selp.b64 	%rd318, 0, %rd317, %p113;
	add.s64 	%rd430, %rd318, %rd316;
	setp.ne.s32 	%p114, %r228, 0;
	@%p114 bra 	$L__BB31_26;
	shr.u32 	%r287, %r2, 2;
	and.b32  	%r288, %r287, 248;
	mov.u32 	%r289, _ZZN3cub18CUB_300001_SM_10006detail6reduce28DeviceReduceSingleTileKernelINS2_10policy_hubIljN4cuda3std3__44plusIlEEE10Policy1000EN6thrust24THRUST_300001_SM_1000_NS18transform_iteratorINSD_6detail14equal_to_valueIiEENSF_15normal_iteratorINSD_10device_ptrIiEEEEllEEPljS9_llNS7_10__identityEEEvT0_T1_T2_T3_T4_T6_E12temp_storage;
	add.s32 	%r290, %r289, %r288;
	st.shared.u64 	[%r290+16], %rd430;
$L__BB31_26:
	bar.sync 	0;
	setp.ne.s32 	%p115, %r2, 0;
	@%p115 bra 	$L__BB31_50;
	setp.gt.u32 	%p116, %r53, 32;
	ld.shared.u64 	%rd319, [_ZZN3cub18CUB_300001_SM_10006detail6reduce28DeviceReduceSingleTileKernelINS2_10policy_hubIljN4cuda3std3__44plusIlEEE10Policy1000EN6thrust24THRUST_300001_SM_1000_NS18transform_iteratorINSD_6detail14equal_to_valueIiEENSF_15normal_iteratorINSD_10device_ptrIiEEEEllEEPljS9_llNS7_10__identityEEEvT0_T1_T2_T3_T4_T6_E12temp_storage+24];
	selp.b64 	%rd320, %rd319, 0, %p116;
	add.s64 	%rd321, %rd320, %rd430;
	setp.gt.u32 	%p117, %r53, 64;
	ld.shared.u64 	%rd322, [_ZZN3cub18CUB_300001_SM_10006detail6reduce28DeviceReduceSingleTileKernelINS2_10policy_hubIljN4cuda3std3__44plusIlEEE10Policy1000EN6thrust24THRUST_300001_SM_1000_NS18transform_iteratorINSD_6detail14equal_to_valueIiEENSF_15normal_iteratorINSD_10device_ptrIiEEEEllEEPljS9_llNS7_10__identityEEEvT0_T1_T2_T3_T4_T6_E12temp_storage+32];
	selp.b64 	%rd323, %rd322, 0, %p117;
	add.s64 	%rd324, %rd321, %rd323;
	setp.gt.u32 	%p118, %r53, 96;
	ld.shared.u64 	%rd325, [_ZZN3cub18CUB_300001_SM_10006detail6reduce28DeviceReduceSingleTileKernelINS2_10policy_hubIljN4cuda3std3__44plusIlEEE10Policy1000EN6thrust24THRUST_300001_SM_1000_NS18transform_iteratorINSD_6detail14equal_to_valueIiEENSF_15normal_iteratorINSD_10device_ptrIiEEEEllEEPljS9_llNS7_10__identityEEEvT0_T1_T2_T3_T4_T6_E12temp_storage+40];
	selp.b64 	%rd326, %rd325, 0, %p118;
	add.s64 	%rd327, %rd324, %rd326;
	setp.gt.u32 	%p119, %r53, 128;
	ld.shared.u64 	%rd328, [_ZZN3cub18CUB_300001_SM_10006detail6reduce28DeviceReduceSingleTileKernelINS2_10policy_hubIljN4cuda3std3__44plusIlEEE10Policy1000EN6thrust24THRUST_300001_SM_1000_NS18transform_iteratorINSD_6detail14equal_to_valueIiEENSF_15normal_iteratorINSD_10device_ptrIiEEEEllEEPljS9_llNS7_10__identityEEEvT0_T1_T2_T3_T4_T6_E12temp_storage+48];
	selp.b64 	%rd329, %rd328, 0, %p119;
	add.s64 	%rd330, %rd327, %rd329;
	setp.gt.u32 	%p120, %r53, 160;
	ld.shared.u64 	%rd331, [_ZZN3cub18CUB_300001_SM_10006detail6reduce28DeviceReduceSingleTileKernelINS2_10policy_hubIljN4cuda3std3__44plusIlEEE10Policy1000EN6thrust24THRUST_300001_SM_1000_NS18transform_iteratorINSD_6detail14equal_to_valueIiEENSF_15normal_iteratorINSD_10device_ptrIiEEEEllEEPljS9_llNS7_10__identityEEEvT0_T1_T2_T3_T4_T6_E12temp_storage+56];
	selp.b64 	%rd332, %rd331, 0, %p120;
	add.s64 	%rd333, %rd330, %rd332;
	setp.gt.u32 	%p121, %r53, 192;
	ld.shared.u64 	%rd334, [_ZZN3cub18CUB_300001_SM_10006detail6reduce28DeviceReduceSingleTileKernelINS2_10policy_hubIljN4cuda3std3__44plusIlEEE10Policy1000EN6thrust24THRUST_300001_SM_1000_NS18transform_iteratorINSD_6detail14equal_to_valueIiEENSF_15normal_iteratorINSD_10device_ptrIiEEEEllEEPljS9_llNS7_10__identityEEEvT0_T1_T2_T3_T4_T6_E12temp_storage+64];
	selp.b64 	%rd335, %rd334, 0, %p121;
	add.s64 	%rd336, %rd333, %rd335;
	setp.gt.u32 	%p122, %r53, 224;
	ld.shared.u64 	%rd337, [_ZZN3cub18CUB_300001_SM_10006detail6reduce28DeviceReduceSingleTileKernelINS2_10policy_hubIljN4cuda3std3__44plusIlEEE10Policy1000EN6thrust24THRUST_300001_SM_1000_NS18transform_iteratorINSD_6detail14equal_to_valueIiEENSF_15normal_iteratorINSD_10device_ptrIiEEEEllEEPljS9_llNS7_10__identityEEEvT0_T1_T2_T3_T4_T6_E12temp_storage+72];
	selp.b64 	%rd338, %rd337, 0, %p122;
	add.s64 	%rd339, %rd336, %rd338;
	setp.gt.u32 	%p123, %r53, 256;
	ld.shared.u64 	%rd340, [_ZZN3cub18CUB_300001_SM_10006detail6reduce28DeviceReduceSingleTileKernelINS2_10policy_hubIljN4cuda3std3__44plusIlEEE10Policy1000EN6thrust24THRUST_300001_SM_1000_NS18transform_iteratorINSD_6detail14equal_to_valueIiEENSF_15normal_iteratorINSD_10device_ptrIiEEEEllEEPljS9_llNS7_10__identityEEEvT0_T1_T2_T3_T4_T6_E12temp_storage+80];
	selp.b64 	%rd341, %rd340, 0, %p123;
	add.s64 	%rd342, %rd339, %rd341;
	setp.gt.u32 	%p124, %r53, 288;
	ld.shared.u64 	%rd343, [_ZZN3cub18CUB_300001_SM_10006detail6reduce28DeviceReduceSingleTileKernelINS2_10policy_hubIljN4cuda3std3__44plusIlEEE10Policy1000EN6thrust24THRUST_300001_SM_1000_NS18transform_iteratorINSD_6detail14equal_to_valueIiEENSF_15normal_iteratorINSD_10device_ptrIiEEEEllEEPljS9_llNS7_10__identityEEEvT0_T1_T2_T3_T4_T6_E12temp_storage+88];
	selp.b64 	%rd344, %rd343, 0, %p124;
	add.s64 	%rd345, %rd342, %rd344;
	setp.gt.u32 	%p125, %r53, 320;
	ld.shared.u64 	%rd346, [_ZZN3cub18CUB_300001_SM_10006detail6reduce28DeviceReduceSingleTileKernelINS2_10policy_hubIljN4cuda3std3__44plusIlEEE10Policy1000EN6thrust24THRUST_300001_SM_1000_NS18transform_iteratorINSD_6detail14equal_to_valueIiEENSF_15normal_iteratorINSD_10device_ptrIiEEEEllEEPljS9_llNS7_10__identityEEEvT0_T1_T2_T3_T4_T6_E12temp_storage+96];
	selp.b64 	%rd347, %rd346, 0, %p125;
	add.s64 	%rd348, %rd345, %rd347;
	setp.gt.u32 	%p126, %r53, 352;
	ld.shared.u64 	%rd349, [_ZZN3cub18CUB_300001_SM_10006detail6reduce28DeviceReduceSingleTileKernelINS2_10policy_hubIljN4cuda3std3__44plusIlEEE10Policy1000EN6thrust24THRUST_300001_SM_1000_NS18transform_iteratorINSD_6detail14equal_to_valueIiEENSF_15normal_iteratorINSD_10device_ptrIiEEEEllEEPljS9_llNS7_10__identityEEEvT0_T1_T2_T3_T4_T6_E12temp_storage+104];
	selp.b64 	%rd350, %rd349, 0, %p126;
	add.s64 	%rd351, %rd348, %rd350;
	setp.gt.u32 	%p127, %r53, 384;
	ld.shared.u64 	%rd352, [_ZZN3cub18CUB_300001_SM_10006detail6reduce28DeviceReduceSingleTileKernelINS2_10policy_hubIljN4cuda3std3__44plusIlEEE10Policy1000EN6thrust24THRUST_300001_SM_1000_NS18transform_iteratorINSD_6detail14equal_to_valueIiEENSF_15normal_iteratorINSD_10device_ptrIiEEEEllEEPljS9_llNS7_10__identityEEEvT0_T1_T2_T3_T4_T6_E12temp_storage+112];
	selp.b64 	%rd353, %rd352, 0, %p127;
	add.s64 	%rd354, %rd351, %rd353;
	setp.gt.u32 	%p128, %r53, 416;
	ld.shared.u64 	%rd355, [_ZZN3cub18CUB_300001_SM_10006detail6reduce28DeviceReduceSingleTileKernelINS2_10policy_hubIljN4cuda3std3__44plusIlEEE10Policy1000EN6thrust24THRUST_300001_SM_1000_NS18transform_iteratorINSD_6detail14equal_to_valueIiEENSF_15normal_iteratorINSD_10device_ptrIiEEEEllEEPljS9_llNS7_10__identityEEEvT0_T1_T2_T3_T4_T6_E12temp_storage+120];
	selp.b64 	%rd356, %rd355, 0, %p128;
	add.s64 	%rd357, %rd354, %rd356;
	setp.gt.u32 	%p129, %r53, 448;
	ld.shared.u64 	%rd358, [_ZZN3cub18CUB_300001_SM_10006detail6reduce28DeviceReduceSingleTileKernelINS2_10policy_hubIljN4cuda3std3__44plusIlEEE10Policy1000EN6thrust24THRUST_300001_SM_1000_NS18transform_iteratorINSD_6detail14equal_to_valueIiEENSF_15normal_iteratorINSD_10device_ptrIiEEEEllEEPljS9_llNS7_10__identityEEEvT0_T1_T2_T3_T4_T6_E12temp_storage+128];
	selp.b64 	%rd359, %rd358, 0, %p129;
	add.s64 	%rd360, %rd357, %rd359;
	setp.gt.u32 	%p130, %r53, 480;
	ld.shared.u64 	%rd361, [_ZZN3cub18CUB_300001_SM_10006detail6reduce28DeviceReduceSingleTileKernelINS2_10policy_hubIljN4cuda3std3__44plusIlEEE10Policy1000EN6thrust24THRUST_300001_SM_1000_NS18transform_iteratorINSD_6detail14equal_to_valueIiEENSF_15normal_iteratorINSD_10device_ptrIiEEEEllEEPljS9_llNS7_10__identityEEEvT0_T1_T2_T3_T4_T6_E12temp_storage+136];
	selp.b64 	%rd362, %rd361, 0, %p130;
	add.s64 	%rd430, %rd360, %rd362;
	bra.uni 	$L__BB31_50;
$L__BB31_28:
	mov.u32 	%r22, %tid.x;
	mul.wide.u32 	%rd52, %r22, 4;
	add.s64 	%rd28, %rd2, %rd52;
	ld.global.u32 	%r60, [%rd28];
	setp.eq.s32 	%p3, %r60, %r52;
	selp.u64 	%rd53, 1, 0, %p3;
	ld.global.u32 	%r61, [%rd28+2048];
	setp.eq.s32 	%p4, %r61, %r52;
	selp.u64 	%rd54, 1, 0, %p4;
	ld.global.u32 	%r62, [%rd28+4096];
	setp.eq.s32 	%p5, %r62, %r52;
	selp.u64 	%rd55, 1, 0, %p5;
	ld.global.u32 	%r63, [%rd28+6144];
	setp.eq.s32 	%p6, %r63, %r52;
	selp.u64 	%rd56, 1, 0, %p6;
	ld.global.u32 	%r64, [%rd28+8192];
	setp.eq.s32 	%p7, %r64, %r52;
	selp.u64 	%rd57, 1, 0, %p7;
	ld.global.u32 	%r65, [%rd28+10240];
	setp.eq.s32 	%p8, %r65, %r52;
	selp.u64 	%rd58, 1, 0, %p8;
	ld.global.u32 	%r66, [%rd28+12288];
	setp.eq.s32 	%p9, %r66, %r52;
	selp.u64 	%rd59, 1, 0, %p9;
	add.s64 	%rd60, %rd54, %rd53;
	add.s64 	%rd61, %rd60, %rd55;
	add.s64 	%rd62, %rd61, %rd56;
	add.s64 	%rd63, %rd62, %rd57;
	add.s64 	%rd64, %rd63, %rd58;
	add.s64 	%rd429, %rd64, %rd59;
	add.s32 	%r23, %r53, -3584;
	setp.lt.u32 	%p10, %r23, 3584;
	mov.b32 	%r356, 3584;
	@%p10 bra 	$L__BB31_32;
	mov.b32 	%r356, 3584;
$L__BB31_30:
	mul.wide.u32 	%rd65, %r356, 4;
	add.s64 	%rd66, %rd28, %rd65;
	ld.global.u32 	%r68, [%rd66];
	setp.eq.s32 	%p11, %r68, %r52;
	selp.u64 	%rd67, 1, 0, %p11;
	ld.global.u32 	%r69, [%rd66+2048];
	setp.eq.s32 	%p12, %r69, %r52;
	selp.u64 	%rd68, 1, 0, %p12;
	ld.global.u32 	%r70, [%rd66+4096];
	setp.eq.s32 	%p13, %r70, %r52;
	selp.u64 	%rd69, 1, 0, %p13;
	ld.global.u32 	%r71, [%rd66+6144];
	setp.eq.s32 	%p14, %r71, %r52;
	selp.u64 	%rd70, 1, 0, %p14;
	ld.global.u32 	%r72, [%rd66+8192];
	setp.eq.s32 	%p15, %r72, %r52;
	selp.u64 	%rd71, 1, 0, %p15;
	ld.global.u32 	%r73, [%rd66+10240];
	setp.eq.s32 	%p16, %r73, %r52;
	selp.u64 	%rd72, 1, 0, %p16;
	ld.global.u32 	%r74, [%rd66+12288];
	setp.eq.s32 	%p17, %r74, %r52;
	selp.u64 	%rd73, 1, 0, %p17;
	add.s64 	%rd74, %rd429, %rd67;
	add.s64 	%rd75, %rd74, %rd68;
	add.s64 	%rd76, %rd75, %rd69;
	add.s64 	%rd77, %rd76, %rd70;
	add.s64 	%rd78, %rd77, %rd71;
	add.s64 	%rd79, %rd78, %rd72;
	add.s64 	%rd429, %rd79, %rd73;
	sub.s32 	%r75, %r53, %r356;
	setp.lt.u32 	%p18, %r75, 3584;
	@%p18 bra 	$L__BB31_46;
	add.s32 	%r356, %r356, 3584;
	setp.le.u32 	%p19, %r356, %r23;
	@%p19 bra 	$L__BB31_30;
$L__BB31_32:
	setp.le.u32 	%p20, %r53, %r356;
	sub.s32 	%r76, %r53, %r356;
	setp.ge.s32 	%p21, %r22, %r76;
	or.pred  	%p22, %p20, %p21;
	@%p22 bra 	$L__BB31_46;
	not.b32 	%r78, %r22;
	add.s32 	%r79, %r53, %r78;
	sub.s32 	%r80, %r79, %r356;
	shr.u32 	%r81, %r80, 9;
	add.s32 	%r27, %r81, 1;
	and.b32  	%r28, %r27, 15;
	setp.lt.u32 	%p23, %r80, 7680;
	mov.u32 	%r361, %r22;
	@%p23 bra 	$L__BB31_37;
	or.b32  	%r359, %r22, 4096;
	add.s32 	%r358, %r22, %r356;
	and.b32  	%r82, %r27, 16777200;
	neg.s32 	%r357, %r82;
$L__BB31_35:
	.pragma "nounroll";
	mul.wide.u32 	%rd81, %r358, 4;
	add.s64 	%rd82, %rd2, %rd81;
	ld.global.u32 	%r83, [%rd82];
	setp.eq.s32 	%p24, %r83, %r52;
	selp.u64 	%rd83, 1, 0, %p24;
	add.s64 	%rd84, %rd429, %rd83;
	add.s32 	%r84, %r358, 512;
	mul.wide.u32 	%rd85, %r84, 4;
	add.s64 	%rd86, %rd2, %rd85;
	ld.global.u32 	%r85, [%rd86];
	setp.eq.s32 	%p25, %r85, %r52;
	selp.u64 	%rd87, 1, 0, %p25;
	add.s64 	%rd88, %rd84, %rd87;
	add.s32 	%r86, %r358, 1024;
	mul.wide.u32 	%rd89, %r86, 4;
	add.s64 	%rd90, %rd2, %rd89;
	ld.global.u32 	%r87, [%rd90];
	setp.eq.s32 	%p26, %r87, %r52;
	selp.u64 	%rd91, 1, 0, %p26;
	add.s64 	%rd92, %rd88, %rd91;
	add.s32 	%r88, %r358, 1536;
	mul.wide.u32 	%rd93, %r88, 4;
	add.s64 	%rd94, %rd2, %rd93;
	ld.global.u32 	%r89, [%rd94];
	setp.eq.s32 	%p27, %r89, %r52;
	selp.u64 	%rd95, 1, 0, %p27;
	add.s64 	%rd96, %rd92, %rd95;
	add.s32 	%r90, %r358, 2048;
	mul.wide.u32 	%rd97, %r90, 4;
	add.s64 	%rd98, %rd2, %rd97;
	ld.global.u32 	%r91, [%rd98];
	setp.eq.s32 	%p28, %r91, %r52;
	selp.u64 	%rd99, 1, 0, %p28;
	add.s64 	%rd100, %rd96, %rd99;
	add.s32 	%r92, %r358, 2560;
	mul.wide.u32 	%rd101, %r92, 4;
	add.s64 	%rd102, %rd2, %rd101;
	ld.global.u32 	%r93, [%rd102];
	setp.eq.s32 	%p29, %r93, %r52;
	selp.u64 	%rd103, 1, 0, %p29;
	add.s64 	%rd104, %rd100, %rd103;
	add.s32 	%r94, %r358, 3072;
	mul.wide.u32 	%rd105, %r94, 4;
	add.s64 	%rd106, %rd2, %rd105;
	ld.global.u32 	%r95, [%rd106];
	setp.eq.s32 	%p30, %r95, %r52;
	selp.u64 	%rd107, 1, 0, %p30;
	add.s64 	%rd108, %rd104, %rd107;
	add.s32 	%r96, %r358, 3584;
	mul.wide.u32 	%rd109, %r96, 4;
	add.s64 	%rd110, %rd2, %rd109;
	ld.global.u32 	%r97, [%rd110];
	setp.eq.s32 	%p31, %r97, %r52;
	selp.u64 	%rd111, 1, 0, %p31;
	add.s64 	%rd112, %rd108, %rd111;
	add.s32 	%r98, %r358, 4096;
	mul.wide.u32 	%rd113, %r98, 4;
	add.s64 	%rd114, %rd2, %rd113;
	ld.global.u32 	%r99, [%rd114];
	setp.eq.s32 	%p32, %r99, %r52;
	selp.u64 	%rd115, 1, 0, %p32;
	add.s64 	%rd116, %rd112, %rd115;
	add.s32 	%r100, %r358, 4608;
	mul.wide.u32 	%rd117, %r100, 4;
	add.s64 	%rd118, %rd2, %rd117;
	ld.global.u32 	%r101, [%rd118];
	setp.eq.s32 	%p33, %r101, %r52;
	selp.u64 	%rd119, 1, 0, %p33;
	add.s64 	%rd120, %rd116, %rd119;
	add.s32 	%r102, %r358, 5120;
	mul.wide.u32 	%rd121, %r102, 4;
	add.s64 	%rd122, %rd2, %rd121;
	ld.global.u32 	%r103, [%rd122];
	setp.eq.s32 	%p34, %r103, %r52;
	selp.u64 	%rd123, 1, 0, %p34;
	add.s64 	%rd124, %rd120, %rd123;
	add.s32 	%r104, %r358, 5632;
	mul.wide.u32 	%rd125, %r104, 4;
	add.s64 	%rd126, %rd2, %rd125;
	ld.global.u32 	%r105, [%rd126];
	setp.eq.s32 	%p35, %r105, %r52;
	selp.u64 	%rd127, 1, 0, %p35;
	add.s64 	%rd128, %rd124, %rd127;
	add.s32 	%r106, %r358, 6144;
	mul.wide.u32 	%rd129, %r106, 4;
	add.s64 	%rd130, %rd2, %rd129;
	ld.global.u32 	%r107, [%rd130];
	setp.eq.s32 	%p36, %r107, %r52;
	selp.u64 	%rd131, 1, 0, %p36;
	add.s64 	%rd132, %rd128, %rd131;
	add.s32 	%r108, %r358, 6656;
	mul.wide.u32 	%rd133, %r108, 4;
	add.s64 	%rd134, %rd2, %rd133;
	ld.global.u32 	%r109, [%rd134];
	setp.eq.s32 	%p37, %r109, %r52;
	selp.u64 	%rd135, 1, 0, %p37;
	add.s64 	%rd136, %rd132, %rd135;
	add.s32 	%r110, %r358, 7168;
	mul.wide.u32 	%rd137, %r110, 4;
	add.s64 	%rd138, %rd2, %rd137;
	ld.global.u32 	%r111, [%rd138];
	setp.eq.s32 	%p38, %r111, %r52;
	selp.u64 	%rd139, 1, 0, %p38;
	add.s64 	%rd140, %rd136, %rd139;
	add.s32 	%r112, %r358, 7680;
	mul.wide.u32 	%rd141, %r112, 4;
	add.s64 	%rd142, %rd2, %rd141;
	ld.global.u32 	%r113, [%rd142];
	setp.eq.s32 	%p39, %r113, %r52;
	selp.u64 	%rd143, 1, 0, %p39;
	add.s64 	%rd429, %rd140, %rd143;
	add.s32 	%r359, %r359, 8192;
	add.s32 	%r358, %r358, 8192;
	add.s32 	%r357, %r357, 16;
	setp.ne.s32 	%p40, %r357, 0;
	@%p40 bra 	$L__BB31_35;
	add.s32 	%r361, %r359, -4096;
$L__BB31_37:
	setp.eq.s32 	%p41, %r28, 0;
	@%p41 bra 	$L__BB31_46;
	and.b32  	%r40, %r27, 7;
	setp.lt.u32 	%p42, %r28, 8;
	@%p42 bra 	$L__BB31_40;
	add.s32 	%r114, %r361, %r356;
	mul.wide.u32 	%rd145, %r114, 4;
	add.s64 	%rd146, %rd2, %rd145;
	ld.global.u32 	%r115, [%rd146];
	setp.eq.s32 	%p43, %r115, %r52;
	selp.u64 	%rd147, 1, 0, %p43;
	add.s64 	%rd148, %rd429, %rd147;
	add.s32 	%r116, %r114, 512;
	mul.wide.u32 	%rd149, %r116, 4;
	add.s64 	%rd150, %rd2, %rd149;
	ld.global.u32 	%r117, [%rd150];
	setp.eq.s32 	%p44, %r117, %r52;
	selp.u64 	%rd151, 1, 0, %p44;
	add.s64 	%rd152, %rd148, %rd151;
	add.s32 	%r118, %r114, 1024;
	mul.wide.u32 	%rd153, %r118, 4;
	add.s64 	%rd154, %rd2, %rd153;
	ld.global.u32 	%r119, [%rd154];
	setp.eq.s32 	%p45, %r119, %r52;
	selp.u64 	%rd155, 1, 0, %p45;
	add.s64 	%rd156, %rd152, %rd155;
	add.s32 	%r120, %r114, 1536;
	mul.wide.u32 	%rd157, %r120, 4;
	add.s64 	%rd158, %rd2, %rd157;
	ld.global.u32 	%r121, [%rd158];
	setp.eq.s32 	%p46, %r121, %r52;
	selp.u64 	%rd159, 1, 0, %p46;
	add.s64 	%rd160, %rd156, %rd159;
	add.s32 	%r122, %r114, 2048;
	mul.wide.u32 	%rd161, %r122, 4;
	add.s64 	%rd162, %rd2, %rd161;
	ld.global.u32 	%r123, [%rd162];
	setp.eq.s32 	%p47, %r123, %r52;
	selp.u64 	%rd163, 1, 0, %p47;
	add.s64 	%rd164, %rd160, %rd163;
	add.s32 	%r124, %r114, 2560;
	mul.wide.u32 	%rd165, %r124, 4;
	add.s64 	%rd166, %rd2, %rd165;
	ld.global.u32 	%r125, [%rd166];
	setp.eq.s32 	%p48, %r125, %r52;
	selp.u64 	%rd167, 1, 0, %p48;
	add.s64 	%rd168, %rd164, %rd167;
	add.s32 	%r126, %r114, 3072;
	mul.wide.u32 	%rd169, %r126, 4;
	add.s64 	%rd170, %rd2, %rd169;
	ld.global.u32 	%r127, [%rd170];
	setp.eq.s32 	%p49, %r127, %r52;
	selp.u64 	%rd171, 1, 0, %p49;
	add.s64 	%rd172, %rd168, %rd171;
	add.s32 	%r128, %r114, 3584;
	mul.wide.u32 	%rd173, %r128, 4;
	add.s64 	%rd174, %rd2, %rd173;
	ld.global.u32 	%r129, [%rd174];
	setp.eq.s32 	%p50, %r129, %r52;
	selp.u64 	%rd175, 1, 0, %p50;
	add.s64 	%rd429, %rd172, %rd175;
	add.s32 	%r361, %r361, 4096;
$L__BB31_40:
	setp.eq.s32 	%p51, %r40, 0;
	@%p51 bra 	$L__BB31_46;
	and.b32  	%r43, %r27, 3;
	setp.lt.u32 	%p52, %r40, 4;
	@%p52 bra 	$L__BB31_43;
	add.s32 	%r130, %r361, %r356;
	mul.wide.u32 	%rd177, %r130, 4;
	add.s64 	%rd178, %rd2, %rd177;
	ld.global.u32 	%r131, [%rd178];
	setp.eq.s32 	%p53, %r131, %r52;
	selp.u64 	%rd179, 1, 0, %p53;
	add.s64 	%rd180, %rd429, %rd179;
	add.s32 	%r132, %r130, 512;
	mul.wide.u32 	%rd181, %r132, 4;
	add.s64 	%rd182, %rd2, %rd181;
	ld.global.u32 	%r133, [%rd182];
	setp.eq.s32 	%p54, %r133, %r52;
	selp.u64 	%rd183, 1, 0, %p54;
	add.s64 	%rd184, %rd180, %rd183;
	add.s32 	%r134, %r130, 1024;
	mul.wide.u32 	%rd185, %r134, 4;
	add.s64 	%rd186, %rd2, %rd185;
	ld.global.u32 	%r135, [%rd186];
	setp.eq.s32 	%p55, %r135, %r52;
	selp.u64 	%rd187, 1, 0, %p55;
	add.s64 	%rd188, %rd184, %rd187;
	add.s32 	%r136, %r130, 1536;
	mul.wide.u32 	%rd189, %r136, 4;
	add.s64 	%rd190, %rd2, %rd189;
	ld.global.u32 	%r137, [%rd190];
	setp.eq.s32 	%p56, %r137, %r52;
	selp.u64 	%rd191, 1, 0, %p56;
	add.s64 	%rd429, %rd188, %rd191;
	add.s32 	%r361, %r361, 2048;
$L__BB31_43:
	setp.eq.s32 	%p57, %r43, 0;
	@%p57 bra 	$L__BB31_46;
	add.s32 	%r364, %r361, %r356;
	neg.s32 	%r363, %r43;
$L__BB31_45:
	.pragma "nounroll";
	mul.wide.u32 	%rd192, %r364, 4;
	add.s64 	%rd193, %rd2, %rd192;
	ld.global.u32 	%r138, [%rd193];
	setp.eq.s32 	%p58, %r138, %r52;
	selp.u64 	%rd194, 1, 0, %p58;
	add.s64 	%rd429, %rd429, %rd194;
	add.s32 	%r364, %r364, 512;
	add.s32 	%r363, %r363, 1;
	setp.ne.s32 	%p59, %r363, 0;
	@%p59 bra 	$L__BB31_45;
$L__BB31_46:
	// begin inline asm
	mov.u32 %r139, %laneid;
	// end inline asm
	mov.b64 	{%r141, %r146}, %rd429;
	mov.b32 	%r147, 1;
	mov.b32 	%r188, 31;
	mov.b32 	%r189, -1;
	// begin inline asm
	shfl.sync.down.b32 %r140, %r141, %r147, %r188, %r189;
	// end inline asm
	// begin inline asm
	shfl.sync.down.b32 %r145, %r146, %r147, %r188, %r189;
	// end inline asm
	mov.b64 	%rd195, {%r140, %r145};
	setp.gt.s32 	%p60, %r139, 30;
	selp.b64 	%rd196, 0, %rd195, %p60;
	add.s64 	%rd197, %rd196, %rd429;
	mov.b64 	{%r151, %r156}, %rd197;
	mov.b32 	%r157, 2;
	// begin inline asm
	shfl.sync.down.b32 %r150, %r151, %r157, %r188, %r189;
	// end inline asm
	// begin inline asm
	shfl.sync.down.b32 %r155, %r156, %r157, %r188, %r189;
	// end inline asm
	mov.b64 	%rd198, {%r150, %r155};
	setp.gt.s32 	%p61, %r139, 29;
	selp.b64 	%rd199, 0, %rd198, %p61;
	add.s64 	%rd200, %rd199, %rd197;
	mov.b64 	{%r161, %r166}, %rd200;
	mov.b32 	%r167, 4;
	// begin inline asm
	shfl.sync.down.b32 %r160, %r161, %r167, %r188, %r189;
	// end inline asm
	// begin inline asm
	shfl.sync.down.b32 %r165, %r166, %r167, %r188, %r189;
	// end inline asm
	mov.b64 	%rd201, {%r160, %r165};
	setp.gt.s32 	%p62, %r139, 27;
	selp.b64 	%rd202, 0, %rd201, %p62;
	add.s64 	%rd203, %rd202, %rd200;
	mov.b64 	{%r171, %r176}, %rd203;
	mov.b32 	%r177, 8;
	// begin inline asm
	shfl.sync.down.b32 %r170, %r171, %r177, %r188, %r189;
	// end inline asm
	// begin inline asm
	shfl.sync.down.b32 %r175, %r176, %r177, %r188, %r189;
	// end inline asm
	mov.b64 	%rd204, {%r170, %r175};
	setp.gt.s32 	%p63, %r139, 23;
	selp.b64 	%rd205, 0, %rd204, %p63;
	add.s64 	%rd206, %rd205, %rd203;
	mov.b64 	{%r181, %r186}, %rd206;
	mov.b32 	%r187, 16;
	// begin inline asm
	shfl.sync.down.b32 %r180, %r181, %r187, %r188, %r189;
	// end inline asm
	// begin inline asm
	shfl.sync.down.b32 %r185, %r186, %r187, %r188, %r189;
	// end inline asm
	mov.b64 	%rd207, {%r180, %r185};
	setp.gt.s32 	%p64, %r139, 15;
	selp.b64 	%rd208, 0, %rd207, %p64;
	add.s64 	%rd430, %rd208, %rd206;
	setp.ne.s32 	%p65, %r139, 0;
	@%p65 bra 	$L__BB31_48;
	shr.u32 	%r190, %r22, 2;
	and.b32  	%r191, %r190, 248;
	mov.u32 	%r192, _ZZN3cub18CUB_300001_SM_10006detail6reduce28DeviceReduceSingleTileKernelINS2_10policy_hubIljN4cuda3std3__44plusIlEEE10Policy1000EN6thrust24THRUST_300001_SM_1000_NS18transform_iteratorINSD_6detail14equal_to_valueIiEENSF_15normal_iteratorINSD_10device_ptrIiEEEEllEEPljS9_llNS7_10__identityEEEvT0_T1_T2_T3_T4_T6_E12temp_storage;
	add.s32 	%r193, %r192, %r191;
	st.shared.u64 	[%r193+16], %rd430;
$L__BB31_48:
	bar.sync 	0;
	setp.ne.s32 	%p66, %r22, 0;
	@%p66 bra 	$L__BB31_50;
	ld.shared.u64 	%rd209, [_ZZN3cub18CUB_300001_SM_10006detail6reduce28DeviceReduceSingleTileKernelINS2_10policy_hubIljN4cuda3std3__44plusIlEEE10Policy1000EN6thrust24THRUST_300001_SM_1000_NS18transform_iteratorINSD_6detail14equal_to_valueIiEENSF_15normal_iteratorINSD_10device_ptrIiEEEEllEEPljS9_llNS7_10__identityEEEvT0_T1_T2_T3_T4_T6_E12temp_storage+24];
	add.s64 	%rd210, %rd209, %rd430;
	ld.shared.u64 	%rd211, [_ZZN3cub18CUB_300001_SM_10006detail6reduce28DeviceReduceSingleTileKernelINS2_10policy_hubIljN4cuda3std3__44plusIlEEE10Policy1000EN6thrust24THRUST_300001_SM_1000_NS18transform_iteratorINSD_6detail14equal_to_valueIiEENSF_15normal_iteratorINSD_10device_ptrIiEEEEllEEPljS9_llNS7_10__identityEEEvT0_T1_T2_T3_T4_T6_E12temp_storage+32];
	add.s64 	%rd212, %rd210, %rd211;
	ld.shared.u64 	%rd213, [_ZZN3cub18CUB_300001_SM_10006detail6reduce28DeviceReduceSingleTileKernelINS2_10policy_hubIljN4cuda3std3__44plusIlEEE10Policy1000EN6thrust24THRUST_300001_SM_1000_NS18transform_iteratorINSD_6detail14equal_to_valueIiEENSF_15normal_iteratorINSD_10device_ptrIiEEEEllEEPljS9_llNS7_10__identityEEEvT0_T1_T2_T3_T4_T6_E12temp_storage+40];
	add.s64 	%rd214, %rd212, %rd213;
	ld.shared.u64 	%rd215, [_ZZN3cub18CUB_300001_SM_10006detail6reduce28DeviceReduceSingleTileKernelINS2_10policy_hubIljN4cuda3std3__44plusIlEEE10Policy1000EN6thrust24THRUST_300001_SM_1000_NS18transform_iteratorINSD_6detail14equal_to_valueIiEENSF_15normal_iteratorINSD_10device_ptrIiEEEEllEEPljS9_llNS7_10__identityEEEvT0_T1_T2_T3_T4_T6_E12temp_storage+48];
	add.s64 	%rd216, %rd214, %rd215;
	ld.shared.u64 	%rd217, [_ZZN3cub18CUB_300001_SM_10006detail6reduce28DeviceReduceSingleTileKernelINS2_10policy_hubIljN4cuda3std3__44plusIlEEE10Policy1000EN6thrust24THRUST_300001_SM_1000_NS18transform_iteratorINSD_6detail14equal_to_valueIiEENSF_15normal_iteratorINSD_10device_ptrIiEEEEllEEPljS9_llNS7_10__identityEEEvT0_T1_T2_T3_T4_T6_E12temp_storage+56];
	add.s64 	%rd218, %rd216, %rd217;
	ld.shared.u64 	%rd219, [_ZZN3cub18CUB_300001_SM_10006detail6reduce28DeviceReduceSingleTileKernelINS2_10policy_hubIljN4cuda3std3__44plusIlEEE10Policy1000EN6thrust24THRUST_300001_SM_1000_NS18transform_iteratorINSD_6detail14equal_to_valueIiEENSF_15normal_iteratorINSD_10device_ptrIiEEEEllEEPljS9_llNS7_10__identityEEEvT0_T1_T2_T3_T4_T6_E12temp_storage+64];
	add.s64 	%rd220, %rd218, %rd219;
	ld.shared.u64 	%rd221, [_ZZN3cub18CUB_300001_SM_10006detail6reduce28DeviceReduceSingleTileKernelINS2_10policy_hubIljN4cuda3std3__44plusIlEEE10Policy1000EN6thrust24THRUST_300001_SM_1000_NS18transform_iteratorINSD_6detail14equal_to_valueIiEENSF_15normal_iteratorINSD_10device_ptrIiEEEEllEEPljS9_llNS7_10__identityEEEvT0_T1_T2_T3_T4_T6_E12temp_storage+72];
	add.s64 	%rd222, %rd220, %rd221;
	ld.shared.u64 	%rd223, [_ZZN3cub18CUB_300001_SM_10006detail6reduce28DeviceReduceSingleTileKernelINS2_10policy_hubIljN4cuda3std3__44plusIlEEE10Policy1000EN6thrust24THRUST_300001_SM_1000_NS18transform_iteratorINSD_6detail14equal_to_valueIiEENSF_15normal_iteratorINSD_10device_ptrIiEEEEllEEPljS9_llNS7_10__identityEEEvT0_T1_T2_T3_T4_T6_E12temp_storage+80];
	add.s64 	%rd224, %rd222, %rd223;
	ld.shared.u64 	%rd225, [_ZZN3cub18CUB_300001_SM_10006detail6reduce28DeviceReduceSingleTileKernelINS2_10policy_hubIljN4cuda3std3__44plusIlEEE10Policy1000EN6thrust24THRUST_300001_SM_1000_NS18transform_iteratorINSD_6detail14equal_to_valueIiEENSF_15normal_iteratorINSD_10device_ptrIiEEEEllEEPljS9_llNS7_10__identityEEEvT0_T1_T2_T3_T4_T6_E12temp_storage+88];
	add.s64 	%rd226, %rd224, %rd225;
	ld.shared.u64 	%rd227, [_ZZN3cub18CUB_300001_SM_10006detail6reduce28DeviceReduceSingleTileKernelINS2_10policy_hubIljN4cuda3std3__44plusIlEEE10Policy1000EN6thrust24THRUST_300001_SM_1000_NS18transform_iteratorINSD_6detail14equal_to_valueIiEENSF_15normal_iteratorINSD_10device_ptrIiEEEEllEEPljS9_llNS7_10__identityEEEvT0_T1_T2_T3_T4_T6_E12temp_storage+96];
	add.s64 	%rd228, %rd226, %rd227;
	ld.shared.u64 	%rd229, [_ZZN3cub18CUB_300001_SM_10006detail6reduce28DeviceReduceSingleTileKernelINS2_10policy_hubIljN4cuda3std3__44plusIlEEE10Policy1000EN6thrust24THRUST_300001_SM_1000_NS18transform_iteratorINSD_6detail14equal_to_valueIiEENSF_15normal_iteratorINSD_10device_ptrIiEEEEllEEPljS9_llNS7_10__identityEEEvT0_T1_T2_T3_T4_T6_E12temp_storage+104];
	add.s64 	%rd230, %rd228, %rd229;
	ld.shared.u64 	%rd231, [_ZZN3cub18CUB_300001_SM_10006detail6reduce28DeviceReduceSingleTileKernelINS2_10policy_hubIljN4cuda3std3__44plusIlEEE10Policy1000EN6thrust24THRUST_300001_SM_1000_NS18transform_iteratorINSD_6detail14equal_to_valueIiEENSF_15normal_iteratorINSD_10device_ptrIiEEEEllEEPljS9_llNS7_10__identityEEEvT0_T1_T2_T3_T4_T6_E12temp_storage+112];
	add.s64 	%rd232, %rd230, %rd231;
	ld.shared.u64 	%rd233, [_ZZN3cub18CUB_300001_SM_10006detail6reduce28DeviceReduceSingleTileKernelINS2_10policy_hubIljN4cuda3std3__44plusIlEEE10Policy1000EN6thrust24THRUST_300001_SM_1000_NS18transform_iteratorINSD_6detail14equal_to_valueIiEENSF_15normal_iteratorINSD_10device_ptrIiEEEEllEEPljS9_llNS7_10__identityEEEvT0_T1_T2_T3_T4_T6_E12temp_storage+120];
	add.s64 	%rd234, %rd232, %rd233;
	ld.shared.u64 	%rd235, [_ZZN3cub18CUB_300001_SM_10006detail6reduce28DeviceReduceSingleTileKernelINS2_10policy_hubIljN4cuda3std3__44plusIlEEE10Policy1000EN6thrust24THRUST_300001_SM_1000_NS18transform_iteratorINSD_6detail14equal_to_valueIiEENSF_15normal_iteratorINSD_10device_ptrIiEEEEllEEPljS9_llNS7_10__identityEEEvT0_T1_T2_T3_T4_T6_E12temp_storage+128];
	add.s64 	%rd236, %rd234, %rd235;
	ld.shared.u64 	%rd237, [_ZZN3cub18CUB_300001_SM_10006detail6reduce28DeviceReduceSingleTileKernelINS2_10policy_hubIljN4cuda3std3__44plusIlEEE10Policy1000EN6thrust24THRUST_300001_SM_1000_NS18transform_iteratorINSD_6detail14equal_to_valueIiEENSF_15normal_iteratorINSD_10device_ptrIiEEEEllEEPljS9_llNS7_10__identityEEEvT0_T1_T2_T3_T4_T6_E12temp_storage+136];
	add.s64 	%rd430, %rd236, %rd237;
$L__BB31_50:
	mov.u32 	%r346, %tid.x;
	setp.ne.s32 	%p138, %r346, 0;
	@%p138 bra 	$L__BB31_52;
	add.s64 	%rd406, %rd430, %rd50;
	st.global.u64 	[%rd1], %rd406;
$L__BB31_52:
	ret;

}
	// .globl	_ZN3cub18CUB_300001_SM_10006detail6reduce18DeviceReduceKernelINS2_10policy_hubIljN4cuda3std3__44plusIlEEE10Policy1000EN6thrust24THRUST_300001_SM_1000_NS18transform_iteratorINSD_6detail14equal_to_valueIiEENSF_15normal_iteratorINSD_10device_ptrIiEEEEllEEjS9_lNS7_10__identityEEEvT0_PT3_T1_NS0_13GridEvenShareISR_EET2_T4_
.visible .entry _ZN3cub18CUB_300001_SM_10006detail6reduce18DeviceReduceKernelINS2_10policy_hubIljN4cuda3std3__44plusIlEEE10Policy1000EN6thrust24THRUST_300001_SM_1000_NS18transform_iteratorINSD_6detail14equal_to_valueIiEENSF_15normal_iteratorINSD_10device_ptrIiEEEEllEEjS9_lNS7_10__identityEEEvT0_PT3_T1_NS0_13GridEvenShareISR_EET2_T4_(
	.param .align 8 .b8 _ZN3cub18CUB_300001_SM_10006detail6reduce18DeviceReduceKernelINS2_10policy_hubIljN4cuda3std3__44plusIlEEE10Policy1000EN6thrust24THRUST_300001_SM_1000_NS18transform_iteratorINSD_6detail14equal_to_valueIiEENSF_15normal_iteratorINSD_10device_ptrIiEEEEllEEjS9_lNS7_10__identityEEEvT0_PT3_T1_NS0_13GridEvenShareISR_EET2_T4__param_0[16],
	.param .u64 .ptr .align 1 _ZN3cub18CUB_300001_SM_10006detail6reduce18DeviceReduceKernelINS2_10policy_hubIljN4cuda3std3__44plusIlEEE10Policy1000EN6thrust24THRUST_300001_SM_1000_NS18transform_iteratorINSD_6detail14equal_to_valueIiEENSF_15normal_iteratorINSD_10device_ptrIiEEEEllEEjS9_lNS7_10__identityEEEvT0_PT3_T1_NS0_13GridEvenShareISR_EET2_T4__param_1,
	.param .u32 _ZN3cub18CUB_300001_SM_10006detail6reduce18DeviceReduceKernelINS2_10policy_hubIljN4cuda3std3__44plusIlEEE10Policy1000EN6thrust24THRUST_300001_SM_1000_NS18transform_iteratorINSD_6detail14equal_to_valueIiEENSF_15normal_iteratorINSD_10device_ptrIiEEEEllEEjS9_lNS7_10__identityEEEvT0_PT3_T1_NS0_13GridEvenShareISR_EET2_T4__param_2,
	.param .align 4 .b8 _ZN3cub18CUB_300001_SM_10006detail6reduce18DeviceReduceKernelINS2_10policy_hubIljN4cuda3std3__44plusIlEEE10Policy1000EN6thrust24THRUST_300001_SM_1000_NS18transform_iteratorINSD_6detail14equal_to_valueIiEENSF_15normal_iteratorINSD_10device_ptrIiEEEEllEEjS9_lNS7_10__identityEEEvT0_PT3_T1_NS0_13GridEvenShareISR_EET2_T4__param_3[40],
	.param .align 1 .b8 _ZN3cub18CUB_300001_SM_10006detail6reduce18DeviceReduceKernelINS2_10policy_hubIljN4cuda3std3__44plusIlEEE10Policy1000EN6thrust24THRUST_300001_SM_1000_NS18transform_iteratorINSD_6detail14equal_to_valueIiEENSF_15normal_iteratorINSD_10device_ptrIiEEEEllEEjS9_lNS7_10__identityEEEvT0_PT3_T1_NS0_13GridEvenShareISR_EET2_T4__param_4[1],
	.param .align 1 .b8 _ZN3cub18CUB_300001_SM_10006detail6reduce18DeviceReduceKernelINS2_10policy_hubIljN4cuda3std3__44plusIlEEE10Policy1000EN6thrust24THRUST_300001_SM_1000_NS18transform_iteratorINSD_6detail14equal_to_valueIiEENSF_15normal_iteratorINSD_10device_ptrIiEEEEllEEjS9_lNS7_10__identityEEEvT0_PT3_T1_NS0_13GridEvenShareISR_EET2_T4__param_5[1]
)
.maxntid 512
{
	.reg .pred 	%p<138>;
	.reg .b16 	%rs<4>;
	.reg .b32 	%r<424>;
	.reg .b64 	%rd<476>;
	// demoted variable
	.shared .align 8 .b8 _ZZN3cub18CUB_300001_SM_10006detail6reduce18DeviceReduceKernelINS2_10policy_hubIljN4cuda3std3__44plusIlEEE10Policy1000EN6thrust24THRUST_300001_SM_1000_NS18transform_iteratorINSD_6detail14equal_to_valueIiEENSF_15normal_iteratorINSD_10device_ptrIiEEEEllEEjS9_lNS7_10__identityEEEvT0_PT3_T1_NS0_13GridEvenShareISR_EET2_T4_E12temp_storage[152];
	ld.param.u32 	%r3, [_ZN3cub18CUB_300001_SM_10006detail6reduce18DeviceReduceKernelINS2_10policy_hubIljN4cuda3std3__44plusIlEEE10Policy1000EN6thrust24THRUST_300001_SM_1000_NS18transform_iteratorINSD_6detail14equal_to_valueIiEENSF_15normal_iteratorINSD_10device_ptrIiEEEEllEEjS9_lNS7_10__identityEEEvT0_PT3_T1_NS0_13GridEvenShareISR_EET2_T4__param_0+8];
	ld.param.u32 	%r1, [_ZN3cub18CUB_300001_SM_10006detail6reduce18DeviceReduceKernelINS2_10policy_hubIljN4cuda3std3__44plusIlEEE10Policy1000EN6thrust24THRUST_300001_SM_1000_NS18transform_iteratorINSD_6detail14equal_to_valueIiEENSF_15normal_iteratorINSD_10device_ptrIiEEEEllEEjS9_lNS7_10__identityEEEvT0_PT3_T1_NS0_13GridEvenShareISR_EET2_T4__param_3+20];
	ld.param.u32 	%r2, [_ZN3cub18CUB_300001_SM_10006detail6reduce18DeviceReduceKernelINS2_10policy_hubIljN4cuda3std3__44plusIlEEE10Policy1000EN6thrust24THRUST_300001_SM_1000_NS18transform_iteratorINSD_6detail14equal_to_valueIiEENSF_15normal_iteratorINSD_10device_ptrIiEEEEllEEjS9_lNS7_10__identityEEEvT0_PT3_T1_NS0_13GridEvenShareISR_EET2_T4__param_3+24];
	ld.param.u64 	%rd41, [_ZN3cub18CUB_300001_SM_10006detail6reduce18DeviceReduceKernelINS2_10policy_hubIljN4cuda3std3__44plusIlEEE10Policy1000EN6thrust24THRUST_300001_SM_1000_NS18transform_iteratorINSD_6detail14equal_to_valueIiEENSF_15normal_iteratorINSD_10device_ptrIiEEEEllEEjS9_lNS7_10__identityEEEvT0_PT3_T1_NS0_13GridEvenShareISR_EET2_T4__param_0];
	cvta.to.global.u64 	%rd1, %rd41;
	mov.u32 	%r4, %ctaid.x;
	mul.lo.s32 	%r5, %r2, 3584;
	mul.lo.s32 	%r415, %r4, 3584;
	sub.s32 	%r7, %r1, %r415;
	setp.gt.u32 	%p1, %r7, 3583;
	@%p1 bra 	$L__BB32_26;
	mov.u32 	%r8, %tid.x;
	setp.ge.u32 	%p66, %r8, %r7;
	mov.b64 	%rd464, 0;
	mov.u32 	%r406, %r8;
	@%p66 bra 	$L__BB32_3;
	add.s32 	%r220, %r415, %r8;
	mul.wide.u32 	%rd233, %r220, 4;
	add.s64 	%rd234, %rd1, %rd233;
	ld.global.u32 	%r221, [%rd234];
	setp.eq.s32 	%p67, %r221, %r3;
	selp.u64 	%rd464, 1, 0, %p67;
	add.s32 	%r406, %r8, 512;
$L__BB32_3:
	setp.ge.u32 	%p68, %r406, %r7;
	@%p68 bra 	$L__BB32_17;
	not.b32 	%r222, %r406;
	add.s32 	%r223, %r1, %r222;
	sub.s32 	%r224, %r223, %r415;
	shr.u32 	%r225, %r224, 9;
	add.s32 	%r11, %r225, 1;
	and.b32  	%r12, %r11, 15;
	setp.lt.u32 	%p69, %r224, 7680;
	@%p69 bra 	$L__BB32_8;
	or.b32  	%r405, %r406, 4096;
	add.s32 	%r404, %r406, %r415;
	and.b32  	%r226, %r11, 16777200;
	neg.s32 	%r403, %r226;
$L__BB32_6:
	.pragma "nounroll";
	mul.wide.u32 	%rd236, %r404, 4;
	add.s64 	%rd237, %rd1, %rd236;
	ld.global.u32 	%r227, [%rd237];
	setp.eq.s32 	%p70, %r227, %r3;
	selp.u64 	%rd238, 1, 0, %p70;
	add.s64 	%rd239, %rd464, %rd238;
	add.s32 	%r228, %r404, 512;
	mul.wide.u32 	%rd240, %r228, 4;
	add.s64 	%rd241, %rd1, %rd240;
	ld.global.u32 	%r229, [%rd241];
	setp.eq.s32 	%p71, %r229, %r3;
	selp.u64 	%rd242, 1, 0, %p71;
	add.s64 	%rd243, %rd239, %rd242;
	add.s32 	%r230, %r404, 1024;
	mul.wide.u32 	%rd244, %r230, 4;
	add.s64 	%rd245, %rd1, %rd244;
	ld.global.u32 	%r231, [%rd245];
	setp.eq.s32 	%p72, %r231, %r3;
	selp.u64 	%rd246, 1, 0, %p72;
	add.s64 	%rd247, %rd243, %rd246;
	add.s32 	%r232, %r404, 1536;
	mul.wide.u32 	%rd248, %r232, 4;
	add.s64 	%rd249, %rd1, %rd248;
	ld.global.u32 	%r233, [%rd249];
	setp.eq.s32 	%p73, %r233, %r3;
	selp.u64 	%rd250, 1, 0, %p73;
	add.s64 	%rd251, %rd247, %rd250;
	add.s32 	%r234, %r404, 2048;
	mul.wide.u32 	%rd252, %r234, 4;
	add.s64 	%rd253, %rd1, %rd252;
	ld.global.u32 	%r235, [%rd253];
	setp.eq.s32 	%p74, %r235, %r3;
	selp.u64 	%rd254, 1, 0, %p74;
	add.s64 	%rd255, %rd251, %rd254;
	add.s32 	%r236, %r404, 2560;
	mul.wide.u32 	%rd256, %r236, 4;
	add.s64 	%rd257, %rd1, %rd256;
	ld.global.u32 	%r237, [%rd257];
	setp.eq.s32 	%p75, %r237, %r3;
	selp.u64 	%rd258, 1, 0, %p75;
	add.s64 	%rd259, %rd255, %rd258;
	add.s32 	%r238, %r404, 3072;
	mul.wide.u32 	%rd260, %r238, 4;
	add.s64 	%rd261, %rd1, %rd260;
	ld.global.u32 	%r239, [%rd261];
	setp.eq.s32 	%p76, %r239, %r3;
	selp.u64 	%rd262, 1, 0, %p76;
	add.s64 	%rd263, %rd259, %rd262;
	add.s32 	%r240, %r404, 3584;
	mul.wide.u32 	%rd264, %r240, 4;
	add.s64 	%rd265, %rd1, %rd264;
	ld.global.u32 	%r241, [%rd265];
	setp.eq.s32 	%p77, %r241, %r3;
	selp.u64 	%rd266, 1, 0, %p77;
	add.s64 	%rd267, %rd263, %rd266;
	add.s32 	%r242, %r404, 4096;
	mul.wide.u32 	%rd268, %r242, 4;
	add.s64 	%rd269, %rd1, %rd268;
	ld.global.u32 	%r243, [%rd269];
	setp.eq.s32 	%p78, %r243, %r3;
	selp.u64 	%rd270, 1, 0, %p78;
	add.s64 	%rd271, %rd267, %rd270;
	add.s32 	%r244, %r404, 4608;
	mul.wide.u32 	%rd272, %r244, 4;
	add.s64 	%rd273, %rd1, %rd272;
	ld.global.u32 	%r245, [%rd273];
	setp.eq.s32 	%p79, %r245, %r3;
	selp.u64 	%rd274, 1, 0, %p79;
	add.s64 	%rd275, %rd271, %rd274;
	add.s32 	%r246, %r404, 5120;
	mul.wide.u32 	%rd276, %r246, 4;
	add.s64 	%rd277, %rd1, %rd276;
	ld.global.u32 	%r247, [%rd277];
	setp.eq.s32 	%p80, %r247, %r3;
	selp.u64 	%rd278, 1, 0, %p80;
	add.s64 	%rd279, %rd275, %rd278;
	add.s32 	%r248, %r404, 5632;
	mul.wide.u32 	%rd280, %r248, 4;
	add.s64 	%rd281, %rd1, %rd280;
	ld.global.u32 	%r249, [%rd281];
	setp.eq.s32 	%p81, %r249, %r3;
	selp.u64 	%rd282, 1, 0, %p81;
	add.s64 	%rd283, %rd279, %rd282;
	add.s32 	%r250, %r404, 6144;
	mul.wide.u32 	%rd284, %r250, 4;
	add.s64 	%rd285, %rd1, %rd284;
	ld.global.u32 	%r251, [%rd285];
	setp.eq.s32 	%p82, %r251, %r3;
	selp.u64 	%rd286, 1, 0, %p82;
	add.s64 	%rd287, %rd283, %rd286;
	add.s32 	%r252, %r404, 6656;
	mul.wide.u32 	%rd288, %r252, 4;
	add.s64 	%rd289, %rd1, %rd288;
	ld.global.u32 	%r253, [%rd289];
	setp.eq.s32 	%p83, %r253, %r3;
	selp.u64 	%rd290, 1, 0, %p83;
	add.s64 	%rd291, %rd287, %rd290;
	add.s32 	%r254, %r404, 7168;
	mul.wide.u32 	%rd292, %r254, 4;
	add.s64 	%rd293, %rd1, %rd292;
	ld.global.u32 	%r255, [%rd293];
	setp.eq.s32 	%p84, %r255, %r3;
	selp.u64 	%rd294, 1, 0, %p84;
	add.s64 	%rd295, %rd291, %rd294;
	add.s32 	%r256, %r404, 7680;
	mul.wide.u32 	%rd296, %r256, 4;
	add.s64 	%rd297, %rd1, %rd296;
	ld.global.u32 	%r257, [%rd297];
	setp.eq.s32 	%p85, %r257, %r3;
	selp.u64 	%rd298, 1, 0, %p85;
	add.s64 	%rd464, %rd295, %rd298;
	add.s32 	%r405, %r405, 8192;
	add.s32 	%r404, %r404, 8192;
	add.s32 	%r403, %r403, 16;
	setp.ne.s32 	%p86, %r403, 0;
	@%p86 bra 	$L__BB32_6;
	add.s32 	%r406, %r405, -4096;
$L__BB32_8:
	setp.eq.s32 	%p87, %r12, 0;
	@%p87 bra 	$L__BB32_17;
	and.b32  	%r24, %r11, 7;
	setp.lt.u32 	%p88, %r12, 8;
	@%p88 bra 	$L__BB32_11;
	add.s32 	%r258, %r406, %r415;
	mul.wide.u32 	%rd300, %r258, 4;
	add.s64 	%rd301, %rd1, %rd300;
	ld.global.u32 	%r259, [%rd301];
	setp.eq.s32 	%p89, %r259, %r3;
	selp.u64 	%rd302, 1, 0, %p89;
	add.s64 	%rd303, %rd464, %rd302;
	add.s32 	%r260, %r258, 512;
	mul.wide.u32 	%rd304, %r260, 4;
	add.s64 	%rd305, %rd1, %rd304;
	ld.global.u32 	%r261, [%rd305];
	setp.eq.s32 	%p90, %r261, %r3;
	selp.u64 	%rd306, 1, 0, %p90;
	add.s64 	%rd307, %rd303, %rd306;
	add.s32 	%r262, %r258, 1024;
	mul.wide.u32 	%rd308, %r262, 4;
	add.s64 	%rd309, %rd1, %rd308;
	ld.global.u32 	%r263, [%rd309];
	setp.eq.s32 	%p91, %r263, %r3;
	selp.u64 	%rd310, 1, 0, %p91;
	add.s64 	%rd311, %rd307, %rd310;
	add.s32 	%r264, %r258, 1536;
	mul.wide.u32 	%rd312, %r264, 4;
	add.s64 	%rd313, %rd1, %rd312;
	ld.global.u32 	%r265, [%rd313];
	setp.eq.s32 	%p92, %r265, %r3;
	selp.u64 	%rd314, 1, 0, %p92;
	add.s64 	%rd315, %rd311, %rd314;
	add.s32 	%r266, %r258, 2048;
	mul.wide.u32 	%rd316, %r266, 4;
	add.s64 	%rd317, %rd1, %rd316;
	ld.global.u32 	%r267, [%rd317];
	setp.eq.s32 	%p93, %r267, %r3;
	selp.u64 	%rd318, 1, 0, %p93;
	add.s64 	%rd319, %rd315, %rd318;
	add.s32 	%r268, %r258, 2560;
	mul.wide.u32 	%rd320, %r268, 4;
	add.s64 	%rd321, %rd1, %rd320;
	ld.global.u32 	%r269, [%rd321];
	setp.eq.s32 	%p94, %r269, %r3;
	selp.u64 	%rd322, 1, 0, %p94;
	add.s64 	%rd323, %rd319, %rd322;
	add.s32 	%r270, %r258, 3072;
	mul.wide.u32 	%rd324, %r270, 4;
	add.s64 	%rd325, %rd1, %rd324;
	ld.global.u32 	%r271, [%rd325];
	setp.eq.s32 	%p95, %r271, %r3;
	selp.u64 	%rd326, 1, 0, %p95;
	add.s64 	%rd327, %rd323, %rd326;
	add.s32 	%r272, %r258, 3584;
	mul.wide.u32 	%rd328, %r272, 4;
	add.s64 	%rd329, %rd1, %rd328;
	ld.global.u32 	%r273, [%rd329];
	setp.eq.s32 	%p96, %r273, %r3;
	selp.u64 	%rd330, 1, 0, %p96;
	add.s64 	%rd464, %rd327, %rd330;
	add.s32 	%r406, %r406, 4096;
$L__BB32_11:
	setp.eq.s32 	%p97, %r24, 0;
	@%p97 bra 	$L__BB32_17;
	and.b32  	%r27, %r11, 3;
	setp.lt.u32 	%p98, %r24, 4;
	@%p98 bra 	$L__BB32_14;
	add.s32 	%r274, %r406, %r415;
	mul.wide.u32 	%rd332, %r274, 4;
	add.s64 	%rd333, %rd1, %rd332;
	ld.global.u32 	%r275, [%rd333];
	setp.eq.s32 	%p99, %r275, %r3;
	selp.u64 	%rd334, 1, 0, %p99;
	add.s64 	%rd335, %rd464, %rd334;
	add.s32 	%r276, %r274, 512;
	mul.wide.u32 	%rd336, %r276, 4;
	add.s64 	%rd337, %rd1, %rd336;
	ld.global.u32 	%r277, [%rd337];
	setp.eq.s32 	%p100, %r277, %r3;
	selp.u64 	%rd338, 1, 0, %p100;
	add.s64 	%rd339, %rd335, %rd338;
	add.s32 	%r278, %r274, 1024;
	mul.wide.u32 	%rd340, %r278, 4;
	add.s64 	%rd341, %rd1, %rd340;
	ld.global.u32 	%r279, [%rd341];
	setp.eq.s32 	%p101, %r279, %r3;
	selp.u64 	%rd342, 1, 0, %p101;
	add.s64 	%rd343, %rd339, %rd342;
	add.s32 	%r280, %r274, 1536;
	mul.wide.u32 	%rd344, %r280, 4;
	add.s64 	%rd345, %rd1, %rd344;
	ld.global.u32 	%r281, [%rd345];
	setp.eq.s32 	%p102, %r281, %r3;
	selp.u64 	%rd346, 1, 0, %p102;
	add.s64 	%rd464, %rd343, %rd346;
	add.s32 	%r406, %r406, 2048;
$L__BB32_14:
	setp.eq.s32 	%p103, %r27, 0;
	@%p103 bra 	$L__BB32_17;
	add.s32 	%r410, %r406, %r415;
	neg.s32 	%r409, %r27;
$L__BB32_16:
	.pragma "nounroll";
	mul.wide.u32 	%rd347, %r410, 4;
	add.s64 	%rd348, %rd1, %rd347;
	ld.global.u32 	%r282, [%rd348];
	setp.eq.s32 	%p104, %r282, %r3;
	selp.u64 	%rd349, 1, 0, %p104;
	add.s64 	%rd464, %rd464, %rd349;
	add.s32 	%r410, %r410, 512;
	add.s32 	%r409, %r409, 1;
	setp.ne.s32 	%p105, %r409, 0;
	@%p105 bra 	$L__BB32_16;
$L__BB32_17:
	setp.lt.u32 	%p106, %r7, 512;
	@%p106 bra 	$L__BB32_22;
	// begin inline asm
	mov.u32 %r346, %laneid;
	// end inline asm
	mov.b64 	{%r348, %r353}, %rd464;
	mov.b32 	%r354, 1;
	mov.b32 	%r395, 31;
	mov.b32 	%r396, -1;
	// begin inline asm
	shfl.sync.down.b32 %r347, %r348, %r354, %r395, %r396;
	// end inline asm
	// begin inline asm
	shfl.sync.down.b32 %r352, %r353, %r354, %r395, %r396;
	// end inline asm
	mov.b64 	%rd408, {%r347, %r352};
	setp.gt.s32 	%p130, %r346, 30;
	selp.b64 	%rd409, 0, %rd408, %p130;
	add.s64 	%rd410, %rd409, %rd464;
	mov.b64 	{%r358, %r363}, %rd410;
	mov.b32 	%r364, 2;
	// begin inline asm
	shfl.sync.down.b32 %r357, %r358, %r364, %r395, %r396;
	// end inline asm
	// begin inline asm
	shfl.sync.down.b32 %r362, %r363, %r364, %r395, %r396;
	// end inline asm
	mov.b64 	%rd411, {%r357, %r362};
	setp.gt.s32 	%p131, %r346, 29;
	selp.b64 	%rd412, 0, %rd411, %p131;
	add.s64 	%rd413, %rd412, %rd410;
	mov.b64 	{%r368, %r373}, %rd413;
	mov.b32 	%r374, 4;
	// begin inline asm
	shfl.sync.down.b32 %r367, %r368, %r374, %r395, %r396;
	// end inline asm
	// begin inline asm
	shfl.sync.down.b32 %r372, %r373, %r374, %r395, %r396;
	// end inline asm
	mov.b64 	%rd414, {%r367, %r372};
	setp.gt.s32 	%p132, %r346, 27;
	selp.b64 	%rd415, 0, %rd414, %p132;
	add.s64 	%rd416, %rd415, %rd413;
	mov.b64 	{%r378, %r383}, %rd416;
	mov.b32 	%r384, 8;
	// begin inline asm
	shfl.sync.down.b32 %r377, %r378, %r384, %r395, %r396;
	// end inline asm
	// begin inline asm
	shfl.sync.down.b32 %r382, %r383, %r384, %r395, %r396;
	// end inline asm
	mov.b64 	%rd417, {%r377, %r382};
	setp.gt.s32 	%p133, %r346, 23;
	selp.b64 	%rd418, 0, %rd417, %p133;
	add.s64 	%rd419, %rd418, %rd416;
	mov.b64 	{%r388, %r393}, %rd419;
	mov.b32 	%r394, 16;
	// begin inline asm
	shfl.sync.down.b32 %r387, %r388, %r394, %r395, %r396;
	// end inline asm
	// begin inline asm
	shfl.sync.down.b32 %r392, %r393, %r394, %r395, %r396;
	// end inline asm
	mov.b64 	%rd420, {%r387, %r392};
	setp.gt.s32 	%p134, %r346, 15;
	selp.b64 	%rd421, 0, %rd420, %p134;
	add.s64 	%rd475, %rd421, %rd419;
	setp.ne.s32 	%p135, %r346, 0;
	@%p135 bra 	$L__BB32_20;
	shr.u32 	%r397, %r8, 2;
	and.b32  	%r398, %r397, 248;
	mov.u32 	%r399, _ZZN3cub18CUB_300001_SM_10006detail6reduce18DeviceReduceKernelINS2_10policy_hubIljN4cuda3std3__44plusIlEEE10Policy1000EN6thrust24THRUST_300001_SM_1000_NS18transform_iteratorINSD_6detail14equal_to_valueIiEENSF_15normal_iteratorINSD_10device_ptrIiEEEEllEEjS9_lNS7_10__identityEEEvT0_PT3_T1_NS0_13GridEvenShareISR_EET2_T4_E12temp_storage;
	add.s32 	%r400, %r399, %r398;
	st.shared.u64 	[%r400+16], %rd475;
$L__BB32_20:
	bar.sync 	0;
	setp.ne.s32 	%p136, %r8, 0;
	@%p136 bra 	$L__BB32_48;
	ld.shared.u64 	%rd422, [_ZZN3cub18CUB_300001_SM_10006detail6reduce18DeviceReduceKernelINS2_10policy_hubIljN4cuda3std3__44plusIlEEE10Policy1000EN6thrust24THRUST_300001_SM_1000_NS18transform_iteratorINSD_6detail14equal_to_valueIiEENSF_15normal_iteratorINSD_10device_ptrIiEEEEllEEjS9_lNS7_10__identityEEEvT0_PT3_T1_NS0_13GridEvenShareISR_EET2_T4_E12temp_storage+24];
	add.s64 	%rd423, %rd422, %rd475;
	ld.shared.u64 	%rd424, [_ZZN3cub18CUB_300001_SM_10006detail6reduce18DeviceReduceKernelINS2_10policy_hubIljN4cuda3std3__44plusIlEEE10Policy1000EN6thrust24THRUST_300001_SM_1000_NS18transform_iteratorINSD_6detail14equal_to_valueIiEENSF_15normal_iteratorINSD_10device_ptrIiEEEEllEEjS9_lNS7_10__identityEEEvT0_PT3_T1_NS0_13GridEvenShareISR_EET2_T4_E12temp_storage+32];
	add.s64 	%rd425, %rd423, %rd424;
	ld.shared.u64 	%rd426, [_ZZN3cub18CUB_300001_SM_10006detail6reduce18DeviceReduceKernelINS2_10policy_hubIljN4cuda3std3__44plusIlEEE10Policy1000EN6thrust24THRUST_300001_SM_1000_NS18transform_iteratorINSD_6detail14equal_to_valueIiEENSF_15normal_iteratorINSD_10device_ptrIiEEEEllEEjS9_lNS7_10__identityEEEvT0_PT3_T1_NS0_13GridEvenShareISR_EET2_T4_E12temp_storage+40];
	add.s64 	%rd427, %rd425, %rd426;
	ld.shared.u64 	%rd428, [_ZZN3cub18CUB_300001_SM_10006detail6reduce18DeviceReduceKernelINS2_10policy_hubIljN4cuda3std3__44plusIlEEE10Policy1000EN6thrust24THRUST_300001_SM_1000_NS18transform_iteratorINSD_6detail14equal_to_valueIiEENSF_15normal_iteratorINSD_10device_ptrIiEEEEllEEjS9_lNS7_10__identityEEEvT0_PT3_T1_NS0_13GridEvenShareISR_EET2_T4_E12temp_storage+48];
	add.s64 	%rd429, %rd427, %rd428;
	ld.shared.u64 	%rd430, [_ZZN3cub18CUB_300001_SM_10006detail6reduce18DeviceReduceKernelINS2_10policy_hubIljN4cuda3std3__44plusIlEEE10Policy1000EN6thrust24THRUST_300001_SM_1000_NS18transform_iteratorINSD_6detail14equal_to_valueIiEENSF_15normal_iteratorINSD_10device_ptrIiEEEEllEEjS9_lNS7_10__identityEEEvT0_PT3_T1_NS0_13GridEvenShareISR_EET2_T4_E12temp_storage+56];
	add.s64 	%rd431, %rd429, %rd430;
	ld.shared.u64 	%rd432, [_ZZN3cub18CUB_300001_SM_10006detail6reduce18DeviceReduceKernelINS2_10policy_hubIljN4cuda3std3__44plusIlEEE10Policy1000EN6thrust24THRUST_300001_SM_1000_NS18transform_iteratorINSD_6detail14equal_to_valueIiEENSF_15normal_iteratorINSD_10device_ptrIiEEEEllEEjS9_lNS7_10__identityEEEvT0_PT3_T1_NS0_13GridEvenShareISR_EET2_T4_E12temp_storage+64];
	add.s64 	%rd433, %rd431, %rd432;
	ld.shared.u64 	%rd434, [_ZZN3cub18CUB_300001_SM_10006detail6reduce18DeviceReduceKernelINS2_10policy_hubIljN4cuda3std3__44plusIlEEE10Policy1000EN6thrust24THRUST_300001_SM_1000_NS18transform_iteratorINSD_6detail14equal_to_valueIiEENSF_15normal_iteratorINSD_10device_ptrIiEEEEllEEjS9_lNS7_10__identityEEEvT0_PT3_T1_NS0_13GridEvenShareISR_EET2_T4_E12temp_storage+72];
	add.s64 	%rd435, %rd433, %rd434;
	ld.shared.u64 	%rd436, [_ZZN3cub18CUB_300001_SM_10006detail6reduce18DeviceReduceKernelINS2_10policy_hubIljN4cuda3std3__44plusIlEEE10Policy1000EN6thrust24THRUST_300001_SM_1000_NS18transform_iteratorINSD_6detail14equal_to_valueIiEENSF_15normal_iteratorINSD_10device_ptrIiEEEEllEEjS9_lNS7_10__identityEEEvT0_PT3_T1_NS0_13GridEvenShareISR_EET2_T4_E12temp_storage+80];
	add.s64 	%rd437, %rd435, %rd436;
	ld.shared.u64 	%rd438, [_ZZN3cub18CUB_300001_SM_10006detail6reduce18DeviceReduceKernelINS2_10policy_hubIljN4cuda3std3__44plusIlEEE10Policy1000EN6thrust24THRUST_300001_SM_1000_NS18transform_iteratorINSD_6detail14equal_to_valueIiEENSF_15normal_iteratorINSD_10device_ptrIiEEEEllEEjS9_lNS7_10__identityEEEvT0_PT3_T1_NS0_13GridEvenShareISR_EET2_T4_E12temp_storage+88];
	add.s64 	%rd439, %rd437, %rd438;
	ld.shared.u64 	%rd440, [_ZZN3cub18CUB_300001_SM_10006detail6reduce18DeviceReduceKernelINS2_10policy_hubIljN4cuda3std3__44plusIlEEE10Policy1000EN6thrust24THRUST_300001_SM_1000_NS18transform_iteratorINSD_6detail14equal_to_valueIiEENSF_15normal_iteratorINSD_10device_ptrIiEEEEllEEjS9_lNS7_10__identityEEEvT0_PT3_T1_NS0_13GridEvenShareISR_EET2_T4_E12temp_storage+96];
	add.s64 	%rd441, %rd439, %rd440;
	ld.shared.u64 	%rd442, [_ZZN3cub18CUB_300001_SM_10006detail6reduce18DeviceReduceKernelINS2_10policy_hubIljN4cuda3std3__44plusIlEEE10Policy1000EN6thrust24THRUST_300001_SM_1000_NS18transform_iteratorINSD_6detail14equal_to_valueIiEENSF_15normal_iteratorINSD_10device_ptrIiEEEEllEEjS9_lNS7_10__identityEEEvT0_PT3_T1_NS0_13GridEvenShareISR_EET2_T4_E12temp_storage+104];
	add.s64 	%rd443, %rd441, %rd442;
	ld.shared.u64 	%rd444, [_ZZN3cub18CUB_300001_SM_10006detail6reduce18DeviceReduceKernelINS2_10policy_hubIljN4cuda3std3__44plusIlEEE10Policy1000EN6thrust24THRUST_300001_SM_1000_NS18transform_iteratorINSD_6detail14equal_to_valueIiEENSF_15normal_iteratorINSD_10device_ptrIiEEEEllEEjS9_lNS7_10__identityEEEvT0_PT3_T1_NS0_13GridEvenShareISR_EET2_T4_E12temp_storage+112];
	add.s64 	%rd445, %rd443, %rd444;
	ld.shared.u64 	%rd446, [_ZZN3cub18CUB_300001_SM_10006detail6reduce18DeviceReduceKernelINS2_10policy_hubIljN4cuda3std3__44plusIlEEE10Policy1000EN6thrust24THRUST_300001_SM_1000_NS18transform_iteratorINSD_6detail14equal_to_valueIiEENSF_15normal_iteratorINSD_10device_ptrIiEEEEllEEjS9_lNS7_10__identityEEEvT0_PT3_T1_NS0_13GridEvenShareISR_EET2_T4_E12temp_storage+120];
	add.s64 	%rd447, %rd445, %rd446;
	ld.shared.u64 	%rd448, [_ZZN3cub18CUB_300001_SM_10006detail6reduce18DeviceReduceKernelINS2_10policy_hubIljN4cuda3std3__44plusIlEEE10Policy1000EN6thrust24THRUST_300001_SM_1000_NS18transform_iteratorINSD_6detail14equal_to_valueIiEENSF_15normal_iteratorINSD_10device_ptrIiEEEEllEEjS9_lNS7_10__identityEEEvT0_PT3_T1_NS0_13GridEvenShareISR_EET2_T4_E12temp_storage+128];
	add.s64 	%rd449, %rd447, %rd448;
	ld.shared.u64 	%rd450, [_ZZN3cub18CUB_300001_SM_10006detail6reduce18DeviceReduceKernelINS2_10policy_hubIljN4cuda3std3__44plusIlEEE10Policy1000EN6thrust24THRUST_300001_SM_1000_NS18transform_iteratorINSD_6detail14equal_to_valueIiEENSF_15normal_iteratorINSD_10device_ptrIiEEEEllEEjS9_lNS7_10__identityEEEvT0_PT3_T1_NS0_13GridEvenShareISR_EET2_T4_E12temp_storage+136];
	add.s64 	%rd475, %rd449, %rd450;
	bra.uni 	$L__BB32_48;
$L__BB32_22:
	// begin inline asm
	mov.u32 %r283, %laneid;
	// end inline asm
	and.b32  	%r334, %r8, 992;
	add.s32 	%r335, %r334, 32;
	setp.gt.u32 	%p107, %r335, %r7;
	not.b32 	%r336, %r334;
	add.s32 	%r337, %r7, %r336;
	selp.b32 	%r332, %r337, 31, %p107;
	mov.b64 	{%r285, %r290}, %rd464;
	mov.b32 	%r291, 1;
	mov.b32 	%r333, -1;
	// begin inline asm
	shfl.sync.down.b32 %r284, %r285, %r291, %r332, %r333;
	// end inline asm
	// begin inline asm
	shfl.sync.down.b32 %r289, %r290, %r291, %r332, %r333;
	// end inline asm
	mov.b64 	%rd350, {%r284, %r289};
	setp.lt.s32 	%p108, %r283, %r332;
	selp.b64 	%rd351, %rd350, 0, %p108;
	add.s64 	%rd352, %rd351, %rd464;
	mov.b64 	{%r295, %r300}, %rd352;
	mov.b32 	%r301, 2;
	// begin inline asm
	shfl.sync.down.b32 %r294, %r295, %r301, %r332, %r333;
	// end inline asm
	// begin inline asm
	shfl.sync.down.b32 %r299, %r300, %r301, %r332, %r333;
	// end inline asm
	mov.b64 	%rd353, {%r294, %r299};
	add.s32 	%r338, %r283, 2;
	setp.gt.s32 	%p109, %r338, %r332;
	selp.b64 	%rd354, 0, %rd353, %p109;
	add.s64 	%rd355, %rd354, %rd352;
	mov.b64 	{%r305, %r310}, %rd355;
	mov.b32 	%r311, 4;
	// begin inline asm
	shfl.sync.down.b32 %r304, %r305, %r311, %r332, %r333;
	// end inline asm
	// begin inline asm
	shfl.sync.down.b32 %r309, %r310, %r311, %r332, %r333;
	// end inline asm
	mov.b64 	%rd356, {%r304, %r309};
	add.s32 	%r339, %r283, 4;
	setp.gt.s32 	%p110, %r339, %r332;
	selp.b64 	%rd357, 0, %rd356, %p110;
	add.s64 	%rd358, %rd357, %rd355;
	mov.b64 	{%r315, %r320}, %rd358;
	mov.b32 	%r321, 8;
	// begin inline asm
	shfl.sync.down.b32 %r314, %r315, %r321, %r332, %r333;
	// end inline asm
	// begin inline asm
	shfl.sync.down.b32 %r319, %r320, %r321, %r332, %r333;
	// end inline asm
	mov.b64 	%rd359, {%r314, %r319};
	add.s32 	%r340, %r283, 8;
	setp.gt.s32 	%p111, %r340, %r332;
	selp.b64 	%rd360, 0, %rd359, %p111;
	add.s64 	%rd361, %rd360, %rd358;
	mov.b64 	{%r325, %r330}, %rd361;
	mov.b32 	%r331, 16;
	// begin inline asm
	shfl.sync.down.b32 %r324, %r325, %r331, %r332, %r333;
	// end inline asm
	// begin inline asm
	shfl.sync.down.b32 %r329, %r330, %r331, %r332, %r333;
	// end inline asm
	mov.b64 	%rd362, {%r324, %r329};
	add.s32 	%r341, %r283, 16;
	setp.gt.s32 	%p112, %r341, %r332;
	selp.b64 	%rd363, 0, %rd362, %p112;
	add.s64 	%rd475, %rd363, %rd361;
	setp.ne.s32 	%p113, %r283, 0;
	@%p113 bra 	$L__BB32_24;
	shr.u32 	%r342, %r8, 2;
	and.b32  	%r343, %r342, 248;
	mov.u32 	%r344, _ZZN3cub18CUB_300001_SM_10006detail6reduce18DeviceReduceKernelINS2_10policy_hubIljN4cuda3std3__44plusIlEEE10Policy1000EN6thrust24THRUST_300001_SM_1000_NS18transform_iteratorINSD_6detail14equal_to_valueIiEENSF_15normal_iteratorINSD_10device_ptrIiEEEEllEEjS9_lNS7_10__identityEEEvT0_PT3_T1_NS0_13GridEvenShareISR_EET2_T4_E12temp_storage;
	add.s32 	%r345, %r344, %r343;
	st.shared.u64 	[%r345+16], %rd475;
$L__BB32_24:
	bar.sync 	0;
	setp.ne.s32 	%p114, %r8, 0;
	@%p114 bra 	$L__BB32_48;
	setp.gt.u32 	%p115, %r7, 32;
	ld.shared.u64 	%rd364, [_ZZN3cub18CUB_300001_SM_10006detail6reduce18DeviceReduceKernelINS2_10policy_hubIljN4cuda3std3__44plusIlEEE10Policy1000EN6thrust24THRUST_300001_SM_1000_NS18transform_iteratorINSD_6detail14equal_to_valueIiEENSF_15normal_iteratorINSD_10device_ptrIiEEEEllEEjS9_lNS7_10__identityEEEvT0_PT3_T1_NS0_13GridEvenShareISR_EET2_T4_E12temp_storage+24];
	selp.b64 	%rd365, %rd364, 0, %p115;
	add.s64 	%rd366, %rd365, %rd475;
	setp.gt.u32 	%p116, %r7, 64;
	ld.shared.u64 	%rd367, [_ZZN3cub18CUB_300001_SM_10006detail6reduce18DeviceReduceKernelINS2_10policy_hubIljN4cuda3std3__44plusIlEEE10Policy1000EN6thrust24THRUST_300001_SM_1000_NS18transform_iteratorINSD_6detail14equal_to_valueIiEENSF_15normal_iteratorINSD_10device_ptrIiEEEEllEEjS9_lNS7_10__identityEEEvT0_PT3_T1_NS0_13GridEvenShareISR_EET2_T4_E12temp_storage+32];
	selp.b64 	%rd368, %rd367, 0, %p116;
	add.s64 	%rd369, %rd366, %rd368;
	setp.gt.u32 	%p117, %r7, 96;
	ld.shared.u64 	%rd370, [_ZZN3cub18CUB_300001_SM_10006detail6reduce18DeviceReduceKernelINS2_10policy_hubIljN4cuda3std3__44plusIlEEE10Policy1000EN6thrust24THRUST_300001_SM_1000_NS18transform_iteratorINSD_6detail14equal_to_valueIiEENSF_15normal_iteratorINSD_10device_ptrIiEEEEllEEjS9_lNS7_10__identityEEEvT0_PT3_T1_NS0_13GridEvenShareISR_EET2_T4_E12temp_storage+40];
	selp.b64 	%rd371, %rd370, 0, %p117;
	add.s64 	%rd372, %rd369, %rd371;
	setp.gt.u32 	%p118, %r7, 128;
	ld.shared.u64 	%rd373, [_ZZN3cub18CUB_300001_SM_10006detail6reduce18DeviceReduceKernelINS2_10policy_hubIljN4cuda3std3__44plusIlEEE10Policy1000EN6thrust24THRUST_300001_SM_1000_NS18transform_iteratorINSD_6detail14equal_to_valueIiEENSF_15normal_iteratorINSD_10device_ptrIiEEEEllEEjS9_lNS7_10__identityEEEvT0_PT3_T1_NS0_13GridEvenShareISR_EET2_T4_E12temp_storage+48];
	selp.b64 	%rd374, %rd373, 0, %p118;
	add.s64 	%rd375, %rd372, %rd374;
	setp.gt.u32 	%p119, %r7, 160;
	ld.shared.u64 	%rd376, [_ZZN3cub18CUB_300001_SM_10006detail6reduce18DeviceReduceKernelINS2_10policy_hubIljN4cuda3std3__44plusIlEEE10Policy1000EN6thrust24THRUST_300001_SM_1000_NS18transform_iteratorINSD_6detail14equal_to_valueIiEENSF_15normal_iteratorINSD_10device_ptrIiEEEEllEEjS9_lNS7_10__identityEEEvT0_PT3_T1_NS0_13GridEvenShareISR_EET2_T4_E12temp_storage+56];
	selp.b64 	%rd377, %rd376, 0, %p119;
	add.s64 	%rd378, %rd375, %rd377;
	setp.gt.u32 	%p120, %r7, 192;
	ld.shared.u64 	%rd379, [_ZZN3cub18CUB_300001_SM_10006detail6reduce18DeviceReduceKernelINS2_10policy_hubIljN4cuda3std3__44plusIlEEE10Policy1000EN6thrust24THRUST_300001_SM_1000_NS18transform_iteratorINSD_6detail14equal_to_valueIiEENSF_15normal_iteratorINSD_10device_ptrIiEEEEllEEjS9_lNS7_10__identityEEEvT0_PT3_T1_NS0_13GridEvenShareISR_EET2_T4_E12temp_storage+64];
	selp.b64 	%rd380, %rd379, 0, %p120;
	add.s64 	%rd381, %rd378, %rd380;
	setp.gt.u32 	%p121, %r7, 224;
	ld.shared.u64 	%rd382, [_ZZN3cub18CUB_300001_SM_10006detail6reduce18DeviceReduceKernelINS2_10policy_hubIljN4cuda3std3__44plusIlEEE10Policy1000EN6thrust24THRUST_300001_SM_1000_NS18transform_iteratorINSD_6detail14equal_to_valueIiEENSF_15normal_iteratorINSD_10device_ptrIiEEEEllEEjS9_lNS7_10__identityEEEvT0_PT3_T1_NS0_13GridEvenShareISR_EET2_T4_E12temp_storage+72];
	selp.b64 	%rd383, %rd382, 0, %p121;
	add.s64 	%rd384, %rd381, %rd383;
	setp.gt.u32 	%p122, %r7, 256;
	ld.shared.u64 	%rd385, [_ZZN3cub18CUB_300001_SM_10006detail6reduce18DeviceReduceKernelINS2_10policy_hubIljN4cuda3std3__44plusIlEEE10Policy1000EN6thrust24THRUST_300001_SM_1000_NS18transform_iteratorINSD_6detail14equal_to_valueIiEENSF_15normal_iteratorINSD_10device_ptrIiEEEEllEEjS9_lNS7_10__identityEEEvT0_PT3_T1_NS0_13GridEvenShareISR_EET2_T4_E12temp_storage+80];
	selp.b64 	%rd386, %rd385, 0, %p122;
	add.s64 	%rd387, %rd384, %rd386;
	setp.gt.u32 	%p123, %r7, 288;
	ld.shared.u64 	%rd388, [_ZZN3cub18CUB_300001_SM_10006detail6reduce18DeviceReduceKernelINS2_10policy_hubIljN4cuda3std3__44plusIlEEE10Policy1000EN6thrust24THRUST_300001_SM_1000_NS18transform_iteratorINSD_6detail14equal_to_valueIiEENSF_15normal_iteratorINSD_10device_ptrIiEEEEllEEjS9_lNS7_10__identityEEEvT0_PT3_T1_NS0_13GridEvenShareISR_EET2_T4_E12temp_storage+88];
	selp.b64 	%rd389, %rd388, 0, %p123;
	add.s64 	%rd390, %rd387, %rd389;
	setp.gt.u32 	%p124, %r7, 320;
	ld.shared.u64 	%rd391, [_ZZN3cub18CUB_300001_SM_10006detail6reduce18DeviceReduceKernelINS2_10policy_hubIljN4cuda3std3__44plusIlEEE10Policy1000EN6thrust24THRUST_300001_SM_1000_NS18transform_iteratorINSD_6detail14equal_to_valueIiEENSF_15normal_iteratorINSD_10device_ptrIiEEEEllEEjS9_lNS7_10__identityEEEvT0_PT3_T1_NS0_13GridEvenShareISR_EET2_T4_E12temp_storage+96];
	selp.b64 	%rd392, %rd391, 0, %p124;
	add.s64 	%rd393, %rd390, %rd392;
	setp.gt.u32 	%p125, %r7, 352;
	ld.shared.u64 	%rd394, [_ZZN3cub18CUB_300001_SM_10006detail6reduce18DeviceReduceKernelINS2_10policy_hubIljN4cuda3std3__44plusIlEEE10Policy1000EN6thrust24THRUST_300001_SM_1000_NS18transform_iteratorINSD_6detail14equal_to_valueIiEENSF_15normal_iteratorINSD_10device_ptrIiEEEEllEEjS9_lNS7_10__identityEEEvT0_PT3_T1_NS0_13GridEvenShareISR_EET2_T4_E12temp_storage+104];
	selp.b64 	%rd395, %rd394, 0, %p125;
	add.s64 	%rd396, %rd393, %rd395;
	setp.gt.u32 	%p126, %r7, 384;
	ld.shared.u64 	%rd397, [_ZZN3cub18CUB_300001_SM_10006detail6reduce18DeviceReduceKernelINS2_10policy_hubIljN4cuda3std3__44plusIlEEE10Policy1000EN6thrust24THRUST_300001_SM_1000_NS18transform_iteratorINSD_6detail14equal_to_valueIiEENSF_15normal_iteratorINSD_10device_ptrIiEEEEllEEjS9_lNS7_10__identityEEEvT0_PT3_T1_NS0_13GridEvenShareISR_EET2_T4_E12temp_storage+112];
	selp.b64 	%rd398, %rd397, 0, %p126;
	add.s64 	%rd399, %rd396, %rd398;
	setp.gt.u32 	%p127, %r7, 416;
	ld.shared.u64 	%rd400, [_ZZN3cub18CUB_300001_SM_10006detail6reduce18DeviceReduceKernelINS2_10policy_hubIljN4cuda3std3__44plusIlEEE10Policy1000EN6thrust24THRUST_300001_SM_1000_NS18transform_iteratorINSD_6detail14equal_to_valueIiEENSF_15normal_iteratorINSD_10device_ptrIiEEEEllEEjS9_lNS7_10__identityEEEvT0_PT3_T1_NS0_13GridEvenShareISR_EET2_T4_E12temp_storage+120];
	selp.b64 	%rd401, %rd400, 0, %p127;
	add.s64 	%rd402, %rd399, %rd401;
	setp.gt.u32 	%p128, %r7, 448;
	ld.shared.u64 	%rd403, [_ZZN3cub18CUB_300001_SM_10006detail6reduce18DeviceReduceKernelINS2_10policy_hubIljN4cuda3std3__44plusIlEEE10Policy1000EN6thrust24THRUST_300001_SM_1000_NS18transform_iteratorINSD_6detail14equal_to_valueIiEENSF_15normal_iteratorINSD_10device_ptrIiEEEEllEEjS9_lNS7_10__identityEEEvT0_PT3_T1_NS0_13GridEvenShareISR_EET2_T4_E12temp_storage+128];
	selp.b64 	%rd404, %rd403, 0, %p128;
	add.s64 	%rd405, %rd402, %rd404;
	setp.gt.u32 	%p129, %r7, 480;
	ld.shared.u64 	%rd406, [_ZZN3cub18CUB_300001_SM_10006detail6reduce18DeviceReduceKernelINS2_10policy_hubIljN4cuda3std3__44plusIlEEE10Policy1000EN6thrust24THRUST_300001_SM_1000_NS18transform_iteratorINSD_6detail14equal_to_valueIiEENSF_15normal_iteratorINSD_10device_ptrIiEEEEllEEjS9_lNS7_10__identityEEEvT0_PT3_T1_NS0_13GridEvenShareISR_EET2_T4_E12temp_storage+136];
	selp.b64 	%rd407, %rd406, 0, %p129;
	add.s64 	%rd475, %rd405, %rd407;
	bra.uni 	$L__BB32_48;
$L__BB32_26:
	mov.u32 	%r36, %tid.x;
	add.s32 	%r73, %r415, %r36;
	mul.wide.u32 	%rd42, %r73, 4;
	add.s64 	%rd43, %rd1, %rd42;
	ld.global.u32 	%r74, [%rd43];
	setp.eq.s32 	%p2, %r74, %r3;
	selp.u64 	%rd44, 1, 0, %p2;
	ld.global.u32 	%r75, [%rd43+2048];
	setp.eq.s32 	%p3, %r75, %r3;
	selp.u64 	%rd45, 1, 0, %p3;
	ld.global.u32 	%r76, [%rd43+4096];
	setp.eq.s32 	%p4, %r76, %r3;
	selp.u64 	%rd46, 1, 0, %p4;
	ld.global.u32 	%r77, [%rd43+6144];
	setp.eq.s32 	%p5, %r77, %r3;
	selp.u64 	%rd47, 1, 0, %p5;
	ld.global.u32 	%r78, [%rd43+8192];
	setp.eq.s32 	%p6, %r78, %r3;
	selp.u64 	%rd48, 1, 0, %p6;
	ld.global.u32 	%r79, [%rd43+10240];
	setp.eq.s32 	%p7, %r79, %r3;
	selp.u64 	%rd49, 1, 0, %p7;
	ld.global.u32 	%r80, [%rd43+12288];
	setp.eq.s32 	%p8, %r80, %r3;
	selp.u64 	%rd50, 1, 0, %p8;
	add.s64 	%rd51, %rd45, %rd44;
	add.s64 	%rd52, %rd51, %rd46;
	add.s64 	%rd53, %rd52, %rd47;
	add.s64 	%rd54, %rd53, %rd48;
	add.s64 	%rd55, %rd54, %rd49;
	add.s64 	%rd474, %rd55, %rd50;
	setp.lt.u32 	%p9, %r7, %r5;
	@%p9 bra 	$L__BB32_44;
	add.s32 	%r37, %r5, %r415;
	not.b32 	%r82, %r36;
	add.s32 	%r83, %r82, %r1;
	sub.s32 	%r84, %r83, %r5;
	sub.s32 	%r412, %r84, %r415;
	add.s32 	%r85, %r37, %r36;
	add.s32 	%r411, %r85, 4096;
	mov.b32 	%r414, 0;
	cvt.u64.u32 	%rd57, %r36;
	mov.u32 	%r413, %r37;
$L__BB32_28:
	add.s32 	%r415, %r415, %r5;
	add.s32 	%r86, %r1, -3584;
	setp.gt.u32 	%p10, %r415, %r86;
	@%p10 bra 	$L__BB32_30;
	cvt.u64.u32 	%rd56, %r415;
	add.s64 	%rd58, %rd57, %rd56;
	shl.b64 	%rd59, %rd58, 2;
	add.s64 	%rd60, %rd1, %rd59;
	ld.global.u32 	%r87, [%rd60];
	setp.eq.s32 	%p11, %r87, %r3;
	selp.u64 	%rd61, 1, 0, %p11;
	ld.global.u32 	%r88, [%rd60+2048];
	setp.eq.s32 	%p12, %r88, %r3;
	selp.u64 	%rd62, 1, 0, %p12;
	ld.global.u32 	%r89, [%rd60+4096];
	setp.eq.s32 	%p13, %r89, %r3;
	selp.u64 	%rd63, 1, 0, %p13;
	ld.global.u32 	%r90, [%rd60+6144];
	setp.eq.s32 	%p14, %r90, %r3;
	selp.u64 	%rd64, 1, 0, %p14;
	ld.global.u32 	%r91, [%rd60+8192];
	setp.eq.s32 	%p15, %r91, %r3;
	selp.u64 	%rd65, 1, 0, %p15;
	ld.global.u32 	%r92, [%rd60+10240];
	setp.eq.s32 	%p16, %r92, %r3;
	selp.u64 	%rd66, 1, 0, %p16;
	ld.global.u32 	%r93, [%rd60+12288];
	setp.eq.s32 	%p17, %r93, %r3;
	selp.u64 	%rd67, 1, 0, %p17;
	add.s64 	%rd68, %rd474, %rd61;
	add.s64 	%rd69, %rd68, %rd62;
	add.s64 	%rd70, %rd69, %rd63;
	add.s64 	%rd71, %rd70, %rd64;
	add.s64 	%rd72, %rd71, %rd65;
	add.s64 	%rd73, %rd72, %rd66;
	add.s64 	%rd474, %rd73, %rd67;
	sub.s32 	%r94, %r1, %r415;
	setp.lt.u32 	%p18, %r94, %r5;
	add.s32 	%r414, %r414, 1;
	add.s32 	%r413, %r413, %r5;
	sub.s32 	%r412, %r412, %r5;
	add.s32 	%r411, %r411, %r5;
	@%p18 bra 	$L__BB32_44;
	bra.uni 	$L__BB32_28;
$L__BB32_30:
	setp.le.u32 	%p19, %r1, %r415;
	sub.s32 	%r95, %r1, %r415;
	setp.ge.s32 	%p20, %r36, %r95;
	or.pred  	%p21, %p19, %p20;
	@%p21 bra 	$L__BB32_44;
	not.b32 	%r97, %r36;
	add.s32 	%r98, %r1, %r97;
	sub.s32 	%r99, %r98, %r37;
	mul.lo.s32 	%r100, %r2, %r414;
	mad.lo.s32 	%r101, %r100, -3584, %r99;
	shr.u32 	%r102, %r101, 9;
	add.s32 	%r50, %r102, 1;
	and.b32  	%r51, %r50, 15;
	setp.lt.u32 	%p22, %r101, 7680;
	mov.u32 	%r420, %r36;
	@%p22 bra 	$L__BB32_35;
	or.b32  	%r418, %r36, 4096;
	shr.u32 	%r103, %r412, 9;
	add.s32 	%r104, %r103, 1;
	and.b32  	%r105, %r104, 16777200;
	neg.s32 	%r416, %r105;
$L__BB32_33:
	.pragma "nounroll";
	add.s32 	%r106, %r411, -4096;
	mul.wide.u32 	%rd75, %r106, 4;
	add.s64 	%rd76, %rd1, %rd75;
	ld.global.u32 	%r107, [%rd76];
	setp.eq.s32 	%p23, %r107, %r3;
	selp.u64 	%rd77, 1, 0, %p23;
	add.s64 	%rd78, %rd474, %rd77;
	add.s32 	%r108, %r411, -3584;
	mul.wide.u32 	%rd79, %r108, 4;
	add.s64 	%rd80, %rd1, %rd79;
	ld.global.u32 	%r109, [%rd80];
	setp.eq.s32 	%p24, %r109, %r3;
	selp.u64 	%rd81, 1, 0, %p24;
	add.s64 	%rd82, %rd78, %rd81;
	add.s32 	%r110, %r411, -3072;
	mul.wide.u32 	%rd83, %r110, 4;
	add.s64 	%rd84, %rd1, %rd83;
	ld.global.u32 	%r111, [%rd84];
	setp.eq.s32 	%p25, %r111, %r3;
	selp.u64 	%rd85, 1, 0, %p25;
	add.s64 	%rd86, %rd82, %rd85;
	add.s32 	%r112, %r411, -2560;
	mul.wide.u32 	%rd87, %r112, 4;
	add.s64 	%rd88, %rd1, %rd87;
	ld.global.u32 	%r113, [%rd88];
	setp.eq.s32 	%p26, %r113, %r3;
	selp.u64 	%rd89, 1, 0, %p26;
	add.s64 	%rd90, %rd86, %rd89;
	add.s32 	%r114, %r411, -2048;
	mul.wide.u32 	%rd91, %r114, 4;
	add.s64 	%rd92, %rd1, %rd91;
	ld.global.u32 	%r115, [%rd92];
	setp.eq.s32 	%p27, %r115, %r3;
	selp.u64 	%rd93, 1, 0, %p27;
	add.s64 	%rd94, %rd90, %rd93;
	add.s32 	%r116, %r411, -1536;
	mul.wide.u32 	%rd95, %r116, 4;
	add.s64 	%rd96, %rd1, %rd95;
	ld.global.u32 	%r117, [%rd96];
	setp.eq.s32 	%p28, %r117, %r3;
	selp.u64 	%rd97, 1, 0, %p28;
	add.s64 	%rd98, %rd94, %rd97;
	add.s32 	%r118, %r411, -1024;
	mul.wide.u32 	%rd99, %r118, 4;
	add.s64 	%rd100, %rd1, %rd99;
	ld.global.u32 	%r119, [%rd100];
	setp.eq.s32 	%p29, %r119, %r3;
	selp.u64 	%rd101, 1, 0, %p29;
	add.s64 	%rd102, %rd98, %rd101;
	add.s32 	%r120, %r411, 3584;
	add.s32 	%r121, %r411, -512;
	mul.wide.u32 	%rd103, %r121, 4;
	add.s64 	%rd104, %rd1, %rd103;
	ld.global.u32 	%r122, [%rd104];
	setp.eq.s32 	%p30, %r122, %r3;
	selp.u64 	%rd105, 1, 0, %p30;
	add.s64 	%rd106, %rd102, %rd105;
	mul.wide.u32 	%rd107, %r411, 4;
	add.s64 	%rd108, %rd1, %rd107;
	ld.global.u32 	%r123, [%rd108];
	setp.eq.s32 	%p31, %r123, %r3;
	selp.u64 	%rd109, 1, 0, %p31;
	add.s64 	%rd110, %rd106, %rd109;
	add.s32 	%r124, %r411, 512;
	mul.wide.u32 	%rd111, %r124, 4;
	add.s64 	%rd112, %rd1, %rd111;
	ld.global.u32 	%r125, [%rd112];
	setp.eq.s32 	%p32, %r125, %r3;
	selp.u64 	%rd113, 1, 0, %p32;
	add.s64 	%rd114, %rd110, %rd113;
	add.s32 	%r126, %r411, 1024;
	mul.wide.u32 	%rd115, %r126, 4;
	add.s64 	%rd116, %rd1, %rd115;
	ld.global.u32 	%r127, [%rd116];
	setp.eq.s32 	%p33, %r127, %r3;
	selp.u64 	%rd117, 1, 0, %p33;
	add.s64 	%rd118, %rd114, %rd117;
	add.s32 	%r128, %r411, 1536;
	mul.wide.u32 	%rd119, %r128, 4;
	add.s64 	%rd120, %rd1, %rd119;
	ld.global.u32 	%r129, [%rd120];
	setp.eq.s32 	%p34, %r129, %r3;
	selp.u64 	%rd121, 1, 0, %p34;
	add.s64 	%rd122, %rd118, %rd121;
	add.s32 	%r130, %r411, 2048;
	mul.wide.u32 	%rd123, %r130, 4;
	add.s64 	%rd124, %rd1, %rd123;
	ld.global.u32 	%r131, [%rd124];
	setp.eq.s32 	%p35, %r131, %r3;
	selp.u64 	%rd125, 1, 0, %p35;
	add.s64 	%rd126, %rd122, %rd125;
	add.s32 	%r132, %r411, 2560;
	mul.wide.u32 	%rd127, %r132, 4;
	add.s64 	%rd128, %rd1, %rd127;
	ld.global.u32 	%r133, [%rd128];
	setp.eq.s32 	%p36, %r133, %r3;
	selp.u64 	%rd129, 1, 0, %p36;
	add.s64 	%rd130, %rd126, %rd129;
	add.s32 	%r134, %r411, 3072;
	mul.wide.u32 	%rd131, %r134, 4;
	add.s64 	%rd132, %rd1, %rd131;
	ld.global.u32 	%r135, [%rd132];
	setp.eq.s32 	%p37, %r135, %r3;
	selp.u64 	%rd133, 1, 0, %p37;
	add.s64 	%rd134, %rd130, %rd133;
	mul.wide.u32 	%rd135, %r120, 4;
	add.s64 	%rd136, %rd1, %rd135;
	ld.global.u32 	%r136, [%rd136];
	setp.eq.s32 	%p38, %r136, %r3;
	selp.u64 	%rd137, 1, 0, %p38;
	add.s64 	%rd474, %rd134, %rd137;
	add.s32 	%r418, %r418, 8192;
	add.s32 	%r411, %r411, 8192;
	add.s32 	%r416, %r416, 16;
	setp.ne.s32 	%p39, %r416, 0;
	@%p39 bra 	$L__BB32_33;
	add.s32 	%r420, %r418, -4096;
$L__BB32_35:
	setp.eq.s32 	%p40, %r51, 0;
	@%p40 bra 	$L__BB32_44;
	and.b32  	%r62, %r50, 7;
	setp.lt.u32 	%p41, %r51, 8;
	@%p41 bra 	$L__BB32_38;
	add.s32 	%r137, %r420, %r415;
	mul.wide.u32 	%rd139, %r137, 4;
	add.s64 	%rd140, %rd1, %rd139;
	ld.global.u32 	%r138, [%rd140];
	setp.eq.s32 	%p42, %r138, %r3;
	selp.u64 	%rd141, 1, 0, %p42;
	add.s64 	%rd142, %rd474, %rd141;
	add.s32 	%r139, %r137, 512;
	mul.wide.u32 	%rd143, %r139, 4;
	add.s64 	%rd144, %rd1, %rd143;
	ld.global.u32 	%r140, [%rd144];
	setp.eq.s32 	%p43, %r140, %r3;
	selp.u64 	%rd145, 1, 0, %p43;
	add.s64 	%rd146, %rd142, %rd145;
	add.s32 	%r141, %r137, 1024;
	mul.wide.u32 	%rd147, %r141, 4;
	add.s64 	%rd148, %rd1, %rd147;
	ld.global.u32 	%r142, [%rd148];
	setp.eq.s32 	%p44, %r142, %r3;
	selp.u64 	%rd149, 1, 0, %p44;
	add.s64 	%rd150, %rd146, %rd149;
	add.s32 	%r143, %r137, 1536;
	mul.wide.u32 	%rd151, %r143, 4;
	add.s64 	%rd152, %rd1, %rd151;
	ld.global.u32 	%r144, [%rd152];
	setp.eq.s32 	%p45, %r144, %r3;
	selp.u64 	%rd153, 1, 0, %p45;
	add.s64 	%rd154, %rd150, %rd153;
	add.s32 	%r145, %r137, 2048;
	mul.wide.u32 	%rd155, %r145, 4;
	add.s64 	%rd156, %rd1, %rd155;
	ld.global.u32 	%r146, [%rd156];
	setp.eq.s32 	%p46, %r146, %r3;
	selp.u64 	%rd157, 1, 0, %p46;
	add.s64 	%rd158, %rd154, %rd157;
	add.s32 	%r147, %r137, 2560;
	mul.wide.u32 	%rd159, %r147, 4;
	add.s64 	%rd160, %rd1, %rd159;
	ld.global.u32 	%r148, [%rd160];
	setp.eq.s32 	%p47, %r148, %r3;
	selp.u64 	%rd161, 1, 0, %p47;
	add.s64 	%rd162, %rd158, %rd161;
	add.s32 	%r149, %r137, 3072;
	mul.wide.u32 	%rd163, %r149, 4;
	add.s64 	%rd164, %rd1, %rd163;
	ld.global.u32 	%r150, [%rd164];
	setp.eq.s32 	%p48, %r150, %r3;
	selp.u64 	%rd165, 1, 0, %p48;
	add.s64 	%rd166, %rd162, %rd165;
	add.s32 	%r151, %r137, 3584;
	mul.wide.u32 	%rd167, %r151, 4;
	add.s64 	%rd168, %rd1, %rd167;
	ld.global.u32 	%r152, [%rd168];
	setp.eq.s32 	%p49, %r152, %r3;
	selp.u64 	%rd169, 1, 0, %p49;
	add.s64 	%rd474, %rd166, %rd169;
	add.s32 	%r420, %r420, 4096;
$L__BB32_38:
	setp.eq.s32 	%p50, %r62, 0;
	@%p50 bra 	$L__BB32_44;
	setp.lt.u32 	%p51, %r62, 4;
	@%p51 bra 	$L__BB32_41;
	add.s32 	%r153, %r420, %r415;
	mul.wide.u32 	%rd171, %r153, 4;
	add.s64 	%rd172, %rd1, %rd171;
	ld.global.u32 	%r154, [%rd172];
	setp.eq.s32 	%p52, %r154, %r3;
	selp.u64 	%rd173, 1, 0, %p52;
	add.s64 	%rd174, %rd474, %rd173;
	add.s32 	%r155, %r153, 512;
	mul.wide.u32 	%rd175, %r155, 4;
	add.s64 	%rd176, %rd1, %rd175;
	ld.global.u32 	%r156, [%rd176];
	setp.eq.s32 	%p53, %r156, %r3;
	selp.u64 	%rd177, 1, 0, %p53;
	add.s64 	%rd178, %rd174, %rd177;
	add.s32 	%r157, %r153, 1024;
	mul.wide.u32 	%rd179, %r157, 4;
	add.s64 	%rd180, %rd1, %rd179;
	ld.global.u32 	%r158, [%rd180];
	setp.eq.s32 	%p54, %r158, %r3;
	selp.u64 	%rd181, 1, 0, %p54;
	add.s64 	%rd182, %rd178, %rd181;
	add.s32 	%r159, %r153, 1536;
	mul.wide.u32 	%rd183, %r159, 4;
	add.s64 	%rd184, %rd1, %rd183;
	ld.global.u32 	%r160, [%rd184];
	setp.eq.s32 	%p55, %r160, %r3;
	selp.u64 	%rd185, 1, 0, %p55;
	add.s64 	%rd474, %rd182, %rd185;
	add.s32 	%r420, %r420, 2048;
$L__BB32_41:
	and.b32  	%r161, %r50, 3;
	setp.eq.s32 	%p56, %r161, 0;
	@%p56 bra 	$L__BB32_44;
	add.s32 	%r423, %r420, %r413;
	cvt.u16.u32 	%rs1, %r412;
	shr.u16 	%rs2, %rs1, 9;
	add.s16 	%rs3, %rs2, 1;
	cvt.u32.u16 	%r162, %rs3;
	and.b32  	%r163, %r162, 3;
	neg.s32 	%r422, %r163;
$L__BB32_43:
	.pragma "nounroll";
	mul.wide.u32 	%rd186, %r423, 4;
	add.s64 	%rd187, %rd1, %rd186;
	ld.global.u32 	%r164, [%rd187];
	setp.eq.s32 	%p57, %r164, %r3;
	selp.u64 	%rd188, 1, 0, %p57;
	add.s64 	%rd474, %rd474, %rd188;
	add.s32 	%r423, %r423, 512;
	add.s32 	%r422, %r422, 1;
	setp.ne.s32 	%p58, %r422, 0;
	@%p58 bra 	$L__BB32_43;
$L__BB32_44:
	// begin inline asm
	mov.u32 %r165, %laneid;
	// end inline asm
	mov.b64 	{%r167, %r172}, %rd474;
	mov.b32 	%r173, 1;
	mov.b32 	%r214, 31;
	mov.b32 	%r215, -1;
	// begin inline asm
	shfl.sync.down.b32 %r166, %r167, %r173, %r214, %r215;
	// end inline asm
	// begin inline asm
	shfl.sync.down.b32 %r171, %r172, %r173, %r214, %r215;
	// end inline asm
	mov.b64 	%rd189, {%r166, %r171};
	setp.gt.s32 	%p59, %r165, 30;
	selp.b64 	%rd190, 0, %rd189, %p59;
	add.s64 	%rd191, %rd190, %rd474;
	mov.b64 	{%r177, %r182}, %rd191;
	mov.b32 	%r183, 2;
	// begin inline asm
	shfl.sync.down.b32 %r176, %r177, %r183, %r214, %r215;
	// end inline asm
	// begin inline asm
	shfl.sync.down.b32 %r181, %r182, %r183, %r214, %r215;
	// end inline asm
	mov.b64 	%rd192, {%r176, %r181};
	setp.gt.s32 	%p60, %r165, 29;
	selp.b64 	%rd193, 0, %rd192, %p60;
	add.s64 	%rd194, %rd193, %rd191;
	mov.b64 	{%r187, %r192}, %rd194;
	mov.b32 	%r193, 4;
	// begin inline asm
	shfl.sync.down.b32 %r186, %r187, %r193, %r214, %r215;
	// end inline asm
	// begin inline asm
	shfl.sync.down.b32 %r191, %r192, %r193, %r214, %r215;
	// end inline asm
	mov.b64 	%rd195, {%r186, %r191};
	setp.gt.s32 	%p61, %r165, 27;
	selp.b64 	%rd196, 0, %rd195, %p61;
	add.s64 	%rd197, %rd196, %rd194;
	mov.b64 	{%r197, %r202}, %rd197;
	mov.b32 	%r203, 8;
	// begin inline asm
	shfl.sync.down.b32 %r196, %r197, %r203, %r214, %r215;
	// end inline asm
	// begin inline asm
	shfl.sync.down.b32 %r201, %r202, %r203, %r214, %r215;
	// end inline asm
	mov.b64 	%rd198, {%r196, %r201};
	setp.gt.s32 	%p62, %r165, 23;
	selp.b64 	%rd199, 0, %rd198, %p62;
	add.s64 	%rd200, %rd199, %rd197;
	mov.b64 	{%r207, %r212}, %rd200;
	mov.b32 	%r213, 16;
	// begin inline asm
	shfl.sync.down.b32 %r206, %r207, %r213, %r214, %r215;
	// end inline asm
	// begin inline asm
	shfl.sync.down.b32 %r211, %r212, %r213, %r214, %r215;
	// end inline asm
	mov.b64 	%rd201, {%r206, %r211};
	setp.gt.s32 	%p63, %r165, 15;
	selp.b64 	%rd202, 0, %rd201, %p63;
	add.s64 	%rd475, %rd202, %rd200;
	setp.ne.s32 	%p64, %r165, 0;
	@%p64 bra 	$L__BB32_46;
	shr.u32 	%r216, %r36, 2;
	and.b32  	%r217, %r216, 248;
	mov.u32 	%r218, _ZZN3cub18CUB_300001_SM_10006detail6reduce18DeviceReduceKernelINS2_10policy_hubIljN4cuda3std3__44plusIlEEE10Policy1000EN6thrust24THRUST_300001_SM_1000_NS18transform_iteratorINSD_6detail14equal_to_valueIiEENSF_15normal_iteratorINSD_10device_ptrIiEEEEllEEjS9_lNS7_10__identityEEEvT0_PT3_T1_NS0_13GridEvenShareISR_EET2_T4_E12temp_storage;
	add.s32 	%r219, %r218, %r217;
	st.shared.u64 	[%r219+16], %rd475;
$L__BB32_46:
	bar.sync 	0;
	setp.ne.s32 	%p65, %r36, 0;
	@%p65 bra 	$L__BB32_48;
	ld.shared.u64 	%rd203, [_ZZN3cub18CUB_300001_SM_10006detail6reduce18DeviceReduceKernelINS2_10policy_hubIljN4cuda3std3__44plusIlEEE10Policy1000EN6thrust24THRUST_300001_SM_1000_NS18transform_iteratorINSD_6detail14equal_to_valueIiEENSF_15normal_iteratorINSD_10device_ptrIiEEEEllEEjS9_lNS7_10__identityEEEvT0_PT3_T1_NS0_13GridEvenShareISR_EET2_T4_E12temp_storage+24];
	add.s64 	%rd204, %rd203, %rd475;
	ld.shared.u64 	%rd205, [_ZZN3cub18CUB_300001_SM_10006detail6reduce18DeviceReduceKernelINS2_10policy_hubIljN4cuda3std3__44plusIlEEE10Policy1000EN6thrust24THRUST_300001_SM_1000_NS18transform_iteratorINSD_6detail14equal_to_valueIiEENSF_15normal_iteratorINSD_10device_ptrIiEEEEllEEjS9_lNS7_10__identityEEEvT0_PT3_T1_NS0_13GridEvenShareISR_EET2_T4_E12temp_storage+32];
	add.s64 	%rd206, %rd204, %rd205;
	ld.shared.u64 	%rd207, [_ZZN3cub18CUB_300001_SM_10006detail6reduce18DeviceReduceKernelINS2_10policy_hubIljN4cuda3std3__44plusIlEEE10Policy1000EN6thrust24THRUST_300001_SM_1000_NS18transform_iteratorINSD_6detail14equal_to_valueIiEENSF_15normal_iteratorINSD_10device_ptrIiEEEEllEEjS9_lNS7_10__identityEEEvT0_PT3_T1_NS0_13GridEvenShareISR_EET2_T4_E12temp_storage+40];
	add.s64 	%rd208, %rd206, %rd207;
	ld.shared.u64 	%rd209, [_ZZN3cub18CUB_300001_SM_10006detail6reduce18DeviceReduceKernelINS2_10policy_hubIljN4cuda3std3__44plusIlEEE10Policy1000EN6thrust24THRUST_300001_SM_1000_NS18transform_iteratorINSD_6detail14equal_to_valueIiEENSF_15normal_iteratorINSD_10device_ptrIiEEEEllEEjS9_lNS7_10__identityEEEvT0_PT3_T1_NS0_13GridEvenShareISR_EET2_T4_E12temp_storage+48];
	add.s64 	%rd210, %rd208, %rd209;
	ld.shared.u64 	%rd211, [_ZZN3cub18CUB_300001_SM_10006detail6reduce18DeviceReduceKernelINS2_10policy_hubIljN4cuda3std3__44plusIlEEE10Policy1000EN6thrust24THRUST_300001_SM_1000_NS18transform_iteratorINSD_6detail14equal_to_valueIiEENSF_15normal_iteratorINSD_10device_ptrIiEEEEllEEjS9_lNS7_10__identityEEEvT0_PT3_T1_NS0_13GridEvenShareISR_EET2_T4_E12temp_storage+56];
	add.s64 	%rd212, %rd210, %rd211;
	ld.shared.u64 	%rd213, [_ZZN3cub18CUB_300001_SM_10006detail6reduce18DeviceReduceKernelINS2_10policy_hubIljN4cuda3std3__44plusIlEEE10Policy1000EN6thrust24THRUST_300001_SM_1000_NS18transform_iteratorINSD_6detail14equal_to_valueIiEENSF_15normal_iteratorINSD_10device_ptrIiEEEEllEEjS9_lNS7_10__identityEEEvT0_PT3_T1_NS0_13GridEvenShareISR_EET2_T4_E12temp_storage+64];
	add.s64 	%rd214, %rd212, %rd213;
	ld.shared.u64 	%rd215, [_ZZN3cub18CUB_300001_SM_10006detail6reduce18DeviceReduceKernelINS2_10policy_hubIljN4cuda3std3__44plusIlEEE10Policy1000EN6thrust24THRUST_300001_SM_1000_NS18transform_iteratorINSD_6detail14equal_to_valueIiEENSF_15normal_iteratorINSD_10device_ptrIiEEEEllEEjS9_lNS7_10__identityEEEvT0_PT3_T1_NS0_13GridEvenShareISR_EET2_T4_E12temp_storage+72];
	add.s64 	%rd216, %rd214, %rd215;
	ld.shared.u64 	%rd217, [_ZZN3cub18CUB_300001_SM_10006detail6reduce18DeviceReduceKernelINS2_10policy_hubIljN4cuda3std3__44plusIlEEE10Policy1000EN6thrust24THRUST_300001_SM_1000_NS18transform_iteratorINSD_6detail14equal_to_valueIiEENSF_15normal_iteratorINSD_10device_ptrIiEEEEllEEjS9_lNS7_10__identityEEEvT0_PT3_T1_NS0_13GridEvenShareISR_EET2_T4_E12temp_storage+80];
	add.s64 	%rd218, %rd216, %rd217;
	ld.shared.u64 	%rd219, [_ZZN3cub18CUB_300001_SM_10006detail6reduce18DeviceReduceKernelINS2_10policy_hubIljN4cuda3std3__44plusIlEEE10Policy1000EN6thrust24THRUST_300001_SM_1000_NS18transform_iteratorINSD_6detail14equal_to_valueIiEENSF_15normal_iteratorINSD_10device_ptrIiEEEEllEEjS9_lNS7_10__identityEEEvT0_PT3_T1_NS0_13GridEvenShareISR_EET2_T4_E12temp_storage+88];
	add.s64 	%rd220, %rd218, %rd219;
	ld.shared.u64 	%rd221, [_ZZN3cub18CUB_300001_SM_10006detail6reduce18DeviceReduceKernelINS2_10policy_hubIljN4cuda3std3__44plusIlEEE10Policy1000EN6thrust24THRUST_300001_SM_1000_NS18transform_iteratorINSD_6detail14equal_to_valueIiEENSF_15normal_iteratorINSD_10device_ptrIiEEEEllEEjS9_lNS7_10__identityEEEvT0_PT3_T1_NS0_13GridEvenShareISR_EET2_T4_E12temp_storage+96];
	add.s64 	%rd222, %rd220, %rd221;
	ld.shared.u64 	%rd223, [_ZZN3cub18CUB_300001_SM_10006detail6reduce18DeviceReduceKernelINS2_10policy_hubIljN4cuda3std3__44plusIlEEE10Policy1000EN6thrust24THRUST_300001_SM_1000_NS18transform_iteratorINSD_6detail14equal_to_valueIiEENSF_15normal_iteratorINSD_10device_ptrIiEEEEllEEjS9_lNS7_10__identityEEEvT0_PT3_T1_NS0_13GridEvenShareISR_EET2_T4_E12temp_storage+104];
	add.s64 	%rd224, %rd222, %rd223;
	ld.shared.u64 	%rd225, [_ZZN3cub18CUB_300001_SM_10006detail6reduce18DeviceReduceKernelINS2_10policy_hubIljN4cuda3std3__44plusIlEEE10Policy1000EN6thrust24THRUST_300001_SM_1000_NS18transform_iteratorINSD_6detail14equal_to_valueIiEENSF_15normal_iteratorINSD_10device_ptrIiEEEEllEEjS9_lNS7_10__identityEEEvT0_PT3_T1_NS0_13GridEvenShareISR_EET2_T4_E12temp_storage+112];
	add.s64 	%rd226, %rd224, %rd225;
	ld.shared.u64 	%rd227, [_ZZN3cub18CUB_300001_SM_10006detail6reduce18DeviceReduceKernelINS2_10policy_hubIljN4cuda3std3__44plusIlEEE10Policy1000EN6thrust24THRUST_300001_SM_1000_NS18transform_iteratorINSD_6detail14equal_to_valueIiEENSF_15normal_iteratorINSD_10device_ptrIiEEEEllEEjS9_lNS7_10__identityEEEvT0_PT3_T1_NS0_13GridEvenShareISR_EET2_T4_E12temp_storage+120];
	add.s64 	%rd228, %rd226, %rd227;
	ld.shared.u64 	%rd229, [_ZZN3cub18CUB_300001_SM_10006detail6reduce18DeviceReduceKernelINS2_10policy_hubIljN4cuda3std3__44plusIlEEE10Policy1000EN6thrust24THRUST_300001_SM_1000_NS18transform_iteratorINSD_6detail14equal_to_valueIiEENSF_15normal_iteratorINSD_10device_ptrIiEEEEllEEjS9_lNS7_10__identityEEEvT0_PT3_T1_NS0_13GridEvenShareISR_EET2_T4_E12temp_storage+128];
	add.s64 	%rd230, %rd228, %rd229;
	ld.shared.u64 	%rd231, [_ZZN3cub18CUB_300001_SM_10006detail6reduce18DeviceReduceKernelINS2_10policy_hubIljN4cuda3std3__44plusIlEEE10Policy1000EN6thrust24THRUST_300001_SM_1000_NS18transform_iteratorINSD_6detail14equal_to_valueIiEENSF_15normal_iteratorINSD_10device_ptrIiEEEEllEEjS9_lNS7_10__identityEEEvT0_PT3_T1_NS0_13GridEvenShareISR_EET2_T4_E12temp_storage+136];
	add.s64 	%rd475, %rd230, %rd231;
$L__BB32_48:
	mov.u32 	%r401, %tid.x;
	setp.ne.s32 	%p137, %r401, 0;
	@%p137 bra 	$L__BB32_50;
	ld.param.u64 	%rd454, [_ZN3cub18CUB_300001_SM_10006detail6reduce18DeviceReduceKernelINS2_10policy_hubIljN4cuda3std3__44plusIlEEE10Policy1000EN6thrust24THRUST_300001_SM_1000_NS18transform_iteratorINSD_6detail14equal_to_valueIiEENSF_15normal_iteratorINSD_10device_ptrIiEEEEllEEjS9_lNS7_10__identityEEEvT0_PT3_T1_NS0_13GridEvenShareISR_EET2_T4__param_1];
	cvta.to.global.u64 	%rd451, %rd454;
	mul.wide.u32 	%rd452, %r4, 8;
	add.s64 	%rd453, %rd451, %rd452;
	st.global.u64 	[%rd453], %rd475;
$L__BB32_50:
	ret;

}
	// .globl	_ZN3cub18CUB_300001_SM_10006detail6reduce28DeviceReduceSingleTileKernelINS2_10policy_hubIljN4cuda3std3__44plusIlEEE10Policy1000EPlSC_iS9_llNS7_10__identityEEEvT0_T1_T2_T3_T4_T6_
.visible .entry _ZN3cub18CUB_300001_SM_10006detail6reduce28DeviceReduceSingleTileKernelINS2_10policy_hubIljN4cuda3std3__44plusIlEEE10Policy1000EPlSC_iS9_llNS7_10__identityEEEvT0_T1_T2_T3_T4_T6_(
	.param .u64 .ptr .align 1 _ZN3cub18CUB_300001_SM_10006detail6reduce28DeviceReduceSingleTileKernelINS2_10policy_hubIljN4cuda3std3__44plusIlEEE10Policy1000EPlSC_iS9_llNS7_10__identityEEEvT0_T1_T2_T3_T4_T6__param_0,
	.param .u64 .ptr .align 1 _ZN3cub18CUB_300001_SM_10006detail6reduce28DeviceReduceSingleTileKernelINS2_10policy_hubIljN4cuda3std3__44plusIlEEE10Policy1000EPlSC_iS9_llNS7_10__identityEEEvT0_T1_T2_T3_T4_T6__param_1,
	.param .u32 _ZN3cub18CUB_300001_SM_10006detail6reduce28DeviceReduceSingleTileKernelINS2_10policy_hubIljN4cuda3std3__44plusIlEEE10Policy1000EPlSC_iS9_llNS7_10__identityEEEvT0_T1_T2_T3_T4_T6__param_2,
	.param .align 1 .b8 _ZN3cub18CUB_300001_SM_10006detail6reduce28DeviceReduceSingleTileKernelINS2_10policy_hubIljN4cuda3std3__44plusIlEEE10Policy1000EPlSC_iS9_llNS7_10__identityEEEvT0_T1_T2_T3_T4_T6__param_3[1],
	.param .u64 _ZN3cub18CUB_300001_SM_10006detail6reduce28DeviceReduceSingleTileKernelINS2_10policy_hubIljN4cuda3std3__44plusIlEEE10Policy1000EPlSC_iS9_llNS7_10__identityEEEvT0_T1_T2_T3_T4_T6__param_4,
	.param .align 1 .b8 _ZN3cub18CUB_300001_SM_10006detail6reduce28DeviceReduceSingleTileKernelINS2_10policy_hubIljN4cuda3std3__44plusIlEEE10Policy1000EPlSC_iS9_llNS7_10__identityEEEvT0_T1_T2_T3_T4_T6__param_5[1]
)
.maxntid 512
.minnctapersm 1
{
	.reg .pred 	%p<58>;
	.reg .b32 	%r<238>;
	.reg .b64 	%rd<281>;
	// demoted variable
	.shared .align 8 .b8 _ZZN3cub18CUB_300001_SM_10006detail6reduce28DeviceReduceSingleTileKernelINS2_10policy_hubIljN4cuda3std3__44plusIlEEE10Policy1000EPlSC_iS9_llNS7_10__identityEEEvT0_T1_T2_T3_T4_T6_E12temp_storage[152];
	ld.param.u64 	%rd35, [_ZN3cub18CUB_300001_SM_10006detail6reduce28DeviceReduceSingleTileKernelINS2_10policy_hubIljN4cuda3std3__44plusIlEEE10Policy1000EPlSC_iS9_llNS7_10__identityEEEvT0_T1_T2_T3_T4_T6__param_0];
	ld.param.u64 	%rd37, [_ZN3cub18CUB_300001_SM_10006detail6reduce28DeviceReduceSingleTileKernelINS2_10policy_hubIljN4cuda3std3__44plusIlEEE10Policy1000EPlSC_iS9_llNS7_10__identityEEEvT0_T1_T2_T3_T4_T6__param_1];
	ld.param.u32 	%r34, [_ZN3cub18CUB_300001_SM_10006detail6reduce28DeviceReduceSingleTileKernelINS2_10policy_hubIljN4cuda3std3__44plusIlEEE10Policy1000EPlSC_iS9_llNS7_10__identityEEEvT0_T1_T2_T3_T4_T6__param_2];
	ld.param.u64 	%rd36, [_ZN3cub18CUB_300001_SM_10006detail6reduce28DeviceReduceSingleTileKernelINS2_10policy_hubIljN4cuda3std3__44plusIlEEE10Policy1000EPlSC_iS9_llNS7_10__identityEEEvT0_T1_T2_T3_T4_T6__param_4];
	cvta.to.global.u64 	%rd1, %rd37;
	setp.ne.s32 	%p1, %r34, 0;
	@%p1 bra 	$L__BB33_3;
	mov.u32 	%r224, %tid.x;
	setp.ne.s32 	%p57, %r224, 0;
	@%p57 bra 	$L__BB33_39;
	st.global.u64 	[%rd1], %rd36;
	bra.uni 	$L__BB33_39;
$L__BB33_3:
	setp.gt.s32 	%p2, %r34, 3583;
	@%p2 bra 	$L__BB33_21;
	mov.u32 	%r1, %tid.x;
	setp.ge.s32 	%p19, %r1, %r34;
	mov.b64 	%rd271, 0;
	mov.u32 	%r228, %r1;
	@%p19 bra 	$L__BB33_6;
	mul.wide.u32 	%rd146, %r1, 8;
	add.s64 	%rd145, %rd35, %rd146;
	// begin inline asm
	ld.global.nc.u64 %rd271, [%rd145];
	// end inline asm
	add.s32 	%r228, %r1, 512;
$L__BB33_6:
	setp.ge.s32 	%p20, %r228, %r34;
	@%p20 bra 	$L__BB33_12;
	not.b32 	%r100, %r228;
	add.s32 	%r4, %r34, %r100;
	and.b32  	%r101, %r4, 1536;
	setp.eq.s32 	%p21, %r101, 1536;
	@%p21 bra 	$L__BB33_10;
	mul.wide.u32 	%rd148, %r228, 8;
	add.s64 	%rd266, %rd35, %rd148;
	shr.u32 	%r102, %r4, 9;
	add.s32 	%r103, %r102, 1;
	and.b32  	%r104, %r103, 3;
	neg.s32 	%r226, %r104;
$L__BB33_9:
	.pragma "nounroll";
	// begin inline asm
	ld.global.nc.u64 %rd149, [%rd266];
	// end inline asm
	add.s64 	%rd271, %rd149, %rd271;
	add.s32 	%r228, %r228, 512;
	add.s64 	%rd266, %rd266, 4096;
	add.s32 	%r226, %r226, 1;
	setp.ne.s32 	%p22, %r226, 0;
	@%p22 bra 	$L__BB33_9;
$L__BB33_10:
	setp.lt.u32 	%p23, %r4, 1536;
	@%p23 bra 	$L__BB33_12;
$L__BB33_11:
	mul.wide.s32 	%rd159, %r228, 8;
	add.s64 	%rd152, %rd35, %rd159;
	// begin inline asm
	ld.global.nc.u64 %rd151, [%rd152];
	// end inline asm
	add.s64 	%rd160, %rd151, %rd271;
	add.s64 	%rd154, %rd152, 4096;
	// begin inline asm
	ld.global.nc.u64 %rd153, [%rd154];
	// end inline asm
	add.s64 	%rd161, %rd153, %rd160;
	add.s64 	%rd156, %rd152, 8192;
	// begin inline asm
	ld.global.nc.u64 %rd155, [%rd156];
	// end inline asm
	add.s64 	%rd162, %rd155, %rd161;
	add.s64 	%rd158, %rd152, 12288;
	// begin inline asm
	ld.global.nc.u64 %rd157, [%rd158];
	// end inline asm
	add.s64 	%rd271, %rd157, %rd162;
	add.s32 	%r228, %r228, 2048;
	setp.lt.s32 	%p24, %r228, %r34;
	@%p24 bra 	$L__BB33_11;
$L__BB33_12:
	setp.lt.s32 	%p25, %r34, 512;
	@%p25 bra 	$L__BB33_17;
	// begin inline asm
	mov.u32 %r168, %laneid;
	// end inline asm
	mov.b64 	{%r170, %r175}, %rd271;
	mov.b32 	%r176, 1;
	mov.b32 	%r217, 31;
	mov.b32 	%r218, -1;
	// begin inline asm
	shfl.sync.down.b32 %r169, %r170, %r176, %r217, %r218;
	// end inline asm
	// begin inline asm
	shfl.sync.down.b32 %r174, %r175, %r176, %r217, %r218;
	// end inline asm
	mov.b64 	%rd221, {%r169, %r174};
	setp.gt.s32 	%p49, %r168, 30;
	selp.b64 	%rd222, 0, %rd221, %p49;
	add.s64 	%rd223, %rd222, %rd271;
	mov.b64 	{%r180, %r185}, %rd223;
	mov.b32 	%r186, 2;
	// begin inline asm
	shfl.sync.down.b32 %r179, %r180, %r186, %r217, %r218;
	// end inline asm
	// begin inline asm
	shfl.sync.down.b32 %r184, %r185, %r186, %r217, %r218;
	// end inline asm
	mov.b64 	%rd224, {%r179, %r184};
	setp.gt.s32 	%p50, %r168, 29;
	selp.b64 	%rd225, 0, %rd224, %p50;
	add.s64 	%rd226, %rd225, %rd223;
	mov.b64 	{%r190, %r195}, %rd226;
	mov.b32 	%r196, 4;
	// begin inline asm
	shfl.sync.down.b32 %r189, %r190, %r196, %r217, %r218;
	// end inline asm
	// begin inline asm
	shfl.sync.down.b32 %r194, %r195, %r196, %r217, %r218;
	// end inline asm
	mov.b64 	%rd227, {%r189, %r194};
	setp.gt.s32 	%p51, %r168, 27;
	selp.b64 	%rd228, 0, %rd227, %p51;
	add.s64 	%rd229, %rd228, %rd226;
	mov.b64 	{%r200, %r205}, %rd229;
	mov.b32 	%r206, 8;
	// begin inline asm
	shfl.sync.down.b32 %r199, %r200, %r206, %r217, %r218;
	// end inline asm
	// begin inline asm
	shfl.sync.down.b32 %r204, %r205, %r206, %r217, %r218;
	// end inline asm
	mov.b64 	%rd230, {%r199, %r204};
	setp.gt.s32 	%p52, %r168, 23;
	selp.b64 	%rd231, 0, %rd230, %p52;
	add.s64 	%rd232, %rd231, %rd229;
	mov.b64 	{%r210, %r215}, %rd232;
	mov.b32 	%r216, 16;
	// begin inline asm
	shfl.sync.down.b32 %r209, %r210, %r216, %r217, %r218;
	// end inline asm
	// begin inline asm
	shfl.sync.down.b32 %r214, %r215, %r216, %r217, %r218;
	// end inline asm
	mov.b64 	%rd233, {%r209, %r214};
	setp.gt.s32 	%p53, %r168, 15;
	selp.b64 	%rd234, 0, %rd233, %p53;
	add.s64 	%rd280, %rd234, %rd232;
	setp.ne.s32 	%p54, %r168, 0;
	@%p54 bra 	$L__BB33_15;
	shr.u32 	%r219, %r1, 2;
	and.b32  	%r220, %r219, 248;
	mov.u32 	%r221, _ZZN3cub18CUB_300001_SM_10006detail6reduce28DeviceReduceSingleTileKernelINS2_10policy_hubIljN4cuda3std3__44plusIlEEE10Policy1000EPlSC_iS9_llNS7_10__identityEEEvT0_T1_T2_T3_T4_T6_E12temp_storage;
	add.s32 	%r222, %r221, %r220;
	st.shared.u64 	[%r222+16], %rd280;
$L__BB33_15:
	bar.sync 	0;
	setp.ne.s32 	%p55, %r1, 0;
	@%p55 bra 	$L__BB33_37;
	ld.shared.u64 	%rd235, [_ZZN3cub18CUB_300001_SM_10006detail6reduce28DeviceReduceSingleTileKernelINS2_10policy_hubIljN4cuda3std3__44plusIlEEE10Policy1000EPlSC_iS9_llNS7_10__identityEEEvT0_T1_T2_T3_T4_T6_E12temp_storage+24];
	add.s64 	%rd236, %rd235, %rd280;
	ld.shared.u64 	%rd237, [_ZZN3cub18CUB_300001_SM_10006detail6reduce28DeviceReduceSingleTileKernelINS2_10policy_hubIljN4cuda3std3__44plusIlEEE10Policy1000EPlSC_iS9_llNS7_10__identityEEEvT0_T1_T2_T3_T4_T6_E12temp_storage+32];
	add.s64 	%rd238, %rd236, %rd237;
	ld.shared.u64 	%rd239, [_ZZN3cub18CUB_300001_SM_10006detail6reduce28DeviceReduceSingleTileKernelINS2_10policy_hubIljN4cuda3std3__44plusIlEEE10Policy1000EPlSC_iS9_llNS7_10__identityEEEvT0_T1_T2_T3_T4_T6_E12temp_storage+40];
	add.s64 	%rd240, %rd238, %rd239;
	ld.shared.u64 	%rd241, [_ZZN3cub18CUB_300001_SM_10006detail6reduce28DeviceReduceSingleTileKernelINS2_10policy_hubIljN4cuda3std3__44plusIlEEE10Policy1000EPlSC_iS9_llNS7_10__identityEEEvT0_T1_T2_T3_T4_T6_E12temp_storage+48];
	add.s64 	%rd242, %rd240, %rd241;
	ld.shared.u64 	%rd243, [_ZZN3cub18CUB_300001_SM_10006detail6reduce28DeviceReduceSingleTileKernelINS2_10policy_hubIljN4cuda3std3__44plusIlEEE10Policy1000EPlSC_iS9_llNS7_10__identityEEEvT0_T1_T2_T3_T4_T6_E12temp_storage+56];
	add.s64 	%rd244, %rd242, %rd243;
	ld.shared.u64 	%rd245, [_ZZN3cub18CUB_300001_SM_10006detail6reduce28DeviceReduceSingleTileKernelINS2_10policy_hubIljN4cuda3std3__44plusIlEEE10Policy1000EPlSC_iS9_llNS7_10__identityEEEvT0_T1_T2_T3_T4_T6_E12temp_storage+64];
	add.s64 	%rd246, %rd244, %rd245;
	ld.shared.u64 	%rd247, [_ZZN3cub18CUB_300001_SM_10006detail6reduce28DeviceReduceSingleTileKernelINS2_10policy_hubIljN4cuda3std3__44plusIlEEE10Policy1000EPlSC_iS9_llNS7_10__identityEEEvT0_T1_T2_T3_T4_T6_E12temp_storage+72];
	add.s64 	%rd248, %rd246, %rd247;
	ld.shared.u64 	%rd249, [_ZZN3cub18CUB_300001_SM_10006detail6reduce28DeviceReduceSingleTileKernelINS2_10policy_hubIljN4cuda3std3__44plusIlEEE10Policy1000EPlSC_iS9_llNS7_10__identityEEEvT0_T1_T2_T3_T4_T6_E12temp_storage+80];
	add.s64 	%rd250, %rd248, %rd249;
	ld.shared.u64 	%rd251, [_ZZN3cub18CUB_300001_SM_10006detail6reduce28DeviceReduceSingleTileKernelINS2_10policy_hubIljN4cuda3std3__44plusIlEEE10Policy1000EPlSC_iS9_llNS7_10__identityEEEvT0_T1_T2_T3_T4_T6_E12temp_storage+88];
	add.s64 	%rd252, %rd250, %rd251;
	ld.shared.u64 	%rd253, [_ZZN3cub18CUB_300001_SM_10006detail6reduce28DeviceReduceSingleTileKernelINS2_10policy_hubIljN4cuda3std3__44plusIlEEE10Policy1000EPlSC_iS9_llNS7_10__identityEEEvT0_T1_T2_T3_T4_T6_E12temp_storage+96];
	add.s64 	%rd254, %rd252, %rd253;
	ld.shared.u64 	%rd255, [_ZZN3cub18CUB_300001_SM_10006detail6reduce28DeviceReduceSingleTileKernelINS2_10policy_hubIljN4cuda3std3__44plusIlEEE10Policy1000EPlSC_iS9_llNS7_10__identityEEEvT0_T1_T2_T3_T4_T6_E12temp_storage+104];
	add.s64 	%rd256, %rd254, %rd255;
	ld.shared.u64 	%rd257, [_ZZN3cub18CUB_300001_SM_10006detail6reduce28DeviceReduceSingleTileKernelINS2_10policy_hubIljN4cuda3std3__44plusIlEEE10Policy1000EPlSC_iS9_llNS7_10__identityEEEvT0_T1_T2_T3_T4_T6_E12temp_storage+112];
	add.s64 	%rd258, %rd256, %rd257;
	ld.shared.u64 	%rd259, [_ZZN3cub18CUB_300001_SM_10006detail6reduce28DeviceReduceSingleTileKernelINS2_10policy_hubIljN4cuda3std3__44plusIlEEE10Policy1000EPlSC_iS9_llNS7_10__identityEEEvT0_T1_T2_T3_T4_T6_E12temp_storage+120];
	add.s64 	%rd260, %rd258, %rd259;
	ld.shared.u64 	%rd261, [_ZZN3cub18CUB_300001_SM_10006detail6reduce28DeviceReduceSingleTileKernelINS2_10policy_hubIljN4cuda3std3__44plusIlEEE10Policy1000EPlSC_iS9_llNS7_10__identityEEEvT0_T1_T2_T3_T4_T6_E12temp_storage+128];
	add.s64 	%rd262, %rd260, %rd261;
	ld.shared.u64 	%rd263, [_ZZN3cub18CUB_300001_SM_10006detail6reduce28DeviceReduceSingleTileKernelINS2_10policy_hubIljN4cuda3std3__44plusIlEEE10Policy1000EPlSC_iS9_llNS7_10__identityEEEvT0_T1_T2_T3_T4_T6_E12temp_storage+136];
	add.s64 	%rd280, %rd262, %rd263;
	bra.uni 	$L__BB33_37;
$L__BB33_17:
	// begin inline asm
	mov.u32 %r105, %laneid;
	// end inline asm
	and.b32  	%r156, %r1, 992;
	add.s32 	%r157, %r156, 32;
	setp.gt.s32 	%p26, %r157, %r34;
	not.b32 	%r158, %r156;
	add.s32 	%r159, %r34, %r158;
	selp.b32 	%r154, %r159, 31, %p26;
	mov.b64 	{%r107, %r112}, %rd271;
	mov.b32 	%r113, 1;
	mov.b32 	%r155, -1;
	// begin inline asm
	shfl.sync.down.b32 %r106, %r107, %r113, %r154, %r155;
	// end inline asm
	// begin inline asm
	shfl.sync.down.b32 %r111, %r112, %r113, %r154, %r155;
	// end inline asm
	mov.b64 	%rd163, {%r106, %r111};
	setp.lt.s32 	%p27, %r105, %r154;
	selp.b64 	%rd164, %rd163, 0, %p27;
	add.s64 	%rd165, %rd164, %rd271;
	mov.b64 	{%r117, %r122}, %rd165;
	mov.b32 	%r123, 2;
	// begin inline asm
	shfl.sync.down.b32 %r116, %r117, %r123, %r154, %r155;
	// end inline asm
	// begin inline asm
	shfl.sync.down.b32 %r121, %r122, %r123, %r154, %r155;
	// end inline asm
	mov.b64 	%rd166, {%r116, %r121};
	add.s32 	%r160, %r105, 2;
	setp.gt.s32 	%p28, %r160, %r154;
	selp.b64 	%rd167, 0, %rd166, %p28;
	add.s64 	%rd168, %rd167, %rd165;
	mov.b64 	{%r127, %r132}, %rd168;
	mov.b32 	%r133, 4;
	// begin inline asm
	shfl.sync.down.b32 %r126, %r127, %r133, %r154, %r155;
	// end inline asm
	// begin inline asm
	shfl.sync.down.b32 %r131, %r132, %r133, %r154, %r155;
	// end inline asm
	mov.b64 	%rd169, {%r126, %r131};
	add.s32 	%r161, %r105, 4;
	setp.gt.s32 	%p29, %r161, %r154;
	selp.b64 	%rd170, 0, %rd169, %p29;
	add.s64 	%rd171, %rd170, %rd168;
	mov.b64 	{%r137, %r142}, %rd171;
	mov.b32 	%r143, 8;
	// begin inline asm
	shfl.sync.down.b32 %r136, %r137, %r143, %r154, %r155;
	// end inline asm
	// begin inline asm
	shfl.sync.down.b32 %r141, %r142, %r143, %r154, %r155;
	// end inline asm
	mov.b64 	%rd172, {%r136, %r141};
	add.s32 	%r162, %r105, 8;
	setp.gt.s32 	%p30, %r162, %r154;
	selp.b64 	%rd173, 0, %rd172, %p30;
	add.s64 	%rd174, %rd173, %rd171;
	mov.b64 	{%r147, %r152}, %rd174;
	mov.b32 	%r153, 16;
	// begin inline asm
	shfl.sync.down.b32 %r146, %r147, %r153, %r154, %r155;
	// end inline asm
	// begin inline asm
	shfl.sync.down.b32 %r151, %r152, %r153, %r154, %r155;
	// end inline asm
	mov.b64 	%rd175, {%r146, %r151};
	add.s32 	%r163, %r105, 16;
	setp.gt.s32 	%p31, %r163, %r154;
	selp.b64 	%rd176, 0, %rd175, %p31;
	add.s64 	%rd280, %rd176, %rd174;
	setp.ne.s32 	%p32, %r105, 0;
	@%p32 bra 	$L__BB33_19;
	shr.u32 	%r164, %r1, 2;
	and.b32  	%r165, %r164, 248;
	mov.u32 	%r166, _ZZN3cub18CUB_300001_SM_10006detail6reduce28DeviceReduceSingleTileKernelINS2_10policy_hubIljN4cuda3std3__44plusIlEEE10Policy1000EPlSC_iS9_llNS7_10__identityEEEvT0_T1_T2_T3_T4_T6_E12temp_storage;
	add.s32 	%r167, %r166, %r165;
	st.shared.u64 	[%r167+16], %rd280;
$L__BB33_19:
	bar.sync 	0;
	setp.ne.s32 	%p33, %r1, 0;
	@%p33 bra 	$L__BB33_37;
	setp.gt.s32 	%p34, %r34, 32;
	ld.shared.u64 	%rd177, [_ZZN3cub18CUB_300001_SM_10006detail6reduce28DeviceReduceSingleTileKernelINS2_10policy_hubIljN4cuda3std3__44plusIlEEE10Policy1000EPlSC_iS9_llNS7_10__identityEEEvT0_T1_T2_T3_T4_T6_E12temp_storage+24];
	selp.b64 	%rd178, %rd177, 0, %p34;
	add.s64 	%rd179, %rd178, %rd280;
	setp.gt.s32 	%p35, %r34, 64;
	ld.shared.u64 	%rd180, [_ZZN3cub18CUB_300001_SM_10006detail6reduce28DeviceReduceSingleTileKernelINS2_10policy_hubIljN4cuda3std3__44plusIlEEE10Policy1000EPlSC_iS9_llNS7_10__identityEEEvT0_T1_T2_T3_T4_T6_E12temp_storage+32];
	selp.b64 	%rd181, %rd180, 0, %p35;
	add.s64 	%rd182, %rd179, %rd181;
	setp.gt.s32 	%p36, %r34, 96;
	ld.shared.u64 	%rd183, [_ZZN3cub18CUB_300001_SM_10006detail6reduce28DeviceReduceSingleTileKernelINS2_10policy_hubIljN4cuda3std3__44plusIlEEE10Policy1000EPlSC_iS9_llNS7_10__identityEEEvT0_T1_T2_T3_T4_T6_E12temp_storage+40];
	selp.b64 	%rd184, %rd183, 0, %p36;
	add.s64 	%rd185, %rd182, %rd184;
	setp.gt.s32 	%p37, %r34, 128;
	ld.shared.u64 	%rd186, [_ZZN3cub18CUB_300001_SM_10006detail6reduce28DeviceReduceSingleTileKernelINS2_10policy_hubIljN4cuda3std3__44plusIlEEE10Policy1000EPlSC_iS9_llNS7_10__identityEEEvT0_T1_T2_T3_T4_T6_E12temp_storage+48];
	selp.b64 	%rd187, %rd186, 0, %p37;
	add.s64 	%rd188, %rd185, %rd187;
	setp.gt.s32 	%p38, %r34, 160;
	ld.shared.u64 	%rd189, [_ZZN3cub18CUB_300001_SM_10006detail6reduce28DeviceReduceSingleTileKernelINS2_10policy_hubIljN4cuda3std3__44plusIlEEE10Policy1000EPlSC_iS9_llNS7_10__identityEEEvT0_T1_T2_T3_T4_T6_E12temp_storage+56];
	selp.b64 	%rd190, %rd189, 0, %p38;
	add.s64 	%rd191, %rd188, %rd190;
	setp.gt.s32 	%p39, %r34, 192;
	ld.shared.u64 	%rd192, [_ZZN3cub18CUB_300001_SM_10006detail6reduce28DeviceReduceSingleTileKernelINS2_10policy_hubIljN4cuda3std3__44plusIlEEE10Policy1000EPlSC_iS9_llNS7_10__identityEEEvT0_T1_T2_T3_T4_T6_E12temp_storage+64];
	selp.b64 	%rd193, %rd192, 0, %p39;
	add.s64 	%rd194, %rd191, %rd193;
	setp.gt.s32 	%p40, %r34, 224;
	ld.shared.u64 	%rd195, [_ZZN3cub18CUB_300001_SM_10006detail6reduce28DeviceReduceSingleTileKernelINS2_10policy_hubIljN4cuda3std3__44plusIlEEE10Policy1000EPlSC_iS9_llNS7_10__identityEEEvT0_T1_T2_T3_T4_T6_E12temp_storage+72];
	selp.b64 	%rd196, %rd195, 0, %p40;
	add.s64 	%rd197, %rd194, %rd196;
	setp.gt.s32 	%p41, %r34, 256;
	ld.shared.u64 	%rd198, [_ZZN3cub18CUB_300001_SM_10006detail6reduce28DeviceReduceSingleTileKernelINS2_10policy_hubIljN4cuda3std3__44plusIlEEE10Policy1000EPlSC_iS9_llNS7_10__identityEEEvT0_T1_T2_T3_T4_T6_E12temp_storage+80];
	selp.b64 	%rd199, %rd198, 0, %p41;
	add.s64 	%rd200, %rd197, %rd199;
	setp.gt.s32 	%p42, %r34, 288;
	ld.shared.u64 	%rd201, [_ZZN3cub18CUB_300001_SM_10006detail6reduce28DeviceReduceSingleTileKernelINS2_10policy_hubIljN4cuda3std3__44plusIlEEE10Policy1000EPlSC_iS9_llNS7_10__identityEEEvT0_T1_T2_T3_T4_T6_E12temp_storage+88];
	selp.b64 	%rd202, %rd201, 0, %p42;
	add.s64 	%rd203, %rd200, %rd202;
	setp.gt.s32 	%p43, %r34, 320;
	ld.shared.u64 	%rd204, [_ZZN3cub18CUB_300001_SM_10006detail6reduce28DeviceReduceSingleTileKernelINS2_10policy_hubIljN4cuda3std3__44plusIlEEE10Policy1000EPlSC_iS9_llNS7_10__identityEEEvT0_T1_T2_T3_T4_T6_E12temp_storage+96];
	selp.b64 	%rd205, %rd204, 0, %p43;
	add.s64 	%rd206, %rd203, %rd205;
	setp.gt.s32 	%p44, %r34, 352;
	ld.shared.u64 	%rd207, [_ZZN3cub18CUB_300001_SM_10006detail6reduce28DeviceReduceSingleTileKernelINS2_10policy_hubIljN4cuda3std3__44plusIlEEE10Policy1000EPlSC_iS9_llNS7_10__identityEEEvT0_T1_T2_T3_T4_T6_E12temp_storage+104];
	selp.b64 	%rd208, %rd207, 0, %p44;
	add.s64 	%rd209, %rd206, %rd208;
	setp.gt.s32 	%p45, %r34, 384;
	ld.shared.u64 	%rd210, [_ZZN3cub18CUB_300001_SM_10006detail6reduce28DeviceReduceSingleTileKernelINS2_10policy_hubIljN4cuda3std3__44plusIlEEE10Policy1000EPlSC_iS9_llNS7_10__identityEEEvT0_T1_T2_T3_T4_T6_E12temp_storage+112];
	selp.b64 	%rd211, %rd210, 0, %p45;
	add.s64 	%rd212, %rd209, %rd211;
	setp.gt.s32 	%p46, %r34, 416;
	ld.shared.u64 	%rd213, [_ZZN3cub18CUB_300001_SM_10006detail6reduce28DeviceReduceSingleTileKernelINS2_10policy_hubIljN4cuda3std3__44plusIlEEE10Policy1000EPlSC_iS9_llNS7_10__identityEEEvT0_T1_T2_T3_T4_T6_E12temp_storage+120];
	selp.b64 	%rd214, %rd213, 0, %p46;
	add.s64 	%rd215, %rd212, %rd214;
	setp.gt.s32 	%p47, %r34, 448;
	ld.shared.u64 	%rd216, [_ZZN3cub18CUB_300001_SM_10006detail6reduce28DeviceReduceSingleTileKernelINS2_10policy_hubIljN4cuda3std3__44plusIlEEE10Policy1000EPlSC_iS9_llNS7_10__identityEEEvT0_T1_T2_T3_T4_T6_E12temp_storage+128];
	selp.b64 	%rd217, %rd216, 0, %p47;
	add.s64 	%rd218, %rd215, %rd217;
	setp.gt.s32 	%p48, %r34, 480;
	ld.shared.u64 	%rd219, [_ZZN3cub18CUB_300001_SM_10006detail6reduce28DeviceReduceSingleTileKernelINS2_10policy_hubIljN4cuda3std3__44plusIlEEE10Policy1000EPlSC_iS9_llNS7_10__identityEEEvT0_T1_T2_T3_T4_T6_E12temp_storage+136];
	selp.b64 	%rd220, %rd219, 0, %p48;
	add.s64 	%rd280, %rd218, %rd220;
	bra.uni 	$L__BB33_37;
$L__BB33_21:
	mov.u32 	%r13, %tid.x;
	mul.wide.u32 	%rd52, %r13, 8;
	add.s64 	%rd39, %rd35, %rd52;
	// begin inline asm
	ld.global.nc.u64 %rd38, [%rd39];
	// end inline asm
	add.s64 	%rd41, %rd39, 4096;
	// begin inline asm
	ld.global.nc.u64 %rd40, [%rd41];
	// end inline asm
	add.s64 	%rd43, %rd39, 8192;
	// begin inline asm
	ld.global.nc.u64 %rd42, [%rd43];
	// end inline asm
	add.s64 	%rd45, %rd39, 12288;
	// begin inline asm
	ld.global.nc.u64 %rd44, [%rd45];
	// end inline asm
	add.s64 	%rd47, %rd39, 16384;
	// begin inline asm
	ld.global.nc.u64 %rd46, [%rd47];
	// end inline asm
	add.s64 	%rd49, %rd39, 20480;
	// begin inline asm
	ld.global.nc.u64 %rd48, [%rd49];
	// end inline asm
	add.s64 	%rd51, %rd39, 24576;
	// begin inline asm
	ld.global.nc.u64 %rd50, [%rd51];
	// end inline asm
	add.s64 	%rd53, %rd40, %rd38;
	add.s64 	%rd54, %rd42, %rd53;
	add.s64 	%rd55, %rd44, %rd54;
	add.s64 	%rd56, %rd46, %rd55;
	add.s64 	%rd57, %rd48, %rd56;
	add.s64 	%rd279, %rd50, %rd57;
	setp.lt.u32 	%p3, %r34, 7168;
	mov.b32 	%r231, 3584;
	@%p3 bra 	$L__BB33_25;
	add.s32 	%r14, %r34, -3584;
	mov.b32 	%r231, 3584;
$L__BB33_23:
	add.s32 	%r37, %r231, %r13;
	mul.wide.u32 	%rd72, %r37, 8;
	add.s64 	%rd59, %rd35, %rd72;
	// begin inline asm
	ld.global.nc.u64 %rd58, [%rd59];
	// end inline asm
	add.s64 	%rd61, %rd59, 4096;
	// begin inline asm
	ld.global.nc.u64 %rd60, [%rd61];
	// end inline asm
	add.s64 	%rd63, %rd59, 8192;
	// begin inline asm
	ld.global.nc.u64 %rd62, [%rd63];
	// end inline asm
	add.s64 	%rd65, %rd59, 12288;
	// begin inline asm
	ld.global.nc.u64 %rd64, [%rd65];
	// end inline asm
	add.s64 	%rd67, %rd59, 16384;
	// begin inline asm
	ld.global.nc.u64 %rd66, [%rd67];
	// end inline asm
	add.s64 	%rd69, %rd59, 20480;
	// begin inline asm
	ld.global.nc.u64 %rd68, [%rd69];
	// end inline asm
	add.s64 	%rd71, %rd59, 24576;
	// begin inline asm
	ld.global.nc.u64 %rd70, [%rd71];
	// end inline asm
	add.s64 	%rd73, %rd58, %rd279;
	add.s64 	%rd74, %rd60, %rd73;
	add.s64 	%rd75, %rd62, %rd74;
	add.s64 	%rd76, %rd64, %rd75;
	add.s64 	%rd77, %rd66, %rd76;
	add.s64 	%rd78, %rd68, %rd77;
	add.s64 	%rd279, %rd70, %rd78;
	sub.s32 	%r38, %r34, %r231;
	setp.lt.s32 	%p4, %r38, 3584;
	@%p4 bra 	$L__BB33_33;
	add.s32 	%r231, %r231, 3584;
	setp.le.s32 	%p5, %r231, %r14;
	@%p5 bra 	$L__BB33_23;
$L__BB33_25:
	setp.le.s32 	%p6, %r34, %r231;
	@%p6 bra 	$L__BB33_33;
	sub.s32 	%r18, %r34, %r231;
	setp.ge.s32 	%p7, %r13, %r18;
	@%p7 bra 	$L__BB33_33;
	not.b32 	%r39, %r13;
	add.s32 	%r40, %r34, %r39;
	sub.s32 	%r19, %r40, %r231;
	and.b32  	%r41, %r19, 1536;
	setp.eq.s32 	%p8, %r41, 1536;
	mov.u32 	%r235, %r13;
	@%p8 bra 	$L__BB33_30;
	add.s32 	%r233, %r13, %r231;
	shr.u32 	%r42, %r19, 9;
	add.s32 	%r43, %r42, 1;
	and.b32  	%r44, %r43, 3;
	neg.s32 	%r232, %r44;
	mov.u32 	%r235, %r13;
$L__BB33_29:
	.pragma "nounroll";
	mul.wide.u32 	%rd82, %r233, 8;
	add.s64 	%rd81, %rd35, %rd82;
	// begin inline asm
	ld.global.nc.u64 %rd80, [%rd81];
	// end inline asm
	add.s64 	%rd279, %rd80, %rd279;
	add.s32 	%r235, %r235, 512;
	add.s32 	%r233, %r233, 512;
	add.s32 	%r232, %r232, 1;
	setp.ne.s32 	%p9, %r232, 0;
	@%p9 bra 	$L__BB33_29;
$L__BB33_30:
	setp.lt.u32 	%p10, %r19, 1536;
	@%p10 bra 	$L__BB33_33;
	cvt.u64.u32 	%rd83, %r235;
	cvt.u64.u32 	%rd84, %r231;
	add.s64 	%rd85, %rd83, %rd84;
	shl.b64 	%rd86, %rd85, 3;
	add.s64 	%rd87, %rd86, %rd35;
	add.s64 	%rd277, %rd87, 8192;
	add.s32 	%r236, %r235, %r231;
$L__BB33_32:
	mul.wide.u32 	%rd96, %r236, 8;
	add.s64 	%rd89, %rd35, %rd96;
	// begin inline asm
	ld.global.nc.u64 %rd88, [%rd89];
	// end inline asm
	add.s64 	%rd97, %rd88, %rd279;
	add.s64 	%rd91, %rd277, -4096;
	// begin inline asm
	ld.global.nc.u64 %rd90, [%rd91];
	// end inline asm
	add.s64 	%rd98, %rd90, %rd97;
	// begin inline asm
	ld.global.nc.u64 %rd92, [%rd277];
	// end inline asm
	add.s64 	%rd99, %rd92, %rd98;
	add.s64 	%rd95, %rd277, 4096;
	// begin inline asm
	ld.global.nc.u64 %rd94, [%rd95];
	// end inline asm
	add.s64 	%rd279, %rd94, %rd99;
	add.s32 	%r235, %r235, 2048;
	add.s64 	%rd277, %rd277, 16384;
	add.s32 	%r236, %r236, 2048;
	setp.lt.s32 	%p11, %r235, %r18;
	@%p11 bra 	$L__BB33_32;
$L__BB33_33:
	// begin inline asm
	mov.u32 %r45, %laneid;
	// end inline asm
	mov.b64 	{%r47, %r52}, %rd279;
	mov.b32 	%r53, 1;
	mov.b32 	%r94, 31;
	mov.b32 	%r95, -1;
	// begin inline asm
	shfl.sync.down.b32 %r46, %r47, %r53, %r94, %r95;
	// end inline asm
	// begin inline asm
	shfl.sync.down.b32 %r51, %r52, %r53, %r94, %r95;
	// end inline asm
	mov.b64 	%rd100, {%r46, %r51};
	setp.gt.s32 	%p12, %r45, 30;
	selp.b64 	%rd101, 0, %rd100, %p12;
	add.s64 	%rd102, %rd101, %rd279;
	mov.b64 	{%r57, %r62}, %rd102;
	mov.b32 	%r63, 2;
	// begin inline asm
	shfl.sync.down.b32 %r56, %r57, %r63, %r94, %r95;
	// end inline asm
	// begin inline asm
	shfl.sync.down.b32 %r61, %r62, %r63, %r94, %r95;
	// end inline asm
	mov.b64 	%rd103, {%r56, %r61};
	setp.gt.s32 	%p13, %r45, 29;
	selp.b64 	%rd104, 0, %rd103, %p13;
	add.s64 	%rd105, %rd104, %rd102;
	mov.b64 	{%r67, %r72}, %rd105;
	mov.b32 	%r73, 4;
	// begin inline asm
	shfl.sync.down.b32 %r66, %r67, %r73, %r94, %r95;
	// end inline asm
	// begin inline asm
	shfl.sync.down.b32 %r71, %r72, %r73, %r94, %r95;
	// end inline asm
	mov.b64 	%rd106, {%r66, %r71};
	setp.gt.s32 	%p14, %r45, 27;
	selp.b64 	%rd107, 0, %rd106, %p14;
	add.s64 	%rd108, %rd107, %rd105;
	mov.b64 	{%r77, %r82}, %rd108;
	mov.b32 	%r83, 8;
	// begin inline asm
	shfl.sync.down.b32 %r76, %r77, %r83, %r94, %r95;
	// end inline asm
	// begin inline asm
	shfl.sync.down.b32 %r81, %r82, %r83, %r94, %r95;
	// end inline asm
	mov.b64 	%rd109, {%r76, %r81};
	setp.gt.s32 	%p15, %r45, 23;
	selp.b64 	%rd110, 0, %rd109, %p15;
	add.s64 	%rd111, %rd110, %rd108;
	mov.b64 	{%r87, %r92}, %rd111;
	mov.b32 	%r93, 16;
	// begin inline asm
	shfl.sync.down.b32 %r86, %r87, %r93, %r94, %r95;
	// end inline asm
	// begin inline asm
	shfl.sync.down.b32 %r91, %r92, %r93, %r94, %r95;
	// end inline asm
	mov.b64 	%rd112, {%r86, %r91};
	setp.gt.s32 	%p16, %r45, 15;
	selp.b64 	%rd113, 0, %rd112, %p16;
	add.s64 	%rd280, %rd113, %rd111;
	setp.ne.s32 	%p17, %r45, 0;
	@%p17 bra 	$L__BB33_35;
	shr.u32 	%r96, %r13, 2;
	and.b32  	%r97, %r96, 248;
	mov.u32 	%r98, _ZZN3cub18CUB_300001_SM_10006detail6reduce28DeviceReduceSingleTileKernelINS2_10policy_hubIljN4cuda3std3__44plusIlEEE10Policy1000EPlSC_iS9_llNS7_10__identityEEEvT0_T1_T2_T3_T4_T6_E12temp_storage;
	add.s32 	%r99, %r98, %r97;
	st.shared.u64 	[%r99+16], %rd280;
$L__BB33_35:
	bar.sync 	0;
	setp.ne.s32 	%p18, %r13, 0;
	@%p18 bra 	$L__BB33_37;
	ld.shared.u64 	%rd114, [_ZZN3cub18CUB_300001_SM_10006detail6reduce28DeviceReduceSingleTileKernelINS2_10policy_hubIljN4cuda3std3__44plusIlEEE10Policy1000EPlSC_iS9_llNS7_10__identityEEEvT0_T1_T2_T3_T4_T6_E12temp_storage+24];
	add.s64 	%rd115, %rd114, %rd280;
	ld.shared.u64 	%rd116, [_ZZN3cub18CUB_300001_SM_10006detail6reduce28DeviceReduceSingleTileKernelINS2_10policy_hubIljN4cuda3std3__44plusIlEEE10Policy1000EPlSC_iS9_llNS7_10__identityEEEvT0_T1_T2_T3_T4_T6_E12temp_storage+32];
	add.s64 	%rd117, %rd115, %rd116;
	ld.shared.u64 	%rd118, [_ZZN3cub18CUB_300001_SM_10006detail6reduce28DeviceReduceSingleTileKernelINS2_10policy_hubIljN4cuda3std3__44plusIlEEE10Policy1000EPlSC_iS9_llNS7_10__identityEEEvT0_T1_T2_T3_T4_T6_E12temp_storage+40];
	add.s64 	%rd119, %rd117, %rd118;
	ld.shared.u64 	%rd120, [_ZZN3cub18CUB_300001_SM_10006detail6reduce28DeviceReduceSingleTileKernelINS2_10policy_hubIljN4cuda3std3__44plusIlEEE10Policy1000EPlSC_iS9_llNS7_10__identityEEEvT0_T1_T2_T3_T4_T6_E12temp_storage+48];
	add.s64 	%rd121, %rd119, %rd120;
	ld.shared.u64 	%rd122, [_ZZN3cub18CUB_300001_SM_10006detail6reduce28DeviceReduceSingleTileKernelINS2_10policy_hubIljN4cuda3std3__44plusIlEEE10Policy1000EPlSC_iS9_llNS7_10__identityEEEvT0_T1_T2_T3_T4_T6_E12temp_storage+56];
	add.s64 	%rd123, %rd121, %rd122;
	ld.shared.u64 	%rd124, [_ZZN3cub18CUB_300001_SM_10006detail6reduce28DeviceReduceSingleTileKernelINS2_10policy_hubIljN4cuda3std3__44plusIlEEE10Policy1000EPlSC_iS9_llNS7_10__identityEEEvT0_T1_T2_T3_T4_T6_E12temp_storage+64];
	add.s64 	%rd125, %rd123, %rd124;
	ld.shared.u64 	%rd126, [_ZZN3cub18CUB_300001_SM_10006detail6reduce28DeviceReduceSingleTileKernelINS2_10policy_hubIljN4cuda3std3__44plusIlEEE10Policy1000EPlSC_iS9_llNS7_10__identityEEEvT0_T1_T2_T3_T4_T6_E12temp_storage+72];
	add.s64 	%rd127, %rd125, %rd126;
	ld.shared.u64 	%rd128, [_ZZN3cub18CUB_300001_SM_10006detail6reduce28DeviceReduceSingleTileKernelINS2_10policy_hubIljN4cuda3std3__44plusIlEEE10Policy1000EPlSC_iS9_llNS7_10__identityEEEvT0_T1_T2_T3_T4_T6_E12temp_storage+80];
	add.s64 	%rd129, %rd127, %rd128;
	ld.shared.u64 	%rd130, [_ZZN3cub18CUB_300001_SM_10006detail6reduce28DeviceReduceSingleTileKernelINS2_10policy_hubIljN4cuda3std3__44plusIlEEE10Policy1000EPlSC_iS9_llNS7_10__identityEEEvT0_T1_T2_T3_T4_T6_E12temp_storage+88];
	add.s64 	%rd131, %rd129, %rd130;
	ld.shared.u64 	%rd132, [_ZZN3cub18CUB_300001_SM_10006detail6reduce28DeviceReduceSingleTileKernelINS2_10policy_hubIljN4cuda3std3__44plusIlEEE10Policy1000EPlSC_iS9_llNS7_10__identityEEEvT0_T1_T2_T3_T4_T6_E12temp_storage+96];
	add.s64 	%rd133, %rd131, %rd132;
	ld.shared.u64 	%rd134, [_ZZN3cub18CUB_300001_SM_10006detail6reduce28DeviceReduceSingleTileKernelINS2_10policy_hubIljN4cuda3std3__44plusIlEEE10Policy1000EPlSC_iS9_llNS7_10__identityEEEvT0_T1_T2_T3_T4_T6_E12temp_storage+104];
	add.s64 	%rd135, %rd133, %rd134;
	ld.shared.u64 	%rd136, [_ZZN3cub18CUB_300001_SM_10006detail6reduce28DeviceReduceSingleTileKernelINS2_10policy_hubIljN4cuda3std3__44plusIlEEE10Policy1000EPlSC_iS9_llNS7_10__identityEEEvT0_T1_T2_T3_T4_T6_E12temp_storage+112];
	add.s64 	%rd137, %rd135, %rd136;
	ld.shared.u64 	%rd138, [_ZZN3cub18CUB_300001_SM_10006detail6reduce28DeviceReduceSingleTileKernelINS2_10policy_hubIljN4cuda3std3__44plusIlEEE10Policy1000EPlSC_iS9_llNS7_10__identityEEEvT0_T1_T2_T3_T4_T6_E12temp_storage+120];
	add.s64 	%rd139, %rd137, %rd138;
	ld.shared.u64 	%rd140, [_ZZN3cub18CUB_300001_SM_10006detail6reduce28DeviceReduceSingleTileKernelINS2_10policy_hubIljN4cuda3std3__44plusIlEEE10Policy1000EPlSC_iS9_llNS7_10__identityEEEvT0_T1_T2_T3_T4_T6_E12temp_storage+128];
	add.s64 	%rd141, %rd139, %rd140;
	ld.shared.u64 	%rd142, [_ZZN3cub18CUB_300001_SM_10006detail6reduce28DeviceReduceSingleTileKernelINS2_10policy_hubIljN4cuda3std3__44plusIlEEE10Policy1000EPlSC_iS9_llNS7_10__identityEEEvT0_T1_T2_T3_T4_T6_E12temp_storage+136];
	add.s64 	%rd280, %rd141, %rd142;
$L__BB33_37:
	mov.u32 	%r223, %tid.x;
	setp.ne.s32 	%p56, %r223, 0;
	@%p56 bra 	$L__BB33_39;
	add.s64 	%rd264, %rd280, %rd36;
	st.global.u64 	[%rd1], %rd264;
$L__BB33_39:
	ret;

}
	// .globl	_ZN3cub18CUB_300001_SM_10006detail6reduce28DeviceReduceSingleTileKernelINS2_10policy_hubIlyN4cuda3std3__44plusIlEEE10Policy1000EN6thrust24THRUST_300001_SM_1000_NS18transform_iteratorINSD_6detail14equal_to_valueIiEENSF_15normal_iteratorINSD_10device_ptrIiEEEEllEEPlyS9_llNS7_10__identityEEEvT0_T1_T2_T3_T4_T6_
.visible .entry _ZN3cub18CUB_300001_SM_10006detail6reduce28DeviceReduceSingleTileKernelINS2_10policy_hubIlyN4cuda3std3__44plusIlEEE10Policy1000EN6thrust24THRUST_300001_SM_1000_NS18transform_iteratorINSD_6detail14equal_to_valueIiEENSF_15normal_iteratorINSD_10device_ptrIiEEEEllEEPlyS9_llNS7_10__identityEEEvT0_T1_T2_T3_T4_T6_(
	.param .align 8 .b8 _ZN3cub18CUB_300001_SM_10006detail6reduce28DeviceReduceSingleTileKernelINS2_10policy_hubIlyN4cuda3std3__44plusIlEEE10Policy1000EN6thrust24THRUST_300001_SM_1000_NS18transform_iteratorINSD_6detail14equal_to_valueIiEENSF_15normal_iteratorINSD_10device_ptrIiEEEEllEEPlyS9_llNS7_10__identityEEEvT0_T1_T2_T3_T4_T6__param_0[16],
	.param .u64 .ptr .align 1 _ZN3cub18CUB_300001_SM_10006detail6reduce28DeviceReduceSingleTileKernelINS2_10policy_hubIlyN4cuda3std3__44plusIlEEE10Policy1000EN6thrust24THRUST_300001_SM_1000_NS18transform_iteratorINSD_6detail14equal_to_valueIiEENSF_15normal_iteratorINSD_10device_ptrIiEEEEllEEPlyS9_llNS7_10__identityEEEvT0_T1_T2_T3_T4_T6__param_1,
	.param .u64 _ZN3cub18CUB_300001_SM_10006detail6reduce28DeviceReduceSingleTileKernelINS2_10policy_hubIlyN4cuda3std3__44plusIlEEE10Policy1000EN6thrust24THRUST_300001_SM_1000_NS18transform_iteratorINSD_6detail14equal_to_valueIiEENSF_15normal_iteratorINSD_10device_ptrIiEEEEllEEPlyS9_llNS7_10__identityEEEvT0_T1_T2_T3_T4_T6__param_2,
	.param .align 1 .b8 _ZN3cub18CUB_300001_SM_10006detail6reduce28DeviceReduceSingleTileKernelINS2_10policy_hubIlyN4cuda3std3__44plusIlEEE10Policy1000EN6thrust24THRUST_300001_SM_1000_NS18transform_iteratorINSD_6detail14equal_to_valueIiEENSF_15normal_iteratorINSD_10device_ptrIiEEEEllEEPlyS9_llNS7_10__identityEEEvT0_T1_T2_T3_T4_T6__param_3[1],
	.param .u64 _ZN3cub18CUB_300001_SM_10006detail6reduce28DeviceReduceSingleTileKernelINS2_10policy_hubIlyN4cuda3std3__44plusIlEEE10Policy1000EN6thrust24THRUST_300001_SM_1000_NS18transform_iteratorINSD_6detail14equal_to_valueIiEENSF_15normal_iteratorINSD_10device_ptrIiEEEEllEEPlyS9_llNS7_10__identityEEEvT0_T1_T2_T3_T4_T6__param_4,
	.param .align 1 .b8 _ZN3cub18CUB_300001_SM_10006detail6reduce28DeviceReduceSingleTileKernelINS2_10policy_hubIlyN4cuda3std3__44plusIlEEE10Policy1000EN6thrust24THRUST_300001_SM_1000_NS18transform_iteratorINSD_6detail14equal_to_valueIiEENSF_15normal_iteratorINSD_10device_ptrIiEEEEllEEPlyS9_llNS7_10__identityEEEvT0_T1_T2_T3_T4_T6__param_5[1]
)
.maxntid 512
.minnctapersm 1
{
	.reg .pred 	%p<140>;
	.reg .b16 	%rs<5>;
	.reg .b32 	%r<326>;
	.reg .b64 	%rd<403>;
	// demoted variable
	.shared .align 8 .b8 _ZZN3cub18CUB_300001_SM_10006detail6reduce28DeviceReduceSingleTileKernelINS2_10policy_hubIlyN4cuda3std3__44plusIlEEE10Policy1000EN6thrust24THRUST_300001_SM_1000_NS18transform_iteratorINSD_6detail14equal_to_valueIiEENSF_15normal_iteratorINSD_10device_ptrIiEEEEllEEPlyS9_llNS7_10__identityEEEvT0_T1_T2_T3_T4_T6_E12temp_storage[152];
	ld.param.u32 	%r43, [_ZN3cub18CUB_300001_SM_10006detail6reduce28DeviceReduceSingleTileKernelINS2_10policy_hubIlyN4cuda3std3__44plusIlEEE10Policy1000EN6thrust24THRUST_300001_SM_1000_NS18transform_iteratorINSD_6detail14equal_to_valueIiEENSF_15normal_iteratorINSD_10device_ptrIiEEEEllEEPlyS9_llNS7_10__identityEEEvT0_T1_T2_T3_T4_T6__param_0+8];
	ld.param.u64 	%rd57, [_ZN3cub18CUB_300001_SM_10006detail6reduce28DeviceReduceSingleTileKernelINS2_10policy_hubIlyN4cuda3std3__44plusIlEEE10Policy1000EN6thrust24THRUST_300001_SM_1000_NS18transform_iteratorINSD_6detail14equal_to_valueIiEENSF_15normal_iteratorINSD_10device_ptrIiEEEEllEEPlyS9_llNS7_10__identityEEEvT0_T1_T2_T3_T4_T6__param_0];
	ld.param.u64 	%rd60, [_ZN3cub18CUB_300001_SM_10006detail6reduce28DeviceReduceSingleTileKernelINS2_10policy_hubIlyN4cuda3std3__44plusIlEEE10Policy1000EN6thrust24THRUST_300001_SM_1000_NS18transform_iteratorINSD_6detail14equal_to_valueIiEENSF_15normal_iteratorINSD_10device_ptrIiEEEEllEEPlyS9_llNS7_10__identityEEEvT0_T1_T2_T3_T4_T6__param_1];
	ld.param.u64 	%rd58, [_ZN3cub18CUB_300001_SM_10006detail6reduce28DeviceReduceSingleTileKernelINS2_10policy_hubIlyN4cuda3std3__44plusIlEEE10Policy1000EN6thrust24THRUST_300001_SM_1000_NS18transform_iteratorINSD_6detail14equal_to_valueIiEENSF_15normal_iteratorINSD_10device_ptrIiEEEEllEEPlyS9_llNS7_10__identityEEEvT0_T1_T2_T3_T4_T6__param_2];
	ld.param.u64 	%rd59, [_ZN3cub18CUB_300001_SM_10006detail6reduce28DeviceReduceSingleTileKernelINS2_10policy_hubIlyN4cuda3std3__44plusIlEEE10Policy1000EN6thrust24THRUST_300001_SM_1000_NS18transform_iteratorINSD_6detail14equal_to_valueIiEENSF_15normal_iteratorINSD_10device_ptrIiEEEEllEEPlyS9_llNS7_10__identityEEEvT0_T1_T2_T3_T4_T6__param_4];
	cvta.to.global.u64 	%rd1, %rd60;
	setp.ne.s64 	%p1, %rd58, 0;
	@%p1 bra 	$L__BB34_3;
	mov.u32 	%r311, %tid.x;
	setp.ne.s32 	%p139, %r311, 0;
	@%p139 bra 	$L__BB34_51;
	st.global.u64 	[%rd1], %rd59;
	bra.uni 	$L__BB34_51;
$L__BB34_3:
	cvta.to.global.u64 	%rd2, %rd57;
	setp.gt.u64 	%p2, %rd58, 3583;
	@%p2 bra 	$L__BB34_28;
	cvt.u32.u64 	%r2, %rd58;
	mov.u32 	%r3, %tid.x;
	setp.ge.u32 	%p67, %r3, %r2;
	mov.b64 	%rd386, 0;
	mov.u32 	%r315, %r3;
	@%p67 bra 	$L__BB34_6;
	mul.wide.u32 	%rd207, %r3, 4;
	add.s64 	%rd208, %rd2, %rd207;
	ld.global.u32 	%r158, [%rd208];
	setp.eq.s32 	%p68, %r158, %r43;
	selp.u64 	%rd386, 1, 0, %p68;
	add.s32 	%r315, %r3, 512;
$L__BB34_6:
	setp.ge.u32 	%p69, %r315, %r2;
	@%p69 bra 	$L__BB34_19;
	not.b32 	%r159, %r315;
	add.s32 	%r160, %r159, %r2;
	shr.u32 	%r161, %r160, 9;
	add.s32 	%r6, %r161, 1;
	and.b32  	%r7, %r6, 15;
	setp.lt.u32 	%p70, %r160, 7680;
	@%p70 bra 	$L__BB34_10;
	and.b32  	%r162, %r6, 16777200;
	neg.s32 	%r313, %r162;
	mul.wide.u32 	%rd210, %r315, 4;
	add.s64 	%rd211, %rd210, %rd2;
	add.s64 	%rd377, %rd211, 16384;
$L__BB34_9:
	.pragma "nounroll";
	ld.global.u32 	%r163, [%rd377+-16384];
	setp.eq.s32 	%p71, %r163, %r43;
	selp.u64 	%rd212, 1, 0, %p71;
	add.s64 	%rd213, %rd386, %rd212;
	ld.global.u32 	%r164, [%rd377+-14336];
	setp.eq.s32 	%p72, %r164, %r43;
	selp.u64 	%rd214, 1, 0, %p72;
	add.s64 	%rd215, %rd213, %rd214;
	ld.global.u32 	%r165, [%rd377+-12288];
	setp.eq.s32 	%p73, %r165, %r43;
	selp.u64 	%rd216, 1, 0, %p73;
	add.s64 	%rd217, %rd215, %rd216;
	ld.global.u32 	%r166, [%rd377+-10240];
	setp.eq.s32 	%p74, %r166, %r43;
	selp.u64 	%rd218, 1, 0, %p74;
	add.s64 	%rd219, %rd217, %rd218;
	ld.global.u32 	%r167, [%rd377+-8192];
	setp.eq.s32 	%p75, %r167, %r43;
	selp.u64 	%rd220, 1, 0, %p75;
	add.s64 	%rd221, %rd219, %rd220;
	ld.global.u32 	%r168, [%rd377+-6144];
	setp.eq.s32 	%p76, %r168, %r43;
	selp.u64 	%rd222, 1, 0, %p76;
	add.s64 	%rd223, %rd221, %rd222;
	ld.global.u32 	%r169, [%rd377+-4096];
	setp.eq.s32 	%p77, %r169, %r43;
	selp.u64 	%rd224, 1, 0, %p77;
	add.s64 	%rd225, %rd223, %rd224;
	ld.global.u32 	%r170, [%rd377+-2048];
	setp.eq.s32 	%p78, %r170, %r43;
	selp.u64 	%rd226, 1, 0, %p78;
	add.s64 	%rd227, %rd225, %rd226;
	ld.global.u32 	%r171, [%rd377];
	setp.eq.s32 	%p79, %r171, %r43;
	selp.u64 	%rd228, 1, 0, %p79;
	add.s64 	%rd229, %rd227, %rd228;
	ld.global.u32 	%r172, [%rd377+2048];
	setp.eq.s32 	%p80, %r172, %r43;
	selp.u64 	%rd230, 1, 0, %p80;
	add.s64 	%rd231, %rd229, %rd230;
	ld.global.u32 	%r173, [%rd377+4096];
	setp.eq.s32 	%p81, %r173, %r43;
	selp.u64 	%rd232, 1, 0, %p81;
	add.s64 	%rd233, %rd231, %rd232;
	ld.global.u32 	%r174, [%rd377+6144];
	setp.eq.s32 	%p82, %r174, %r43;
	selp.u64 	%rd234, 1, 0, %p82;
	add.s64 	%rd235, %rd233, %rd234;
	ld.global.u32 	%r175, [%rd377+8192];
	setp.eq.s32 	%p83, %r175, %r43;
	selp.u64 	%rd236, 1, 0, %p83;
	add.s64 	%rd237, %rd235, %rd236;
	ld.global.u32 	%r176, [%rd377+10240];
	setp.eq.s32 	%p84, %r176, %r43;
	selp.u64 	%rd238, 1, 0, %p84;
	add.s64 	%rd239, %rd237, %rd238;
	ld.global.u32 	%r177, [%rd377+12288];
	setp.eq.s32 	%p85, %r177, %r43;
	selp.u64 	%rd240, 1, 0, %p85;
	add.s64 	%rd241, %rd239, %rd240;
	ld.global.u32 	%r178, [%rd377+14336];
	setp.eq.s32 	%p86, %r178, %r43;
	selp.u64 	%rd242, 1, 0, %p86;
	add.s64 	%rd386, %rd241, %rd242;
	add.s32 	%r315, %r315, 8192;
	add.s32 	%r313, %r313, 16;
	add.s64 	%rd377, %rd377, 32768;
	setp.ne.s32 	%p87, %r313, 0;
	@%p87 bra 	$L__BB34_9;
$L__BB34_10:
	setp.eq.s32 	%p88, %r7, 0;
	@%p88 bra 	$L__BB34_19;
	and.b32  	%r14, %r6, 7;
	setp.lt.u32 	%p89, %r7, 8;
	@%p89 bra 	$L__BB34_13;
	mul.wide.s32 	%rd244, %r315, 4;
	add.s64 	%rd245, %rd2, %rd244;
	ld.global.u32 	%r179, [%rd245];
	setp.eq.s32 	%p90, %r179, %r43;
	selp.u64 	%rd246, 1, 0, %p90;
	add.s64 	%rd247, %rd386, %rd246;
	ld.global.u32 	%r180, [%rd245+2048];
	setp.eq.s32 	%p91, %r180, %r43;
	selp.u64 	%rd248, 1, 0, %p91;
	add.s64 	%rd249, %rd247, %rd248;
	ld.global.u32 	%r181, [%rd245+4096];
	setp.eq.s32 	%p92, %r181, %r43;
	selp.u64 	%rd250, 1, 0, %p92;
	add.s64 	%rd251, %rd249, %rd250;
	ld.global.u32 	%r182, [%rd245+6144];
	setp.eq.s32 	%p93, %r182, %r43;
	selp.u64 	%rd252, 1, 0, %p93;
	add.s64 	%rd253, %rd251, %rd252;
	ld.global.u32 	%r183, [%rd245+8192];
	setp.eq.s32 	%p94, %r183, %r43;
	selp.u64 	%rd254, 1, 0, %p94;
	add.s64 	%rd255, %rd253, %rd254;
	ld.global.u32 	%r184, [%rd245+10240];
	setp.eq.s32 	%p95, %r184, %r43;
	selp.u64 	%rd256, 1, 0, %p95;
	add.s64 	%rd257, %rd255, %rd256;
	ld.global.u32 	%r185, [%rd245+12288];
	setp.eq.s32 	%p96, %r185, %r43;
	selp.u64 	%rd258, 1, 0, %p96;
	add.s64 	%rd259, %rd257, %rd258;
	ld.global.u32 	%r186, [%rd245+14336];
	setp.eq.s32 	%p97, %r186, %r43;
	selp.u64 	%rd260, 1, 0, %p97;
	add.s64 	%rd386, %rd259, %rd260;
	add.s32 	%r315, %r315, 4096;
$L__BB34_13:
	setp.eq.s32 	%p98, %r14, 0;
	@%p98 bra 	$L__BB34_19;
	and.b32  	%r17, %r6, 3;
	setp.lt.u32 	%p99, %r14, 4;
	@%p99 bra 	$L__BB34_16;
	mul.wide.s32 	%rd262, %r315, 4;
	add.s64 	%rd263, %rd2, %rd262;
	ld.global.u32 	%r187, [%rd263];
	setp.eq.s32 	%p100, %r187, %r43;
	selp.u64 	%rd264, 1, 0, %p100;
	add.s64 	%rd265, %rd386, %rd264;
	ld.global.u32 	%r188, [%rd263+2048];
	setp.eq.s32 	%p101, %r188, %r43;
	selp.u64 	%rd266, 1, 0, %p101;
	add.s64 	%rd267, %rd265, %rd266;
	ld.global.u32 	%r189, [%rd263+4096];
	setp.eq.s32 	%p102, %r189, %r43;
	selp.u64 	%rd268, 1, 0, %p102;
	add.s64 	%rd269, %rd267, %rd268;
	ld.global.u32 	%r190, [%rd263+6144];
	setp.eq.s32 	%p103, %r190, %r43;
	selp.u64 	%rd270, 1, 0, %p103;
	add.s64 	%rd386, %rd269, %rd270;
	add.s32 	%r315, %r315, 2048;
$L__BB34_16:
	setp.eq.s32 	%p104, %r17, 0;
	@%p104 bra 	$L__BB34_19;
	neg.s32 	%r318, %r17;
$L__BB34_18:
	.pragma "nounroll";
	mul.wide.s32 	%rd271, %r315, 4;
	add.s64 	%rd272, %rd2, %rd271;
	ld.global.u32 	%r191, [%rd272];
	setp.eq.s32 	%p105, %r191, %r43;
	selp.u64 	%rd273, 1, 0, %p105;
	add.s64 	%rd386, %rd386, %rd273;
	add.s32 	%r315, %r315, 512;
	add.s32 	%r318, %r318, 1;
	setp.ne.s32 	%p106, %r318, 0;
	@%p106 bra 	$L__BB34_18;
$L__BB34_19:
	setp.lt.u64 	%p107, %rd58, 512;
	@%p107 bra 	$L__BB34_24;
	// begin inline asm
	mov.u32 %r255, %laneid;
	// end inline asm
	mov.b64 	{%r257, %r262}, %rd386;
	mov.b32 	%r263, 1;
	mov.b32 	%r304, 31;
	mov.b32 	%r305, -1;
	// begin inline asm
	shfl.sync.down.b32 %r256, %r257, %r263, %r304, %r305;
	// end inline asm
	// begin inline asm
	shfl.sync.down.b32 %r261, %r262, %r263, %r304, %r305;
	// end inline asm
	mov.b64 	%rd332, {%r256, %r261};
	setp.gt.s32 	%p131, %r255, 30;
	selp.b64 	%rd333, 0, %rd332, %p131;
	add.s64 	%rd334, %rd333, %rd386;
	mov.b64 	{%r267, %r272}, %rd334;
	mov.b32 	%r273, 2;
	// begin inline asm
	shfl.sync.down.b32 %r266, %r267, %r273, %r304, %r305;
	// end inline asm
	// begin inline asm
	shfl.sync.down.b32 %r271, %r272, %r273, %r304, %r305;
	// end inline asm
	mov.b64 	%rd335, {%r266, %r271};
	setp.gt.s32 	%p132, %r255, 29;
	selp.b64 	%rd336, 0, %rd335, %p132;
	add.s64 	%rd337, %rd336, %rd334;
	mov.b64 	{%r277, %r282}, %rd337;
	mov.b32 	%r283, 4;
	// begin inline asm
	shfl.sync.down.b32 %r276, %r277, %r283, %r304, %r305;
	// end inline asm
	// begin inline asm
	shfl.sync.down.b32 %r281, %r282, %r283, %r304, %r305;
	// end inline asm
	mov.b64 	%rd338, {%r276, %r281};
	setp.gt.s32 	%p133, %r255, 27;
	selp.b64 	%rd339, 0, %rd338, %p133;
	add.s64 	%rd340, %rd339, %rd337;
	mov.b64 	{%r287, %r292}, %rd340;
	mov.b32 	%r293, 8;
	// begin inline asm
	shfl.sync.down.b32 %r286, %r287, %r293, %r304, %r305;
	// end inline asm
	// begin inline asm
	shfl.sync.down.b32 %r291, %r292, %r293, %r304, %r305;
	// end inline asm
	mov.b64 	%rd341, {%r286, %r291};
	setp.gt.s32 	%p134, %r255, 23;
	selp.b64 	%rd342, 0, %rd341, %p134;
	add.s64 	%rd343, %rd342, %rd340;
	mov.b64 	{%r297, %r302}, %rd343;
	mov.b32 	%r303, 16;
	// begin inline asm
	shfl.sync.down.b32 %r296, %r297, %r303, %r304, %r305;
	// end inline asm
	// begin inline asm
	shfl.sync.down.b32 %r301, %r302, %r303, %r304, %r305;
	// end inline asm
	mov.b64 	%rd344, {%r296, %r301};
	setp.gt.s32 	%p135, %r255, 15;
	selp.b64 	%rd345, 0, %rd344, %p135;
	add.s64 	%rd402, %rd345, %rd343;
	setp.ne.s32 	%p136, %r255, 0;
	@%p136 bra 	$L__BB34_22;
	shr.u32 	%r306, %r3, 2;
	and.b32  	%r307, %r306, 248;
	mov.u32 	%r308, _ZZN3cub18CUB_300001_SM_10006detail6reduce28DeviceReduceSingleTileKernelINS2_10policy_hubIlyN4cuda3std3__44plusIlEEE10Policy1000EN6thrust24THRUST_300001_SM_1000_NS18transform_iteratorINSD_6detail14equal_to_valueIiEENSF_15normal_iteratorINSD_10device_ptrIiEEEEllEEPlyS9_llNS7_10__identityEEEvT0_T1_T2_T3_T4_T6_E12temp_storage;
	add.s32 	%r309, %r308, %r307;
	st.shared.u64 	[%r309+16], %rd402;
$L__BB34_22:
	bar.sync 	0;
	setp.ne.s32 	%p137, %r3, 0;
	@%p137 bra 	$L__BB34_49;
	ld.shared.u64 	%rd346, [_ZZN3cub18CUB_300001_SM_10006detail6reduce28DeviceReduceSingleTileKernelINS2_10policy_hubIlyN4cuda3std3__44plusIlEEE10Policy1000EN6thrust24THRUST_300001_SM_1000_NS18transform_iteratorINSD_6detail14equal_to_valueIiEENSF_15normal_iteratorINSD_10device_ptrIiEEEEllEEPlyS9_llNS7_10__identityEEEvT0_T1_T2_T3_T4_T6_E12temp_storage+24];
	add.s64 	%rd347, %rd346, %rd402;
	ld.shared.u64 	%rd348, [_ZZN3cub18CUB_300001_SM_10006detail6reduce28DeviceReduceSingleTileKernelINS2_10policy_hubIlyN4cuda3std3__44plusIlEEE10Policy1000EN6thrust24THRUST_300001_SM_1000_NS18transform_iteratorINSD_6detail14equal_to_valueIiEENSF_15normal_iteratorINSD_10device_ptrIiEEEEllEEPlyS9_llNS7_10__identityEEEvT0_T1_T2_T3_T4_T6_E12temp_storage+32];
	add.s64 	%rd349, %rd347, %rd348;
	ld.shared.u64 	%rd350, [_ZZN3cub18CUB_300001_SM_10006detail6reduce28DeviceReduceSingleTileKernelINS2_10policy_hubIlyN4cuda3std3__44plusIlEEE10Policy1000EN6thrust24THRUST_300001_SM_1000_NS18transform_iteratorINSD_6detail14equal_to_valueIiEENSF_15normal_iteratorINSD_10device_ptrIiEEEEllEEPlyS9_llNS7_10__identityEEEvT0_T1_T2_T3_T4_T6_E12temp_storage+40];
	add.s64 	%rd351, %rd349, %rd350;
	ld.shared.u64 	%rd352, [_ZZN3cub18CUB_300001_SM_10006detail6reduce28DeviceReduceSingleTileKernelINS2_10policy_hubIlyN4cuda3std3__44plusIlEEE10Policy1000EN6thrust24THRUST_300001_SM_1000_NS18transform_iteratorINSD_6detail14equal_to_valueIiEENSF_15normal_iteratorINSD_10device_ptrIiEEEEllEEPlyS9_llNS7_10__identityEEEvT0_T1_T2_T3_T4_T6_E12temp_storage+48];
	add.s64 	%rd353, %rd351, %rd352;
	ld.shared.u64 	%rd354, [_ZZN3cub18CUB_300001_SM_10006detail6reduce28DeviceReduceSingleTileKernelINS2_10policy_hubIlyN4cuda3std3__44plusIlEEE10Policy1000EN6thrust24THRUST_300001_SM_1000_NS18transform_iteratorINSD_6detail14equal_to_valueIiEENSF_15normal_iteratorINSD_10device_ptrIiEEEEllEEPlyS9_llNS7_10__identityEEEvT0_T1_T2_T3_T4_T6_E12temp_storage+56];
	add.s64 	%rd355, %rd353, %rd354;
	ld.shared.u64 	%rd356, [_ZZN3cub18CUB_300001_SM_10006detail6reduce28DeviceReduceSingleTileKernelINS2_10policy_hubIlyN4cuda3std3__44plusIlEEE10Policy1000EN6thrust24THRUST_300001_SM_1000_NS18transform_iteratorINSD_6detail14equal_to_valueIiEENSF_15normal_iteratorINSD_10device_ptrIiEEEEllEEPlyS9_llNS7_10__identityEEEvT0_T1_T2_T3_T4_T6_E12temp_storage+64];
	add.s64 	%rd357, %rd355, %rd356;
	ld.shared.u64 	%rd358, [_ZZN3cub18CUB_300001_SM_10006detail6reduce28DeviceReduceSingleTileKernelINS2_10policy_hubIlyN4cuda3std3__44plusIlEEE10Policy1000EN6thrust24THRUST_300001_SM_1000_NS18transform_iteratorINSD_6detail14equal_to_valueIiEENSF_15normal_iteratorINSD_10device_ptrIiEEEEllEEPlyS9_llNS7_10__identityEEEvT0_T1_T2_T3_T4_T6_E12temp_storage+72];
	add.s64 	%rd359, %rd357, %rd358;
	ld.shared.u64 	%rd360, [_ZZN3cub18CUB_300001_SM_10006detail6reduce28DeviceReduceSingleTileKernelINS2_10policy_hubIlyN4cuda3std3__44plusIlEEE10Policy1000EN6thrust24THRUST_300001_SM_1000_NS18transform_iteratorINSD_6detail14equal_to_valueIiEENSF_15normal_iteratorINSD_10device_ptrIiEEEEllEEPlyS9_llNS7_10__identityEEEvT0_T1_T2_T3_T4_T6_E12temp_storage+80];
	add.s64 	%rd361, %rd359, %rd360;
	ld.shared.u64 	%rd362, [_ZZN3cub18CUB_300001_SM_10006detail6reduce28DeviceReduceSingleTileKernelINS2_10policy_hubIlyN4cuda3std3__44plusIlEEE10Policy1000EN6thrust24THRUST_300001_SM_1000_NS18transform_iteratorINSD_6detail14equal_to_valueIiEENSF_15normal_iteratorINSD_10device_ptrIiEEEEllEEPlyS9_llNS7_10__identityEEEvT0_T1_T2_T3_T4_T6_E12temp_storage+88];
	add.s64 	%rd363, %rd361, %rd362;
	ld.shared.u64 	%rd364, [_ZZN3cub18CUB_300001_SM_10006detail6reduce28DeviceReduceSingleTileKernelINS2_10policy_hubIlyN4cuda3std3__44plusIlEEE10Policy1000EN6thrust24THRUST_300001_SM_1000_NS18transform_iteratorINSD_6detail14equal_to_valueIiEENSF_15normal_iteratorINSD_10device_ptrIiEEEEllEEPlyS9_llNS7_10__identityEEEvT0_T1_T2_T3_T4_T6_E12temp_storage+96];
	add.s64 	%rd365, %rd363, %rd364;
	ld.shared.u64 	%rd366, [_ZZN3cub18CUB_300001_SM_10006detail6reduce28DeviceReduceSingleTileKernelINS2_10policy_hubIlyN4cuda3std3__44plusIlEEE10Policy1000EN6thrust24THRUST_300001_SM_1000_NS18transform_iteratorINSD_6detail14equal_to_valueIiEENSF_15normal_iteratorINSD_10device_ptrIiEEEEllEEPlyS9_llNS7_10__identityEEEvT0_T1_T2_T3_T4_T6_E12temp_storage+104];
	add.s64 	%rd367, %rd365, %rd366;
	ld.shared.u64 	%rd368, [_ZZN3cub18CUB_300001_SM_10006detail6reduce28DeviceReduceSingleTileKernelINS2_10policy_hubIlyN4cuda3std3__44plusIlEEE10Policy1000EN6thrust24THRUST_300001_SM_1000_NS18transform_iteratorINSD_6detail14equal_to_valueIiEENSF_15normal_iteratorINSD_10device_ptrIiEEEEllEEPlyS9_llNS7_10__identityEEEvT0_T1_T2_T3_T4_T6_E12temp_storage+112];
	add.s64 	%rd369, %rd367, %rd368;
	ld.shared.u64 	%rd370, [_ZZN3cub18CUB_300001_SM_10006detail6reduce28DeviceReduceSingleTileKernelINS2_10policy_hubIlyN4cuda3std3__44plusIlEEE10Policy1000EN6thrust24THRUST_300001_SM_1000_NS18transform_iteratorINSD_6detail14equal_to_valueIiEENSF_15normal_iteratorINSD_10device_ptrIiEEEEllEEPlyS9_llNS7_10__identityEEEvT0_T1_T2_T3_T4_T6_E12temp_storage+120];
	add.s64 	%rd371, %rd369, %rd370;
	ld.shared.u64 	%rd372, [_ZZN3cub18CUB_300001_SM_10006detail6reduce28DeviceReduceSingleTileKernelINS2_10policy_hubIlyN4cuda3std3__44plusIlEEE10Policy1000EN6thrust24THRUST_300001_SM_1000_NS18transform_iteratorINSD_6detail14equal_to_valueIiEENSF_15normal_iteratorINSD_10device_ptrIiEEEEllEEPlyS9_llNS7_10__identityEEEvT0_T1_T2_T3_T4_T6_E12temp_storage+128];
	add.s64 	%rd373, %rd371, %rd372;
	ld.shared.u64 	%rd374, [_ZZN3cub18CUB_300001_SM_10006detail6reduce28DeviceReduceSingleTileKernelINS2_10policy_hubIlyN4cuda3std3__44plusIlEEE10Policy1000EN6thrust24THRUST_300001_SM_1000_NS18transform_iteratorINSD_6detail14equal_to_valueIiEENSF_15normal_iteratorINSD_10device_ptrIiEEEEllEEPlyS9_llNS7_10__identityEEEvT0_T1_T2_T3_T4_T6_E12temp_storage+136];
	add.s64 	%rd402, %rd373, %rd374;
	bra.uni 	$L__BB34_49;
$L__BB34_24:
	// begin inline asm
	mov.u32 %r192, %laneid;
	// end inline asm
	and.b32  	%r243, %r3, 992;
	add.s32 	%r244, %r243, 32;
	setp.gt.u32 	%p108, %r244, %r2;
	not.b32 	%r245, %r243;
	add.s32 	%r246, %r2, %r245;
	selp.b32 	%r241, %r246, 31, %p108;
	mov.b64 	{%r194, %r199}, %rd386;
	mov.b32 	%r200, 1;
	mov.b32 	%r242, -1;
	// begin inline asm
	shfl.sync.down.b32 %r193, %r194, %r200, %r241, %r242;
	// end inline asm
	// begin inline asm
	shfl.sync.down.b32 %r198, %r199, %r200, %r241, %r242;
	// end inline asm
	mov.b64 	%rd274, {%r193, %r198};
	setp.lt.s32 	%p109, %r192, %r241;
	selp.b64 	%rd275, %rd274, 0, %p109;
	add.s64 	%rd276, %rd275, %rd386;
	mov.b64 	{%r204, %r209}, %rd276;
	mov.b32 	%r210, 2;
	// begin inline asm
	shfl.sync.down.b32 %r203, %r204, %r210, %r241, %r242;
	// end inline asm
	// begin inline asm
	shfl.sync.down.b32 %r208, %r209, %r210, %r241, %r242;
	// end inline asm
	mov.b64 	%rd277, {%r203, %r208};
	add.s32 	%r247, %r192, 2;
	setp.gt.s32 	%p110, %r247, %r241;
	selp.b64 	%rd278, 0, %rd277, %p110;
	add.s64 	%rd279, %rd278, %rd276;
	mov.b64 	{%r214, %r219}, %rd279;
	mov.b32 	%r220, 4;
	// begin inline asm
	shfl.sync.down.b32 %r213, %r214, %r220, %r241, %r242;
	// end inline asm
	// begin inline asm
	shfl.sync.down.b32 %r218, %r219, %r220, %r241, %r242;
	// end inline asm
	mov.b64 	%rd280, {%r213, %r218};
	add.s32 	%r248, %r192, 4;
	setp.gt.s32 	%p111, %r248, %r241;
	selp.b64 	%rd281, 0, %rd280, %p111;
	add.s64 	%rd282, %rd281, %rd279;
	mov.b64 	{%r224, %r229}, %rd282;
	mov.b32 	%r230, 8;
	// begin inline asm
	shfl.sync.down.b32 %r223, %r224, %r230, %r241, %r242;
	// end inline asm
	// begin inline asm
	shfl.sync.down.b32 %r228, %r229, %r230, %r241, %r242;
	// end inline asm
	mov.b64 	%rd283, {%r223, %r228};
	add.s32 	%r249, %r192, 8;
	setp.gt.s32 	%p112, %r249, %r241;
	selp.b64 	%rd284, 0, %rd283, %p112;
	add.s64 	%rd285, %rd284, %rd282;
	mov.b64 	{%r234, %r239}, %rd285;
	mov.b32 	%r240, 16;
	// begin inline asm
	shfl.sync.down.b32 %r233, %r234, %r240, %r241, %r242;
	// end inline asm
	// begin inline asm
	shfl.sync.down.b32 %r238, %r239, %r240, %r241, %r242;
	// end inline asm
	mov.b64 	%rd286, {%r233, %r238};
	add.s32 	%r250, %r192, 16;
	setp.gt.s32 	%p113, %r250, %r241;
	selp.b64 	%rd287, 0, %rd286, %p113;
	add.s64 	%rd402, %rd287, %rd285;
	setp.ne.s32 	%p114, %r192, 0;
	@%p114 bra 	$L__BB34_26;
	shr.u32 	%r251, %r3, 2;
	and.b32  	%r252, %r251, 248;
	mov.u32 	%r253, _ZZN3cub18CUB_300001_SM_10006detail6reduce28DeviceReduceSingleTileKernelINS2_10policy_hubIlyN4cuda3std3__44plusIlEEE10Policy1000EN6thrust24THRUST_300001_SM_1000_NS18transform_iteratorINSD_6detail14equal_to_valueIiEENSF_15normal_iteratorINSD_10device_ptrIiEEEEllEEPlyS9_llNS7_10__identityEEEvT0_T1_T2_T3_T4_T6_E12temp_storage;
	add.s32 	%r254, %r253, %r252;
	st.shared.u64 	[%r254+16], %rd402;
$L__BB34_26:
	bar.sync 	0;
	setp.ne.s32 	%p115, %r3, 0;
	@%p115 bra 	$L__BB34_49;
	setp.gt.u64 	%p116, %rd58, 32;
	ld.shared.u64 	%rd288, [_ZZN3cub18CUB_300001_SM_10006detail6reduce28DeviceReduceSingleTileKernelINS2_10policy_hubIlyN4cuda3std3__44plusIlEEE10Policy1000EN6thrust24THRUST_300001_SM_1000_NS18transform_iteratorINSD_6detail14equal_to_valueIiEENSF_15normal_iteratorINSD_10device_ptrIiEEEEllEEPlyS9_llNS7_10__identityEEEvT0_T1_T2_T3_T4_T6_E12temp_storage+24];
	selp.b64 	%rd289, %rd288, 0, %p116;
	add.s64 	%rd290, %rd289, %rd402;
	setp.gt.u64 	%p117, %rd58, 64;
	ld.shared.u64 	%rd291, [_ZZN3cub18CUB_300001_SM_10006detail6reduce28DeviceReduceSingleTileKernelINS2_10policy_hubIlyN4cuda3std3__44plusIlEEE10Policy1000EN6thrust24THRUST_300001_SM_1000_NS18transform_iteratorINSD_6detail14equal_to_valueIiEENSF_15normal_iteratorINSD_10device_ptrIiEEEEllEEPlyS9_llNS7_10__identityEEEvT0_T1_T2_T3_T4_T6_E12temp_storage+32];
	selp.b64 	%rd292, %rd291, 0, %p117;
	add.s64 	%rd293, %rd290, %rd292;
	setp.gt.u64 	%p118, %rd58, 96;
	ld.shared.u64 	%rd294, [_ZZN3cub18CUB_300001_SM_10006detail6reduce28DeviceReduceSingleTileKernelINS2_10policy_hubIlyN4cuda3std3__44plusIlEEE10Policy1000EN6thrust24THRUST_300001_SM_1000_NS18transform_iteratorINSD_6detail14equal_to_valueIiEENSF_15normal_iteratorINSD_10device_ptrIiEEEEllEEPlyS9_llNS7_10__identityEEEvT0_T1_T2_T3_T4_T6_E12temp_storage+40];
	selp.b64 	%rd295, %rd294, 0, %p118;
	add.s64 	%rd296, %rd293, %rd295;
	setp.gt.u64 	%p119, %rd58, 128;
	ld.shared.u64 	%rd297, [_ZZN3cub18CUB_300001_SM_10006detail6reduce28DeviceReduceSingleTileKernelINS2_10policy_hubIlyN4cuda3std3__44plusIlEEE10Policy1000EN6thrust24THRUST_300001_SM_1000_NS18transform_iteratorINSD_6detail14equal_to_valueIiEENSF_15normal_iteratorINSD_10device_ptrIiEEEEllEEPlyS9_llNS7_10__identityEEEvT0_T1_T2_T3_T4_T6_E12temp_storage+48];
	selp.b64 	%rd298, %rd297, 0, %p119;
	add.s64 	%rd299, %rd296, %rd298;
	setp.gt.u64 	%p120, %rd58, 160;
	ld.shared.u64 	%rd300, [_ZZN3cub18CUB_300001_SM_10006detail6reduce28DeviceReduceSingleTileKernelINS2_10policy_hubIlyN4cuda3std3__44plusIlEEE10Policy1000EN6thrust24THRUST_300001_SM_1000_NS18transform_iteratorINSD_6detail14equal_to_valueIiEENSF_15normal_iteratorINSD_10device_ptrIiEEEEllEEPlyS9_llNS7_10__identityEEEvT0_T1_T2_T3_T4_T6_E12temp_storage+56];
	selp.b64 	%rd301, %rd300, 0, %p120;
	add.s64 	%rd302, %rd299, %rd301;
	setp.gt.u64 	%p121, %rd58, 192;
	ld.shared.u64 	%rd303, [_ZZN3cub18CUB_300001_SM_10006detail6reduce28DeviceReduceSingleTileKernelINS2_10policy_hubIlyN4cuda3std3__44plusIlEEE10Policy1000EN6thrust24THRUST_300001_SM_1000_NS18transform_iteratorINSD_6detail14equal_to_valueIiEENSF_15normal_iteratorINSD_10device_ptrIiEEEEllEEPlyS9_llNS7_10__identityEEEvT0_T1_T2_T3_T4_T6_E12temp_storage+64];
	selp.b64 	%rd304, %rd303, 0, %p121;
	add.s64 	%rd305, %rd302, %rd304;
	setp.gt.u64 	%p122, %rd58, 224;
	ld.shared.u64 	%rd306, [_ZZN3cub18CUB_300001_SM_10006detail6reduce28DeviceReduceSingleTileKernelINS2_10policy_hubIlyN4cuda3std3__44plusIlEEE10Policy1000EN6thrust24THRUST_300001_SM_1000_NS18transform_iteratorINSD_6detail14equal_to_valueIiEENSF_15normal_iteratorINSD_10device_ptrIiEEEEllEEPlyS9_llNS7_10__identityEEEvT0_T1_T2_T3_T4_T6_E12temp_storage+72];
	selp.b64 	%rd307, %rd306, 0, %p122;
	add.s64 	%rd308, %rd305, %rd307;
	setp.gt.u64 	%p123, %rd58, 256;
	ld.shared.u64 	%rd309, [_ZZN3cub18CUB_300001_SM_10006detail6reduce28DeviceReduceSingleTileKernelINS2_10policy_hubIlyN4cuda3std3__44plusIlEEE10Policy1000EN6thrust24THRUST_300001_SM_1000_NS18transform_iteratorINSD_6detail14equal_to_valueIiEENSF_15normal_iteratorINSD_10device_ptrIiEEEEllEEPlyS9_llNS7_10__identityEEEvT0_T1_T2_T3_T4_T6_E12temp_storage+80];
	selp.b64 	%rd310, %rd309, 0, %p123;
	add.s64 	%rd311, %rd308, %rd310;
	setp.gt.u64 	%p124, %rd58, 288;
	ld.shared.u64 	%rd312, [_ZZN3cub18CUB_300001_SM_10006detail6reduce28DeviceReduceSingleTileKernelINS2_10policy_hubIlyN4cuda3std3__44plusIlEEE10Policy1000EN6thrust24THRUST_300001_SM_1000_NS18transform_iteratorINSD_6detail14equal_to_valueIiEENSF_15normal_iteratorINSD_10device_ptrIiEEEEllEEPlyS9_llNS7_10__identityEEEvT0_T1_T2_T3_T4_T6_E12temp_storage+88];
	selp.b64 	%rd313, %rd312, 0, %p124;
	add.s64 	%rd314, %rd311, %rd313;
	setp.gt.u64 	%p125, %rd58, 320;
	ld.shared.u64 	%rd315, [_ZZN3cub18CUB_300001_SM_10006detail6reduce28DeviceReduceSingleTileKernelINS2_10policy_hubIlyN4cuda3std3__44plusIlEEE10Policy1000EN6thrust24THRUST_300001_SM_1000_NS18transform_iteratorINSD_6detail14equal_to_valueIiEENSF_15normal_iteratorINSD_10device_ptrIiEEEEllEEPlyS9_llNS7_10__identityEEEvT0_T1_T2_T3_T4_T6_E12temp_storage+96];
	selp.b64 	%rd316, %rd315, 0, %p125;
	add.s64 	%rd317, %rd314, %rd316;
	setp.gt.u64 	%p126, %rd58, 352;
	ld.shared.u64 	%rd318, [_ZZN3cub18CUB_300001_SM_10006detail6reduce28DeviceReduceSingleTileKernelINS2_10policy_hubIlyN4cuda3std3__44plusIlEEE10Policy1000EN6thrust24THRUST_300001_SM_1000_NS18transform_iteratorINSD_6detail14equal_to_valueIiEENSF_15normal_iteratorINSD_10device_ptrIiEEEEllEEPlyS9_llNS7_10__identityEEEvT0_T1_T2_T3_T4_T6_E12temp_storage+104];
	selp.b64 	%rd319, %rd318, 0, %p126;
	add.s64 	%rd320, %rd317, %rd319;
	setp.gt.u64 	%p127, %rd58, 384;
	ld.shared.u64 	%rd321, [_ZZN3cub18CUB_300001_SM_10006detail6reduce28DeviceReduceSingleTileKernelINS2_10policy_hubIlyN4cuda3std3__44plusIlEEE10Policy1000EN6thrust24THRUST_300001_SM_1000_NS18transform_iteratorINSD_6detail14equal_to_valueIiEENSF_15normal_iteratorINSD_10device_ptrIiEEEEllEEPlyS9_llNS7_10__identityEEEvT0_T1_T2_T3_T4_T6_E12temp_storage+112];
	selp.b64 	%rd322, %rd321, 0, %p127;
	add.s64 	%rd323, %rd320, %rd322;
	setp.gt.u64 	%p128, %rd58, 416;
	ld.shared.u64 	%rd324, [_ZZN3cub18CUB_300001_SM_10006detail6reduce28DeviceReduceSingleTileKernelINS2_10policy_hubIlyN4cuda3std3__44plusIlEEE10Policy1000EN6thrust24THRUST_300001_SM_1000_NS18transform_iteratorINSD_6detail14equal_to_valueIiEENSF_15normal_iteratorINSD_10device_ptrIiEEEEllEEPlyS9_llNS7_10__identityEEEvT0_T1_T2_T3_T4_T6_E12temp_storage+120];
	selp.b64 	%rd325, %rd324, 0, %p128;
	add.s64 	%rd326, %rd323, %rd325;
	setp.gt.u64 	%p129, %rd58, 448;
	ld.shared.u64 	%rd327, [_ZZN3cub18CUB_300001_SM_10006detail6reduce28DeviceReduceSingleTileKernelINS2_10policy_hubIlyN4cuda3std3__44plusIlEEE10Policy1000EN6thrust24THRUST_300001_SM_1000_NS18transform_iteratorINSD_6detail14equal_to_valueIiEENSF_15normal_iteratorINSD_10device_ptrIiEEEEllEEPlyS9_llNS7_10__identityEEEvT0_T1_T2_T3_T4_T6_E12temp_storage+128];
	selp.b64 	%rd328, %rd327, 0, %p129;
	add.s64 	%rd329, %rd326, %rd328;
	setp.gt.u64 	%p130, %rd58, 480;
	ld.shared.u64 	%rd330, [_ZZN3cub18CUB_300001_SM_10006detail6reduce28DeviceReduceSingleTileKernelINS2_10policy_hubIlyN4cuda3std3__44plusIlEEE10Policy1000EN6thrust24THRUST_300001_SM_1000_NS18transform_iteratorINSD_6detail14equal_to_valueIiEENSF_15normal_iteratorINSD_10device_ptrIiEEEEllEEPlyS9_llNS7_10__identityEEEvT0_T1_T2_T3_T4_T6_E12temp_storage+136];
	selp.b64 	%rd331, %rd330, 0, %p130;
	add.s64 	%rd402, %rd329, %rd331;
	bra.uni 	$L__BB34_49;
$L__BB34_28:
	mov.u32 	%r25, %tid.x;
	cvt.u64.u32 	%rd25, %r25;
	mul.wide.u32 	%rd62, %r25, 4;
	add.s64 	%rd26, %rd2, %rd62;
	ld.global.u32 	%r49, [%rd26];
	setp.eq.s32 	%p3, %r49, %r43;
	selp.u64 	%rd63, 1, 0, %p3;
	ld.global.u32 	%r50, [%rd26+2048];
	setp.eq.s32 	%p4, %r50, %r43;
	selp.u64 	%rd64, 1, 0, %p4;
	ld.global.u32 	%r51, [%rd26+4096];
	setp.eq.s32 	%p5, %r51, %r43;
	selp.u64 	%rd65, 1, 0, %p5;
	ld.global.u32 	%r52, [%rd26+6144];
	setp.eq.s32 	%p6, %r52, %r43;
	selp.u64 	%rd66, 1, 0, %p6;
	ld.global.u32 	%r53, [%rd26+8192];
	setp.eq.s32 	%p7, %r53, %r43;
	selp.u64 	%rd67, 1, 0, %p7;
	ld.global.u32 	%r54, [%rd26+10240];
	setp.eq.s32 	%p8, %r54, %r43;
	selp.u64 	%rd68, 1, 0, %p8;
	ld.global.u32 	%r55, [%rd26+12288];
	setp.eq.s32 	%p9, %r55, %r43;
	selp.u64 	%rd69, 1, 0, %p9;
	add.s64 	%rd70, %rd64, %rd63;
	add.s64 	%rd71, %rd70, %rd65;
	add.s64 	%rd72, %rd71, %rd66;
	add.s64 	%rd73, %rd72, %rd67;
	add.s64 	%rd74, %rd73, %rd68;
	add.s64 	%rd401, %rd74, %rd69;
	add.s64 	%rd28, %rd58, -3584;
	setp.lt.u64 	%p10, %rd28, 3584;
	mov.b64 	%rd390, 3584;
	@%p10 bra 	$L__BB34_32;
	mov.b64 	%rd390, 3584;
$L__BB34_30:
	shl.b64 	%rd76, %rd390, 2;
	add.s64 	%rd77, %rd26, %rd76;
	ld.global.u32 	%r56, [%rd77];
	setp.eq.s32 	%p11, %r56, %r43;
	selp.u64 	%rd78, 1, 0, %p11;
	ld.global.u32 	%r57, [%rd77+2048];
	setp.eq.s32 	%p12, %r57, %r43;
	selp.u64 	%rd79, 1, 0, %p12;
	ld.global.u32 	%r58, [%rd77+4096];
	setp.eq.s32 	%p13, %r58, %r43;
	selp.u64 	%rd80, 1, 0, %p13;
	ld.global.u32 	%r59, [%rd77+6144];
	setp.eq.s32 	%p14, %r59, %r43;
	selp.u64 	%rd81, 1, 0, %p14;
	ld.global.u32 	%r60, [%rd77+8192];
	setp.eq.s32 	%p15, %r60, %r43;
	selp.u64 	%rd82, 1, 0, %p15;
	ld.global.u32 	%r61, [%rd77+10240];
	setp.eq.s32 	%p16, %r61, %r43;
	selp.u64 	%rd83, 1, 0, %p16;
	ld.global.u32 	%r62, [%rd77+12288];
	setp.eq.s32 	%p17, %r62, %r43;
	selp.u64 	%rd84, 1, 0, %p17;
	add.s64 	%rd85, %rd401, %rd78;
	add.s64 	%rd86, %rd85, %rd79;
	add.s64 	%rd87, %rd86, %rd80;
	add.s64 	%rd88, %rd87, %rd81;
	add.s64 	%rd89, %rd88, %rd82;
	add.s64 	%rd90, %rd89, %rd83;
	add.s64 	%rd401, %rd90, %rd84;
	sub.s64 	%rd91, %rd58, %rd390;
	setp.lt.u64 	%p18, %rd91, 3584;
	@%p18 bra 	$L__BB34_45;
	add.s64 	%rd390, %rd390, 3584;
	setp.le.u64 	%p19, %rd390, %rd28;
	@%p19 bra 	$L__BB34_30;
$L__BB34_32:
	setp.le.u64 	%p20, %rd58, %rd390;
	cvt.u32.u64 	%r63, %rd390;
	cvt.u32.u64 	%r64, %rd58;
	sub.s32 	%r65, %r64, %r63;
	setp.ge.s32 	%p21, %r25, %r65;
	or.pred  	%p22, %p20, %p21;
	@%p22 bra 	$L__BB34_45;
	not.b32 	%r68, %r25;
	add.s32 	%r69, %r68, %r64;
	sub.s32 	%r71, %r69, %r63;
	shr.u32 	%r72, %r71, 9;
	add.s32 	%r26, %r72, 1;
	and.b32  	%r27, %r26, 15;
	setp.lt.u32 	%p23, %r71, 7680;
	mov.u32 	%r322, %r25;
	@%p23 bra 	$L__BB34_36;
	and.b32  	%r73, %r26, 16777200;
	neg.s32 	%r320, %r73;
	add.s64 	%rd93, %rd390, %rd25;
	shl.b64 	%rd94, %rd93, 2;
	add.s64 	%rd95, %rd94, %rd2;
	add.s64 	%rd391, %rd95, 16384;
	mov.u32 	%r322, %r25;
$L__BB34_35:
	.pragma "nounroll";
	ld.global.u32 	%r74, [%rd391+-16384];
	setp.eq.s32 	%p24, %r74, %r43;
	selp.u64 	%rd96, 1, 0, %p24;
	add.s64 	%rd97, %rd401, %rd96;
	ld.global.u32 	%r75, [%rd391+-14336];
	setp.eq.s32 	%p25, %r75, %r43;
	selp.u64 	%rd98, 1, 0, %p25;
	add.s64 	%rd99, %rd97, %rd98;
	ld.global.u32 	%r76, [%rd391+-12288];
	setp.eq.s32 	%p26, %r76, %r43;
	selp.u64 	%rd100, 1, 0, %p26;
	add.s64 	%rd101, %rd99, %rd100;
	ld.global.u32 	%r77, [%rd391+-10240];
	setp.eq.s32 	%p27, %r77, %r43;
	selp.u64 	%rd102, 1, 0, %p27;
	add.s64 	%rd103, %rd101, %rd102;
	ld.global.u32 	%r78, [%rd391+-8192];
	setp.eq.s32 	%p28, %r78, %r43;
	selp.u64 	%rd104, 1, 0, %p28;
	add.s64 	%rd105, %rd103, %rd104;
	ld.global.u32 	%r79, [%rd391+-6144];
	setp.eq.s32 	%p29, %r79, %r43;
	selp.u64 	%rd106, 1, 0, %p29;
	add.s64 	%rd107, %rd105, %rd106;
	ld.global.u32 	%r80, [%rd391+-4096];
	setp.eq.s32 	%p30, %r80, %r43;
	selp.u64 	%rd108, 1, 0, %p30;
	add.s64 	%rd109, %rd107, %rd108;
	ld.global.u32 	%r81, [%rd391+-2048];
	setp.eq.s32 	%p31, %r81, %r43;
	selp.u64 	%rd110, 1, 0, %p31;
	add.s64 	%rd111, %rd109, %rd110;
	ld.global.u32 	%r82, [%rd391];
	setp.eq.s32 	%p32, %r82, %r43;
	selp.u64 	%rd112, 1, 0, %p32;
	add.s64 	%rd113, %rd111, %rd112;
	ld.global.u32 	%r83, [%rd391+2048];
	setp.eq.s32 	%p33, %r83, %r43;
	selp.u64 	%rd114, 1, 0, %p33;
	add.s64 	%rd115, %rd113, %rd114;
	ld.global.u32 	%r84, [%rd391+4096];
	setp.eq.s32 	%p34, %r84, %r43;
	selp.u64 	%rd116, 1, 0, %p34;
	add.s64 	%rd117, %rd115, %rd116;
	ld.global.u32 	%r85, [%rd391+6144];
	setp.eq.s32 	%p35, %r85, %r43;
	selp.u64 	%rd118, 1, 0, %p35;
	add.s64 	%rd119, %rd117, %rd118;
	ld.global.u32 	%r86, [%rd391+8192];
	setp.eq.s32 	%p36, %r86, %r43;
	selp.u64 	%rd120, 1, 0, %p36;
	add.s64 	%rd121, %rd119, %rd120;
	ld.global.u32 	%r87, [%rd391+10240];
	setp.eq.s32 	%p37, %r87, %r43;
	selp.u64 	%rd122, 1, 0, %p37;
	add.s64 	%rd123, %rd121, %rd122;
	ld.global.u32 	%r88, [%rd391+12288];
	setp.eq.s32 	%p38, %r88, %r43;
	selp.u64 	%rd124, 1, 0, %p38;
	add.s64 	%rd125, %rd123, %rd124;
	ld.global.u32 	%r89, [%rd391+14336];
	setp.eq.s32 	%p39, %r89, %r43;
	selp.u64 	%rd126, 1, 0, %p39;
	add.s64 	%rd401, %rd125, %rd126;
	add.s32 	%r322, %r322, 8192;
	add.s32 	%r320, %r320, 16;
	add.s64 	%rd391, %rd391, 32768;
	setp.ne.s32 	%p40, %r320, 0;
	@%p40 bra 	$L__BB34_35;
$L__BB34_36:
	setp.eq.s32 	%p41, %r27, 0;
	@%p41 bra 	$L__BB34_45;
	and.b32  	%r34, %r26, 7;
	setp.lt.u32 	%p42, %r27, 8;
	@%p42 bra 	$L__BB34_39;
	cvt.u64.u32 	%rd128, %r322;
	add.s64 	%rd129, %rd390, %rd128;
	shl.b64 	%rd130, %rd129, 2;
	add.s64 	%rd131, %rd2, %rd130;
	ld.global.u32 	%r90, [%rd131];
	setp.eq.s32 	%p43, %r90, %r43;
	selp.u64 	%rd132, 1, 0, %p43;
	add.s64 	%rd133, %rd401, %rd132;
	ld.global.u32 	%r91, [%rd131+2048];
	setp.eq.s32 	%p44, %r91, %r43;
	selp.u64 	%rd134, 1, 0, %p44;
	add.s64 	%rd135, %rd133, %rd134;
	ld.global.u32 	%r92, [%rd131+4096];
	setp.eq.s32 	%p45, %r92, %r43;
	selp.u64 	%rd136, 1, 0, %p45;
	add.s64 	%rd137, %rd135, %rd136;
	ld.global.u32 	%r93, [%rd131+6144];
	setp.eq.s32 	%p46, %r93, %r43;
	selp.u64 	%rd138, 1, 0, %p46;
	add.s64 	%rd139, %rd137, %rd138;
	ld.global.u32 	%r94, [%rd131+8192];
	setp.eq.s32 	%p47, %r94, %r43;
	selp.u64 	%rd140, 1, 0, %p47;
	add.s64 	%rd141, %rd139, %rd140;
	ld.global.u32 	%r95, [%rd131+10240];
	setp.eq.s32 	%p48, %r95, %r43;
	selp.u64 	%rd142, 1, 0, %p48;
	add.s64 	%rd143, %rd141, %rd142;
	ld.global.u32 	%r96, [%rd131+12288];
	setp.eq.s32 	%p49, %r96, %r43;
	selp.u64 	%rd144, 1, 0, %p49;
	add.s64 	%rd145, %rd143, %rd144;
	ld.global.u32 	%r97, [%rd131+14336];
	setp.eq.s32 	%p50, %r97, %r43;
	selp.u64 	%rd146, 1, 0, %p50;
	add.s64 	%rd401, %rd145, %rd146;
	add.s32 	%r322, %r322, 4096;
$L__BB34_39:
	setp.eq.s32 	%p51, %r34, 0;
	@%p51 bra 	$L__BB34_45;
	and.b32  	%r37, %r26, 3;
	setp.lt.u32 	%p52, %r34, 4;
	@%p52 bra 	$L__BB34_42;
	cvt.u64.u32 	%rd148, %r322;
	add.s64 	%rd149, %rd390, %rd148;
	shl.b64 	%rd150, %rd149, 2;
	add.s64 	%rd151, %rd2, %rd150;
	ld.global.u32 	%r98, [%rd151];
	setp.eq.s32 	%p53, %r98, %r43;
	selp.u64 	%rd152, 1, 0, %p53;
	add.s64 	%rd153, %rd401, %rd152;
	ld.global.u32 	%r99, [%rd151+2048];
	setp.eq.s32 	%p54, %r99, %r43;
	selp.u64 	%rd154, 1, 0, %p54;
	add.s64 	%rd155, %rd153, %rd154;
	ld.global.u32 	%r100, [%rd151+4096];
	setp.eq.s32 	%p55, %r100, %r43;
	selp.u64 	%rd156, 1, 0, %p55;
	add.s64 	%rd157, %rd155, %rd156;
	ld.global.u32 	%r101, [%rd151+6144];
	setp.eq.s32 	%p56, %r101, %r43;
	selp.u64 	%rd158, 1, 0, %p56;
	add.s64 	%rd401, %rd157, %rd158;
	add.s32 	%r322, %r322, 2048;
$L__BB34_42:
	setp.eq.s32 	%p57, %r37, 0;
	@%p57 bra 	$L__BB34_45;
	cvt.u64.u32 	%rd159, %r322;
	add.s64 	%rd160, %rd390, %rd159;
	shl.b64 	%rd161, %rd160, 2;
	add.s64 	%rd399, %rd2, %rd161;
	neg.s32 	%r325, %r37;
$L__BB34_44:
	.pragma "nounroll";
	ld.global.u32 	%r102, [%rd399];
	setp.eq.s32 	%p58, %r102, %r43;
	selp.u64 	%rd162, 1, 0, %p58;
	add.s64 	%rd401, %rd401, %rd162;
	add.s64 	%rd399, %rd399, 2048;
	add.s32 	%r325, %r325, 1;
	setp.ne.s32 	%p59, %r325, 0;
	@%p59 bra 	$L__BB34_44;
$L__BB34_45:
	// begin inline asm
	mov.u32 %r103, %laneid;
	// end inline asm
	mov.b64 	{%r105, %r110}, %rd401;
	mov.b32 	%r111, 1;
	mov.b32 	%r152, 31;
	mov.b32 	%r153, -1;
	// begin inline asm
	shfl.sync.down.b32 %r104, %r105, %r111, %r152, %r153;
	// end inline asm
	// begin inline asm
	shfl.sync.down.b32 %r109, %r110, %r111, %r152, %r153;
	// end inline asm
	mov.b64 	%rd163, {%r104, %r109};
	setp.gt.s32 	%p60, %r103, 30;
	selp.b64 	%rd164, 0, %rd163, %p60;
	add.s64 	%rd165, %rd164, %rd401;
	mov.b64 	{%r115, %r120}, %rd165;
	mov.b32 	%r121, 2;
	// begin inline asm
	shfl.sync.down.b32 %r114, %r115, %r121, %r152, %r153;
	// end inline asm
	// begin inline asm
	shfl.sync.down.b32 %r119, %r120, %r121, %r152, %r153;
	// end inline asm
	mov.b64 	%rd166, {%r114, %r119};
	setp.gt.s32 	%p61, %r103, 29;
	selp.b64 	%rd167, 0, %rd166, %p61;
	add.s64 	%rd168, %rd167, %rd165;
	mov.b64 	{%r125, %r130}, %rd168;
	mov.b32 	%r131, 4;
	// begin inline asm
	shfl.sync.down.b32 %r124, %r125, %r131, %r152, %r153;
	// end inline asm
	// begin inline asm
	shfl.sync.down.b32 %r129, %r130, %r131, %r152, %r153;
	// end inline asm
	mov.b64 	%rd169, {%r124, %r129};
	setp.gt.s32 	%p62, %r103, 27;
	selp.b64 	%rd170, 0, %rd169, %p62;
	add.s64 	%rd171, %rd170, %rd168;
	mov.b64 	{%r135, %r140}, %rd171;
	mov.b32 	%r141, 8;
	// begin inline asm
	shfl.sync.down.b32 %r134, %r135, %r141, %r152, %r153;
	// end inline asm
	// begin inline asm
	shfl.sync.down.b32 %r139, %r140, %r141, %r152, %r153;
	// end inline asm
	mov.b64 	%rd172, {%r134, %r139};
	setp.gt.s32 	%p63, %r103, 23;
	selp.b64 	%rd173, 0, %rd172, %p63;
	add.s64 	%rd174, %rd173, %rd171;
	mov.b64 	{%r145, %r150}, %rd174;
	mov.b32 	%r151, 16;
	// begin inline asm
	shfl.sync.down.b32 %r144, %r145, %r151, %r152, %r153;
	// end inline asm
	// begin inline asm
	shfl.sync.down.b32 %r149, %r150, %r151, %r152, %r153;
	// end inline asm
	mov.b64 	%rd175, {%r144, %r149};
	setp.gt.s32 	%p64, %r103, 15;
	selp.b64 	%rd176, 0, %rd175, %p64;
	add.s64 	%rd402, %rd176, %rd174;
	setp.ne.s32 	%p65, %r103, 0;
	@%p65 bra 	$L__BB34_47;
	shr.u32 	%r154, %r25, 2;
	and.b32  	%r155, %r154, 248;
	mov.u32 	%r156, _ZZN3cub18CUB_300001_SM_10006detail6reduce28DeviceReduceSingleTileKernelINS2_10policy_hubIlyN4cuda3std3__44plusIlEEE10Policy1000EN6thrust24THRUST_300001_SM_1000_NS18transform_iteratorINSD_6detail14equal_to_valueIiEENSF_15normal_iteratorINSD_10device_ptrIiEEEEllEEPlyS9_llNS7_10__identityEEEvT0_T1_T2_T3_T4_T6_E12temp_storage;
	add.s32 	%r157, %r156, %r155;
	st.shared.u64 	[%r157+16], %rd402;
$L__BB34_47:
	bar.sync 	0;
	setp.ne.s32 	%p66, %r25, 0;
	@%p66 bra 	$L__BB34_49;
	ld.shared.u64 	%rd177, [_ZZN3cub18CUB_300001_SM_10006detail6reduce28DeviceReduceSingleTileKernelINS2_10policy_hubIlyN4cuda3std3__44plusIlEEE10Policy1000EN6thrust24THRUST_300001_SM_1000_NS18transform_iteratorINSD_6detail14equal_to_valueIiEENSF_15normal_iteratorINSD_10device_ptrIiEEEEllEEPlyS9_llNS7_10__identityEEEvT0_T1_T2_T3_T4_T6_E12temp_storage+24];
	add.s64 	%rd178, %rd177, %rd402;
	ld.shared.u64 	%rd179, [_ZZN3cub18CUB_300001_SM_10006detail6reduce28DeviceReduceSingleTileKernelINS2_10policy_hubIlyN4cuda3std3__44plusIlEEE10Policy1000EN6thrust24THRUST_300001_SM_1000_NS18transform_iteratorINSD_6detail14equal_to_valueIiEENSF_15normal_iteratorINSD_10device_ptrIiEEEEllEEPlyS9_llNS7_10__identityEEEvT0_T1_T2_T3_T4_T6_E12temp_storage+32];
	add.s64 	%rd180, %rd178, %rd179;
	ld.shared.u64 	%rd181, [_ZZN3cub18CUB_300001_SM_10006detail6reduce28DeviceReduceSingleTileKernelINS2_10policy_hubIlyN4cuda3std3__44plusIlEEE10Policy1000EN6thrust24THRUST_300001_SM_1000_NS18transform_iteratorINSD_6detail14equal_to_valueIiEENSF_15normal_iteratorINSD_10device_ptrIiEEEEllEEPlyS9_llNS7_10__identityEEEvT0_T1_T2_T3_T4_T6_E12temp_storage+40];
	add.s64 	%rd182, %rd180, %rd181;
	ld.shared.u64 	%rd183, [_ZZN3cub18CUB_300001_SM_10006detail6reduce28DeviceReduceSingleTileKernelINS2_10policy_hubIlyN4cuda3std3__44plusIlEEE10Policy1000EN6thrust24THRUST_300001_SM_1000_NS18transform_iteratorINSD_6detail14equal_to_valueIiEENSF_15normal_iteratorINSD_10device_ptrIiEEEEllEEPlyS9_llNS7_10__identityEEEvT0_T1_T2_T3_T4_T6_E12temp_storage+48];
	add.s64 	%rd184, %rd182, %rd183;
	ld.shared.u64 	%rd185, [_ZZN3cub18CUB_300001_SM_10006detail6reduce28DeviceReduceSingleTileKernelINS2_10policy_hubIlyN4cuda3std3__44plusIlEEE10Policy1000EN6thrust24THRUST_300001_SM_1000_NS18transform_iteratorINSD_6detail14equal_to_valueIiEENSF_15normal_iteratorINSD_10device_ptrIiEEEEllEEPlyS9_llNS7_10__identityEEEvT0_T1_T2_T3_T4_T6_E12temp_storage+56];
	add.s64 	%rd186, %rd184, %rd185;
	ld.shared.u64 	%rd187, [_ZZN3cub18CUB_300001_SM_10006detail6reduce28DeviceReduceSingleTileKernelINS2_10policy_hubIlyN4cuda3std3__44plusIlEEE10Policy1000EN6thrust24THRUST_300001_SM_1000_NS18transform_iteratorINSD_6detail14equal_to_valueIiEENSF_15normal_iteratorINSD_10device_ptrIiEEEEllEEPlyS9_llNS7_10__identityEEEvT0_T1_T2_T3_T4_T6_E12temp_storage+64];
	add.s64 	%rd188, %rd186, %rd187;
	ld.shared.u64 	%rd189, [_ZZN3cub18CUB_300001_SM_10006detail6reduce28DeviceReduceSingleTileKernelINS2_10policy_hubIlyN4cuda3std3__44plusIlEEE10Policy1000EN6thrust24THRUST_300001_SM_1000_NS18transform_iteratorINSD_6detail14equal_to_valueIiEENSF_15normal_iteratorINSD_10device_ptrIiEEEEllEEPlyS9_llNS7_10__identityEEEvT0_T1_T2_T3_T4_T6_E12temp_storage+72];
	add.s64 	%rd190, %rd188, %rd189;
	ld.shared.u64 	%rd191, [_ZZN3cub18CUB_300001_SM_10006detail6reduce28DeviceReduceSingleTileKernelINS2_10policy_hubIlyN4cuda3std3__44plusIlEEE10Policy1000EN6thrust24THRUST_300001_SM_1000_NS18transform_iteratorINSD_6detail14equal_to_valueIiEENSF_15normal_iteratorINSD_10device_ptrIiEEEEllEEPlyS9_llNS7_10__identityEEEvT0_T1_T2_T3_T4_T6_E12temp_storage+80];
	add.s64 	%rd192, %rd190, %rd191;
	ld.shared.u64 	%rd193, [_ZZN3cub18CUB_300001_SM_10006detail6reduce28DeviceReduceSingleTileKernelINS2_10policy_hubIlyN4cuda3std3__44plusIlEEE10Policy1000EN6thrust24THRUST_300001_SM_1000_NS18transform_iteratorINSD_6detail14equal_to_valueIiEENSF_15normal_iteratorINSD_10device_ptrIiEEEEllEEPlyS9_llNS7_10__identityEEEvT0_T1_T2_T3_T4_T6_E12temp_storage+88];
	add.s64 	%rd194, %rd192, %rd193;
	ld.shared.u64 	%rd195, [_ZZN3cub18CUB_300001_SM_10006detail6reduce28DeviceReduceSingleTileKernelINS2_10policy_hubIlyN4cuda3std3__44plusIlEEE10Policy1000EN6thrust24THRUST_300001_SM_1000_NS18transform_iteratorINSD_6detail14equal_to_valueIiEENSF_15normal_iteratorINSD_10device_ptrIiEEEEllEEPlyS9_llNS7_10__identityEEEvT0_T1_T2_T3_T4_T6_E12temp_storage+96];
	add.s64 	%rd196, %rd194, %rd195;
	ld.shared.u64 	%rd197, [_ZZN3cub18CUB_300001_SM_10006detail6reduce28DeviceReduceSingleTileKernelINS2_10policy_hubIlyN4cuda3std3__44plusIlEEE10Policy1000EN6thrust24THRUST_300001_SM_1000_NS18transform_iteratorINSD_6detail14equal_to_valueIiEENSF_15normal_iteratorINSD_10device_ptrIiEEEEllEEPlyS9_llNS7_10__identityEEEvT0_T1_T2_T3_T4_T6_E12temp_storage+104];
	add.s64 	%rd198, %rd196, %rd197;
	ld.shared.u64 	%rd199, [_ZZN3cub18CUB_300001_SM_10006detail6reduce28DeviceReduceSingleTileKernelINS2_10policy_hubIlyN4cuda3std3__44plusIlEEE10Policy1000EN6thrust24THRUST_300001_SM_1000_NS18transform_iteratorINSD_6detail14equal_to_valueIiEENSF_15normal_iteratorINSD_10device_ptrIiEEEEllEEPlyS9_llNS7_10__identityEEEvT0_T1_T2_T3_T4_T6_E12temp_storage+112];
	add.s64 	%rd200, %rd198, %rd199;
	ld.shared.u64 	%rd201, [_ZZN3cub18CUB_300001_SM_10006detail6reduce28DeviceReduceSingleTileKernelINS2_10policy_hubIlyN4cuda3std3__44plusIlEEE10Policy1000EN6thrust24THRUST_300001_SM_1000_NS18transform_iteratorINSD_6detail14equal_to_valueIiEENSF_15normal_iteratorINSD_10device_ptrIiEEEEllEEPlyS9_llNS7_10__identityEEEvT0_T1_T2_T3_T4_T6_E12temp_storage+120];
	add.s64 	%rd202, %rd200, %rd201;
	ld.shared.u64 	%rd203, [_ZZN3cub18CUB_300001_SM_10006detail6reduce28DeviceReduceSingleTileKernelINS2_10policy_hubIlyN4cuda3std3__44plusIlEEE10Policy1000EN6thrust24THRUST_300001_SM_1000_NS18transform_iteratorINSD_6detail14equal_to_valueIiEENSF_15normal_iteratorINSD_10device_ptrIiEEEEllEEPlyS9_llNS7_10__identityEEEvT0_T1_T2_T3_T4_T6_E12temp_storage+128];
	add.s64 	%rd204, %rd202, %rd203;
	ld.shared.u64 	%rd205, [_ZZN3cub18CUB_300001_SM_10006detail6reduce28DeviceReduceSingleTileKernelINS2_10policy_hubIlyN4cuda3std3__44plusIlEEE10Policy1000EN6thrust24THRUST_300001_SM_1000_NS18transform_iteratorINSD_6detail14equal_to_valueIiEENSF_15normal_iteratorINSD_10device_ptrIiEEEEllEEPlyS9_llNS7_10__identityEEEvT0_T1_T2_T3_T4_T6_E12temp_storage+136];
	add.s64 	%rd402, %rd204, %rd205;
$L__BB34_49:
	mov.u32 	%r310, %tid.x;
	setp.ne.s32 	%p138, %r310, 0;
	@%p138 bra 	$L__BB34_51;
	add.s64 	%rd375, %rd402, %rd59;
	st.global.u64 	[%rd1], %rd375;
$L__BB34_51:
	ret;

}
	// .globl	_ZN3cub18CUB_300001_SM_10006detail6reduce18DeviceReduceKernelINS2_10policy_hubIlyN4cuda3std3__44plusIlEEE10Policy1000EN6thrust24THRUST_300001_SM_1000_NS18transform_iteratorINSD_6detail14equal_to_valueIiEENSF_15normal_iteratorINSD_10device_ptrIiEEEEllEEyS9_lNS7_10__identityEEEvT0_PT3_T1_NS0_13GridEvenShareISR_EET2_T4_
.visible .entry _ZN3cub18CUB_300001_SM_10006detail6reduce18DeviceReduceKernelINS2_10policy_hubIlyN4cuda3std3__44plusIlEEE10Policy1000EN6thrust24THRUST_300001_SM_1000_NS18transform_iteratorINSD_6detail14equal_to_valueIiEENSF_15normal_iteratorINSD_10device_ptrIiEEEEllEEyS9_lNS7_10__identityEEEvT0_PT3_T1_NS0_13GridEvenShareISR_EET2_T4_(
	.param .align 8 .b8 _ZN3cub18CUB_300001_SM_10006detail6reduce18DeviceReduceKernelINS2_10policy_hubIlyN4cuda3std3__44plusIlEEE10Policy1000EN6thrust24THRUST_300001_SM_1000_NS18transform_iteratorINSD_6detail14equal_to_valueIiEENSF_15normal_iteratorINSD_10device_ptrIiEEEEllEEyS9_lNS7_10__identityEEEvT0_PT3_T1_NS0_13GridEvenShareISR_EET2_T4__param_0[16],
	.param .u64 .ptr .align 1 _ZN3cub18CUB_300001_SM_10006detail6reduce18DeviceReduceKernelINS2_10policy_hubIlyN4cuda3std3__44plusIlEEE10Policy1000EN6thrust24THRUST_300001_SM_1000_NS18transform_iteratorINSD_6detail14equal_to_valueIiEENSF_15normal_iteratorINSD_10device_ptrIiEEEEllEEyS9_lNS7_10__identityEEEvT0_PT3_T1_NS0_13GridEvenShareISR_EET2_T4__param_1,
	.param .u64 _ZN3cub18CUB_300001_SM_10006detail6reduce18DeviceReduceKernelINS2_10policy_hubIlyN4cuda3std3__44plusIlEEE10Policy1000EN6thrust24THRUST_300001_SM_1000_NS18transform_iteratorINSD_6detail14equal_to_valueIiEENSF_15normal_iteratorINSD_10device_ptrIiEEEEllEEyS9_lNS7_10__identityEEEvT0_PT3_T1_NS0_13GridEvenShareISR_EET2_T4__param_2,
	.param .align 8 .b8 _ZN3cub18CUB_300001_SM_10006detail6reduce18DeviceReduceKernelINS2_10policy_hubIlyN4cuda3std3__44plusIlEEE10Policy1000EN6thrust24THRUST_300001_SM_1000_NS18transform_iteratorINSD_6detail14equal_to_valueIiEENSF_15normal_iteratorINSD_10device_ptrIiEEEEllEEyS9_lNS7_10__identityEEEvT0_PT3_T1_NS0_13GridEvenShareISR_EET2_T4__param_3[72],
	.param .align 1 .b8 _ZN3cub18CUB_300001_SM_10006detail6reduce18DeviceReduceKernelINS2_10policy_hubIlyN4cuda3std3__44plusIlEEE10Policy1000EN6thrust24THRUST_300001_SM_1000_NS18transform_iteratorINSD_6detail14equal_to_valueIiEENSF_15normal_iteratorINSD_10device_ptrIiEEEEllEEyS9_lNS7_10__identityEEEvT0_PT3_T1_NS0_13GridEvenShareISR_EET2_T4__param_4[1],
	.param .align 1 .b8 _ZN3cub18CUB_300001_SM_10006detail6reduce18DeviceReduceKernelINS2_10policy_hubIlyN4cuda3std3__44plusIlEEE10Policy1000EN6thrust24THRUST_300001_SM_1000_NS18transform_iteratorINSD_6detail14equal_to_valueIiEENSF_15normal_iteratorINSD_10device_ptrIiEEEEllEEyS9_lNS7_10__identityEEEvT0_PT3_T1_NS0_13GridEvenShareISR_EET2_T4__param_5[1]
)
.maxntid 512
{
	.reg .pred 	%p<138>;
	.reg .b16 	%rs<4>;
	.reg .b32 	%r<354>;
	.reg .b64 	%rd<420>;
	// demoted variable
	.shared .align 8 .b8 _ZZN3cub18CUB_300001_SM_10006detail6reduce18DeviceReduceKernelINS2_10policy_hubIlyN4cuda3std3__44plusIlEEE10Policy1000EN6thrust24THRUST_300001_SM_1000_NS18transform_iteratorINSD_6detail14equal_to_valueIiEENSF_15normal_iteratorINSD_10device_ptrIiEEEEllEEyS9_lNS7_10__identityEEEvT0_PT3_T1_NS0_13GridEvenShareISR_EET2_T4_E12temp_storage[152];
	ld.param.u32 	%r2, [_ZN3cub18CUB_300001_SM_10006detail6reduce18DeviceReduceKernelINS2_10policy_hubIlyN4cuda3std3__44plusIlEEE10Policy1000EN6thrust24THRUST_300001_SM_1000_NS18transform_iteratorINSD_6detail14equal_to_valueIiEENSF_15normal_iteratorINSD_10device_ptrIiEEEEllEEyS9_lNS7_10__identityEEEvT0_PT3_T1_NS0_13GridEvenShareISR_EET2_T4__param_0+8];
	ld.param.u64 	%rd1, [_ZN3cub18CUB_300001_SM_10006detail6reduce18DeviceReduceKernelINS2_10policy_hubIlyN4cuda3std3__44plusIlEEE10Policy1000EN6thrust24THRUST_300001_SM_1000_NS18transform_iteratorINSD_6detail14equal_to_valueIiEENSF_15normal_iteratorINSD_10device_ptrIiEEEEllEEyS9_lNS7_10__identityEEEvT0_PT3_T1_NS0_13GridEvenShareISR_EET2_T4__param_3+32];
	ld.param.u32 	%r1, [_ZN3cub18CUB_300001_SM_10006detail6reduce18DeviceReduceKernelINS2_10policy_hubIlyN4cuda3std3__44plusIlEEE10Policy1000EN6thrust24THRUST_300001_SM_1000_NS18transform_iteratorINSD_6detail14equal_to_valueIiEENSF_15normal_iteratorINSD_10device_ptrIiEEEEllEEyS9_lNS7_10__identityEEEvT0_PT3_T1_NS0_13GridEvenShareISR_EET2_T4__param_3+40];
	ld.param.u64 	%rd64, [_ZN3cub18CUB_300001_SM_10006detail6reduce18DeviceReduceKernelINS2_10policy_hubIlyN4cuda3std3__44plusIlEEE10Policy1000EN6thrust24THRUST_300001_SM_1000_NS18transform_iteratorINSD_6detail14equal_to_valueIiEENSF_15normal_iteratorINSD_10device_ptrIiEEEEllEEyS9_lNS7_10__identityEEEvT0_PT3_T1_NS0_13GridEvenShareISR_EET2_T4__param_0];
	cvta.to.global.u64 	%rd2, %rd64;
	mov.u32 	%r3, %ctaid.x;
	mul.lo.s32 	%r51, %r1, 3584;
	cvt.s64.s32 	%rd3, %r51;
	mul.lo.s32 	%r52, %r3, 3584;
	cvt.u64.u32 	%rd4, %r52;
	sub.s64 	%rd5, %rd1, %rd4;
	setp.gt.u64 	%p1, %rd5, 3583;
	@%p1 bra 	$L__BB35_25;
	cvt.u32.u64 	%r180, %rd4;
	cvt.u32.u64 	%r4, %rd1;
	sub.s32 	%r5, %r4, %r180;
	mov.u32 	%r6, %tid.x;
	setp.ge.s32 	%p66, %r6, %r5;
	mov.b64 	%rd403, 0;
	mov.u32 	%r341, %r6;
	@%p66 bra 	$L__BB35_3;
	add.s32 	%r182, %r180, %r6;
	mul.wide.u32 	%rd214, %r182, 4;
	add.s64 	%rd215, %rd2, %rd214;
	ld.global.u32 	%r183, [%rd215];
	setp.eq.s32 	%p67, %r183, %r2;
	selp.u64 	%rd403, 1, 0, %p67;
	add.s32 	%r341, %r6, 512;
$L__BB35_3:
	setp.ge.s32 	%p68, %r341, %r5;
	@%p68 bra 	$L__BB35_16;
	not.b32 	%r185, %r341;
	add.s32 	%r186, %r185, %r4;
	sub.s32 	%r187, %r186, %r180;
	shr.u32 	%r188, %r187, 9;
	add.s32 	%r9, %r188, 1;
	and.b32  	%r10, %r9, 15;
	setp.lt.u32 	%p69, %r187, 7680;
	@%p69 bra 	$L__BB35_7;
	and.b32  	%r189, %r9, 16777200;
	neg.s32 	%r339, %r189;
	mul.wide.u32 	%rd217, %r3, 14336;
	mul.wide.u32 	%rd218, %r341, 4;
	add.s64 	%rd219, %rd217, %rd218;
	add.s64 	%rd220, %rd219, %rd2;
	add.s64 	%rd394, %rd220, 16384;
$L__BB35_6:
	.pragma "nounroll";
	ld.global.u32 	%r190, [%rd394+-16384];
	setp.eq.s32 	%p70, %r190, %r2;
	selp.u64 	%rd221, 1, 0, %p70;
	add.s64 	%rd222, %rd403, %rd221;
	ld.global.u32 	%r191, [%rd394+-14336];
	setp.eq.s32 	%p71, %r191, %r2;
	selp.u64 	%rd223, 1, 0, %p71;
	add.s64 	%rd224, %rd222, %rd223;
	ld.global.u32 	%r192, [%rd394+-12288];
	setp.eq.s32 	%p72, %r192, %r2;
	selp.u64 	%rd225, 1, 0, %p72;
	add.s64 	%rd226, %rd224, %rd225;
	ld.global.u32 	%r193, [%rd394+-10240];
	setp.eq.s32 	%p73, %r193, %r2;
	selp.u64 	%rd227, 1, 0, %p73;
	add.s64 	%rd228, %rd226, %rd227;
	ld.global.u32 	%r194, [%rd394+-8192];
	setp.eq.s32 	%p74, %r194, %r2;
	selp.u64 	%rd229, 1, 0, %p74;
	add.s64 	%rd230, %rd228, %rd229;
	ld.global.u32 	%r195, [%rd394+-6144];
	setp.eq.s32 	%p75, %r195, %r2;
	selp.u64 	%rd231, 1, 0, %p75;
	add.s64 	%rd232, %rd230, %rd231;
	ld.global.u32 	%r196, [%rd394+-4096];
	setp.eq.s32 	%p76, %r196, %r2;
	selp.u64 	%rd233, 1, 0, %p76;
	add.s64 	%rd234, %rd232, %rd233;
	ld.global.u32 	%r197, [%rd394+-2048];
	setp.eq.s32 	%p77, %r197, %r2;
	selp.u64 	%rd235, 1, 0, %p77;
	add.s64 	%rd236, %rd234, %rd235;
	ld.global.u32 	%r198, [%rd394];
	setp.eq.s32 	%p78, %r198, %r2;
	selp.u64 	%rd237, 1, 0, %p78;
	add.s64 	%rd238, %rd236, %rd237;
	ld.global.u32 	%r199, [%rd394+2048];
	setp.eq.s32 	%p79, %r199, %r2;
	selp.u64 	%rd239, 1, 0, %p79;
	add.s64 	%rd240, %rd238, %rd239;
	ld.global.u32 	%r200, [%rd394+4096];
	setp.eq.s32 	%p80, %r200, %r2;
	selp.u64 	%rd241, 1, 0, %p80;
	add.s64 	%rd242, %rd240, %rd241;
	ld.global.u32 	%r201, [%rd394+6144];
	setp.eq.s32 	%p81, %r201, %r2;
	selp.u64 	%rd243, 1, 0, %p81;
	add.s64 	%rd244, %rd242, %rd243;
	ld.global.u32 	%r202, [%rd394+8192];
	setp.eq.s32 	%p82, %r202, %r2;
	selp.u64 	%rd245, 1, 0, %p82;
	add.s64 	%rd246, %rd244, %rd245;
	ld.global.u32 	%r203, [%rd394+10240];
	setp.eq.s32 	%p83, %r203, %r2;
	selp.u64 	%rd247, 1, 0, %p83;
	add.s64 	%rd248, %rd246, %rd247;
	ld.global.u32 	%r204, [%rd394+12288];
	setp.eq.s32 	%p84, %r204, %r2;
	selp.u64 	%rd249, 1, 0, %p84;
	add.s64 	%rd250, %rd248, %rd249;
	ld.global.u32 	%r205, [%rd394+14336];
	setp.eq.s32 	%p85, %r205, %r2;
	selp.u64 	%rd251, 1, 0, %p85;
	add.s64 	%rd403, %rd250, %rd251;
	add.s32 	%r341, %r341, 8192;
	add.s32 	%r339, %r339, 16;
	add.s64 	%rd394, %rd394, 32768;
	setp.ne.s32 	%p86, %r339, 0;
	@%p86 bra 	$L__BB35_6;
$L__BB35_7:
	setp.eq.s32 	%p87, %r10, 0;
	@%p87 bra 	$L__BB35_16;
	and.b32  	%r17, %r9, 7;
	setp.lt.u32 	%p88, %r10, 8;
	@%p88 bra 	$L__BB35_10;
	cvt.s64.s32 	%rd253, %r341;
	add.s64 	%rd254, %rd253, %rd4;
	shl.b64 	%rd255, %rd254, 2;
	add.s64 	%rd256, %rd2, %rd255;
	ld.global.u32 	%r206, [%rd256];
	setp.eq.s32 	%p89, %r206, %r2;
	selp.u64 	%rd257, 1, 0, %p89;
	add.s64 	%rd258, %rd403, %rd257;
	ld.global.u32 	%r207, [%rd256+2048];
	setp.eq.s32 	%p90, %r207, %r2;
	selp.u64 	%rd259, 1, 0, %p90;
	add.s64 	%rd260, %rd258, %rd259;
	ld.global.u32 	%r208, [%rd256+4096];
	setp.eq.s32 	%p91, %r208, %r2;
	selp.u64 	%rd261, 1, 0, %p91;
	add.s64 	%rd262, %rd260, %rd261;
	ld.global.u32 	%r209, [%rd256+6144];
	setp.eq.s32 	%p92, %r209, %r2;
	selp.u64 	%rd263, 1, 0, %p92;
	add.s64 	%rd264, %rd262, %rd263;
	ld.global.u32 	%r210, [%rd256+8192];
	setp.eq.s32 	%p93, %r210, %r2;
	selp.u64 	%rd265, 1, 0, %p93;
	add.s64 	%rd266, %rd264, %rd265;
	ld.global.u32 	%r211, [%rd256+10240];
	setp.eq.s32 	%p94, %r211, %r2;
	selp.u64 	%rd267, 1, 0, %p94;
	add.s64 	%rd268, %rd266, %rd267;
	ld.global.u32 	%r212, [%rd256+12288];
	setp.eq.s32 	%p95, %r212, %r2;
	selp.u64 	%rd269, 1, 0, %p95;
	add.s64 	%rd270, %rd268, %rd269;
	ld.global.u32 	%r213, [%rd256+14336];
	setp.eq.s32 	%p96, %r213, %r2;
	selp.u64 	%rd271, 1, 0, %p96;
	add.s64 	%rd403, %rd270, %rd271;
	add.s32 	%r341, %r341, 4096;
$L__BB35_10:
	setp.eq.s32 	%p97, %r17, 0;
	@%p97 bra 	$L__BB35_16;
	and.b32  	%r20, %r9, 3;
	setp.lt.u32 	%p98, %r17, 4;
	@%p98 bra 	$L__BB35_13;
	cvt.s64.s32 	%rd273, %r341;
	add.s64 	%rd274, %rd273, %rd4;
	shl.b64 	%rd275, %rd274, 2;
	add.s64 	%rd276, %rd2, %rd275;
	ld.global.u32 	%r214, [%rd276];
	setp.eq.s32 	%p99, %r214, %r2;
	selp.u64 	%rd277, 1, 0, %p99;
	add.s64 	%rd278, %rd403, %rd277;
	ld.global.u32 	%r215, [%rd276+2048];
	setp.eq.s32 	%p100, %r215, %r2;
	selp.u64 	%rd279, 1, 0, %p100;
	add.s64 	%rd280, %rd278, %rd279;
	ld.global.u32 	%r216, [%rd276+4096];
	setp.eq.s32 	%p101, %r216, %r2;
	selp.u64 	%rd281, 1, 0, %p101;
	add.s64 	%rd282, %rd280, %rd281;
	ld.global.u32 	%r217, [%rd276+6144];
	setp.eq.s32 	%p102, %r217, %r2;
	selp.u64 	%rd283, 1, 0, %p102;
	add.s64 	%rd403, %rd282, %rd283;
	add.s32 	%r341, %r341, 2048;
$L__BB35_13:
	setp.eq.s32 	%p103, %r20, 0;
	@%p103 bra 	$L__BB35_16;
	mul.wide.u32 	%rd284, %r3, 14336;
	add.s64 	%rd21, %rd2, %rd284;
	neg.s32 	%r344, %r20;
$L__BB35_15:
	.pragma "nounroll";
	mul.wide.s32 	%rd285, %r341, 4;
	add.s64 	%rd286, %rd21, %rd285;
	ld.global.u32 	%r218, [%rd286];
	setp.eq.s32 	%p104, %r218, %r2;
	selp.u64 	%rd287, 1, 0, %p104;
	add.s64 	%rd403, %rd403, %rd287;
	add.s32 	%r341, %r341, 512;
	add.s32 	%r344, %r344, 1;
	setp.ne.s32 	%p105, %r344, 0;
	@%p105 bra 	$L__BB35_15;
$L__BB35_16:
	setp.lt.s32 	%p106, %r5, 512;
	@%p106 bra 	$L__BB35_21;
	// begin inline asm
	mov.u32 %r282, %laneid;
	// end inline asm
	mov.b64 	{%r284, %r289}, %rd403;
	mov.b32 	%r290, 1;
	mov.b32 	%r331, 31;
	mov.b32 	%r332, -1;
	// begin inline asm
	shfl.sync.down.b32 %r283, %r284, %r290, %r331, %r332;
	// end inline asm
	// begin inline asm
	shfl.sync.down.b32 %r288, %r289, %r290, %r331, %r332;
	// end inline asm
	mov.b64 	%rd346, {%r283, %r288};
	setp.gt.s32 	%p130, %r282, 30;
	selp.b64 	%rd347, 0, %rd346, %p130;
	add.s64 	%rd348, %rd347, %rd403;
	mov.b64 	{%r294, %r299}, %rd348;
	mov.b32 	%r300, 2;
	// begin inline asm
	shfl.sync.down.b32 %r293, %r294, %r300, %r331, %r332;
	// end inline asm
	// begin inline asm
	shfl.sync.down.b32 %r298, %r299, %r300, %r331, %r332;
	// end inline asm
	mov.b64 	%rd349, {%r293, %r298};
	setp.gt.s32 	%p131, %r282, 29;
	selp.b64 	%rd350, 0, %rd349, %p131;
	add.s64 	%rd351, %rd350, %rd348;
	mov.b64 	{%r304, %r309}, %rd351;
	mov.b32 	%r310, 4;
	// begin inline asm
	shfl.sync.down.b32 %r303, %r304, %r310, %r331, %r332;
	// end inline asm
	// begin inline asm
	shfl.sync.down.b32 %r308, %r309, %r310, %r331, %r332;
	// end inline asm
	mov.b64 	%rd352, {%r303, %r308};
	setp.gt.s32 	%p132, %r282, 27;
	selp.b64 	%rd353, 0, %rd352, %p132;
	add.s64 	%rd354, %rd353, %rd351;
	mov.b64 	{%r314, %r319}, %rd354;
	mov.b32 	%r320, 8;
	// begin inline asm
	shfl.sync.down.b32 %r313, %r314, %r320, %r331, %r332;
	// end inline asm
	// begin inline asm
	shfl.sync.down.b32 %r318, %r319, %r320, %r331, %r332;
	// end inline asm
	mov.b64 	%rd355, {%r313, %r318};
	setp.gt.s32 	%p133, %r282, 23;
	selp.b64 	%rd356, 0, %rd355, %p133;
	add.s64 	%rd357, %rd356, %rd354;
	mov.b64 	{%r324, %r329}, %rd357;
	mov.b32 	%r330, 16;
	// begin inline asm
	shfl.sync.down.b32 %r323, %r324, %r330, %r331, %r332;
	// end inline asm
	// begin inline asm
	shfl.sync.down.b32 %r328, %r329, %r330, %r331, %r332;
	// end inline asm
	mov.b64 	%rd358, {%r323, %r328};
	setp.gt.s32 	%p134, %r282, 15;
	selp.b64 	%rd359, 0, %rd358, %p134;
	add.s64 	%rd419, %rd359, %rd357;
	setp.ne.s32 	%p135, %r282, 0;
	@%p135 bra 	$L__BB35_19;
	shr.u32 	%r333, %r6, 2;
	and.b32  	%r334, %r333, 248;
	mov.u32 	%r335, _ZZN3cub18CUB_300001_SM_10006detail6reduce18DeviceReduceKernelINS2_10policy_hubIlyN4cuda3std3__44plusIlEEE10Policy1000EN6thrust24THRUST_300001_SM_1000_NS18transform_iteratorINSD_6detail14equal_to_valueIiEENSF_15normal_iteratorINSD_10device_ptrIiEEEEllEEyS9_lNS7_10__identityEEEvT0_PT3_T1_NS0_13GridEvenShareISR_EET2_T4_E12temp_storage;
	add.s32 	%r336, %r335, %r334;
	st.shared.u64 	[%r336+16], %rd419;
$L__BB35_19:
	bar.sync 	0;
	setp.ne.s32 	%p136, %r6, 0;
	@%p136 bra 	$L__BB35_46;
	ld.shared.u64 	%rd360, [_ZZN3cub18CUB_300001_SM_10006detail6reduce18DeviceReduceKernelINS2_10policy_hubIlyN4cuda3std3__44plusIlEEE10Policy1000EN6thrust24THRUST_300001_SM_1000_NS18transform_iteratorINSD_6detail14equal_to_valueIiEENSF_15normal_iteratorINSD_10device_ptrIiEEEEllEEyS9_lNS7_10__identityEEEvT0_PT3_T1_NS0_13GridEvenShareISR_EET2_T4_E12temp_storage+24];
	add.s64 	%rd361, %rd360, %rd419;
	ld.shared.u64 	%rd362, [_ZZN3cub18CUB_300001_SM_10006detail6reduce18DeviceReduceKernelINS2_10policy_hubIlyN4cuda3std3__44plusIlEEE10Policy1000EN6thrust24THRUST_300001_SM_1000_NS18transform_iteratorINSD_6detail14equal_to_valueIiEENSF_15normal_iteratorINSD_10device_ptrIiEEEEllEEyS9_lNS7_10__identityEEEvT0_PT3_T1_NS0_13GridEvenShareISR_EET2_T4_E12temp_storage+32];
	add.s64 	%rd363, %rd361, %rd362;
	ld.shared.u64 	%rd364, [_ZZN3cub18CUB_300001_SM_10006detail6reduce18DeviceReduceKernelINS2_10policy_hubIlyN4cuda3std3__44plusIlEEE10Policy1000EN6thrust24THRUST_300001_SM_1000_NS18transform_iteratorINSD_6detail14equal_to_valueIiEENSF_15normal_iteratorINSD_10device_ptrIiEEEEllEEyS9_lNS7_10__identityEEEvT0_PT3_T1_NS0_13GridEvenShareISR_EET2_T4_E12temp_storage+40];
	add.s64 	%rd365, %rd363, %rd364;
	ld.shared.u64 	%rd366, [_ZZN3cub18CUB_300001_SM_10006detail6reduce18DeviceReduceKernelINS2_10policy_hubIlyN4cuda3std3__44plusIlEEE10Policy1000EN6thrust24THRUST_300001_SM_1000_NS18transform_iteratorINSD_6detail14equal_to_valueIiEENSF_15normal_iteratorINSD_10device_ptrIiEEEEllEEyS9_lNS7_10__identityEEEvT0_PT3_T1_NS0_13GridEvenShareISR_EET2_T4_E12temp_storage+48];
	add.s64 	%rd367, %rd365, %rd366;
	ld.shared.u64 	%rd368, [_ZZN3cub18CUB_300001_SM_10006detail6reduce18DeviceReduceKernelINS2_10policy_hubIlyN4cuda3std3__44plusIlEEE10Policy1000EN6thrust24THRUST_300001_SM_1000_NS18transform_iteratorINSD_6detail14equal_to_valueIiEENSF_15normal_iteratorINSD_10device_ptrIiEEEEllEEyS9_lNS7_10__identityEEEvT0_PT3_T1_NS0_13GridEvenShareISR_EET2_T4_E12temp_storage+56];
	add.s64 	%rd369, %rd367, %rd368;
	ld.shared.u64 	%rd370, [_ZZN3cub18CUB_300001_SM_10006detail6reduce18DeviceReduceKernelINS2_10policy_hubIlyN4cuda3std3__44plusIlEEE10Policy1000EN6thrust24THRUST_300001_SM_1000_NS18transform_iteratorINSD_6detail14equal_to_valueIiEENSF_15normal_iteratorINSD_10device_ptrIiEEEEllEEyS9_lNS7_10__identityEEEvT0_PT3_T1_NS0_13GridEvenShareISR_EET2_T4_E12temp_storage+64];
	add.s64 	%rd371, %rd369, %rd370;
	ld.shared.u64 	%rd372, [_ZZN3cub18CUB_300001_SM_10006detail6reduce18DeviceReduceKernelINS2_10policy_hubIlyN4cuda3std3__44plusIlEEE10Policy1000EN6thrust24THRUST_300001_SM_1000_NS18transform_iteratorINSD_6detail14equal_to_valueIiEENSF_15normal_iteratorINSD_10device_ptrIiEEEEllEEyS9_lNS7_10__identityEEEvT0_PT3_T1_NS0_13GridEvenShareISR_EET2_T4_E12temp_storage+72];
	add.s64 	%rd373, %rd371, %rd372;
	ld.shared.u64 	%rd374, [_ZZN3cub18CUB_300001_SM_10006detail6reduce18DeviceReduceKernelINS2_10policy_hubIlyN4cuda3std3__44plusIlEEE10Policy1000EN6thrust24THRUST_300001_SM_1000_NS18transform_iteratorINSD_6detail14equal_to_valueIiEENSF_15normal_iteratorINSD_10device_ptrIiEEEEllEEyS9_lNS7_10__identityEEEvT0_PT3_T1_NS0_13GridEvenShareISR_EET2_T4_E12temp_storage+80];
	add.s64 	%rd375, %rd373, %rd374;
	ld.shared.u64 	%rd376, [_ZZN3cub18CUB_300001_SM_10006detail6reduce18DeviceReduceKernelINS2_10policy_hubIlyN4cuda3std3__44plusIlEEE10Policy1000EN6thrust24THRUST_300001_SM_1000_NS18transform_iteratorINSD_6detail14equal_to_valueIiEENSF_15normal_iteratorINSD_10device_ptrIiEEEEllEEyS9_lNS7_10__identityEEEvT0_PT3_T1_NS0_13GridEvenShareISR_EET2_T4_E12temp_storage+88];
	add.s64 	%rd377, %rd375, %rd376;
	ld.shared.u64 	%rd378, [_ZZN3cub18CUB_300001_SM_10006detail6reduce18DeviceReduceKernelINS2_10policy_hubIlyN4cuda3std3__44plusIlEEE10Policy1000EN6thrust24THRUST_300001_SM_1000_NS18transform_iteratorINSD_6detail14equal_to_valueIiEENSF_15normal_iteratorINSD_10device_ptrIiEEEEllEEyS9_lNS7_10__identityEEEvT0_PT3_T1_NS0_13GridEvenShareISR_EET2_T4_E12temp_storage+96];
	add.s64 	%rd379, %rd377, %rd378;
	ld.shared.u64 	%rd380, [_ZZN3cub18CUB_300001_SM_10006detail6reduce18DeviceReduceKernelINS2_10policy_hubIlyN4cuda3std3__44plusIlEEE10Policy1000EN6thrust24THRUST_300001_SM_1000_NS18transform_iteratorINSD_6detail14equal_to_valueIiEENSF_15normal_iteratorINSD_10device_ptrIiEEEEllEEyS9_lNS7_10__identityEEEvT0_PT3_T1_NS0_13GridEvenShareISR_EET2_T4_E12temp_storage+104];
	add.s64 	%rd381, %rd379, %rd380;
	ld.shared.u64 	%rd382, [_ZZN3cub18CUB_300001_SM_10006detail6reduce18DeviceReduceKernelINS2_10policy_hubIlyN4cuda3std3__44plusIlEEE10Policy1000EN6thrust24THRUST_300001_SM_1000_NS18transform_iteratorINSD_6detail14equal_to_valueIiEENSF_15normal_iteratorINSD_10device_ptrIiEEEEllEEyS9_lNS7_10__identityEEEvT0_PT3_T1_NS0_13GridEvenShareISR_EET2_T4_E12temp_storage+112];
	add.s64 	%rd383, %rd381, %rd382;
	ld.shared.u64 	%rd384, [_ZZN3cub18CUB_300001_SM_10006detail6reduce18DeviceReduceKernelINS2_10policy_hubIlyN4cuda3std3__44plusIlEEE10Policy1000EN6thrust24THRUST_300001_SM_1000_NS18transform_iteratorINSD_6detail14equal_to_valueIiEENSF_15normal_iteratorINSD_10device_ptrIiEEEEllEEyS9_lNS7_10__identityEEEvT0_PT3_T1_NS0_13GridEvenShareISR_EET2_T4_E12temp_storage+120];
	add.s64 	%rd385, %rd383, %rd384;
	ld.shared.u64 	%rd386, [_ZZN3cub18CUB_300001_SM_10006detail6reduce18DeviceReduceKernelINS2_10policy_hubIlyN4cuda3std3__44plusIlEEE10Policy1000EN6thrust24THRUST_300001_SM_1000_NS18transform_iteratorINSD_6detail14equal_to_valueIiEENSF_15normal_iteratorINSD_10device_ptrIiEEEEllEEyS9_lNS7_10__identityEEEvT0_PT3_T1_NS0_13GridEvenShareISR_EET2_T4_E12temp_storage+128];
	add.s64 	%rd387, %rd385, %rd386;
	ld.shared.u64 	%rd388, [_ZZN3cub18CUB_300001_SM_10006detail6reduce18DeviceReduceKernelINS2_10policy_hubIlyN4cuda3std3__44plusIlEEE10Policy1000EN6thrust24THRUST_300001_SM_1000_NS18transform_iteratorINSD_6detail14equal_to_valueIiEENSF_15normal_iteratorINSD_10device_ptrIiEEEEllEEyS9_lNS7_10__identityEEEvT0_PT3_T1_NS0_13GridEvenShareISR_EET2_T4_E12temp_storage+136];
	add.s64 	%rd419, %rd387, %rd388;
	bra.uni 	$L__BB35_46;
$L__BB35_21:
	// begin inline asm
	mov.u32 %r219, %laneid;
	// end inline asm
	and.b32  	%r270, %r6, 992;
	add.s32 	%r271, %r270, 32;
	setp.gt.s32 	%p107, %r271, %r5;
	not.b32 	%r272, %r270;
	add.s32 	%r273, %r5, %r272;
	selp.b32 	%r268, %r273, 31, %p107;
	mov.b64 	{%r221, %r226}, %rd403;
	mov.b32 	%r227, 1;
	mov.b32 	%r269, -1;
	// begin inline asm
	shfl.sync.down.b32 %r220, %r221, %r227, %r268, %r269;
	// end inline asm
	// begin inline asm
	shfl.sync.down.b32 %r225, %r226, %r227, %r268, %r269;
	// end inline asm
	mov.b64 	%rd288, {%r220, %r225};
	setp.lt.s32 	%p108, %r219, %r268;
	selp.b64 	%rd289, %rd288, 0, %p108;
	add.s64 	%rd290, %rd289, %rd403;
	mov.b64 	{%r231, %r236}, %rd290;
	mov.b32 	%r237, 2;
	// begin inline asm
	shfl.sync.down.b32 %r230, %r231, %r237, %r268, %r269;
	// end inline asm
	// begin inline asm
	shfl.sync.down.b32 %r235, %r236, %r237, %r268, %r269;
	// end inline asm
	mov.b64 	%rd291, {%r230, %r235};
	add.s32 	%r274, %r219, 2;
	setp.gt.s32 	%p109, %r274, %r268;
	selp.b64 	%rd292, 0, %rd291, %p109;
	add.s64 	%rd293, %rd292, %rd290;
	mov.b64 	{%r241, %r246}, %rd293;
	mov.b32 	%r247, 4;
	// begin inline asm
	shfl.sync.down.b32 %r240, %r241, %r247, %r268, %r269;
	// end inline asm
	// begin inline asm
	shfl.sync.down.b32 %r245, %r246, %r247, %r268, %r269;
	// end inline asm
	mov.b64 	%rd294, {%r240, %r245};
	add.s32 	%r275, %r219, 4;
	setp.gt.s32 	%p110, %r275, %r268;
	selp.b64 	%rd295, 0, %rd294, %p110;
	add.s64 	%rd296, %rd295, %rd293;
	mov.b64 	{%r251, %r256}, %rd296;
	mov.b32 	%r257, 8;
	// begin inline asm
	shfl.sync.down.b32 %r250, %r251, %r257, %r268, %r269;
	// end inline asm
	// begin inline asm
	shfl.sync.down.b32 %r255, %r256, %r257, %r268, %r269;
	// end inline asm
	mov.b64 	%rd297, {%r250, %r255};
	add.s32 	%r276, %r219, 8;
	setp.gt.s32 	%p111, %r276, %r268;
	selp.b64 	%rd298, 0, %rd297, %p111;
	add.s64 	%rd299, %rd298, %rd296;
	mov.b64 	{%r261, %r266}, %rd299;
	mov.b32 	%r267, 16;
	// begin inline asm
	shfl.sync.down.b32 %r260, %r261, %r267, %r268, %r269;
	// end inline asm
	// begin inline asm
	shfl.sync.down.b32 %r265, %r266, %r267, %r268, %r269;
	// end inline asm
	mov.b64 	%rd300, {%r260, %r265};
	add.s32 	%r277, %r219, 16;
	setp.gt.s32 	%p112, %r277, %r268;
	selp.b64 	%rd301, 0, %rd300, %p112;
	add.s64 	%rd419, %rd301, %rd299;
	setp.ne.s32 	%p113, %r219, 0;
	@%p113 bra 	$L__BB35_23;
	shr.u32 	%r278, %r6, 2;
	and.b32  	%r279, %r278, 248;
	mov.u32 	%r280, _ZZN3cub18CUB_300001_SM_10006detail6reduce18DeviceReduceKernelINS2_10policy_hubIlyN4cuda3std3__44plusIlEEE10Policy1000EN6thrust24THRUST_300001_SM_1000_NS18transform_iteratorINSD_6detail14equal_to_valueIiEENSF_15normal_iteratorINSD_10device_ptrIiEEEEllEEyS9_lNS7_10__identityEEEvT0_PT3_T1_NS0_13GridEvenShareISR_EET2_T4_E12temp_storage;
	add.s32 	%r281, %r280, %r279;
	st.shared.u64 	[%r281+16], %rd419;
$L__BB35_23:
	bar.sync 	0;
	setp.ne.s32 	%p114, %r6, 0;
	@%p114 bra 	$L__BB35_46;
	setp.gt.s32 	%p115, %r5, 32;
	ld.shared.u64 	%rd302, [_ZZN3cub18CUB_300001_SM_10006detail6reduce18DeviceReduceKernelINS2_10policy_hubIlyN4cuda3std3__44plusIlEEE10Policy1000EN6thrust24THRUST_300001_SM_1000_NS18transform_iteratorINSD_6detail14equal_to_valueIiEENSF_15normal_iteratorINSD_10device_ptrIiEEEEllEEyS9_lNS7_10__identityEEEvT0_PT3_T1_NS0_13GridEvenShareISR_EET2_T4_E12temp_storage+24];
	selp.b64 	%rd303, %rd302, 0, %p115;
	add.s64 	%rd304, %rd303, %rd419;
	setp.gt.s32 	%p116, %r5, 64;
	ld.shared.u64 	%rd305, [_ZZN3cub18CUB_300001_SM_10006detail6reduce18DeviceReduceKernelINS2_10policy_hubIlyN4cuda3std3__44plusIlEEE10Policy1000EN6thrust24THRUST_300001_SM_1000_NS18transform_iteratorINSD_6detail14equal_to_valueIiEENSF_15normal_iteratorINSD_10device_ptrIiEEEEllEEyS9_lNS7_10__identityEEEvT0_PT3_T1_NS0_13GridEvenShareISR_EET2_T4_E12temp_storage+32];
	selp.b64 	%rd306, %rd305, 0, %p116;
	add.s64 	%rd307, %rd304, %rd306;
	setp.gt.s32 	%p117, %r5, 96;
	ld.shared.u64 	%rd308, [_ZZN3cub18CUB_300001_SM_10006detail6reduce18DeviceReduceKernelINS2_10policy_hubIlyN4cuda3std3__44plusIlEEE10Policy1000EN6thrust24THRUST_300001_SM_1000_NS18transform_iteratorINSD_6detail14equal_to_valueIiEENSF_15normal_iteratorINSD_10device_ptrIiEEEEllEEyS9_lNS7_10__identityEEEvT0_PT3_T1_NS0_13GridEvenShareISR_EET2_T4_E12temp_storage+40];
	selp.b64 	%rd309, %rd308, 0, %p117;
	add.s64 	%rd310, %rd307, %rd309;
	setp.gt.s32 	%p118, %r5, 128;
	ld.shared.u64 	%rd311, [_ZZN3cub18CUB_300001_SM_10006detail6reduce18DeviceReduceKernelINS2_10policy_hubIlyN4cuda3std3__44plusIlEEE10Policy1000EN6thrust24THRUST_300001_SM_1000_NS18transform_iteratorINSD_6detail14equal_to_valueIiEENSF_15normal_iteratorINSD_10device_ptrIiEEEEllEEyS9_lNS7_10__identityEEEvT0_PT3_T1_NS0_13GridEvenShareISR_EET2_T4_E12temp_storage+48];
	selp.b64 	%rd312, %rd311, 0, %p118;
	add.s64 	%rd313, %rd310, %rd312;
	setp.gt.s32 	%p119, %r5, 160;
	ld.shared.u64 	%rd314, [_ZZN3cub18CUB_300001_SM_10006detail6reduce18DeviceReduceKernelINS2_10policy_hubIlyN4cuda3std3__44plusIlEEE10Policy1000EN6thrust24THRUST_300001_SM_1000_NS18transform_iteratorINSD_6detail14equal_to_valueIiEENSF_15normal_iteratorINSD_10device_ptrIiEEEEllEEyS9_lNS7_10__identityEEEvT0_PT3_T1_NS0_13GridEvenShareISR_EET2_T4_E12temp_storage+56];
	selp.b64 	%rd315, %rd314, 0, %p119;
	add.s64 	%rd316, %rd313, %rd315;
	setp.gt.s32 	%p120, %r5, 192;
	ld.shared.u64 	%rd317, [_ZZN3cub18CUB_300001_SM_10006detail6reduce18DeviceReduceKernelINS2_10policy_hubIlyN4cuda3std3__44plusIlEEE10Policy1000EN6thrust24THRUST_300001_SM_1000_NS18transform_iteratorINSD_6detail14equal_to_valueIiEENSF_15normal_iteratorINSD_10device_ptrIiEEEEllEEyS9_lNS7_10__identityEEEvT0_PT3_T1_NS0_13GridEvenShareISR_EET2_T4_E12temp_storage+64];
	selp.b64 	%rd318, %rd317, 0, %p120;
	add.s64 	%rd319, %rd316, %rd318;
	setp.gt.s32 	%p121, %r5, 224;
	ld.shared.u64 	%rd320, [_ZZN3cub18CUB_300001_SM_10006detail6reduce18DeviceReduceKernelINS2_10policy_hubIlyN4cuda3std3__44plusIlEEE10Policy1000EN6thrust24THRUST_300001_SM_1000_NS18transform_iteratorINSD_6detail14equal_to_valueIiEENSF_15normal_iteratorINSD_10device_ptrIiEEEEllEEyS9_lNS7_10__identityEEEvT0_PT3_T1_NS0_13GridEvenShareISR_EET2_T4_E12temp_storage+72];
	selp.b64 	%rd321, %rd320, 0, %p121;
	add.s64 	%rd322, %rd319, %rd321;
	setp.gt.s32 	%p122, %r5, 256;
	ld.shared.u64 	%rd323, [_ZZN3cub18CUB_300001_SM_10006detail6reduce18DeviceReduceKernelINS2_10policy_hubIlyN4cuda3std3__44plusIlEEE10Policy1000EN6thrust24THRUST_300001_SM_1000_NS18transform_iteratorINSD_6detail14equal_to_valueIiEENSF_15normal_iteratorINSD_10device_ptrIiEEEEllEEyS9_lNS7_10__identityEEEvT0_PT3_T1_NS0_13GridEvenShareISR_EET2_T4_E12temp_storage+80];
	selp.b64 	%rd324, %rd323, 0, %p122;
	add.s64 	%rd325, %rd322, %rd324;
	setp.gt.s32 	%p123, %r5, 288;
	ld.shared.u64 	%rd326, [_ZZN3cub18CUB_300001_SM_10006detail6reduce18DeviceReduceKernelINS2_10policy_hubIlyN4cuda3std3__44plusIlEEE10Policy1000EN6thrust24THRUST_300001_SM_1000_NS18transform_iteratorINSD_6detail14equal_to_valueIiEENSF_15normal_iteratorINSD_10device_ptrIiEEEEllEEyS9_lNS7_10__identityEEEvT0_PT3_T1_NS0_13GridEvenShareISR_EET2_T4_E12temp_storage+88];
	selp.b64 	%rd327, %rd326, 0, %p123;
	add.s64 	%rd328, %rd325, %rd327;
	setp.gt.s32 	%p124, %r5, 320;
	ld.shared.u64 	%rd329, [_ZZN3cub18CUB_300001_SM_10006detail6reduce18DeviceReduceKernelINS2_10policy_hubIlyN4cuda3std3__44plusIlEEE10Policy1000EN6thrust24THRUST_300001_SM_1000_NS18transform_iteratorINSD_6detail14equal_to_valueIiEENSF_15normal_iteratorINSD_10device_ptrIiEEEEllEEyS9_lNS7_10__identityEEEvT0_PT3_T1_NS0_13GridEvenShareISR_EET2_T4_E12temp_storage+96];
	selp.b64 	%rd330, %rd329, 0, %p124;
	add.s64 	%rd331, %rd328, %rd330;
	setp.gt.s32 	%p125, %r5, 352;
	ld.shared.u64 	%rd332, [_ZZN3cub18CUB_300001_SM_10006detail6reduce18DeviceReduceKernelINS2_10policy_hubIlyN4cuda3std3__44plusIlEEE10Policy1000EN6thrust24THRUST_300001_SM_1000_NS18transform_iteratorINSD_6detail14equal_to_valueIiEENSF_15normal_iteratorINSD_10device_ptrIiEEEEllEEyS9_lNS7_10__identityEEEvT0_PT3_T1_NS0_13GridEvenShareISR_EET2_T4_E12temp_storage+104];
	selp.b64 	%rd333, %rd332, 0, %p125;
	add.s64 	%rd334, %rd331, %rd333;
	setp.gt.s32 	%p126, %r5, 384;
	ld.shared.u64 	%rd335, [_ZZN3cub18CUB_300001_SM_10006detail6reduce18DeviceReduceKernelINS2_10policy_hubIlyN4cuda3std3__44plusIlEEE10Policy1000EN6thrust24THRUST_300001_SM_1000_NS18transform_iteratorINSD_6detail14equal_to_valueIiEENSF_15normal_iteratorINSD_10device_ptrIiEEEEllEEyS9_lNS7_10__identityEEEvT0_PT3_T1_NS0_13GridEvenShareISR_EET2_T4_E12temp_storage+112];
	selp.b64 	%rd336, %rd335, 0, %p126;
	add.s64 	%rd337, %rd334, %rd336;
	setp.gt.s32 	%p127, %r5, 416;
	ld.shared.u64 	%rd338, [_ZZN3cub18CUB_300001_SM_10006detail6reduce18DeviceReduceKernelINS2_10policy_hubIlyN4cuda3std3__44plusIlEEE10Policy1000EN6thrust24THRUST_300001_SM_1000_NS18transform_iteratorINSD_6detail14equal_to_valueIiEENSF_15normal_iteratorINSD_10device_ptrIiEEEEllEEyS9_lNS7_10__identityEEEvT0_PT3_T1_NS0_13GridEvenShareISR_EET2_T4_E12temp_storage+120];
	selp.b64 	%rd339, %rd338, 0, %p127;
	add.s64 	%rd340, %rd337, %rd339;
	setp.gt.s32 	%p128, %r5, 448;
	ld.shared.u64 	%rd341, [_ZZN3cub18CUB_300001_SM_10006detail6reduce18DeviceReduceKernelINS2_10policy_hubIlyN4cuda3std3__44plusIlEEE10Policy1000EN6thrust24THRUST_300001_SM_1000_NS18transform_iteratorINSD_6detail14equal_to_valueIiEENSF_15normal_iteratorINSD_10device_ptrIiEEEEllEEyS9_lNS7_10__identityEEEvT0_PT3_T1_NS0_13GridEvenShareISR_EET2_T4_E12temp_storage+128];
	selp.b64 	%rd342, %rd341, 0, %p128;
	add.s64 	%rd343, %rd340, %rd342;
	setp.gt.s32 	%p129, %r5, 480;
	ld.shared.u64 	%rd344, [_ZZN3cub18CUB_300001_SM_10006detail6reduce18DeviceReduceKernelINS2_10policy_hubIlyN4cuda3std3__44plusIlEEE10Policy1000EN6thrust24THRUST_300001_SM_1000_NS18transform_iteratorINSD_6detail14equal_to_valueIiEENSF_15normal_iteratorINSD_10device_ptrIiEEEEllEEyS9_lNS7_10__identityEEEvT0_PT3_T1_NS0_13GridEvenShareISR_EET2_T4_E12temp_storage+136];
	selp.b64 	%rd345, %rd344, 0, %p129;
	add.s64 	%rd419, %rd343, %rd345;
	bra.uni 	$L__BB35_46;
$L__BB35_25:
	cvt.u32.u64 	%r53, %rd4;
	mov.u32 	%r28, %tid.x;
	add.s32 	%r54, %r53, %r28;
	mul.wide.u32 	%rd65, %r54, 4;
	add.s64 	%rd66, %rd2, %rd65;
	ld.global.u32 	%r55, [%rd66];
	setp.eq.s32 	%p2, %r55, %r2;
	selp.u64 	%rd67, 1, 0, %p2;
	ld.global.u32 	%r56, [%rd66+2048];
	setp.eq.s32 	%p3, %r56, %r2;
	selp.u64 	%rd68, 1, 0, %p3;
	ld.global.u32 	%r57, [%rd66+4096];
	setp.eq.s32 	%p4, %r57, %r2;
	selp.u64 	%rd69, 1, 0, %p4;
	ld.global.u32 	%r58, [%rd66+6144];
	setp.eq.s32 	%p5, %r58, %r2;
	selp.u64 	%rd70, 1, 0, %p5;
	ld.global.u32 	%r59, [%rd66+8192];
	setp.eq.s32 	%p6, %r59, %r2;
	selp.u64 	%rd71, 1, 0, %p6;
	ld.global.u32 	%r60, [%rd66+10240];
	setp.eq.s32 	%p7, %r60, %r2;
	selp.u64 	%rd72, 1, 0, %p7;
	ld.global.u32 	%r61, [%rd66+12288];
	setp.eq.s32 	%p8, %r61, %r2;
	selp.u64 	%rd73, 1, 0, %p8;
	add.s64 	%rd74, %rd68, %rd67;
	add.s64 	%rd75, %rd74, %rd69;
	add.s64 	%rd76, %rd75, %rd70;
	add.s64 	%rd77, %rd76, %rd71;
	add.s64 	%rd78, %rd77, %rd72;
	add.s64 	%rd418, %rd78, %rd73;
	setp.lt.u64 	%p9, %rd5, %rd3;
	@%p9 bra 	$L__BB35_42;
	cvt.u32.u64 	%r63, %rd3;
	cvt.u64.u32 	%rd30, %r28;
	add.s64 	%rd405, %rd4, %rd3;
	cvt.u32.u64 	%r29, %rd1;
	not.b32 	%r65, %r28;
	add.s32 	%r66, %r65, %r29;
	sub.s32 	%r67, %r66, %r63;
	sub.s32 	%r346, %r67, %r53;
	add.s64 	%rd79, %rd405, %rd30;
	shl.b64 	%rd80, %rd79, 2;
	add.s64 	%rd81, %rd80, %rd2;
	add.s64 	%rd404, %rd81, 16384;
	mov.b32 	%r347, 0;
	mov.u64 	%rd407, %rd4;
$L__BB35_27:
	cvt.s64.s32 	%rd37, %r51;
	add.s64 	%rd407, %rd407, %rd37;
	add.s64 	%rd82, %rd1, -3584;
	setp.gt.u64 	%p10, %rd407, %rd82;
	@%p10 bra 	$L__BB35_29;
	mul.lo.s32 	%r69, %r1, 3584;
	cvt.s64.s32 	%rd83, %r69;
	add.s64 	%rd84, %rd407, %rd30;
	shl.b64 	%rd85, %rd84, 2;
	add.s64 	%rd86, %rd2, %rd85;
	ld.global.u32 	%r70, [%rd86];
	setp.eq.s32 	%p11, %r70, %r2;
	selp.u64 	%rd87, 1, 0, %p11;
	ld.global.u32 	%r71, [%rd86+2048];
	setp.eq.s32 	%p12, %r71, %r2;
	selp.u64 	%rd88, 1, 0, %p12;
	ld.global.u32 	%r72, [%rd86+4096];
	setp.eq.s32 	%p13, %r72, %r2;
	selp.u64 	%rd89, 1, 0, %p13;
	ld.global.u32 	%r73, [%rd86+6144];
	setp.eq.s32 	%p14, %r73, %r2;
	selp.u64 	%rd90, 1, 0, %p14;
	ld.global.u32 	%r74, [%rd86+8192];
	setp.eq.s32 	%p15, %r74, %r2;
	selp.u64 	%rd91, 1, 0, %p15;
	ld.global.u32 	%r75, [%rd86+10240];
	setp.eq.s32 	%p16, %r75, %r2;
	selp.u64 	%rd92, 1, 0, %p16;
	ld.global.u32 	%r76, [%rd86+12288];
	setp.eq.s32 	%p17, %r76, %r2;
	selp.u64 	%rd93, 1, 0, %p17;
	add.s64 	%rd94, %rd418, %rd87;
	add.s64 	%rd95, %rd94, %rd88;
	add.s64 	%rd96, %rd95, %rd89;
	add.s64 	%rd97, %rd96, %rd90;
	add.s64 	%rd98, %rd97, %rd91;
	add.s64 	%rd99, %rd98, %rd92;
	add.s64 	%rd418, %rd99, %rd93;
	sub.s64 	%rd100, %rd1, %rd407;
	setp.lt.u64 	%p18, %rd100, %rd83;
	add.s32 	%r347, %r347, 1;
	add.s64 	%rd405, %rd405, %rd83;
	sub.s32 	%r346, %r346, %r69;
	mul.wide.s32 	%rd101, %r69, 4;
	add.s64 	%rd404, %rd404, %rd101;
	@%p18 bra 	$L__BB35_42;
	bra.uni 	$L__BB35_27;
$L__BB35_29:
	setp.le.u64 	%p19, %rd1, %rd407;
	cvt.u32.u64 	%r77, %rd407;
	cvt.u32.u64 	%r78, %rd1;
	sub.s32 	%r79, %r78, %r77;
	setp.ge.s32 	%p20, %r28, %r79;
	or.pred  	%p21, %p19, %p20;
	@%p21 bra 	$L__BB35_42;
	cvt.u32.u64 	%r81, %rd37;
	cvt.u32.u64 	%r82, %rd4;
	not.b32 	%r83, %r28;
	add.s32 	%r84, %r83, %r29;
	add.s32 	%r85, %r81, %r82;
	sub.s32 	%r86, %r84, %r85;
	mul.lo.s32 	%r87, %r1, %r347;
	mad.lo.s32 	%r88, %r87, -3584, %r86;
	shr.u32 	%r89, %r88, 9;
	add.s32 	%r35, %r89, 1;
	and.b32  	%r36, %r35, 15;
	setp.lt.u32 	%p22, %r88, 7680;
	mov.u32 	%r350, %r28;
	@%p22 bra 	$L__BB35_33;
	shr.u32 	%r90, %r346, 9;
	add.s32 	%r91, %r90, 1;
	and.b32  	%r92, %r91, 16777200;
	neg.s32 	%r348, %r92;
	mov.u32 	%r350, %r28;
$L__BB35_32:
	.pragma "nounroll";
	ld.global.u32 	%r93, [%rd404+-16384];
	setp.eq.s32 	%p23, %r93, %r2;
	selp.u64 	%rd103, 1, 0, %p23;
	add.s64 	%rd104, %rd418, %rd103;
	ld.global.u32 	%r94, [%rd404+-14336];
	setp.eq.s32 	%p24, %r94, %r2;
	selp.u64 	%rd105, 1, 0, %p24;
	add.s64 	%rd106, %rd104, %rd105;
	ld.global.u32 	%r95, [%rd404+-12288];
	setp.eq.s32 	%p25, %r95, %r2;
	selp.u64 	%rd107, 1, 0, %p25;
	add.s64 	%rd108, %rd106, %rd107;
	ld.global.u32 	%r96, [%rd404+-10240];
	setp.eq.s32 	%p26, %r96, %r2;
	selp.u64 	%rd109, 1, 0, %p26;
	add.s64 	%rd110, %rd108, %rd109;
	ld.global.u32 	%r97, [%rd404+-8192];
	setp.eq.s32 	%p27, %r97, %r2;
	selp.u64 	%rd111, 1, 0, %p27;
	add.s64 	%rd112, %rd110, %rd111;
	ld.global.u32 	%r98, [%rd404+-6144];
	setp.eq.s32 	%p28, %r98, %r2;
	selp.u64 	%rd113, 1, 0, %p28;
	add.s64 	%rd114, %rd112, %rd113;
	ld.global.u32 	%r99, [%rd404+-4096];
	setp.eq.s32 	%p29, %r99, %r2;
	selp.u64 	%rd115, 1, 0, %p29;
	add.s64 	%rd116, %rd114, %rd115;
	ld.global.u32 	%r100, [%rd404+-2048];
	setp.eq.s32 	%p30, %r100, %r2;
	selp.u64 	%rd117, 1, 0, %p30;
	add.s64 	%rd118, %rd116, %rd117;
	ld.global.u32 	%r101, [%rd404];
	setp.eq.s32 	%p31, %r101, %r2;
	selp.u64 	%rd119, 1, 0, %p31;
	add.s64 	%rd120, %rd118, %rd119;
	ld.global.u32 	%r102, [%rd404+2048];
	setp.eq.s32 	%p32, %r102, %r2;
	selp.u64 	%rd121, 1, 0, %p32;
	add.s64 	%rd122, %rd120, %rd121;
	ld.global.u32 	%r103, [%rd404+4096];
	setp.eq.s32 	%p33, %r103, %r2;
	selp.u64 	%rd123, 1, 0, %p33;
	add.s64 	%rd124, %rd122, %rd123;
	ld.global.u32 	%r104, [%rd404+6144];
	setp.eq.s32 	%p34, %r104, %r2;
	selp.u64 	%rd125, 1, 0, %p34;
	add.s64 	%rd126, %rd124, %rd125;
	ld.global.u32 	%r105, [%rd404+8192];
	setp.eq.s32 	%p35, %r105, %r2;
	selp.u64 	%rd127, 1, 0, %p35;
	add.s64 	%rd128, %rd126, %rd127;
	ld.global.u32 	%r106, [%rd404+10240];
	setp.eq.s32 	%p36, %r106, %r2;
	selp.u64 	%rd129, 1, 0, %p36;
	add.s64 	%rd130, %rd128, %rd129;
	ld.global.u32 	%r107, [%rd404+12288];
	setp.eq.s32 	%p37, %r107, %r2;
	selp.u64 	%rd131, 1, 0, %p37;
	add.s64 	%rd132, %rd130, %rd131;
	ld.global.u32 	%r108, [%rd404+14336];
	setp.eq.s32 	%p38, %r108, %r2;
	selp.u64 	%rd133, 1, 0, %p38;
	add.s64 	%rd418, %rd132, %rd133;
	add.s32 	%r350, %r350, 8192;
	add.s32 	%r348, %r348, 16;
	add.s64 	%rd404, %rd404, 32768;
	setp.ne.s32 	%p39, %r348, 0;
	@%p39 bra 	$L__BB35_32;
$L__BB35_33:
	setp.eq.s32 	%p40, %r36, 0;
	@%p40 bra 	$L__BB35_42;
	and.b32  	%r43, %r35, 7;
	setp.lt.u32 	%p41, %r36, 8;
	@%p41 bra 	$L__BB35_36;
	cvt.u64.u32 	%rd135, %r350;
	add.s64 	%rd136, %rd407, %rd135;
	shl.b64 	%rd137, %rd136, 2;
	add.s64 	%rd138, %rd2, %rd137;
	ld.global.u32 	%r109, [%rd138];
	setp.eq.s32 	%p42, %r109, %r2;
	selp.u64 	%rd139, 1, 0, %p42;
	add.s64 	%rd140, %rd418, %rd139;
	ld.global.u32 	%r110, [%rd138+2048];
	setp.eq.s32 	%p43, %r110, %r2;
	selp.u64 	%rd141, 1, 0, %p43;
	add.s64 	%rd142, %rd140, %rd141;
	ld.global.u32 	%r111, [%rd138+4096];
	setp.eq.s32 	%p44, %r111, %r2;
	selp.u64 	%rd143, 1, 0, %p44;
	add.s64 	%rd144, %rd142, %rd143;
	ld.global.u32 	%r112, [%rd138+6144];
	setp.eq.s32 	%p45, %r112, %r2;
	selp.u64 	%rd145, 1, 0, %p45;
	add.s64 	%rd146, %rd144, %rd145;
	ld.global.u32 	%r113, [%rd138+8192];
	setp.eq.s32 	%p46, %r113, %r2;
	selp.u64 	%rd147, 1, 0, %p46;
	add.s64 	%rd148, %rd146, %rd147;
	ld.global.u32 	%r114, [%rd138+10240];
	setp.eq.s32 	%p47, %r114, %r2;
	selp.u64 	%rd149, 1, 0, %p47;
	add.s64 	%rd150, %rd148, %rd149;
	ld.global.u32 	%r115, [%rd138+12288];
	setp.eq.s32 	%p48, %r115, %r2;
	selp.u64 	%rd151, 1, 0, %p48;
	add.s64 	%rd152, %rd150, %rd151;
	ld.global.u32 	%r116, [%rd138+14336];
	setp.eq.s32 	%p49, %r116, %r2;
	selp.u64 	%rd153, 1, 0, %p49;
	add.s64 	%rd418, %rd152, %rd153;
	add.s32 	%r350, %r350, 4096;
$L__BB35_36:
	setp.eq.s32 	%p50, %r43, 0;
	@%p50 bra 	$L__BB35_42;
	setp.lt.u32 	%p51, %r43, 4;
	@%p51 bra 	$L__BB35_39;
	cvt.u64.u32 	%rd155, %r350;
	add.s64 	%rd156, %rd407, %rd155;
	shl.b64 	%rd157, %rd156, 2;
	add.s64 	%rd158, %rd2, %rd157;
	ld.global.u32 	%r117, [%rd158];
	setp.eq.s32 	%p52, %r117, %r2;
	selp.u64 	%rd159, 1, 0, %p52;
	add.s64 	%rd160, %rd418, %rd159;
	ld.global.u32 	%r118, [%rd158+2048];
	setp.eq.s32 	%p53, %r118, %r2;
	selp.u64 	%rd161, 1, 0, %p53;
	add.s64 	%rd162, %rd160, %rd161;
	ld.global.u32 	%r119, [%rd158+4096];
	setp.eq.s32 	%p54, %r119, %r2;
	selp.u64 	%rd163, 1, 0, %p54;
	add.s64 	%rd164, %rd162, %rd163;
	ld.global.u32 	%r120, [%rd158+6144];
	setp.eq.s32 	%p55, %r120, %r2;
	selp.u64 	%rd165, 1, 0, %p55;
	add.s64 	%rd418, %rd164, %rd165;
	add.s32 	%r350, %r350, 2048;
$L__BB35_39:
	and.b32  	%r121, %r35, 3;
	setp.eq.s32 	%p56, %r121, 0;
	@%p56 bra 	$L__BB35_42;
	cvt.u64.u32 	%rd166, %r350;
	add.s64 	%rd167, %rd166, %rd405;
	shl.b64 	%rd168, %rd167, 2;
	add.s64 	%rd416, %rd2, %rd168;
	cvt.u16.u32 	%rs1, %r346;
	shr.u16 	%rs2, %rs1, 9;
	add.s16 	%rs3, %rs2, 1;
	cvt.u32.u16 	%r122, %rs3;
	and.b32  	%r123, %r122, 3;
	neg.s32 	%r353, %r123;
$L__BB35_41:
	.pragma "nounroll";
	ld.global.u32 	%r124, [%rd416];
	setp.eq.s32 	%p57, %r124, %r2;
	selp.u64 	%rd169, 1, 0, %p57;
	add.s64 	%rd418, %rd418, %rd169;
	add.s64 	%rd416, %rd416, 2048;
	add.s32 	%r353, %r353, 1;
	setp.ne.s32 	%p58, %r353, 0;
	@%p58 bra 	$L__BB35_41;
$L__BB35_42:
	// begin inline asm
	mov.u32 %r125, %laneid;
	// end inline asm
	mov.b64 	{%r127, %r132}, %rd418;
	mov.b32 	%r133, 1;
	mov.b32 	%r174, 31;
	mov.b32 	%r175, -1;
	// begin inline asm
	shfl.sync.down.b32 %r126, %r127, %r133, %r174, %r175;
	// end inline asm
	// begin inline asm
	shfl.sync.down.b32 %r131, %r132, %r133, %r174, %r175;
	// end inline asm
	mov.b64 	%rd170, {%r126, %r131};
	setp.gt.s32 	%p59, %r125, 30;
	selp.b64 	%rd171, 0, %rd170, %p59;
	add.s64 	%rd172, %rd171, %rd418;
	mov.b64 	{%r137, %r142}, %rd172;
	mov.b32 	%r143, 2;
	// begin inline asm
	shfl.sync.down.b32 %r136, %r137, %r143, %r174, %r175;
	// end inline asm
	// begin inline asm
	shfl.sync.down.b32 %r141, %r142, %r143, %r174, %r175;
	// end inline asm
	mov.b64 	%rd173, {%r136, %r141};
	setp.gt.s32 	%p60, %r125, 29;
	selp.b64 	%rd174, 0, %rd173, %p60;
	add.s64 	%rd175, %rd174, %rd172;
	mov.b64 	{%r147, %r152}, %rd175;
	mov.b32 	%r153, 4;
	// begin inline asm
	shfl.sync.down.b32 %r146, %r147, %r153, %r174, %r175;
	// end inline asm
	// begin inline asm
	shfl.sync.down.b32 %r151, %r152, %r153, %r174, %r175;
	// end inline asm
	mov.b64 	%rd176, {%r146, %r151};
	setp.gt.s32 	%p61, %r125, 27;
	selp.b64 	%rd177, 0, %rd176, %p61;
	add.s64 	%rd178, %rd177, %rd175;
	mov.b64 	{%r157, %r162}, %rd178;
	mov.b32 	%r163, 8;
	// begin inline asm
	shfl.sync.down.b32 %r156, %r157, %r163, %r174, %r175;
	// end inline asm
	// begin inline asm
	shfl.sync.down.b32 %r161, %r162, %r163, %r174, %r175;
	// end inline asm
	mov.b64 	%rd179, {%r156, %r161};
	setp.gt.s32 	%p62, %r125, 23;
	selp.b64 	%rd180, 0, %rd179, %p62;
	add.s64 	%rd181, %rd180, %rd178;
	mov.b64 	{%r167, %r172}, %rd181;
	mov.b32 	%r173, 16;
	// begin inline asm
	shfl.sync.down.b32 %r166, %r167, %r173, %r174, %r175;
	// end inline asm
	// begin inline asm
	shfl.sync.down.b32 %r171, %r172, %r173, %r174, %r175;
	// end inline asm
	mov.b64 	%rd182, {%r166, %r171};
	setp.gt.s32 	%p63, %r125, 15;
	selp.b64 	%rd183, 0, %rd182, %p63;
	add.s64 	%rd419, %rd183, %rd181;
	setp.ne.s32 	%p64, %r125, 0;
	@%p64 bra 	$L__BB35_44;
	shr.u32 	%r176, %r28, 2;
	and.b32  	%r177, %r176, 248;
	mov.u32 	%r178, _ZZN3cub18CUB_300001_SM_10006detail6reduce18DeviceReduceKernelINS2_10policy_hubIlyN4cuda3std3__44plusIlEEE10Policy1000EN6thrust24THRUST_300001_SM_1000_NS18transform_iteratorINSD_6detail14equal_to_valueIiEENSF_15normal_iteratorINSD_10device_ptrIiEEEEllEEyS9_lNS7_10__identityEEEvT0_PT3_T1_NS0_13GridEvenShareISR_EET2_T4_E12temp_storage;
	add.s32 	%r179, %r178, %r177;
	st.shared.u64 	[%r179+16], %rd419;
$L__BB35_44:
	bar.sync 	0;
	setp.ne.s32 	%p65, %r28, 0;
	@%p65 bra 	$L__BB35_46;
	ld.shared.u64 	%rd184, [_ZZN3cub18CUB_300001_SM_10006detail6reduce18DeviceReduceKernelINS2_10policy_hubIlyN4cuda3std3__44plusIlEEE10Policy1000EN6thrust24THRUST_300001_SM_1000_NS18transform_iteratorINSD_6detail14equal_to_valueIiEENSF_15normal_iteratorINSD_10device_ptrIiEEEEllEEyS9_lNS7_10__identityEEEvT0_PT3_T1_NS0_13GridEvenShareISR_EET2_T4_E12temp_storage+24];
	add.s64 	%rd185, %rd184, %rd419;
	ld.shared.u64 	%rd186, [_ZZN3cub18CUB_300001_SM_10006detail6reduce18DeviceReduceKernelINS2_10policy_hubIlyN4cuda3std3__44plusIlEEE10Policy1000EN6thrust24THRUST_300001_SM_1000_NS18transform_iteratorINSD_6detail14equal_to_valueIiEENSF_15normal_iteratorINSD_10device_ptrIiEEEEllEEyS9_lNS7_10__identityEEEvT0_PT3_T1_NS0_13GridEvenShareISR_EET2_T4_E12temp_storage+32];
	add.s64 	%rd187, %rd185, %rd186;
	ld.shared.u64 	%rd188, [_ZZN3cub18CUB_300001_SM_10006detail6reduce18DeviceReduceKernelINS2_10policy_hubIlyN4cuda3std3__44plusIlEEE10Policy1000EN6thrust24THRUST_300001_SM_1000_NS18transform_iteratorINSD_6detail14equal_to_valueIiEENSF_15normal_iteratorINSD_10device_ptrIiEEEEllEEyS9_lNS7_10__identityEEEvT0_PT3_T1_NS0_13GridEvenShareISR_EET2_T4_E12temp_storage+40];
	add.s64 	%rd189, %rd187, %rd188;
	ld.shared.u64 	%rd190, [_ZZN3cub18CUB_300001_SM_10006detail6reduce18DeviceReduceKernelINS2_10policy_hubIlyN4cuda3std3__44plusIlEEE10Policy1000EN6thrust24THRUST_300001_SM_1000_NS18transform_iteratorINSD_6detail14equal_to_valueIiEENSF_15normal_iteratorINSD_10device_ptrIiEEEEllEEyS9_lNS7_10__identityEEEvT0_PT3_T1_NS0_13GridEvenShareISR_EET2_T4_E12temp_storage+48];
	add.s64 	%rd191, %rd189, %rd190;
	ld.shared.u64 	%rd192, [_ZZN3cub18CUB_300001_SM_10006detail6reduce18DeviceReduceKernelINS2_10policy_hubIlyN4cuda3std3__44plusIlEEE10Policy1000EN6thrust24THRUST_300001_SM_1000_NS18transform_iteratorINSD_6detail14equal_to_valueIiEENSF_15normal_iteratorINSD_10device_ptrIiEEEEllEEyS9_lNS7_10__identityEEEvT0_PT3_T1_NS0_13GridEvenShareISR_EET2_T4_E12temp_storage+56];
	add.s64 	%rd193, %rd191, %rd192;
	ld.shared.u64 	%rd194, [_ZZN3cub18CUB_300001_SM_10006detail6reduce18DeviceReduceKernelINS2_10policy_hubIlyN4cuda3std3__44plusIlEEE10Policy1000EN6thrust24THRUST_300001_SM_1000_NS18transform_iteratorINSD_6detail14equal_to_valueIiEENSF_15normal_iteratorINSD_10device_ptrIiEEEEllEEyS9_lNS7_10__identityEEEvT0_PT3_T1_NS0_13GridEvenShareISR_EET2_T4_E12temp_storage+64];
	add.s64 	%rd195, %rd193, %rd194;
	ld.shared.u64 	%rd196, [_ZZN3cub18CUB_300001_SM_10006detail6reduce18DeviceReduceKernelINS2_10policy_hubIlyN4cuda3std3__44plusIlEEE10Policy1000EN6thrust24THRUST_300001_SM_1000_NS18transform_iteratorINSD_6detail14equal_to_valueIiEENSF_15normal_iteratorINSD_10device_ptrIiEEEEllEEyS9_lNS7_10__identityEEEvT0_PT3_T1_NS0_13GridEvenShareISR_EET2_T4_E12temp_storage+72];
	add.s64 	%rd197, %rd195, %rd196;
	ld.shared.u64 	%rd198, [_ZZN3cub18CUB_300001_SM_10006detail6reduce18DeviceReduceKernelINS2_10policy_hubIlyN4cuda3std3__44plusIlEEE10Policy1000EN6thrust24THRUST_300001_SM_1000_NS18transform_iteratorINSD_6detail14equal_to_valueIiEENSF_15normal_iteratorINSD_10device_ptrIiEEEEllEEyS9_lNS7_10__identityEEEvT0_PT3_T1_NS0_13GridEvenShareISR_EET2_T4_E12temp_storage+80];
	add.s64 	%rd199, %rd197, %rd198;
	ld.shared.u64 	%rd200, [_ZZN3cub18CUB_300001_SM_10006detail6reduce18DeviceReduceKernelINS2_10policy_hubIlyN4cuda3std3__44plusIlEEE10Policy1000EN6thrust24THRUST_300001_SM_1000_NS18transform_iteratorINSD_6detail14equal_to_valueIiEENSF_15normal_iteratorINSD_10device_ptrIiEEEEllEEyS9_lNS7_10__identityEEEvT0_PT3_T1_NS0_13GridEvenShareISR_EET2_T4_E12temp_storage+88];
	add.s64 	%rd201, %rd199, %rd200;
	ld.shared.u64 	%rd202, [_ZZN3cub18CUB_300001_SM_10006detail6reduce18DeviceReduceKernelINS2_10policy_hubIlyN4cuda3std3__44plusIlEEE10Policy1000EN6thrust24THRUST_300001_SM_1000_NS18transform_iteratorINSD_6detail14equal_to_valueIiEENSF_15normal_iteratorINSD_10device_ptrIiEEEEllEEyS9_lNS7_10__identityEEEvT0_PT3_T1_NS0_13GridEvenShareISR_EET2_T4_E12temp_storage+96];
	add.s64 	%rd203, %rd201, %rd202;
	ld.shared.u64 	%rd204, [_ZZN3cub18CUB_300001_SM_10006detail6reduce18DeviceReduceKernelINS2_10policy_hubIlyN4cuda3std3__44plusIlEEE10Policy1000EN6thrust24THRUST_300001_SM_1000_NS18transform_iteratorINSD_6detail14equal_to_valueIiEENSF_15normal_iteratorINSD_10device_ptrIiEEEEllEEyS9_lNS7_10__identityEEEvT0_PT3_T1_NS0_13GridEvenShareISR_EET2_T4_E12temp_storage+104];
	add.s64 	%rd205, %rd203, %rd204;
	ld.shared.u64 	%rd206, [_ZZN3cub18CUB_300001_SM_10006detail6reduce18DeviceReduceKernelINS2_10policy_hubIlyN4cuda3std3__44plusIlEEE10Policy1000EN6thrust24THRUST_300001_SM_1000_NS18transform_iteratorINSD_6detail14equal_to_valueIiEENSF_15normal_iteratorINSD_10device_ptrIiEEEEllEEyS9_lNS7_10__identityEEEvT0_PT3_T1_NS0_13GridEvenShareISR_EET2_T4_E12temp_storage+112];
	add.s64 	%rd207, %rd205, %rd206;
	ld.shared.u64 	%rd208, [_ZZN3cub18CUB_300001_SM_10006detail6reduce18DeviceReduceKernelINS2_10policy_hubIlyN4cuda3std3__44plusIlEEE10Policy1000EN6thrust24THRUST_300001_SM_1000_NS18transform_iteratorINSD_6detail14equal_to_valueIiEENSF_15normal_iteratorINSD_10device_ptrIiEEEEllEEyS9_lNS7_10__identityEEEvT0_PT3_T1_NS0_13GridEvenShareISR_EET2_T4_E12temp_storage+120];
	add.s64 	%rd209, %rd207, %rd208;
	ld.shared.u64 	%rd210, [_ZZN3cub18CUB_300001_SM_10006detail6reduce18DeviceReduceKernelINS2_10policy_hubIlyN4cuda3std3__44plusIlEEE10Policy1000EN6thrust24THRUST_300001_SM_1000_NS18transform_iteratorINSD_6detail14equal_to_valueIiEENSF_15normal_iteratorINSD_10device_ptrIiEEEEllEEyS9_lNS7_10__identityEEEvT0_PT3_T1_NS0_13GridEvenShareISR_EET2_T4_E12temp_storage+128];
	add.s64 	%rd211, %rd209, %rd210;
	ld.shared.u64 	%rd212, [_ZZN3cub18CUB_300001_SM_10006detail6reduce18DeviceReduceKernelINS2_10policy_hubIlyN4cuda3std3__44plusIlEEE10Policy1000EN6thrust24THRUST_300001_SM_1000_NS18transform_iteratorINSD_6detail14equal_to_valueIiEENSF_15normal_iteratorINSD_10device_ptrIiEEEEllEEyS9_lNS7_10__identityEEEvT0_PT3_T1_NS0_13GridEvenShareISR_EET2_T4_E12temp_storage+136];
	add.s64 	%rd419, %rd211, %rd212;
$L__BB35_46:
	mov.u32 	%r337, %tid.x;
	setp.ne.s32 	%p137, %r337, 0;
	@%p137 bra 	$L__BB35_48;
	ld.param.u64 	%rd392, [_ZN3cub18CUB_300001_SM_10006detail6reduce18DeviceReduceKernelINS2_10policy_hubIlyN4cuda3std3__44plusIlEEE10Policy1000EN6thrust24THRUST_300001_SM_1000_NS18transform_iteratorINSD_6detail14equal_to_valueIiEENSF_15normal_iteratorINSD_10device_ptrIiEEEEllEEyS9_lNS7_10__identityEEEvT0_PT3_T1_NS0_13GridEvenShareISR_EET2_T4__param_1];
	cvta.to.global.u64 	%rd389, %rd392;
	mul.wide.u32 	%rd390, %r3, 8;
	add.s64 	%rd391, %rd389, %rd390;
	st.global.u64 	[%rd391], %rd419;
$L__BB35_48:
	ret;

}
	// .globl	_ZN3cub18CUB_300001_SM_10006detail6reduce28DeviceReduceSingleTileKernelINS2_10policy_hubIlyN4cuda3std3__44plusIlEEE10Policy1000EPlSC_iS9_llNS7_10__identityEEEvT0_T1_T2_T3_T4_T6_
.visible .entry _ZN3cub18CUB_300001_SM_10006detail6reduce28DeviceReduceSingleTileKernelINS2_10policy_hubIlyN4cuda3std3__44plusIlEEE10Policy1000EPlSC_iS9_llNS7_10__identityEEEvT0_T1_T2_T3_T4_T6_(
	.param .u64 .ptr .align 1 _ZN3cub18CUB_300001_SM_10006detail6reduce28DeviceReduceSingleTileKernelINS2_10policy_hubIlyN4cuda3std3__44plusIlEEE10Policy1000EPlSC_iS9_llNS7_10__identityEEEvT0_T1_T2_T3_T4_T6__param_0,
	.param .u64 .ptr .align 1 _ZN3cub18CUB_300001_SM_10006detail6reduce28DeviceReduceSingleTileKernelINS2_10policy_hubIlyN4cuda3std3__44plusIlEEE10Policy1000EPlSC_iS9_llNS7_10__identityEEEvT0_T1_T2_T3_T4_T6__param_1,
	.param .u32 _ZN3cub18CUB_300001_SM_10006detail6reduce28DeviceReduceSingleTileKernelINS2_10policy_hubIlyN4cuda3std3__44plusIlEEE10Policy1000EPlSC_iS9_llNS7_10__identityEEEvT0_T1_T2_T3_T4_T6__param_2,
	.param .align 1 .b8 _ZN3cub18CUB_300001_SM_10006detail6reduce28DeviceReduceSingleTileKernelINS2_10policy_hubIlyN4cuda3std3__44plusIlEEE10Policy1000EPlSC_iS9_llNS7_10__identityEEEvT0_T1_T2_T3_T4_T6__param_3[1],
	.param .u64 _ZN3cub18CUB_300001_SM_10006detail6reduce28DeviceReduceSingleTileKernelINS2_10policy_hubIlyN4cuda3std3__44plusIlEEE10Policy1000EPlSC_iS9_llNS7_10__identityEEEvT0_T1_T2_T3_T4_T6__param_4,
	.param .align 1 .b8 _ZN3cub18CUB_300001_SM_10006detail6reduce28DeviceReduceSingleTileKernelINS2_10policy_hubIlyN4cuda3std3__44plusIlEEE10Policy1000EPlSC_iS9_llNS7_10__identityEEEvT0_T1_T2_T3_T4_T6__param_5[1]
)
.maxntid 512
.minnctapersm 1
{
	.reg .pred 	%p<58>;
	.reg .b32 	%r<238>;
	.reg .b64 	%rd<281>;
	// demoted variable
	.shared .align 8 .b8 _ZZN3cub18CUB_300001_SM_10006detail6reduce28DeviceReduceSingleTileKernelINS2_10policy_hubIlyN4cuda3std3__44plusIlEEE10Policy1000EPlSC_iS9_llNS7_10__identityEEEvT0_T1_T2_T3_T4_T6_E12temp_storage[152];
	ld.param.u64 	%rd35, [_ZN3cub18CUB_300001_SM_10006detail6reduce28DeviceReduceSingleTileKernelINS2_10policy_hubIlyN4cuda3std3__44plusIlEEE10Policy1000EPlSC_iS9_llNS7_10__identityEEEvT0_T1_T2_T3_T4_T6__param_0];
	ld.param.u64 	%rd37, [_ZN3cub18CUB_300001_SM_10006detail6reduce28DeviceReduceSingleTileKernelINS2_10policy_hubIlyN4cuda3std3__44plusIlEEE10Policy1000EPlSC_iS9_llNS7_10__identityEEEvT0_T1_T2_T3_T4_T6__param_1];
	ld.param.u32 	%r34, [_ZN3cub18CUB_300001_SM_10006detail6reduce28DeviceReduceSingleTileKernelINS2_10policy_hubIlyN4cuda3std3__44plusIlEEE10Policy1000EPlSC_iS9_llNS7_10__identityEEEvT0_T1_T2_T3_T4_T6__param_2];
	ld.param.u64 	%rd36, [_ZN3cub18CUB_300001_SM_10006detail6reduce28DeviceReduceSingleTileKernelINS2_10policy_hubIlyN4cuda3std3__44plusIlEEE10Policy1000EPlSC_iS9_llNS7_10__identityEEEvT0_T1_T2_T3_T4_T6__param_4];
	cvta.to.global.u64 	%rd1, %rd37;
	setp.ne.s32 	%p1, %r34, 0;
	@%p1 bra 	$L__BB36_3;
	mov.u32 	%r224, %tid.x;
	setp.ne.s32 	%p57, %r224, 0;
	@%p57 bra 	$L__BB36_39;
	st.global.u64 	[%rd1], %rd36;
	bra.uni 	$L__BB36_39;
$L__BB36_3:
	setp.gt.s32 	%p2, %r34, 3583;
	@%p2 bra 	$L__BB36_21;
	mov.u32 	%r1, %tid.x;
	setp.ge.s32 	%p19, %r1, %r34;
	mov.b64 	%rd271, 0;
	mov.u32 	%r228, %r1;
	@%p19 bra 	$L__BB36_6;
	mul.wide.u32 	%rd146, %r1, 8;
	add.s64 	%rd145, %rd35, %rd146;
	// begin inline asm
	ld.global.nc.u64 %rd271, [%rd145];
	// end inline asm
	add.s32 	%r228, %r1, 512;
$L__BB36_6:
	setp.ge.s32 	%p20, %r228, %r34;
	@%p20 bra 	$L__BB36_12;
	not.b32 	%r100, %r228;
	add.s32 	%r4, %r34, %r100;
	and.b32  	%r101, %r4, 1536;
	setp.eq.s32 	%p21, %r101, 1536;
	@%p21 bra 	$L__BB36_10;
	mul.wide.u32 	%rd148, %r228, 8;
	add.s64 	%rd266, %rd35, %rd148;
	shr.u32 	%r102, %r4, 9;
	add.s32 	%r103, %r102, 1;
	and.b32  	%r104, %r103, 3;
	neg.s32 	%r226, %r104;
$L__BB36_9:
	.pragma "nounroll";
	// begin inline asm
	ld.global.nc.u64 %rd149, [%rd266];
	// end inline asm
	add.s64 	%rd271, %rd149, %rd271;
	add.s32 	%r228, %r228, 512;
	add.s64 	%rd266, %rd266, 4096;
	add.s32 	%r226, %r226, 1;
	setp.ne.s32 	%p22, %r226, 0;
	@%p22 bra 	$L__BB36_9;
$L__BB36_10:
	setp.lt.u32 	%p23, %r4, 1536;
	@%p23 bra 	$L__BB36_12;
$L__BB36_11:
	mul.wide.s32 	%rd159, %r228, 8;
	add.s64 	%rd152, %rd35, %rd159;
	// begin inline asm
	ld.global.nc.u64 %rd151, [%rd152];
	// end inline asm
	add.s64 	%rd160, %rd151, %rd271;
	add.s64 	%rd154, %rd152, 4096;
	// begin inline asm
	ld.global.nc.u64 %rd153, [%rd154];
	// end inline asm
	add.s64 	%rd161, %rd153, %rd160;
	add.s64 	%rd156, %rd152, 8192;
	// begin inline asm
	ld.global.nc.u64 %rd155, [%rd156];
	// end inline asm
	add.s64 	%rd162, %rd155, %rd161;
	add.s64 	%rd158, %rd152, 12288;
	// begin inline asm
	ld.global.nc.u64 %rd157, [%rd158];
	// end inline asm
	add.s64 	%rd271, %rd157, %rd162;
	add.s32 	%r228, %r228, 2048;
	setp.lt.s32 	%p24, %r228, %r34;
	@%p24 bra 	$L__BB36_11;
$L__BB36_12:
	setp.lt.s32 	%p25, %r34, 512;
	@%p25 bra 	$L__BB36_17;
	// begin inline asm
	mov.u32 %r168, %laneid;
	// end inline asm
	mov.b64 	{%r170, %r175}, %rd271;
	mov.b32 	%r176, 1;
	mov.b32 	%r217, 31;
	mov.b32 	%r218, -1;
	// begin inline asm
	shfl.sync.down.b32 %r169, %r170, %r176, %r217, %r218;
	// end inline asm
	// begin inline asm
	shfl.sync.down.b32 %r174, %r175, %r176, %r217, %r218;
	// end inline asm
	mov.b64 	%rd221, {%r169, %r174};
	setp.gt.s32 	%p49, %r168, 30;
	selp.b64 	%rd222, 0, %rd221, %p49;
	add.s64 	%rd223, %rd222, %rd271;
	mov.b64 	{%r180, %r185}, %rd223;
	mov.b32 	%r186, 2;
	// begin inline asm
	shfl.sync.down.b32 %r179, %r180, %r186, %r217, %r218;
	// end inline asm
	// begin inline asm
	shfl.sync.down.b32 %r184, %r185, %r186, %r217, %r218;
	// end inline asm
	mov.b64 	%rd224, {%r179, %r184};
	setp.gt.s32 	%p50, %r168, 29;
	selp.b64 	%rd225, 0, %rd224, %p50;
	add.s64 	%rd226, %rd225, %rd223;
	mov.b64 	{%r190, %r195}, %rd226;
	mov.b32 	%r196, 4;
	// begin inline asm
	shfl.sync.down.b32 %r189, %r190, %r196, %r217, %r218;
	// end inline asm
	// begin inline asm
	shfl.sync.down.b32 %r194, %r195, %r196, %r217, %r218;
	// end inline asm
	mov.b64 	%rd227, {%r189, %r194};
	setp.gt.s32 	%p51, %r168, 27;
	selp.b64 	%rd228, 0, %rd227, %p51;
	add.s64 	%rd229, %rd228, %rd226;
	mov.b64 	{%r200, %r205}, %rd229;
	mov.b32 	%r206, 8;
	// begin inline asm
	shfl.sync.down.b32 %r199, %r200, %r206, %r217, %r218;
	// end inline asm
	// begin inline asm
	shfl.sync.down.b32 %r204, %r205, %r206, %r217, %r218;
	// end inline asm
	mov.b64 	%rd230, {%r199, %r204};
	setp.gt.s32 	%p52, %r168, 23;
	selp.b64 	%rd231, 0, %rd230, %p52;
	add.s64 	%rd232, %rd231, %rd229;
	mov.b64 	{%r210, %r215}, %rd232;
	mov.b32 	%r216, 16;
	// begin inline asm
	shfl.sync.down.b32 %r209, %r210, %r216, %r217, %r218;
	// end inline asm
	// begin inline asm
	shfl.sync.down.b32 %r214, %r215, %r216, %r217, %r218;
	// end inline asm
	mov.b64 	%rd233, {%r209, %r214};
	setp.gt.s32 	%p53, %r168, 15;
	selp.b64 	%rd234, 0, %rd233, %p53;
	add.s64 	%rd280, %rd234, %rd232;
	setp.ne.s32 	%p54, %r168, 0;
	@%p54 bra 	$L__BB36_15;
	shr.u32 	%r219, %r1, 2;
	and.b32  	%r220, %r219, 248;
	mov.u32 	%r221, _ZZN3cub18CUB_300001_SM_10006detail6reduce28DeviceReduceSingleTileKernelINS2_10policy_hubIlyN4cuda3std3__44plusIlEEE10Policy1000EPlSC_iS9_llNS7_10__identityEEEvT0_T1_T2_T3_T4_T6_E12temp_storage;
	add.s32 	%r222, %r221, %r220;
	st.shared.u64 	[%r222+16], %rd280;
$L__BB36_15:
	bar.sync 	0;
	setp.ne.s32 	%p55, %r1, 0;
	@%p55 bra 	$L__BB36_37;
	ld.shared.u64 	%rd235, [_ZZN3cub18CUB_300001_SM_10006detail6reduce28DeviceReduceSingleTileKernelINS2_10policy_hubIlyN4cuda3std3__44plusIlEEE10Policy1000EPlSC_iS9_llNS7_10__identityEEEvT0_T1_T2_T3_T4_T6_E12temp_storage+24];
	add.s64 	%rd236, %rd235, %rd280;
	ld.shared.u64 	%rd237, [_ZZN3cub18CUB_300001_SM_10006detail6reduce28DeviceReduceSingleTileKernelINS2_10policy_hubIlyN4cuda3std3__44plusIlEEE10Policy1000EPlSC_iS9_llNS7_10__identityEEEvT0_T1_T2_T3_T4_T6_E12temp_storage+32];
	add.s64 	%rd238, %rd236, %rd237;
	ld.shared.u64 	%rd239, [_ZZN3cub18CUB_300001_SM_10006detail6reduce28DeviceReduceSingleTileKernelINS2_10policy_hubIlyN4cuda3std3__44plusIlEEE10Policy1000EPlSC_iS9_llNS7_10__identityEEEvT0_T1_T2_T3_T4_T6_E12temp_storage+40];
	add.s64 	%rd240, %rd238, %rd239;
	ld.shared.u64 	%rd241, [_ZZN3cub18CUB_300001_SM_10006detail6reduce28DeviceReduceSingleTileKernelINS2_10policy_hubIlyN4cuda3std3__44plusIlEEE10Policy1000EPlSC_iS9_llNS7_10__identityEEEvT0_T1_T2_T3_T4_T6_E12temp_storage+48];
	add.s64 	%rd242, %rd240, %rd241;
	ld.shared.u64 	%rd243, [_ZZN3cub18CUB_300001_SM_10006detail6reduce28DeviceReduceSingleTileKernelINS2_10policy_hubIlyN4cuda3std3__44plusIlEEE10Policy1000EPlSC_iS9_llNS7_10__identityEEEvT0_T1_T2_T3_T4_T6_E12temp_storage+56];
	add.s64 	%rd244, %rd242, %rd243;
	ld.shared.u64 	%rd245, [_ZZN3cub18CUB_300001_SM_10006detail6reduce28DeviceReduceSingleTileKernelINS2_10policy_hubIlyN4cuda3std3__44plusIlEEE10Policy1000EPlSC_iS9_llNS7_10__identityEEEvT0_T1_T2_T3_T4_T6_E12temp_storage+64];
	add.s64 	%rd246, %rd244, %rd245;
	ld.shared.u64 	%rd247, [_ZZN3cub18CUB_300001_SM_10006detail6reduce28DeviceReduceSingleTileKernelINS2_10policy_hubIlyN4cuda3std3__44plusIlEEE10Policy1000EPlSC_iS9_llNS7_10__identityEEEvT0_T1_T2_T3_T4_T6_E12temp_storage+72];
	add.s64 	%rd248, %rd246, %rd247;
	ld.shared.u64 	%rd249, [_ZZN3cub18CUB_300001_SM_10006detail6reduce28DeviceReduceSingleTileKernelINS2_10policy_hubIlyN4cuda3std3__44plusIlEEE10Policy1000EPlSC_iS9_llNS7_10__identityEEEvT0_T1_T2_T3_T4_T6_E12temp_storage+80];
	add.s64 	%rd250, %rd248, %rd249;
	ld.shared.u64 	%rd251, [_ZZN3cub18CUB_300001_SM_10006detail6reduce28DeviceReduceSingleTileKernelINS2_10policy_hubIlyN4cuda3std3__44plusIlEEE10Policy1000EPlSC_iS9_llNS7_10__identityEEEvT0_T1_T2_T3_T4_T6_E12temp_storage+88];
	add.s64 	%rd252, %rd250, %rd251;
	ld.shared.u64 	%rd253, [_ZZN3cub18CUB_300001_SM_10006detail6reduce28DeviceReduceSingleTileKernelINS2_10policy_hubIlyN4cuda3std3__44plusIlEEE10Policy1000EPlSC_iS9_llNS7_10__identityEEEvT0_T1_T2_T3_T4_T6_E12temp_storage+96];
	add.s64 	%rd254, %rd252, %rd253;
	ld.shared.u64 	%rd255, [_ZZN3cub18CUB_300001_SM_10006detail6reduce28DeviceReduceSingleTileKernelINS2_10policy_hubIlyN4cuda3std3__44plusIlEEE10Policy1000EPlSC_iS9_llNS7_10__identityEEEvT0_T1_T2_T3_T4_T6_E12temp_storage+104];
	add.s64 	%rd256, %rd254, %rd255;
	ld.shared.u64 	%rd257, [_ZZN3cub18CUB_300001_SM_10006detail6reduce28DeviceReduceSingleTileKernelINS2_10policy_hubIlyN4cuda3std3__44plusIlEEE10Policy1000EPlSC_iS9_llNS7_10__identityEEEvT0_T1_T2_T3_T4_T6_E12temp_storage+112];
	add.s64 	%rd258, %rd256, %rd257;
	ld.shared.u64 	%rd259, [_ZZN3cub18CUB_300001_SM_10006detail6reduce28DeviceReduceSingleTileKernelINS2_10policy_hubIlyN4cuda3std3__44plusIlEEE10Policy1000EPlSC_iS9_llNS7_10__identityEEEvT0_T1_T2_T3_T4_T6_E12temp_storage+120];
	add.s64 	%rd260, %rd258, %rd259;
	ld.shared.u64 	%rd261, [_ZZN3cub18CUB_300001_SM_10006detail6reduce28DeviceReduceSingleTileKernelINS2_10policy_hubIlyN4cuda3std3__44plusIlEEE10Policy1000EPlSC_iS9_llNS7_10__identityEEEvT0_T1_T2_T3_T4_T6_E12temp_storage+128];
	add.s64 	%rd262, %rd260, %rd261;
	ld.shared.u64 	%rd263, [_ZZN3cub18CUB_300001_SM_10006detail6reduce28DeviceReduceSingleTileKernelINS2_10policy_hubIlyN4cuda3std3__44plusIlEEE10Policy1000EPlSC_iS9_llNS7_10__identityEEEvT0_T1_T2_T3_T4_T6_E12temp_storage+136];
	add.s64 	%rd280, %rd262, %rd263;
	bra.uni 	$L__BB36_37;
$L__BB36_17:
	// begin inline asm
	mov.u32 %r105, %laneid;
	// end inline asm
	and.b32  	%r156, %r1, 992;
	add.s32 	%r157, %r156, 32;
	setp.gt.s32 	%p26, %r157, %r34;
	not.b32 	%r158, %r156;
	add.s32 	%r159, %r34, %r158;
	selp.b32 	%r154, %r159, 31, %p26;
	mov.b64 	{%r107, %r112}, %rd271;
	mov.b32 	%r113, 1;
	mov.b32 	%r155, -1;
	// begin inline asm
	shfl.sync.down.b32 %r106, %r107, %r113, %r154, %r155;
	// end inline asm
	// begin inline asm
	shfl.sync.down.b32 %r111, %r112, %r113, %r154, %r155;
	// end inline asm
	mov.b64 	%rd163, {%r106, %r111};
	setp.lt.s32 	%p27, %r105, %r154;
	selp.b64 	%rd164, %rd163, 0, %p27;
	add.s64 	%rd165, %rd164, %rd271;
	mov.b64 	{%r117, %r122}, %rd165;
	mov.b32 	%r123, 2;
	// begin inline asm
	shfl.sync.down.b32 %r116, %r117, %r123, %r154, %r155;
	// end inline asm
	// begin inline asm
	shfl.sync.down.b32 %r121, %r122, %r123, %r154, %r155;
	// end inline asm
	mov.b64 	%rd166, {%r116, %r121};
	add.s32 	%r160, %r105, 2;
	setp.gt.s32 	%p28, %r160, %r154;
	selp.b64 	%rd167, 0, %rd166, %p28;
	add.s64 	%rd168, %rd167, %rd165;
	mov.b64 	{%r127, %r132}, %rd168;
	mov.b32 	%r133, 4;
	// begin inline asm
	shfl.sync.down.b32 %r126, %r127, %r133, %r154, %r155;
	// end inline asm
	// begin inline asm
	shfl.sync.down.b32 %r131, %r132, %r133, %r154, %r155;
	// end inline asm
	mov.b64 	%rd169, {%r126, %r131};
	add.s32 	%r161, %r105, 4;
	setp.gt.s32 	%p29, %r161, %r154;
	selp.b64 	%rd170, 0, %rd169, %p29;
	add.s64 	%rd171, %rd170, %rd168;
	mov.b64 	{%r137, %r142}, %rd171;
	mov.b32 	%r143, 8;
	// begin inline asm
	shfl.sync.down.b32 %r136, %r137, %r143, %r154, %r155;
	// end inline asm
	// begin inline asm
	shfl.sync.down.b32 %r141, %r142, %r143, %r154, %r155;
	// end inline asm
	mov.b64 	%rd172, {%r136, %r141};
	add.s32 	%r162, %r105, 8;
	setp.gt.s32 	%p30, %r162, %r154;
	selp.b64 	%rd173, 0, %rd172, %p30;
	add.s64 	%rd174, %rd173, %rd171;
	mov.b64 	{%r147, %r152}, %rd174;
	mov.b32 	%r153, 16;
	// begin inline asm
	shfl.sync.down.b32 %r146, %r147, %r153, %r154, %r155;
	// end inline asm
	// begin inline asm
	shfl.sync.down.b32 %r151, %r152, %r153, %r154, %r155;
	// end inline asm
	mov.b64 	%rd175, {%r146, %r151};
	add.s32 	%r163, %r105, 16;
	setp.gt.s32 	%p31, %r163, %r154;
	selp.b64 	%rd176, 0, %rd175, %p31;
	add.s64 	%rd280, %rd176, %rd174;
	setp.ne.s32 	%p32, %r105, 0;
	@%p32 bra 	$L__BB36_19;
	shr.u32 	%r164, %r1, 2;
	and.b32  	%r165, %r164, 248;
	mov.u32 	%r166, _ZZN3cub18CUB_300001_SM_10006detail6reduce28DeviceReduceSingleTileKernelINS2_10policy_hubIlyN4cuda3std3__44plusIlEEE10Policy1000EPlSC_iS9_llNS7_10__identityEEEvT0_T1_T2_T3_T4_T6_E12temp_storage;
	add.s32 	%r167, %r166, %r165;
	st.shared.u64 	[%r167+16], %rd280;
$L__BB36_19:
	bar.sync 	0;
	setp.ne.s32 	%p33, %r1, 0;
	@%p33 bra 	$L__BB36_37;
	setp.gt.s32 	%p34, %r34, 32;
	ld.shared.u64 	%rd177, [_ZZN3cub18CUB_300001_SM_10006detail6reduce28DeviceReduceSingleTileKernelINS2_10policy_hubIlyN4cuda3std3__44plusIlEEE10Policy1000EPlSC_iS9_llNS7_10__identityEEEvT0_T1_T2_T3_T4_T6_E12temp_storage+24];
	selp.b64 	%rd178, %rd177, 0, %p34;
	add.s64 	%rd179, %rd178, %rd280;
	setp.gt.s32 	%p35, %r34, 64;
	ld.shared.u64 	%rd180, [_ZZN3cub18CUB_300001_SM_10006detail6reduce28DeviceReduceSingleTileKernelINS2_10policy_hubIlyN4cuda3std3__44plusIlEEE10Policy1000EPlSC_iS9_llNS7_10__identityEEEvT0_T1_T2_T3_T4_T6_E12temp_storage+32];
	selp.b64 	%rd181, %rd180, 0, %p35;
	add.s64 	%rd182, %rd179, %rd181;
	setp.gt.s32 	%p36, %r34, 96;
	ld.shared.u64 	%rd183, [_ZZN3cub18CUB_300001_SM_10006detail6reduce28DeviceReduceSingleTileKernelINS2_10policy_hubIlyN4cuda3std3__44plusIlEEE10Policy1000EPlSC_iS9_llNS7_10__identityEEEvT0_T1_T2_T3_T4_T6_E12temp_storage+40];
	selp.b64 	%rd184, %rd183, 0, %p36;
	add.s64 	%rd185, %rd182, %rd184;
	setp.gt.s32 	%p37, %r34, 128;
	ld.shared.u64 	%rd186, [_ZZN3cub18CUB_300001_SM_10006detail6reduce28DeviceReduceSingleTileKernelINS2_10policy_hubIlyN4cuda3std3__44plusIlEEE10Policy1000EPlSC_iS9_llNS7_10__identityEEEvT0_T1_T2_T3_T4_T6_E12temp_storage+48];
	selp.b64 	%rd187, %rd186, 0, %p37;
	add.s64 	%rd188, %rd185, %rd187;
	setp.gt.s32 	%p38, %r34, 160;
	ld.shared.u64 	%rd189, [_ZZN3cub18CUB_300001_SM_10006detail6reduce28DeviceReduceSingleTileKernelINS2_10policy_hubIlyN4cuda3std3__44plusIlEEE10Policy1000EPlSC_iS9_llNS7_10__identityEEEvT0_T1_T2_T3_T4_T6_E12temp_storage+56];
	selp.b64 	%rd190, %rd189, 0, %p38;
	add.s64 	%rd191, %rd188, %rd190;
	setp.gt.s32 	%p39, %r34, 192;
	ld.shared.u64 	%rd192, [_ZZN3cub18CUB_300001_SM_10006detail6reduce28DeviceReduceSingleTileKernelINS2_10policy_hubIlyN4cuda3std3__44plusIlEEE10Policy1000EPlSC_iS9_llNS7_10__identityEEEvT0_T1_T2_T3_T4_T6_E12temp_storage+64];
	selp.b64 	%rd193, %rd192, 0, %p39;
	add.s64 	%rd194, %rd191, %rd193;
	setp.gt.s32 	%p40, %r34, 224;
	ld.shared.u64 	%rd195, [_ZZN3cub18CUB_300001_SM_10006detail6reduce28DeviceReduceSingleTileKernelINS2_10policy_hubIlyN4cuda3std3__44plusIlEEE10Policy1000EPlSC_iS9_llNS7_10__identityEEEvT0_T1_T2_T3_T4_T6_E12temp_storage+72];
	selp.b64 	%rd196, %rd195, 0, %p40;
	add.s64 	%rd197, %rd194, %rd196;
	setp.gt.s32 	%p41, %r34, 256;
	ld.shared.u64 	%rd198, [_ZZN3cub18CUB_300001_SM_10006detail6reduce28DeviceReduceSingleTileKernelINS2_10policy_hubIlyN4cuda3std3__44plusIlEEE10Policy1000EPlSC_iS9_llNS7_10__identityEEEvT0_T1_T2_T3_T4_T6_E12temp_storage+80];
	selp.b64 	%rd199, %rd198, 0, %p41;
	add.s64 	%rd200, %rd197, %rd199;
	setp.gt.s32 	%p42, %r34, 288;
	ld.shared.u64 	%rd201, [_ZZN3cub18CUB_300001_SM_10006detail6reduce28DeviceReduceSingleTileKernelINS2_10policy_hubIlyN4cuda3std3__44plusIlEEE10Policy1000EPlSC_iS9_llNS7_10__identityEEEvT0_T1_T2_T3_T4_T6_E12temp_storage+88];
	selp.b64 	%rd202, %rd201, 0, %p42;
	add.s64 	%rd203, %rd200, %rd202;
	setp.gt.s32 	%p43, %r34, 320;
	ld.shared.u64 	%rd204, [_ZZN3cub18CUB_300001_SM_10006detail6reduce28DeviceReduceSingleTileKernelINS2_10policy_hubIlyN4cuda3std3__44plusIlEEE10Policy1000EPlSC_iS9_llNS7_10__identityEEEvT0_T1_T2_T3_T4_T6_E12temp_storage+96];
	selp.b64 	%rd205, %rd204, 0, %p43;
	add.s64 	%rd206, %rd203, %rd205;
	setp.gt.s32 	%p44, %r34, 352;
	ld.shared.u64 	%rd207, [_ZZN3cub18CUB_300001_SM_10006detail6reduce28DeviceReduceSingleTileKernelINS2_10policy_hubIlyN4cuda3std3__44plusIlEEE10Policy1000EPlSC_iS9_llNS7_10__identityEEEvT0_T1_T2_T3_T4_T6_E12temp_storage+104];
	selp.b64 	%rd208, %rd207, 0, %p44;
	add.s64 	%rd209, %rd206, %rd208;
	setp.gt.s32 	%p45, %r34, 384;
	ld.shared.u64 	%rd210, [_ZZN3cub18CUB_300001_SM_10006detail6reduce28DeviceReduceSingleTileKernelINS2_10policy_hubIlyN4cuda3std3__44plusIlEEE10Policy1000EPlSC_iS9_llNS7_10__identityEEEvT0_T1_T2_T3_T4_T6_E12temp_storage+112];
	selp.b64 	%rd211, %rd210, 0, %p45;
	add.s64 	%rd212, %rd209, %rd211;
	setp.gt.s32 	%p46, %r34, 416;
	ld.shared.u64 	%rd213, [_ZZN3cub18CUB_300001_SM_10006detail6reduce28DeviceReduceSingleTileKernelINS2_10policy_hubIlyN4cuda3std3__44plusIlEEE10Policy1000EPlSC_iS9_llNS7_10__identityEEEvT0_T1_T2_T3_T4_T6_E12temp_storage+120];
	selp.b64 	%rd214, %rd213, 0, %p46;
	add.s64 	%rd215, %rd212, %rd214;
	setp.gt.s32 	%p47, %r34, 448;
	ld.shared.u64 	%rd216, [_ZZN3cub18CUB_300001_SM_10006detail6reduce28DeviceReduceSingleTileKernelINS2_10policy_hubIlyN4cuda3std3__44plusIlEEE10Policy1000EPlSC_iS9_llNS7_10__identityEEEvT0_T1_T2_T3_T4_T6_E12temp_storage+128];
	selp.b64 	%rd217, %rd216, 0, %p47;
	add.s64 	%rd218, %rd215, %rd217;
	setp.gt.s32 	%p48, %r34, 480;
	ld.shared.u64 	%rd219, [_ZZN3cub18CUB_300001_SM_10006detail6reduce28DeviceReduceSingleTileKernelINS2_10policy_hubIlyN4cuda3std3__44plusIlEEE10Policy1000EPlSC_iS9_llNS7_10__identityEEEvT0_T1_T2_T3_T4_T6_E12temp_storage+136];
	selp.b64 	%rd220, %rd219, 0, %p48;
	add.s64 	%rd280, %rd218, %rd220;
	bra.uni 	$L__BB36_37;
$L__BB36_21:
	mov.u32 	%r13, %tid.x;
	mul.wide.u32 	%rd52, %r13, 8;
	add.s64 	%rd39, %rd35, %rd52;
	// begin inline asm
	ld.global.nc.u64 %rd38, [%rd39];
	// end inline asm
	add.s64 	%rd41, %rd39, 4096;
	// begin inline asm
	ld.global.nc.u64 %rd40, [%rd41];
	// end inline asm
	add.s64 	%rd43, %rd39, 8192;
	// begin inline asm
	ld.global.nc.u64 %rd42, [%rd43];
	// end inline asm
	add.s64 	%rd45, %rd39, 12288;
	// begin inline asm
	ld.global.nc.u64 %rd44, [%rd45];
	// end inline asm
	add.s64 	%rd47, %rd39, 16384;
	// begin inline asm
	ld.global.nc.u64 %rd46, [%rd47];
	// end inline asm
	add.s64 	%rd49, %rd39, 20480;
	// begin inline asm
	ld.global.nc.u64 %rd48, [%rd49];
	// end inline asm
	add.s64 	%rd51, %rd39, 24576;
	// begin inline asm
	ld.global.nc.u64 %rd50, [%rd51];
	// end inline asm
	add.s64 	%rd53, %rd40, %rd38;
	add.s64 	%rd54, %rd42, %rd53;
	add.s64 	%rd55, %rd44, %rd54;
	add.s64 	%rd56, %rd46, %rd55;
	add.s64 	%rd57, %rd48, %rd56;
	add.s64 	%rd279, %rd50, %rd57;
	setp.lt.u32 	%p3, %r34, 7168;
	mov.b32 	%r231, 3584;
	@%p3 bra 	$L__BB36_25;
	add.s32 	%r14, %r34, -3584;
	mov.b32 	%r231, 3584;
$L__BB36_23:
	add.s32 	%r37, %r231, %r13;
	mul.wide.u32 	%rd72, %r37, 8;
	add.s64 	%rd59, %rd35, %rd72;
	// begin inline asm
	ld.global.nc.u64 %rd58, [%rd59];
	// end inline asm
	add.s64 	%rd61, %rd59, 4096;
	// begin inline asm
	ld.global.nc.u64 %rd60, [%rd61];
	// end inline asm
	add.s64 	%rd63, %rd59, 8192;
	// begin inline asm
	ld.global.nc.u64 %rd62, [%rd63];
	// end inline asm
	add.s64 	%rd65, %rd59, 12288;
	// begin inline asm
	ld.global.nc.u64 %rd64, [%rd65];
	// end inline asm
	add.s64 	%rd67, %rd59, 16384;
	// begin inline asm
	ld.global.nc.u64 %rd66, [%rd67];
	// end inline asm
	add.s64 	%rd69, %rd59, 20480;
	// begin inline asm
	ld.global.nc.u64 %rd68, [%rd69];
	// end inline asm
	add.s64 	%rd71, %rd59, 24576;
	// begin inline asm
	ld.global.nc.u64 %rd70, [%rd71];
	// end inline asm
	add.s64 	%rd73, %rd58, %rd279;
	add.s64 	%rd74, %rd60, %rd73;
	add.s64 	%rd75, %rd62, %rd74;
	add.s64 	%rd76, %rd64, %rd75;
	add.s64 	%rd77, %rd66, %rd76;
	add.s64 	%rd78, %rd68, %rd77;
	add.s64 	%rd279, %rd70, %rd78;
	sub.s32 	%r38, %r34, %r231;
	setp.lt.s32 	%p4, %r38, 3584;
	@%p4 bra 	$L__BB36_33;
	add.s32 	%r231, %r231, 3584;
	setp.le.s32 	%p5, %r231, %r14;
	@%p5 bra 	$L__BB36_23;
$L__BB36_25:
	setp.le.s32 	%p6, %r34, %r231;
	@%p6 bra 	$L__BB36_33;
	sub.s32 	%r18, %r34, %r231;
	setp.ge.s32 	%p7, %r13, %r18;
	@%p7 bra 	$L__BB36_33;
	not.b32 	%r39, %r13;
	add.s32 	%r40, %r34, %r39;
	sub.s32 	%r19, %r40, %r231;
	and.b32  	%r41, %r19, 1536;
	setp.eq.s32 	%p8, %r41, 1536;
	mov.u32 	%r235, %r13;
	@%p8 bra 	$L__BB36_30;
	add.s32 	%r233, %r13, %r231;
	shr.u32 	%r42, %r19, 9;
	add.s32 	%r43, %r42, 1;
	and.b32  	%r44, %r43, 3;
	neg.s32 	%r232, %r44;
	mov.u32 	%r235, %r13;
$L__BB36_29:
	.pragma "nounroll";
	mul.wide.u32 	%rd82, %r233, 8;
	add.s64 	%rd81, %rd35, %rd82;
	// begin inline asm
	ld.global.nc.u64 %rd80, [%rd81];
	// end inline asm
	add.s64 	%rd279, %rd80, %rd279;
	add.s32 	%r235, %r235, 512;
	add.s32 	%r233, %r233, 512;
	add.s32 	%r232, %r232, 1;
	setp.ne.s32 	%p9, %r232, 0;
	@%p9 bra 	$L__BB36_29;
$L__BB36_30:
	setp.lt.u32 	%p10, %r19, 1536;
	@%p10 bra 	$L__BB36_33;
	cvt.u64.u32 	%rd83, %r235;
	cvt.u64.u32 	%rd84, %r231;
	add.s64 	%rd85, %rd83, %rd84;
	shl.b64 	%rd86, %rd85, 3;
	add.s64 	%rd87, %rd86, %rd35;
	add.s64 	%rd277, %rd87, 8192;
	add.s32 	%r236, %r235, %r231;
$L__BB36_32:
	mul.wide.u32 	%rd96, %r236, 8;
	add.s64 	%rd89, %rd35, %rd96;
	// begin inline asm
	ld.global.nc.u64 %rd88, [%rd89];
	// end inline asm
	add.s64 	%rd97, %rd88, %rd279;
	add.s64 	%rd91, %rd277, -4096;
	// begin inline asm
	ld.global.nc.u64 %rd90, [%rd91];
	// end inline asm
	add.s64 	%rd98, %rd90, %rd97;
	// begin inline asm
	ld.global.nc.u64 %rd92, [%rd277];
	// end inline asm
	add.s64 	%rd99, %rd92, %rd98;
	add.s64 	%rd95, %rd277, 4096;
	// begin inline asm
	ld.global.nc.u64 %rd94, [%rd95];
	// end inline asm
	add.s64 	%rd279, %rd94, %rd99;
	add.s32 	%r235, %r235, 2048;
	add.s64 	%rd277, %rd277, 16384;
	add.s32 	%r236, %r236, 2048;
	setp.lt.s32 	%p11, %r235, %r18;
	@%p11 bra 	$L__BB36_32;
$L__BB36_33:
	// begin inline asm
	mov.u32 %r45, %laneid;
	// end inline asm
	mov.b64 	{%r47, %r52}, %rd279;
	mov.b32 	%r53, 1;
	mov.b32 	%r94, 31;
	mov.b32 	%r95, -1;
	// begin inline asm
	shfl.sync.down.b32 %r46, %r47, %r53, %r94, %r95;
	// end inline asm
	// begin inline asm
	shfl.sync.down.b32 %r51, %r52, %r53, %r94, %r95;
	// end inline asm
	mov.b64 	%rd100, {%r46, %r51};
	setp.gt.s32 	%p12, %r45, 30;
	selp.b64 	%rd101, 0, %rd100, %p12;
	add.s64 	%rd102, %rd101, %rd279;
	mov.b64 	{%r57, %r62}, %rd102;
	mov.b32 	%r63, 2;
	// begin inline asm
	shfl.sync.down.b32 %r56, %r57, %r63, %r94, %r95;
	// end inline asm
	// begin inline asm
	shfl.sync.down.b32 %r61, %r62, %r63, %r94, %r95;
	// end inline asm
	mov.b64 	%rd103, {%r56, %r61};
	setp.gt.s32 	%p13, %r45, 29;
	selp.b64 	%rd104, 0, %rd103, %p13;
	add.s64 	%rd105, %rd104, %rd102;
	mov.b64 	{%r67, %r72}, %rd105;
	mov.b32 	%r73, 4;
	// begin inline asm
	shfl.sync.down.b32 %r66, %r67, %r73, %r94, %r95;
	// end inline asm
	// begin inline asm
	shfl.sync.down.b32 %r71, %r72, %r73, %r94, %r95;
	// end inline asm
	mov.b64 	%rd106, {%r66, %r71};
	setp.gt.s32 	%p14, %r45, 27;
	selp.b64 	%rd107, 0, %rd106, %p14;
	add.s64 	%rd108, %rd107, %rd105;
	mov.b64 	{%r77, %r82}, %rd108;
	mov.b32 	%r83, 8;
	// begin inline asm
	shfl.sync.down.b32 %r76, %r77, %r83, %r94, %r95;
	// end inline asm
	// begin inline asm
	shfl.sync.down.b32 %r81, %r82, %r83, %r94, %r95;
	// end inline asm
	mov.b64 	%rd109, {%r76, %r81};
	setp.gt.s32 	%p15, %r45, 23;
	selp.b64 	%rd110, 0, %rd109, %p15;
	add.s64 	%rd111, %rd110, %rd108;
	mov.b64 	{%r87, %r92}, %rd111;
	mov.b32 	%r93, 16;
	// begin inline asm
	shfl.sync.down.b32 %r86, %r87, %r93, %r94, %r95;
	// end inline asm
	// begin inline asm
	shfl.sync.down.b32 %r91, %r92, %r93, %r94, %r95;
	// end inline asm
	mov.b64 	%rd112, {%r86, %r91};
	setp.gt.s32 	%p16, %r45, 15;
	selp.b64 	%rd113, 0, %rd112, %p16;
	add.s64 	%rd280, %rd113, %rd111;
	setp.ne.s32 	%p17, %r45, 0;
	@%p17 bra 	$L__BB36_35;
	shr.u32 	%r96, %r13, 2;
	and.b32  	%r97, %r96, 248;
	mov.u32 	%r98, _ZZN3cub18CUB_300001_SM_10006detail6reduce28DeviceReduceSingleTileKernelINS2_10policy_hubIlyN4cuda3std3__44plusIlEEE10Policy1000EPlSC_iS9_llNS7_10__identityEEEvT0_T1_T2_T3_T4_T6_E12temp_storage;
	add.s32 	%r99, %r98, %r97;
	st.shared.u64 	[%r99+16], %rd280;
$L__BB36_35:
	bar.sync 	0;
	setp.ne.s32 	%p18, %r13, 0;
	@%p18 bra 	$L__BB36_37;
	ld.shared.u64 	%rd114, [_ZZN3cub18CUB_300001_SM_10006detail6reduce28DeviceReduceSingleTileKernelINS2_10policy_hubIlyN4cuda3std3__44plusIlEEE10Policy1000EPlSC_iS9_llNS7_10__identityEEEvT0_T1_T2_T3_T4_T6_E12temp_storage+24];
	add.s64 	%rd115, %rd114, %rd280;
	ld.shared.u64 	%rd116, [_ZZN3cub18CUB_300001_SM_10006detail6reduce28DeviceReduceSingleTileKernelINS2_10policy_hubIlyN4cuda3std3__44plusIlEEE10Policy1000EPlSC_iS9_llNS7_10__identityEEEvT0_T1_T2_T3_T4_T6_E12temp_storage+32];
	add.s64 	%rd117, %rd115, %rd116;
	ld.shared.u64 	%rd118, [_ZZN3cub18CUB_300001_SM_10006detail6reduce28DeviceReduceSingleTileKernelINS2_10policy_hubIlyN4cuda3std3__44plusIlEEE10Policy1000EPlSC_iS9_llNS7_10__identityEEEvT0_T1_T2_T3_T4_T6_E12temp_storage+40];
	add.s64 	%rd119, %rd117, %rd118;
	ld.shared.u64 	%rd120, [_ZZN3cub18CUB_300001_SM_10006detail6reduce28DeviceReduceSingleTileKernelINS2_10policy_hubIlyN4cuda3std3__44plusIlEEE10Policy1000EPlSC_iS9_llNS7_10__identityEEEvT0_T1_T2_T3_T4_T6_E12temp_storage+48];
	add.s64 	%rd121, %rd119, %rd120;
	ld.shared.u64 	%rd122, [_ZZN3cub18CUB_300001_SM_10006detail6reduce28DeviceReduceSingleTileKernelINS2_10policy_hubIlyN4cuda3std3__44plusIlEEE10Policy1000EPlSC_iS9_llNS7_10__identityEEEvT0_T1_T2_T3_T4_T6_E12temp_storage+56];
	add.s64 	%rd123, %rd121, %rd122;
	ld.shared.u64 	%rd124, [_ZZN3cub18CUB_300001_SM_10006detail6reduce28DeviceReduceSingleTileKernelINS2_10policy_hubIlyN4cuda3std3__44plusIlEEE10Policy1000EPlSC_iS9_llNS7_10__identityEEEvT0_T1_T2_T3_T4_T6_E12temp_storage+64];
	add.s64 	%rd125, %rd123, %rd124;
	ld.shared.u64 	%rd126, [_ZZN3cub18CUB_300001_SM_10006detail6reduce28DeviceReduceSingleTileKernelINS2_10policy_hubIlyN4cuda3std3__44plusIlEEE10Policy1000EPlSC_iS9_llNS7_10__identityEEEvT0_T1_T2_T3_T4_T6_E12temp_storage+72];
	add.s64 	%rd127, %rd125, %rd126;
	ld.shared.u64 	%rd128, [_ZZN3cub18CUB_300001_SM_10006detail6reduce28DeviceReduceSingleTileKernelINS2_10policy_hubIlyN4cuda3std3__44plusIlEEE10Policy1000EPlSC_iS9_llNS7_10__identityEEEvT0_T1_T2_T3_T4_T6_E12temp_storage+80];
	add.s64 	%rd129, %rd127, %rd128;
	ld.shared.u64 	%rd130, [_ZZN3cub18CUB_300001_SM_10006detail6reduce28DeviceReduceSingleTileKernelINS2_10policy_hubIlyN4cuda3std3__44plusIlEEE10Policy1000EPlSC_iS9_llNS7_10__identityEEEvT0_T1_T2_T3_T4_T6_E12temp_storage+88];
	add.s64 	%rd131, %rd129, %rd130;
	ld.shared.u64 	%rd132, [_ZZN3cub18CUB_300001_SM_10006detail6reduce28DeviceReduceSingleTileKernelINS2_10policy_hubIlyN4cuda3std3__44plusIlEEE10Policy1000EPlSC_iS9_llNS7_10__identityEEEvT0_T1_T2_T3_T4_T6_E12temp_storage+96];
	add.s64 	%rd133, %rd131, %rd132;
	ld.shared.u64 	%rd134, [_ZZN3cub18CUB_300001_SM_10006detail6reduce28DeviceReduceSingleTileKernelINS2_10policy_hubIlyN4cuda3std3__44plusIlEEE10Policy1000EPlSC_iS9_llNS7_10__identityEEEvT0_T1_T2_T3_T4_T6_E12temp_storage+104];
	add.s64 	%rd135, %rd133, %rd134;
	ld.shared.u64 	%rd136, [_ZZN3cub18CUB_300001_SM_10006detail6reduce28DeviceReduceSingleTileKernelINS2_10policy_hubIlyN4cuda3std3__44plusIlEEE10Policy1000EPlSC_iS9_llNS7_10__identityEEEvT0_T1_T2_T3_T4_T6_E12temp_storage+112];
	add.s64 	%rd137, %rd135, %rd136;
	ld.shared.u64 	%rd138, [_ZZN3cub18CUB_300001_SM_10006detail6reduce28DeviceReduceSingleTileKernelINS2_10policy_hubIlyN4cuda3std3__44plusIlEEE10Policy1000EPlSC_iS9_llNS7_10__identityEEEvT0_T1_T2_T3_T4_T6_E12temp_storage+120];
	add.s64 	%rd139, %rd137, %rd138;
	ld.shared.u64 	%rd140, [_ZZN3cub18CUB_300001_SM_10006detail6reduce28DeviceReduceSingleTileKernelINS2_10policy_hubIlyN4cuda3std3__44plusIlEEE10Policy1000EPlSC_iS9_llNS7_10__identityEEEvT0_T1_T2_T3_T4_T6_E12temp_storage+128];
	add.s64 	%rd141, %rd139, %rd140;
	ld.shared.u64 	%rd142, [_ZZN3cub18CUB_300001_SM_10006detail6reduce28DeviceReduceSingleTileKernelINS2_10policy_hubIlyN4cuda3std3__44plusIlEEE10Policy1000EPlSC_iS9_llNS7_10__identityEEEvT0_T1_T2_T3_T4_T6_E12temp_storage+136];
	add.s64 	%rd280, %rd141, %rd142;
$L__BB36_37:
	mov.u32 	%r223, %tid.x;
	setp.ne.s32 	%p56, %r223, 0;
	@%p56 bra 	$L__BB36_39;
	add.s64 	%rd264, %rd280, %rd36;
	st.global.u64 	[%rd1], %rd264;
$L__BB36_39:
	ret;

}
	// .globl	_ZN3cub18CUB_300001_SM_10006detail4scan20DeviceScanInitKernelINS0_13ScanTileStateIiLb1EEEEEvT_i
.visible .entry _ZN3cub18CUB_300001_SM_10006detail4scan20DeviceScanInitKernelINS0_13ScanTileStateIiLb1EEEEEvT_i(
	.param .align 8 .b8 _ZN3cub18CUB_300001_SM_10006detail4scan20DeviceScanInitKernelINS0_13ScanTileStateIiLb1EEEEEvT_i_param_0[8],
	.param .u32 _ZN3cub18CUB_300001_SM_10006detail4scan20DeviceScanInitKernelINS0_13ScanTileStateIiLb1EEEEEvT_i_param_1
)
{
	.reg .pred 	%p<5>;
	.reg .b32 	%r<10>;
	.reg .b64 	%rd<7>;

	ld.param.u64 	%rd2, [_ZN3cub18CUB_300001_SM_10006detail4scan20DeviceScanInitKernelINS0_13ScanTileStateIiLb1EEEEEvT_i_param_0];
	ld.param.u32 	%r4, [_ZN3cub18CUB_300001_SM_10006detail4scan20DeviceScanInitKernelINS0_13ScanTileStateIiLb1EEEEEvT_i_param_1];
	cvta.to.global.u64 	%rd1, %rd2;
	mov.u32 	%r1, %ctaid.x;
	mov.u32 	%r5, %ntid.x;
	mov.u32 	%r2, %tid.x;
	mad.lo.s32 	%r3, %r1, %r5, %r2;
	setp.ge.s32 	%p1, %r3, %r4;
	@%p1 bra 	$L__BB37_2;
	mul.wide.s32 	%rd3, %r3, 8;
	add.s64 	%rd4, %rd1, %rd3;
	mov.b32 	%r6, 0;
	mov.b32 	%r7, 99;
	st.global.v2.u32 	[%rd4+256], {%r7, %r6};
$L__BB37_2:
	setp.ne.s32 	%p2, %r1, 0;
	setp.gt.u32 	%p3, %r2, 31;
	or.pred  	%p4, %p2, %p3;
	@%p4 bra 	$L__BB37_4;
	mul.wide.u32 	%rd5, %r2, 8;
	add.s64 	%rd6, %rd1, %rd5;
	mov.b32 	%r9, 0;
	st.global.v2.u32 	[%rd6], {%r9, %r9};
$L__BB37_4:
	ret;

}
	// .globl	_ZN3cub18CUB_300001_SM_10006detail4scan16DeviceScanKernelINS2_10policy_hubIiiijN4cuda3std3__44plusIvEEE10Policy1000EN6thrust24THRUST_300001_SM_1000_NS6detail15normal_iteratorINSD_10device_ptrIiEEEESI_NS0_13ScanTileStateIiLb1EEES9_NS1_10InputValueIiPiEEjiLb0EiEEvT0_T1_T2_iT3_T4_T5_
.visible .entry _ZN3cub18CUB_300001_SM_10006detail4scan16DeviceScanKernelINS2_10policy_hubIiiijN4cuda3std3__44plusIvEEE10Policy1000EN6thrust24THRUST_300001_SM_1000_NS6detail15normal_iteratorINSD_10device_ptrIiEEEESI_NS0_13ScanTileStateIiLb1EEES9_NS1_10InputValueIiPiEEjiLb0EiEEvT0_T1_T2_iT3_T4_T5_(
	.param .align 8 .b8 _ZN3cub18CUB_300001_SM_10006detail4scan16DeviceScanKernelINS2_10policy_hubIiiijN4cuda3std3__44plusIvEEE10Policy1000EN6thrust24THRUST_300001_SM_1000_NS6detail15normal_iteratorINSD_10device_ptrIiEEEESI_NS0_13ScanTileStateIiLb1EEES9_NS1_10InputValueIiPiEEjiLb0EiEEvT0_T1_T2_iT3_T4_T5__param_0[8],
	.param .align 8 .b8 _ZN3cub18CUB_300001_SM_10006detail4scan16DeviceScanKernelINS2_10policy_hubIiiijN4cuda3std3__44plusIvEEE10Policy1000EN6thrust24THRUST_300001_SM_1000_NS6detail15normal_iteratorINSD_10device_ptrIiEEEESI_NS0_13ScanTileStateIiLb1EEES9_NS1_10InputValueIiPiEEjiLb0EiEEvT0_T1_T2_iT3_T4_T5__param_1[8],
	.param .align 8 .b8 _ZN3cub18CUB_300001_SM_10006detail4scan16DeviceScanKernelINS2_10policy_hubIiiijN4cuda3std3__44plusIvEEE10Policy1000EN6thrust24THRUST_300001_SM_1000_NS6detail15normal_iteratorINSD_10device_ptrIiEEEESI_NS0_13ScanTileStateIiLb1EEES9_NS1_10InputValueIiPiEEjiLb0EiEEvT0_T1_T2_iT3_T4_T5__param_2[8],
	.param .u32 _ZN3cub18CUB_300001_SM_10006detail4scan16DeviceScanKernelINS2_10policy_hubIiiijN4cuda3std3__44plusIvEEE10Policy1000EN6thrust24THRUST_300001_SM_1000_NS6detail15normal_iteratorINSD_10device_ptrIiEEEESI_NS0_13ScanTileStateIiLb1EEES9_NS1_10InputValueIiPiEEjiLb0EiEEvT0_T1_T2_iT3_T4_T5__param_3,
	.param .align 1 .b8 _ZN3cub18CUB_300001_SM_10006detail4scan16DeviceScanKernelINS2_10policy_hubIiiijN4cuda3std3__44plusIvEEE10Policy1000EN6thrust24THRUST_300001_SM_1000_NS6detail15normal_iteratorINSD_10device_ptrIiEEEESI_NS0_13ScanTileStateIiLb1EEES9_NS1_10InputValueIiPiEEjiLb0EiEEvT0_T1_T2_iT3_T4_T5__param_4[1],
	.param .align 8 .b8 _ZN3cub18CUB_300001_SM_10006detail4scan16DeviceScanKernelINS2_10policy_hubIiiijN4cuda3std3__44plusIvEEE10Policy1000EN6thrust24THRUST_300001_SM_1000_NS6detail15normal_iteratorINSD_10device_ptrIiEEEESI_NS0_13ScanTileStateIiLb1EEES9_NS1_10InputValueIiPiEEjiLb0EiEEvT0_T1_T2_iT3_T4_T5__param_5[16],
	.param .u32 _ZN3cub18CUB_300001_SM_10006detail4scan16DeviceScanKernelINS2_10policy_hubIiiijN4cuda3std3__44plusIvEEE10Policy1000EN6thrust24THRUST_300001_SM_1000_NS6detail15normal_iteratorINSD_10device_ptrIiEEEESI_NS0_13ScanTileStateIiLb1EEES9_NS1_10InputValueIiPiEEjiLb0EiEEvT0_T1_T2_iT3_T4_T5__param_6
)
.maxntid 384
{
	.reg .pred 	%p<160>;
	.reg .b16 	%rs<3>;
	.reg .b32 	%r<1050>;
	.reg .b64 	%rd<58>;
	// demoted variable
	.shared .align 16 .b8 _ZZN3cub18CUB_300001_SM_10006detail4scan16DeviceScanKernelINS2_10policy_hubIiiijN4cuda3std3__44plusIvEEE10Policy1000EN6thrust24THRUST_300001_SM_1000_NS6detail15normal_iteratorINSD_10device_ptrIiEEEESI_NS0_13ScanTileStateIiLb1EEES9_NS1_10InputValueIiPiEEjiLb0EiEEvT0_T1_T2_iT3_T4_T5_E12temp_storage[33808];
	ld.param.u32 	%r239, [_ZN3cub18CUB_300001_SM_10006detail4scan16DeviceScanKernelINS2_10policy_hubIiiijN4cuda3std3__44plusIvEEE10Policy1000EN6thrust24THRUST_300001_SM_1000_NS6detail15normal_iteratorINSD_10device_ptrIiEEEESI_NS0_13ScanTileStateIiLb1EEES9_NS1_10InputValueIiPiEEjiLb0EiEEvT0_T1_T2_iT3_T4_T5__param_5];
	bfe.u32 	%r240, %r239, 0, 8;
	cvt.u16.u32 	%rs1, %r240;
	and.b16  	%rs2, %rs1, 255;
	ld.param.u64 	%rd16, [_ZN3cub18CUB_300001_SM_10006detail4scan16DeviceScanKernelINS2_10policy_hubIiiijN4cuda3std3__44plusIvEEE10Policy1000EN6thrust24THRUST_300001_SM_1000_NS6detail15normal_iteratorINSD_10device_ptrIiEEEESI_NS0_13ScanTileStateIiLb1EEES9_NS1_10InputValueIiPiEEjiLb0EiEEvT0_T1_T2_iT3_T4_T5__param_2];
	ld.param.u64 	%rd15, [_ZN3cub18CUB_300001_SM_10006detail4scan16DeviceScanKernelINS2_10policy_hubIiiijN4cuda3std3__44plusIvEEE10Policy1000EN6thrust24THRUST_300001_SM_1000_NS6detail15normal_iteratorINSD_10device_ptrIiEEEESI_NS0_13ScanTileStateIiLb1EEES9_NS1_10InputValueIiPiEEjiLb0EiEEvT0_T1_T2_iT3_T4_T5__param_1];
	ld.param.u64 	%rd14, [_ZN3cub18CUB_300001_SM_10006detail4scan16DeviceScanKernelINS2_10policy_hubIiiijN4cuda3std3__44plusIvEEE10Policy1000EN6thrust24THRUST_300001_SM_1000_NS6detail15normal_iteratorINSD_10device_ptrIiEEEESI_NS0_13ScanTileStateIiLb1EEES9_NS1_10InputValueIiPiEEjiLb0EiEEvT0_T1_T2_iT3_T4_T5__param_0];
	ld.param.u64 	%rd1, [_ZN3cub18CUB_300001_SM_10006detail4scan16DeviceScanKernelINS2_10policy_hubIiiijN4cuda3std3__44plusIvEEE10Policy1000EN6thrust24THRUST_300001_SM_1000_NS6detail15normal_iteratorINSD_10device_ptrIiEEEESI_NS0_13ScanTileStateIiLb1EEES9_NS1_10InputValueIiPiEEjiLb0EiEEvT0_T1_T2_iT3_T4_T5__param_5+8];
	ld.param.u32 	%r238, [_ZN3cub18CUB_300001_SM_10006detail4scan16DeviceScanKernelINS2_10policy_hubIiiijN4cuda3std3__44plusIvEEE10Policy1000EN6thrust24THRUST_300001_SM_1000_NS6detail15normal_iteratorINSD_10device_ptrIiEEEESI_NS0_13ScanTileStateIiLb1EEES9_NS1_10InputValueIiPiEEjiLb0EiEEvT0_T1_T2_iT3_T4_T5__param_6];
	setp.eq.s16 	%p1, %rs2, 0;
	@%p1 bra 	$L__BB38_2;
	cvta.to.global.u64 	%rd17, %rd1;
	ld.global.u32 	%r997, [%rd17];
	bra.uni 	$L__BB38_3;
$L__BB38_2:
	cvt.u32.u64 	%r997, %rd1;
$L__BB38_3:
	ld.param.u32 	%r995, [_ZN3cub18CUB_300001_SM_10006detail4scan16DeviceScanKernelINS2_10policy_hubIiiijN4cuda3std3__44plusIvEEE10Policy1000EN6thrust24THRUST_300001_SM_1000_NS6detail15normal_iteratorINSD_10device_ptrIiEEEESI_NS0_13ScanTileStateIiLb1EEES9_NS1_10InputValueIiPiEEjiLb0EiEEvT0_T1_T2_iT3_T4_T5__param_3];
	cvta.to.global.u64 	%rd3, %rd14;
	cvta.to.global.u64 	%rd4, %rd15;
	mov.u32 	%r241, %ctaid.x;
	add.s32 	%r998, %r995, %r241;
	mul.lo.s32 	%r5, %r998, 8448;
	sub.s32 	%r6, %r238, %r5;
	setp.lt.u32 	%p2, %r6, 8449;
	@%p2 bra 	$L__BB38_29;
	cvt.u64.u32 	%rd40, %r5;
	mov.u32 	%r7, %tid.x;
	and.b32  	%r640, %r7, 31;
	and.b32  	%r641, %r7, 992;
	mul.lo.s32 	%r642, %r641, 22;
	or.b32  	%r643, %r642, %r640;
	cvt.u64.u32 	%rd41, %r643;
	add.s64 	%rd5, %rd41, %rd40;
	shl.b64 	%rd42, %rd5, 2;
	add.s64 	%rd43, %rd3, %rd42;
	ld.global.u32 	%r644, [%rd43];
	ld.global.u32 	%r645, [%rd43+128];
	ld.global.u32 	%r646, [%rd43+256];
	ld.global.u32 	%r647, [%rd43+384];
	ld.global.u32 	%r648, [%rd43+512];
	ld.global.u32 	%r649, [%rd43+640];
	ld.global.u32 	%r650, [%rd43+768];
	ld.global.u32 	%r651, [%rd43+896];
	ld.global.u32 	%r652, [%rd43+1024];
	ld.global.u32 	%r653, [%rd43+1152];
	ld.global.u32 	%r654, [%rd43+1280];
	ld.global.u32 	%r655, [%rd43+1408];
	ld.global.u32 	%r656, [%rd43+1536];
	ld.global.u32 	%r657, [%rd43+1664];
	ld.global.u32 	%r658, [%rd43+1792];
	ld.global.u32 	%r659, [%rd43+1920];
	ld.global.u32 	%r660, [%rd43+2048];
	ld.global.u32 	%r661, [%rd43+2176];
	ld.global.u32 	%r662, [%rd43+2304];
	ld.global.u32 	%r663, [%rd43+2432];
	ld.global.u32 	%r664, [%rd43+2560];
	ld.global.u32 	%r665, [%rd43+2688];
	// begin inline asm
	mov.u32 %r639, %laneid;
	// end inline asm
	shr.u32 	%r9, %r7, 5;
	mad.lo.s32 	%r666, %r9, 704, %r639;
	shl.b32 	%r667, %r666, 2;
	mov.u32 	%r668, _ZZN3cub18CUB_300001_SM_10006detail4scan16DeviceScanKernelINS2_10policy_hubIiiijN4cuda3std3__44plusIvEEE10Policy1000EN6thrust24THRUST_300001_SM_1000_NS6detail15normal_iteratorINSD_10device_ptrIiEEEESI_NS0_13ScanTileStateIiLb1EEES9_NS1_10InputValueIiPiEEjiLb0EiEEvT0_T1_T2_iT3_T4_T5_E12temp_storage;
	add.s32 	%r10, %r668, %r667;
	st.shared.u32 	[%r10], %r644;
	st.shared.u32 	[%r10+128], %r645;
	st.shared.u32 	[%r10+256], %r646;
	st.shared.u32 	[%r10+384], %r647;
	st.shared.u32 	[%r10+512], %r648;
	st.shared.u32 	[%r10+640], %r649;
	st.shared.u32 	[%r10+768], %r650;
	st.shared.u32 	[%r10+896], %r651;
	st.shared.u32 	[%r10+1024], %r652;
	st.shared.u32 	[%r10+1152], %r653;
	st.shared.u32 	[%r10+1280], %r654;
	st.shared.u32 	[%r10+1408], %r655;
	st.shared.u32 	[%r10+1536], %r656;
	st.shared.u32 	[%r10+1664], %r657;
	st.shared.u32 	[%r10+1792], %r658;
	st.shared.u32 	[%r10+1920], %r659;
	st.shared.u32 	[%r10+2048], %r660;
	st.shared.u32 	[%r10+2176], %r661;
	st.shared.u32 	[%r10+2304], %r662;
	st.shared.u32 	[%r10+2432], %r663;
	st.shared.u32 	[%r10+2560], %r664;
	st.shared.u32 	[%r10+2688], %r665;
	bar.warp.sync 	-1;
	mad.lo.s32 	%r11, %r639, 84, %r10;
	ld.shared.v2.u32 	{%r12, %r13}, [%r11];
	ld.shared.v2.u32 	{%r14, %r15}, [%r11+8];
	ld.shared.v2.u32 	{%r16, %r17}, [%r11+16];
	ld.shared.v2.u32 	{%r18, %r19}, [%r11+24];
	ld.shared.v2.u32 	{%r20, %r21}, [%r11+32];
	ld.shared.v2.u32 	{%r22, %r23}, [%r11+40];
	ld.shared.v2.u32 	{%r24, %r25}, [%r11+48];
	ld.shared.v2.u32 	{%r26, %r27}, [%r11+56];
	ld.shared.v2.u32 	{%r28, %r29}, [%r11+64];
	ld.shared.v2.u32 	{%r30, %r31}, [%r11+72];
	ld.shared.v2.u32 	{%r32, %r33}, [%r11+80];
	bar.sync 	0;
	setp.ne.s32 	%p104, %r998, 0;
	@%p104 bra 	$L__BB38_9;
	add.s32 	%r890, %r13, %r12;
	add.s32 	%r891, %r14, %r890;
	add.s32 	%r892, %r15, %r891;
	add.s32 	%r893, %r16, %r892;
	add.s32 	%r894, %r17, %r893;
	add.s32 	%r895, %r18, %r894;
	add.s32 	%r896, %r19, %r895;
	add.s32 	%r897, %r20, %r896;
	add.s32 	%r898, %r21, %r897;
	add.s32 	%r899, %r22, %r898;
	add.s32 	%r900, %r23, %r899;
	add.s32 	%r901, %r24, %r900;
	add.s32 	%r902, %r25, %r901;
	add.s32 	%r903, %r26, %r902;
	add.s32 	%r904, %r27, %r903;
	add.s32 	%r905, %r28, %r904;
	add.s32 	%r906, %r29, %r905;
	add.s32 	%r907, %r30, %r906;
	add.s32 	%r908, %r31, %r907;
	add.s32 	%r909, %r32, %r908;
	add.s32 	%r864, %r33, %r909;
	mov.b32 	%r862, 1;
	mov.b32 	%r887, 0;
	mov.b32 	%r889, -1;
	// begin inline asm
	{  .reg .s32 r0;  .reg .pred p;  shfl.sync.up.b32 r0|p, %r864, %r862, %r887, %r889;  @p add.s32 r0, r0, %r864;  mov.s32 %r860, r0;}
	// end inline asm
	mov.b32 	%r868, 2;
	// begin inline asm
	{  .reg .s32 r0;  .reg .pred p;  shfl.sync.up.b32 r0|p, %r860, %r868, %r887, %r889;  @p add.s32 r0, r0, %r860;  mov.s32 %r866, r0;}
	// end inline asm
	mov.b32 	%r874, 4;
	// begin inline asm
	{  .reg .s32 r0;  .reg .pred p;  shfl.sync.up.b32 r0|p, %r866, %r874, %r887, %r889;  @p add.s32 r0, r0, %r866;  mov.s32 %r872, r0;}
	// end inline asm
	mov.b32 	%r880, 8;
	// begin inline asm
	{  .reg .s32 r0;  .reg .pred p;  shfl.sync.up.b32 r0|p, %r872, %r880, %r887, %r889;  @p add.s32 r0, r0, %r872;  mov.s32 %r878, r0;}
	// end inline asm
	mov.b32 	%r886, 16;
	// begin inline asm
	{  .reg .s32 r0;  .reg .pred p;  shfl.sync.up.b32 r0|p, %r878, %r886, %r887, %r889;  @p add.s32 r0, r0, %r878;  mov.s32 %r884, r0;}
	// end inline asm
	setp.ne.s32 	%p146, %r639, 31;
	@%p146 bra 	$L__BB38_7;
	shl.b32 	%r910, %r9, 2;
	add.s32 	%r912, %r668, %r910;
	st.shared.u32 	[%r912+16], %r884;
$L__BB38_7:
	bar.sync 	0;
	ld.shared.v4.u32 	{%r913, %r914, %r915, %r916}, [_ZZN3cub18CUB_300001_SM_10006detail4scan16DeviceScanKernelINS2_10policy_hubIiiijN4cuda3std3__44plusIvEEE10Policy1000EN6thrust24THRUST_300001_SM_1000_NS6detail15normal_iteratorINSD_10device_ptrIiEEEESI_NS0_13ScanTileStateIiLb1EEES9_NS1_10InputValueIiPiEEjiLb0EiEEvT0_T1_T2_iT3_T4_T5_E12temp_storage+16];
	add.s32 	%r917, %r914, %r913;
	setp.eq.s32 	%p147, %r9, 2;
	selp.b32 	%r918, %r917, %r913, %p147;
	add.s32 	%r919, %r917, %r915;
	setp.eq.s32 	%p148, %r9, 3;
	selp.b32 	%r920, %r919, %r918, %p148;
	add.s32 	%r921, %r919, %r916;
	setp.eq.s32 	%p149, %r9, 4;
	selp.b32 	%r922, %r921, %r920, %p149;
	ld.shared.v4.u32 	{%r923, %r924, %r925, %r926}, [_ZZN3cub18CUB_300001_SM_10006detail4scan16DeviceScanKernelINS2_10policy_hubIiiijN4cuda3std3__44plusIvEEE10Policy1000EN6thrust24THRUST_300001_SM_1000_NS6detail15normal_iteratorINSD_10device_ptrIiEEEESI_NS0_13ScanTileStateIiLb1EEES9_NS1_10InputValueIiPiEEjiLb0EiEEvT0_T1_T2_iT3_T4_T5_E12temp_storage+32];
	add.s32 	%r927, %r921, %r923;
	setp.eq.s32 	%p150, %r9, 5;
	selp.b32 	%r928, %r927, %r922, %p150;
	add.s32 	%r929, %r927, %r924;
	setp.eq.s32 	%p151, %r9, 6;
	selp.b32 	%r930, %r929, %r928, %p151;
	add.s32 	%r931, %r929, %r925;
	setp.eq.s32 	%p152, %r9, 7;
	selp.b32 	%r932, %r931, %r930, %p152;
	add.s32 	%r933, %r931, %r926;
	setp.eq.s32 	%p153, %r9, 8;
	selp.b32 	%r934, %r933, %r932, %p153;
	ld.shared.v4.u32 	{%r935, %r936, %r937, %r938}, [_ZZN3cub18CUB_300001_SM_10006detail4scan16DeviceScanKernelINS2_10policy_hubIiiijN4cuda3std3__44plusIvEEE10Policy1000EN6thrust24THRUST_300001_SM_1000_NS6detail15normal_iteratorINSD_10device_ptrIiEEEESI_NS0_13ScanTileStateIiLb1EEES9_NS1_10InputValueIiPiEEjiLb0EiEEvT0_T1_T2_iT3_T4_T5_E12temp_storage+48];
	add.s32 	%r939, %r933, %r935;
	setp.eq.s32 	%p154, %r9, 9;
	selp.b32 	%r940, %r939, %r934, %p154;
	add.s32 	%r941, %r939, %r936;
	setp.eq.s32 	%p155, %r9, 10;
	selp.b32 	%r942, %r941, %r940, %p155;
	add.s32 	%r943, %r941, %r937;
	setp.eq.s32 	%p156, %r9, 11;
	selp.b32 	%r944, %r943, %r942, %p156;
	setp.lt.u32 	%p157, %r7, 32;
	selp.b32 	%r945, 0, %r944, %p157;
	setp.eq.s32 	%p158, %r639, 0;
	sub.s32 	%r946, %r884, %r864;
	selp.b32 	%r947, 0, %r946, %p158;
	add.s32 	%r948, %r947, %r997;
	add.s32 	%r1012, %r948, %r945;
	add.s32 	%r949, %r938, %r997;
	add.s32 	%r37, %r949, %r943;
	setp.ne.s32 	%p159, %r7, 0;
	@%p159 bra 	$L__BB38_28;
	add.s64 	%rd55, %rd16, 256;
	mov.b32 	%r950, 101;
	// begin inline asm
	st.relaxed.gpu.v2.u32 [%rd55], {%r950, %r37};
	// end inline asm
	bra.uni 	$L__BB38_28;
$L__BB38_9:
	add.s32 	%r699, %r13, %r12;
	add.s32 	%r700, %r14, %r699;
	add.s32 	%r701, %r15, %r700;
	add.s32 	%r702, %r16, %r701;
	add.s32 	%r703, %r17, %r702;
	add.s32 	%r704, %r18, %r703;
	add.s32 	%r705, %r19, %r704;
	add.s32 	%r706, %r20, %r705;
	add.s32 	%r707, %r21, %r706;
	add.s32 	%r708, %r22, %r707;
	add.s32 	%r709, %r23, %r708;
	add.s32 	%r710, %r24, %r709;
	add.s32 	%r711, %r25, %r710;
	add.s32 	%r712, %r26, %r711;
	add.s32 	%r713, %r27, %r712;
	add.s32 	%r714, %r28, %r713;
	add.s32 	%r715, %r29, %r714;
	add.s32 	%r716, %r30, %r715;
	add.s32 	%r717, %r31, %r716;
	add.s32 	%r718, %r32, %r717;
	add.s32 	%r673, %r33, %r718;
	mov.b32 	%r671, 1;
	mov.b32 	%r696, 0;
	mov.b32 	%r698, -1;
	// begin inline asm
	{  .reg .s32 r0;  .reg .pred p;  shfl.sync.up.b32 r0|p, %r673, %r671, %r696, %r698;  @p add.s32 r0, r0, %r673;  mov.s32 %r669, r0;}
	// end inline asm
	mov.b32 	%r677, 2;
	// begin inline asm
	{  .reg .s32 r0;  .reg .pred p;  shfl.sync.up.b32 r0|p, %r669, %r677, %r696, %r698;  @p add.s32 r0, r0, %r669;  mov.s32 %r675, r0;}
	// end inline asm
	mov.b32 	%r683, 4;
	// begin inline asm
	{  .reg .s32 r0;  .reg .pred p;  shfl.sync.up.b32 r0|p, %r675, %r683, %r696, %r698;  @p add.s32 r0, r0, %r675;  mov.s32 %r681, r0;}
	// end inline asm
	mov.b32 	%r689, 8;
	// begin inline asm
	{  .reg .s32 r0;  .reg .pred p;  shfl.sync.up.b32 r0|p, %r681, %r689, %r696, %r698;  @p add.s32 r0, r0, %r681;  mov.s32 %r687, r0;}
	// end inline asm
	mov.b32 	%r695, 16;
	// begin inline asm
	{  .reg .s32 r0;  .reg .pred p;  shfl.sync.up.b32 r0|p, %r687, %r695, %r696, %r698;  @p add.s32 r0, r0, %r687;  mov.s32 %r693, r0;}
	// end inline asm
	setp.ne.s32 	%p105, %r639, 31;
	@%p105 bra 	$L__BB38_11;
	shl.b32 	%r719, %r9, 2;
	add.s32 	%r721, %r668, %r719;
	st.shared.u32 	[%r721+16], %r693;
$L__BB38_11:
	sub.s32 	%r722, %r693, %r673;
	bar.sync 	0;
	ld.shared.v4.u32 	{%r723, %r724, %r725, %r726}, [_ZZN3cub18CUB_300001_SM_10006detail4scan16DeviceScanKernelINS2_10policy_hubIiiijN4cuda3std3__44plusIvEEE10Policy1000EN6thrust24THRUST_300001_SM_1000_NS6detail15normal_iteratorINSD_10device_ptrIiEEEESI_NS0_13ScanTileStateIiLb1EEES9_NS1_10InputValueIiPiEEjiLb0EiEEvT0_T1_T2_iT3_T4_T5_E12temp_storage+16];
	add.s32 	%r727, %r724, %r723;
	setp.eq.s32 	%p106, %r9, 2;
	selp.b32 	%r728, %r727, %r723, %p106;
	add.s32 	%r729, %r727, %r725;
	setp.eq.s32 	%p107, %r9, 3;
	selp.b32 	%r730, %r729, %r728, %p107;
	add.s32 	%r731, %r729, %r726;
	setp.eq.s32 	%p108, %r9, 4;
	selp.b32 	%r732, %r731, %r730, %p108;
	ld.shared.v4.u32 	{%r733, %r734, %r735, %r736}, [_ZZN3cub18CUB_300001_SM_10006detail4scan16DeviceScanKernelINS2_10policy_hubIiiijN4cuda3std3__44plusIvEEE10Policy1000EN6thrust24THRUST_300001_SM_1000_NS6detail15normal_iteratorINSD_10device_ptrIiEEEESI_NS0_13ScanTileStateIiLb1EEES9_NS1_10InputValueIiPiEEjiLb0EiEEvT0_T1_T2_iT3_T4_T5_E12temp_storage+32];
	add.s32 	%r737, %r731, %r733;
	setp.eq.s32 	%p109, %r9, 5;
	selp.b32 	%r738, %r737, %r732, %p109;
	add.s32 	%r739, %r737, %r734;
	setp.eq.s32 	%p110, %r9, 6;
	selp.b32 	%r740, %r739, %r738, %p110;
	add.s32 	%r741, %r739, %r735;
	setp.eq.s32 	%p111, %r9, 7;
	selp.b32 	%r742, %r741, %r740, %p111;
	add.s32 	%r743, %r741, %r736;
	setp.eq.s32 	%p112, %r9, 8;
	selp.b32 	%r744, %r743, %r742, %p112;
	ld.shared.v4.u32 	{%r745, %r746, %r747, %r748}, [_ZZN3cub18CUB_300001_SM_10006detail4scan16DeviceScanKernelINS2_10policy_hubIiiijN4cuda3std3__44plusIvEEE10Policy1000EN6thrust24THRUST_300001_SM_1000_NS6detail15normal_iteratorINSD_10device_ptrIiEEEESI_NS0_13ScanTileStateIiLb1EEES9_NS1_10InputValueIiPiEEjiLb0EiEEvT0_T1_T2_iT3_T4_T5_E12temp_storage+48];
	add.s32 	%r749, %r743, %r745;
	setp.eq.s32 	%p113, %r9, 9;
	selp.b32 	%r750, %r749, %r744, %p113;
	add.s32 	%r751, %r749, %r746;
	setp.eq.s32 	%p114, %r9, 10;
	selp.b32 	%r752, %r751, %r750, %p114;
	add.s32 	%r753, %r751, %r747;
	setp.eq.s32 	%p115, %r9, 11;
	selp.b32 	%r754, %r753, %r752, %p115;
	add.s32 	%r40, %r753, %r748;
	setp.gt.u32 	%p116, %r7, 31;
	setp.lt.u32 	%p117, %r7, 32;
	setp.eq.s32 	%p118, %r639, 0;
	selp.b32 	%r755, 0, %r722, %p118;
	add.s32 	%r1011, %r754, %r755;
	selp.b32 	%r42, %r722, %r1011, %p117;
	@%p116 bra 	$L__BB38_27;
	setp.ne.s32 	%p119, %r7, 0;
	mul.wide.s32 	%rd44, %r998, 8;
	add.s64 	%rd6, %rd16, %rd44;
	@%p119 bra 	$L__BB38_14;
	st.shared.u32 	[_ZZN3cub18CUB_300001_SM_10006detail4scan16DeviceScanKernelINS2_10policy_hubIiiijN4cuda3std3__44plusIvEEE10Policy1000EN6thrust24THRUST_300001_SM_1000_NS6detail15normal_iteratorINSD_10device_ptrIiEEEESI_NS0_13ScanTileStateIiLb1EEES9_NS1_10InputValueIiPiEEjiLb0EiEEvT0_T1_T2_iT3_T4_T5_E12temp_storage+12], %r40;
	add.s64 	%rd45, %rd6, 256;
	mov.b32 	%r756, 100;
	// begin inline asm
	st.relaxed.gpu.v2.u32 [%rd45], {%r756, %r40};
	// end inline asm
$L__BB38_14:
	not.b32 	%r762, %r7;
	add.s32 	%r1006, %r998, %r762;
	mov.b32 	%r758, 830;
	// begin inline asm
	nanosleep.u32 %r758;
	// end inline asm
	mul.wide.s32 	%rd47, %r1006, 8;
	add.s64 	%rd48, %rd16, %rd47;
	add.s64 	%rd46, %rd48, 256;
	// begin inline asm
	ld.relaxed.gpu.v2.u32 {%r1008, %r1000}, [%rd46];
	// end inline asm
	mov.b32 	%r1001, 952;
$L__BB38_15:
	setp.eq.s32 	%p120, %r1008, 99;
	mov.b32 	%r763, -1;
	vote.sync.any.pred 	%p121, %p120, %r763;
	not.pred 	%p122, %p121;
	@%p122 bra 	$L__BB38_17;
	mul.lo.s32 	%r858, %r998, 16807;
	and.b32  	%r998, %r858, 2147483647;
	add.s32 	%r859, %r1001, 1;
	rem.u32 	%r855, %r998, %r859;
	// begin inline asm
	nanosleep.u32 %r855;
	// end inline asm
	shr.u32 	%r1001, %r1001, 1;
	// begin inline asm
	ld.relaxed.gpu.v2.u32 {%r1008, %r1000}, [%rd46];
	// end inline asm
	bra.uni 	$L__BB38_15;
$L__BB38_17:
	setp.eq.s32 	%p123, %r1008, 101;
	mov.b32 	%r790, -1;
	vote.sync.ballot.b32 	%r792, %p123, %r790;
	// begin inline asm
	mov.u32 %r765, %lanemask_ge;
	// end inline asm
	and.b32  	%r793, %r792, %r765;
	or.b32  	%r794, %r793, -2147483648;
	add.s32 	%r795, %r794, -1;
	not.b32 	%r796, %r794;
	and.b32  	%r797, %r796, %r795;
	popc.b32 	%r769, %r797;
	mov.b32 	%r768, 1;
	// begin inline asm
	shfl.sync.down.b32 %r766, %r1000, %r768, %r769, %r790;
	// end inline asm
	setp.lt.s32 	%p125, %r639, %r769;
	selp.b32 	%r798, %r766, 0, %p125;
	add.s32 	%r772, %r798, %r1000;
	mov.b32 	%r773, 2;
	// begin inline asm
	shfl.sync.down.b32 %r771, %r772, %r773, %r769, %r790;
	// end inline asm
	add.s32 	%r57, %r639, 2;
	setp.gt.s32 	%p126, %r57, %r769;
	selp.b32 	%r799, 0, %r771, %p126;
	add.s32 	%r777, %r772, %r799;
	mov.b32 	%r778, 4;
	// begin inline asm
	shfl.sync.down.b32 %r776, %r777, %r778, %r769, %r790;
	// end inline asm
	add.s32 	%r58, %r639, 4;
	setp.gt.s32 	%p127, %r58, %r769;
	selp.b32 	%r800, 0, %r776, %p127;
	add.s32 	%r782, %r777, %r800;
	mov.b32 	%r783, 8;
	// begin inline asm
	shfl.sync.down.b32 %r781, %r782, %r783, %r769, %r790;
	// end inline asm
	add.s32 	%r59, %r639, 8;
	setp.gt.s32 	%p128, %r59, %r769;
	selp.b32 	%r801, 0, %r781, %p128;
	add.s32 	%r787, %r782, %r801;
	mov.b32 	%r788, 16;
	// begin inline asm
	shfl.sync.down.b32 %r786, %r787, %r788, %r769, %r790;
	// end inline asm
	add.s32 	%r60, %r639, 16;
	setp.gt.s32 	%p129, %r60, %r769;
	selp.b32 	%r802, 0, %r786, %p129;
	add.s32 	%r1005, %r787, %r802;
	add.s64 	%rd8, %rd16, 256;
	mov.b32 	%r1002, 952;
$L__BB38_18:
	setp.ne.s32 	%p130, %r1008, 101;
	mov.b32 	%r803, -1;
	vote.sync.all.pred 	%p131, %p130, %r803;
	not.pred 	%p132, %p131;
	@%p132 bra 	$L__BB38_23;
	shr.u32 	%r1002, %r1002, 1;
	mul.wide.s32 	%rd51, %r1006, 8;
	add.s64 	%rd52, %rd8, %rd51;
	add.s64 	%rd50, %rd52, -256;
	// begin inline asm
	ld.relaxed.gpu.v2.u32 {%r1008, %r1009}, [%rd50];
	// end inline asm
	mov.u32 	%r1010, %r1002;
$L__BB38_20:
	setp.eq.s32 	%p136, %r1008, 99;
	mov.b32 	%r811, -1;
	vote.sync.any.pred 	%p137, %p136, %r811;
	not.pred 	%p138, %p137;
	@%p138 bra 	$L__BB38_22;
	mul.lo.s32 	%r853, %r998, 16807;
	and.b32  	%r998, %r853, 2147483647;
	add.s32 	%r854, %r1010, 1;
	rem.u32 	%r850, %r998, %r854;
	// begin inline asm
	nanosleep.u32 %r850;
	// end inline asm
	shr.u32 	%r1010, %r1010, 1;
	// begin inline asm
	ld.relaxed.gpu.v2.u32 {%r1008, %r1009}, [%rd50];
	// end inline asm
	bra.uni 	$L__BB38_20;
$L__BB38_22:
	setp.eq.s32 	%p139, %r1008, 101;
	mov.b32 	%r837, -1;
	vote.sync.ballot.b32 	%r838, %p139, %r837;
	and.b32  	%r839, %r838, %r765;
	or.b32  	%r840, %r839, -2147483648;
	add.s32 	%r841, %r840, -1;
	not.b32 	%r842, %r840;
	and.b32  	%r843, %r842, %r841;
	popc.b32 	%r816, %r843;
	mov.b32 	%r815, 1;
	// begin inline asm
	shfl.sync.down.b32 %r813, %r1009, %r815, %r816, %r837;
	// end inline asm
	setp.lt.s32 	%p141, %r639, %r816;
	selp.b32 	%r844, %r813, 0, %p141;
	add.s32 	%r819, %r844, %r1009;
	mov.b32 	%r820, 2;
	// begin inline asm
	shfl.sync.down.b32 %r818, %r819, %r820, %r816, %r837;
	// end inline asm
	setp.gt.s32 	%p142, %r57, %r816;
	selp.b32 	%r845, 0, %r818, %p142;
	add.s32 	%r824, %r819, %r845;
	mov.b32 	%r825, 4;
	// begin inline asm
	shfl.sync.down.b32 %r823, %r824, %r825, %r816, %r837;
	// end inline asm
	setp.gt.s32 	%p143, %r58, %r816;
	selp.b32 	%r846, 0, %r823, %p143;
	add.s32 	%r829, %r824, %r846;
	mov.b32 	%r830, 8;
	// begin inline asm
	shfl.sync.down.b32 %r828, %r829, %r830, %r816, %r837;
	// end inline asm
	setp.gt.s32 	%p144, %r59, %r816;
	selp.b32 	%r847, 0, %r828, %p144;
	add.s32 	%r834, %r829, %r847;
	mov.b32 	%r835, 16;
	// begin inline asm
	shfl.sync.down.b32 %r833, %r834, %r835, %r816, %r837;
	// end inline asm
	setp.gt.s32 	%p145, %r60, %r816;
	selp.b32 	%r848, 0, %r833, %p145;
	add.s32 	%r849, %r848, %r1005;
	add.s32 	%r1005, %r849, %r834;
	add.s32 	%r1006, %r1006, -32;
	bra.uni 	$L__BB38_18;
$L__BB38_23:
	@%p119 bra 	$L__BB38_25;
	add.s32 	%r806, %r1005, %r40;
	add.s64 	%rd49, %rd6, 256;
	mov.b32 	%r805, 101;
	// begin inline asm
	st.relaxed.gpu.v2.u32 [%rd49], {%r805, %r806};
	// end inline asm
	st.shared.u32 	[_ZZN3cub18CUB_300001_SM_10006detail4scan16DeviceScanKernelINS2_10policy_hubIiiijN4cuda3std3__44plusIvEEE10Policy1000EN6thrust24THRUST_300001_SM_1000_NS6detail15normal_iteratorINSD_10device_ptrIiEEEESI_NS0_13ScanTileStateIiLb1EEES9_NS1_10InputValueIiPiEEjiLb0EiEEvT0_T1_T2_iT3_T4_T5_E12temp_storage+4], %r1005;
	st.shared.u32 	[_ZZN3cub18CUB_300001_SM_10006detail4scan16DeviceScanKernelINS2_10policy_hubIiiijN4cuda3std3__44plusIvEEE10Policy1000EN6thrust24THRUST_300001_SM_1000_NS6detail15normal_iteratorINSD_10device_ptrIiEEEESI_NS0_13ScanTileStateIiLb1EEES9_NS1_10InputValueIiPiEEjiLb0EiEEvT0_T1_T2_iT3_T4_T5_E12temp_storage+8], %r806;
$L__BB38_25:
	setp.ne.s32 	%p134, %r639, 0;
	mov.u32 	%r1011, %r42;
	@%p134 bra 	$L__BB38_27;
	st.shared.u32 	[_ZZN3cub18CUB_300001_SM_10006detail4scan16DeviceScanKernelINS2_10policy_hubIiiijN4cuda3std3__44plusIvEEE10Policy1000EN6thrust24THRUST_300001_SM_1000_NS6detail15normal_iteratorINSD_10device_ptrIiEEEESI_NS0_13ScanTileStateIiLb1EEES9_NS1_10InputValueIiPiEEjiLb0EiEEvT0_T1_T2_iT3_T4_T5_E12temp_storage+76], %r1005;
	mov.u32 	%r1011, %r1005;
$L__BB38_27:
	bar.sync 	0;
	setp.eq.s32 	%p135, %r7, 0;
	ld.shared.u32 	%r807, [_ZZN3cub18CUB_300001_SM_10006detail4scan16DeviceScanKernelINS2_10policy_hubIiiijN4cuda3std3__44plusIvEEE10Policy1000EN6thrust24THRUST_300001_SM_1000_NS6detail15normal_iteratorINSD_10device_ptrIiEEEESI_NS0_13ScanTileStateIiLb1EEES9_NS1_10InputValueIiPiEEjiLb0EiEEvT0_T1_T2_iT3_T4_T5_E12temp_storage+76];
	selp.b32 	%r808, 0, %r807, %p135;
	add.s32 	%r1012, %r808, %r1011;
$L__BB38_28:
	add.s32 	%r952, %r1012, %r12;
	add.s32 	%r953, %r13, %r952;
	add.s32 	%r954, %r14, %r953;
	add.s32 	%r955, %r15, %r954;
	add.s32 	%r956, %r16, %r955;
	add.s32 	%r957, %r17, %r956;
	add.s32 	%r958, %r18, %r957;
	add.s32 	%r959, %r19, %r958;
	add.s32 	%r960, %r20, %r959;
	add.s32 	%r961, %r21, %r960;
	add.s32 	%r962, %r22, %r961;
	add.s32 	%r963, %r23, %r962;
	add.s32 	%r964, %r24, %r963;
	add.s32 	%r965, %r25, %r964;
	add.s32 	%r966, %r26, %r965;
	add.s32 	%r967, %r27, %r966;
	add.s32 	%r968, %r28, %r967;
	add.s32 	%r969, %r29, %r968;
	add.s32 	%r970, %r30, %r969;
	add.s32 	%r971, %r31, %r970;
	add.s32 	%r972, %r32, %r971;
	bar.sync 	0;
	st.shared.v2.u32 	[%r11], {%r1012, %r952};
	st.shared.v2.u32 	[%r11+8], {%r953, %r954};
	st.shared.v2.u32 	[%r11+16], {%r955, %r956};
	st.shared.v2.u32 	[%r11+24], {%r957, %r958};
	st.shared.v2.u32 	[%r11+32], {%r959, %r960};
	st.shared.v2.u32 	[%r11+40], {%r961, %r962};
	st.shared.v2.u32 	[%r11+48], {%r963, %r964};
	st.shared.v2.u32 	[%r11+56], {%r965, %r966};
	st.shared.v2.u32 	[%r11+64], {%r967, %r968};
	st.shared.v2.u32 	[%r11+72], {%r969, %r970};
	st.shared.v2.u32 	[%r11+80], {%r971, %r972};
	bar.warp.sync 	-1;
	ld.shared.u32 	%r973, [%r10];
	ld.shared.u32 	%r974, [%r10+128];
	ld.shared.u32 	%r975, [%r10+256];
	ld.shared.u32 	%r976, [%r10+384];
	ld.shared.u32 	%r977, [%r10+512];
	ld.shared.u32 	%r978, [%r10+640];
	ld.shared.u32 	%r979, [%r10+768];
	ld.shared.u32 	%r980, [%r10+896];
	ld.shared.u32 	%r981, [%r10+1024];
	ld.shared.u32 	%r982, [%r10+1152];
	ld.shared.u32 	%r983, [%r10+1280];
	ld.shared.u32 	%r984, [%r10+1408];
	ld.shared.u32 	%r985, [%r10+1536];
	ld.shared.u32 	%r986, [%r10+1664];
	ld.shared.u32 	%r987, [%r10+1792];
	ld.shared.u32 	%r988, [%r10+1920];
	ld.shared.u32 	%r989, [%r10+2048];
	ld.shared.u32 	%r990, [%r10+2176];
	ld.shared.u32 	%r991, [%r10+2304];
	ld.shared.u32 	%r992, [%r10+2432];
	ld.shared.u32 	%r993, [%r10+2560];
	ld.shared.u32 	%r994, [%r10+2688];
	add.s64 	%rd57, %rd4, %rd42;
	st.global.u32 	[%rd57], %r973;
	st.global.u32 	[%rd57+128], %r974;
	st.global.u32 	[%rd57+256], %r975;
	st.global.u32 	[%rd57+384], %r976;
	st.global.u32 	[%rd57+512], %r977;
	st.global.u32 	[%rd57+640], %r978;
	st.global.u32 	[%rd57+768], %r979;
	st.global.u32 	[%rd57+896], %r980;
	st.global.u32 	[%rd57+1024], %r981;
	st.global.u32 	[%rd57+1152], %r982;
	st.global.u32 	[%rd57+1280], %r983;
	st.global.u32 	[%rd57+1408], %r984;
	st.global.u32 	[%rd57+1536], %r985;
	st.global.u32 	[%rd57+1664], %r986;
	st.global.u32 	[%rd57+1792], %r987;
	st.global.u32 	[%rd57+1920], %r988;
	st.global.u32 	[%rd57+2048], %r989;
	st.global.u32 	[%rd57+2176], %r990;
	st.global.u32 	[%rd57+2304], %r991;
	st.global.u32 	[%rd57+2432], %r992;
	st.global.u32 	[%rd57+2560], %r993;
	st.global.u32 	[%rd57+2688], %r994;
	bra.uni 	$L__BB38_143;
$L__BB38_29:
	setp.eq.s32 	%p3, %r6, 0;
	@%p3 bra 	$L__BB38_143;
	mul.wide.u32 	%rd18, %r5, 4;
	add.s64 	%rd19, %rd3, %rd18;
	mov.u32 	%r85, %tid.x;
	ld.global.u32 	%r1034, [%rd19];
	and.b32  	%r242, %r85, 31;
	and.b32  	%r243, %r85, 992;
	mul.lo.s32 	%r244, %r243, 22;
	or.b32  	%r87, %r244, %r242;
	setp.ge.u32 	%p4, %r87, %r6;
	shl.b32 	%r245, %r87, 2;
	cvt.u64.u32 	%rd20, %r245;
	add.s64 	%rd10, %rd19, %rd20;
	mov.u32 	%r1013, %r1034;
	@%p4 bra 	$L__BB38_32;
	ld.global.u32 	%r1013, [%rd10];
$L__BB38_32:
	add.s32 	%r90, %r87, 32;
	setp.ge.u32 	%p5, %r90, %r6;
	mov.u32 	%r1014, %r1034;
	@%p5 bra 	$L__BB38_34;
	ld.global.u32 	%r1014, [%rd10+128];
$L__BB38_34:
	add.s32 	%r93, %r87, 64;
	setp.ge.u32 	%p6, %r93, %r6;
	mov.u32 	%r1015, %r1034;
	@%p6 bra 	$L__BB38_36;
	ld.global.u32 	%r1015, [%rd10+256];
$L__BB38_36:
	add.s32 	%r96, %r87, 96;
	setp.ge.u32 	%p7, %r96, %r6;
	mov.u32 	%r1016, %r1034;
	@%p7 bra 	$L__BB38_38;
	ld.global.u32 	%r1016, [%rd10+384];
$L__BB38_38:
	add.s32 	%r246, %r87, 128;
	setp.ge.u32 	%p8, %r246, %r6;
	mov.u32 	%r1017, %r1034;
	@%p8 bra 	$L__BB38_40;
	ld.global.u32 	%r1017, [%rd10+512];
$L__BB38_40:
	add.s32 	%r247, %r87, 160;
	setp.ge.u32 	%p9, %r247, %r6;
	mov.u32 	%r1018, %r1034;
	@%p9 bra 	$L__BB38_42;
	ld.global.u32 	%r1018, [%rd10+640];
$L__BB38_42:
	add.s32 	%r248, %r87, 192;
	setp.ge.u32 	%p10, %r248, %r6;
	mov.u32 	%r1019, %r1034;
	@%p10 bra 	$L__BB38_44;
	ld.global.u32 	%r1019, [%rd10+768];
$L__BB38_44:
	add.s32 	%r249, %r87, 224;
	setp.ge.u32 	%p11, %r249, %r6;
	mov.u32 	%r1020, %r1034;
	@%p11 bra 	$L__BB38_46;
	ld.global.u32 	%r1020, [%rd10+896];
$L__BB38_46:
	add.s32 	%r250, %r87, 256;
	setp.ge.u32 	%p12, %r250, %r6;
	mov.u32 	%r1021, %r1034;
	@%p12 bra 	$L__BB38_48;
	ld.global.u32 	%r1021, [%rd10+1024];
$L__BB38_48:
	add.s32 	%r251, %r87, 288;
	setp.ge.u32 	%p13, %r251, %r6;
	mov.u32 	%r1022, %r1034;
	@%p13 bra 	$L__BB38_50;
	ld.global.u32 	%r1022, [%rd10+1152];
$L__BB38_50:
	add.s32 	%r111, %r87, 320;
	setp.ge.u32 	%p14, %r111, %r6;
	mov.u32 	%r1023, %r1034;
	@%p14 bra 	$L__BB38_52;
	ld.global.u32 	%r1023, [%rd10+1280];
$L__BB38_52:
	add.s32 	%r114, %r87, 352;
	setp.ge.u32 	%p15, %r114, %r6;
	mov.u32 	%r1024, %r1034;
	@%p15 bra 	$L__BB38_54;
	ld.global.u32 	%r1024, [%rd10+1408];
$L__BB38_54:
	add.s32 	%r117, %r87, 384;
	setp.ge.u32 	%p16, %r117, %r6;
	mov.u32 	%r1025, %r1034;
	@%p16 bra 	$L__BB38_56;
	ld.global.u32 	%r1025, [%rd10+1536];
$L__BB38_56:
	add.s32 	%r120, %r87, 416;
	setp.ge.u32 	%p17, %r120, %r6;
	mov.u32 	%r1026, %r1034;
	@%p17 bra 	$L__BB38_58;
	ld.global.u32 	%r1026, [%rd10+1664];
$L__BB38_58:
	add.s32 	%r252, %r87, 448;
	setp.ge.u32 	%p18, %r252, %r6;
	mov.u32 	%r1027, %r1034;
	@%p18 bra 	$L__BB38_60;
	ld.global.u32 	%r1027, [%rd10+1792];
$L__BB38_60:
	add.s32 	%r253, %r87, 480;
	setp.ge.u32 	%p19, %r253, %r6;
	mov.u32 	%r1028, %r1034;
	@%p19 bra 	$L__BB38_62;
	ld.global.u32 	%r1028, [%rd10+1920];
$L__BB38_62:
	add.s32 	%r254, %r87, 512;
	setp.ge.u32 	%p20, %r254, %r6;
	mov.u32 	%r1029, %r1034;
	@%p20 bra 	$L__BB38_64;
	ld.global.u32 	%r1029, [%rd10+2048];
$L__BB38_64:
	add.s32 	%r129, %r87, 544;
	setp.ge.u32 	%p21, %r129, %r6;
	mov.u32 	%r1030, %r1034;
	@%p21 bra 	$L__BB38_66;
	ld.global.u32 	%r1030, [%rd10+2176];
$L__BB38_66:
	add.s32 	%r132, %r87, 576;
	setp.ge.u32 	%p22, %r132, %r6;
	mov.u32 	%r1031, %r1034;
	@%p22 bra 	$L__BB38_68;
	ld.global.u32 	%r1031, [%rd10+2304];
$L__BB38_68:
	add.s32 	%r255, %r87, 608;
	setp.ge.u32 	%p23, %r255, %r6;
	mov.u32 	%r1032, %r1034;
	@%p23 bra 	$L__BB38_70;
	ld.global.u32 	%r1032, [%rd10+2432];
$L__BB38_70:
	add.s32 	%r256, %r87, 640;
	setp.ge.u32 	%p24, %r256, %r6;
	mov.u32 	%r1033, %r1034;
	@%p24 bra 	$L__BB38_72;
	ld.global.u32 	%r1033, [%rd10+2560];
$L__BB38_72:
	add.s32 	%r139, %r87, 672;
	setp.ge.u32 	%p25, %r139, %r6;
	@%p25 bra 	$L__BB38_74;
	ld.global.u32 	%r1034, [%rd10+2688];
$L__BB38_74:
	// begin inline asm
	mov.u32 %r257, %laneid;
	// end inline asm
	shr.u32 	%r143, %r85, 5;
	mad.lo.s32 	%r258, %r143, 704, %r257;
	shl.b32 	%r259, %r258, 2;
	mov.u32 	%r260, _ZZN3cub18CUB_300001_SM_10006detail4scan16DeviceScanKernelINS2_10policy_hubIiiijN4cuda3std3__44plusIvEEE10Policy1000EN6thrust24THRUST_300001_SM_1000_NS6detail15normal_iteratorINSD_10device_ptrIiEEEESI_NS0_13ScanTileStateIiLb1EEES9_NS1_10InputValueIiPiEEjiLb0EiEEvT0_T1_T2_iT3_T4_T5_E12temp_storage;
	add.s32 	%r144, %r260, %r259;
	st.shared.u32 	[%r144], %r1013;
	st.shared.u32 	[%r144+128], %r1014;
	st.shared.u32 	[%r144+256], %r1015;
	st.shared.u32 	[%r144+384], %r1016;
	st.shared.u32 	[%r144+512], %r1017;
	st.shared.u32 	[%r144+640], %r1018;
	st.shared.u32 	[%r144+768], %r1019;
	st.shared.u32 	[%r144+896], %r1020;
	st.shared.u32 	[%r144+1024], %r1021;
	st.shared.u32 	[%r144+1152], %r1022;
	st.shared.u32 	[%r144+1280], %r1023;
	st.shared.u32 	[%r144+1408], %r1024;
	st.shared.u32 	[%r144+1536], %r1025;
	st.shared.u32 	[%r144+1664], %r1026;
	st.shared.u32 	[%r144+1792], %r1027;
	st.shared.u32 	[%r144+1920], %r1028;
	st.shared.u32 	[%r144+2048], %r1029;
	st.shared.u32 	[%r144+2176], %r1030;
	st.shared.u32 	[%r144+2304], %r1031;
	st.shared.u32 	[%r144+2432], %r1032;
	st.shared.u32 	[%r144+2560], %r1033;
	st.shared.u32 	[%r144+2688], %r1034;
	bar.warp.sync 	-1;
	mad.lo.s32 	%r145, %r257, 84, %r144;
	ld.shared.v2.u32 	{%r146, %r147}, [%r145];
	ld.shared.v2.u32 	{%r148, %r149}, [%r145+8];
	ld.shared.v2.u32 	{%r150, %r151}, [%r145+16];
	ld.shared.v2.u32 	{%r152, %r153}, [%r145+24];
	ld.shared.v2.u32 	{%r154, %r155}, [%r145+32];
	ld.shared.v2.u32 	{%r156, %r157}, [%r145+40];
	ld.shared.v2.u32 	{%r158, %r159}, [%r145+48];
	ld.shared.v2.u32 	{%r160, %r161}, [%r145+56];
	ld.shared.v2.u32 	{%r162, %r163}, [%r145+64];
	ld.shared.v2.u32 	{%r164, %r165}, [%r145+72];
	ld.shared.v2.u32 	{%r166, %r167}, [%r145+80];
	bar.sync 	0;
	setp.ne.s32 	%p26, %r998, 0;
	@%p26 bra 	$L__BB38_78;
	add.s32 	%r490, %r147, %r146;
	add.s32 	%r491, %r148, %r490;
	add.s32 	%r492, %r149, %r491;
	add.s32 	%r493, %r150, %r492;
	add.s32 	%r494, %r151, %r493;
	add.s32 	%r495, %r152, %r494;
	add.s32 	%r496, %r153, %r495;
	add.s32 	%r497, %r154, %r496;
	add.s32 	%r498, %r155, %r497;
	add.s32 	%r499, %r156, %r498;
	add.s32 	%r500, %r157, %r499;
	add.s32 	%r501, %r158, %r500;
	add.s32 	%r502, %r159, %r501;
	add.s32 	%r503, %r160, %r502;
	add.s32 	%r504, %r161, %r503;
	add.s32 	%r505, %r162, %r504;
	add.s32 	%r506, %r163, %r505;
	add.s32 	%r507, %r164, %r506;
	add.s32 	%r508, %r165, %r507;
	add.s32 	%r509, %r166, %r508;
	add.s32 	%r464, %r167, %r509;
	mov.b32 	%r462, 1;
	mov.b32 	%r487, 0;
	mov.b32 	%r489, -1;
	// begin inline asm
	{  .reg .s32 r0;  .reg .pred p;  shfl.sync.up.b32 r0|p, %r464, %r462, %r487, %r489;  @p add.s32 r0, r0, %r464;  mov.s32 %r460, r0;}
	// end inline asm
	mov.b32 	%r468, 2;
	// begin inline asm
	{  .reg .s32 r0;  .reg .pred p;  shfl.sync.up.b32 r0|p, %r460, %r468, %r487, %r489;  @p add.s32 r0, r0, %r460;  mov.s32 %r466, r0;}
	// end inline asm
	mov.b32 	%r474, 4;
	// begin inline asm
	{  .reg .s32 r0;  .reg .pred p;  shfl.sync.up.b32 r0|p, %r466, %r474, %r487, %r489;  @p add.s32 r0, r0, %r466;  mov.s32 %r472, r0;}
	// end inline asm
	mov.b32 	%r480, 8;
	// begin inline asm
	{  .reg .s32 r0;  .reg .pred p;  shfl.sync.up.b32 r0|p, %r472, %r480, %r487, %r489;  @p add.s32 r0, r0, %r472;  mov.s32 %r478, r0;}
	// end inline asm
	mov.b32 	%r486, 16;
	// begin inline asm
	{  .reg .s32 r0;  .reg .pred p;  shfl.sync.up.b32 r0|p, %r478, %r486, %r487, %r489;  @p add.s32 r0, r0, %r478;  mov.s32 %r484, r0;}
	// end inline asm
	setp.ne.s32 	%p68, %r257, 31;
	@%p68 bra 	$L__BB38_77;
	shl.b32 	%r510, %r143, 2;
	mov.u32 	%r511, _ZZN3cub18CUB_300001_SM_10006detail4scan16DeviceScanKernelINS2_10policy_hubIiiijN4cuda3std3__44plusIvEEE10Policy1000EN6thrust24THRUST_300001_SM_1000_NS6detail15normal_iteratorINSD_10device_ptrIiEEEESI_NS0_13ScanTileStateIiLb1EEES9_NS1_10InputValueIiPiEEjiLb0EiEEvT0_T1_T2_iT3_T4_T5_E12temp_storage;
	add.s32 	%r512, %r511, %r510;
	st.shared.u32 	[%r512+16], %r484;
$L__BB38_77:
	bar.sync 	0;
	ld.shared.v4.u32 	{%r513, %r514, %r515, %r516}, [_ZZN3cub18CUB_300001_SM_10006detail4scan16DeviceScanKernelINS2_10policy_hubIiiijN4cuda3std3__44plusIvEEE10Policy1000EN6thrust24THRUST_300001_SM_1000_NS6detail15normal_iteratorINSD_10device_ptrIiEEEESI_NS0_13ScanTileStateIiLb1EEES9_NS1_10InputValueIiPiEEjiLb0EiEEvT0_T1_T2_iT3_T4_T5_E12temp_storage+16];
	add.s32 	%r517, %r514, %r513;
	setp.eq.s32 	%p69, %r143, 2;
	selp.b32 	%r518, %r517, %r513, %p69;
	add.s32 	%r519, %r517, %r515;
	setp.eq.s32 	%p70, %r143, 3;
	selp.b32 	%r520, %r519, %r518, %p70;
	add.s32 	%r521, %r519, %r516;
	setp.eq.s32 	%p71, %r143, 4;
	selp.b32 	%r522, %r521, %r520, %p71;
	ld.shared.v4.u32 	{%r523, %r524, %r525, %r526}, [_ZZN3cub18CUB_300001_SM_10006detail4scan16DeviceScanKernelINS2_10policy_hubIiiijN4cuda3std3__44plusIvEEE10Policy1000EN6thrust24THRUST_300001_SM_1000_NS6detail15normal_iteratorINSD_10device_ptrIiEEEESI_NS0_13ScanTileStateIiLb1EEES9_NS1_10InputValueIiPiEEjiLb0EiEEvT0_T1_T2_iT3_T4_T5_E12temp_storage+32];
	add.s32 	%r527, %r521, %r523;
	setp.eq.s32 	%p72, %r143, 5;
	selp.b32 	%r528, %r527, %r522, %p72;
	add.s32 	%r529, %r527, %r524;
	setp.eq.s32 	%p73, %r143, 6;
	selp.b32 	%r530, %r529, %r528, %p73;
	add.s32 	%r531, %r529, %r525;
	setp.eq.s32 	%p74, %r143, 7;
	selp.b32 	%r532, %r531, %r530, %p74;
	add.s32 	%r533, %r531, %r526;
	setp.eq.s32 	%p75, %r143, 8;
	selp.b32 	%r534, %r533, %r532, %p75;
	.pragma "used_bytes_mask 4095";
	ld.shared.v4.u32 	{%r535, %r536, %r537, %r538}, [_ZZN3cub18CUB_300001_SM_10006detail4scan16DeviceScanKernelINS2_10policy_hubIiiijN4cuda3std3__44plusIvEEE10Policy1000EN6thrust24THRUST_300001_SM_1000_NS6detail15normal_iteratorINSD_10device_ptrIiEEEESI_NS0_13ScanTileStateIiLb1EEES9_NS1_10InputValueIiPiEEjiLb0EiEEvT0_T1_T2_iT3_T4_T5_E12temp_storage+48];
	add.s32 	%r539, %r533, %r535;
	setp.eq.s32 	%p76, %r143, 9;
	selp.b32 	%r540, %r539, %r534, %p76;
	add.s32 	%r541, %r539, %r536;
	setp.eq.s32 	%p77, %r143, 10;
	selp.b32 	%r542, %r541, %r540, %p77;
	add.s32 	%r543, %r541, %r537;
	setp.eq.s32 	%p78, %r143, 11;
	selp.b32 	%r544, %r543, %r542, %p78;
	setp.lt.u32 	%p79, %r85, 32;
	selp.b32 	%r545, 0, %r544, %p79;
	setp.eq.s32 	%p80, %r257, 0;
	sub.s32 	%r546, %r484, %r464;
	selp.b32 	%r547, 0, %r546, %p80;
	add.s32 	%r548, %r547, %r997;
	add.s32 	%r1049, %r548, %r545;
	bra.uni 	$L__BB38_97;
$L__BB38_78:
	add.s32 	%r291, %r147, %r146;
	add.s32 	%r292, %r148, %r291;
	add.s32 	%r293, %r149, %r292;
	add.s32 	%r294, %r150, %r293;
	add.s32 	%r295, %r151, %r294;
	add.s32 	%r296, %r152, %r295;
	add.s32 	%r297, %r153, %r296;
	add.s32 	%r298, %r154, %r297;
	add.s32 	%r299, %r155, %r298;
	add.s32 	%r300, %r156, %r299;
	add.s32 	%r301, %r157, %r300;
	add.s32 	%r302, %r158, %r301;
	add.s32 	%r303, %r159, %r302;
	add.s32 	%r304, %r160, %r303;
	add.s32 	%r305, %r161, %r304;
	add.s32 	%r306, %r162, %r305;
	add.s32 	%r307, %r163, %r306;
	add.s32 	%r308, %r164, %r307;
	add.s32 	%r309, %r165, %r308;
	add.s32 	%r310, %r166, %r309;
	add.s32 	%r265, %r167, %r310;
	mov.b32 	%r263, 1;
	mov.b32 	%r288, 0;
	mov.b32 	%r290, -1;
	// begin inline asm
	{  .reg .s32 r0;  .reg .pred p;  shfl.sync.up.b32 r0|p, %r265, %r263, %r288, %r290;  @p add.s32 r0, r0, %r265;  mov.s32 %r261, r0;}
	// end inline asm
	mov.b32 	%r269, 2;
	// begin inline asm
	{  .reg .s32 r0;  .reg .pred p;  shfl.sync.up.b32 r0|p, %r261, %r269, %r288, %r290;  @p add.s32 r0, r0, %r261;  mov.s32 %r267, r0;}
	// end inline asm
	mov.b32 	%r275, 4;
	// begin inline asm
	{  .reg .s32 r0;  .reg .pred p;  shfl.sync.up.b32 r0|p, %r267, %r275, %r288, %r290;  @p add.s32 r0, r0, %r267;  mov.s32 %r273, r0;}
	// end inline asm
	mov.b32 	%r281, 8;
	// begin inline asm
	{  .reg .s32 r0;  .reg .pred p;  shfl.sync.up.b32 r0|p, %r273, %r281, %r288, %r290;  @p add.s32 r0, r0, %r273;  mov.s32 %r279, r0;}
	// end inline asm
	mov.b32 	%r287, 16;
	// begin inline asm
	{  .reg .s32 r0;  .reg .pred p;  shfl.sync.up.b32 r0|p, %r279, %r287, %r288, %r290;  @p add.s32 r0, r0, %r279;  mov.s32 %r285, r0;}
	// end inline asm
	setp.ne.s32 	%p27, %r257, 31;
	@%p27 bra 	$L__BB38_80;
	shl.b32 	%r311, %r143, 2;
	mov.u32 	%r312, _ZZN3cub18CUB_300001_SM_10006detail4scan16DeviceScanKernelINS2_10policy_hubIiiijN4cuda3std3__44plusIvEEE10Policy1000EN6thrust24THRUST_300001_SM_1000_NS6detail15normal_iteratorINSD_10device_ptrIiEEEESI_NS0_13ScanTileStateIiLb1EEES9_NS1_10InputValueIiPiEEjiLb0EiEEvT0_T1_T2_iT3_T4_T5_E12temp_storage;
	add.s32 	%r313, %r312, %r311;
	st.shared.u32 	[%r313+16], %r285;
$L__BB38_80:
	sub.s32 	%r314, %r285, %r265;
	bar.sync 	0;
	ld.shared.v4.u32 	{%r315, %r316, %r317, %r318}, [_ZZN3cub18CUB_300001_SM_10006detail4scan16DeviceScanKernelINS2_10policy_hubIiiijN4cuda3std3__44plusIvEEE10Policy1000EN6thrust24THRUST_300001_SM_1000_NS6detail15normal_iteratorINSD_10device_ptrIiEEEESI_NS0_13ScanTileStateIiLb1EEES9_NS1_10InputValueIiPiEEjiLb0EiEEvT0_T1_T2_iT3_T4_T5_E12temp_storage+16];
	add.s32 	%r319, %r316, %r315;
	setp.eq.s32 	%p28, %r143, 2;
	selp.b32 	%r320, %r319, %r315, %p28;
	add.s32 	%r321, %r319, %r317;
	setp.eq.s32 	%p29, %r143, 3;
	selp.b32 	%r322, %r321, %r320, %p29;
	add.s32 	%r323, %r321, %r318;
	setp.eq.s32 	%p30, %r143, 4;
	selp.b32 	%r324, %r323, %r322, %p30;
	ld.shared.v4.u32 	{%r325, %r326, %r327, %r328}, [_ZZN3cub18CUB_300001_SM_10006detail4scan16DeviceScanKernelINS2_10policy_hubIiiijN4cuda3std3__44plusIvEEE10Policy1000EN6thrust24THRUST_300001_SM_1000_NS6detail15normal_iteratorINSD_10device_ptrIiEEEESI_NS0_13ScanTileStateIiLb1EEES9_NS1_10InputValueIiPiEEjiLb0EiEEvT0_T1_T2_iT3_T4_T5_E12temp_storage+32];
	add.s32 	%r329, %r323, %r325;
	setp.eq.s32 	%p31, %r143, 5;
	selp.b32 	%r330, %r329, %r324, %p31;
	add.s32 	%r331, %r329, %r326;
	setp.eq.s32 	%p32, %r143, 6;
	selp.b32 	%r332, %r331, %r330, %p32;
	add.s32 	%r333, %r331, %r327;
	setp.eq.s32 	%p33, %r143, 7;
	selp.b32 	%r334, %r333, %r332, %p33;
	add.s32 	%r335, %r333, %r328;
	setp.eq.s32 	%p34, %r143, 8;
	selp.b32 	%r336, %r335, %r334, %p34;
	ld.shared.v4.u32 	{%r337, %r338, %r339, %r340}, [_ZZN3cub18CUB_300001_SM_10006detail4scan16DeviceScanKernelINS2_10policy_hubIiiijN4cuda3std3__44plusIvEEE10Policy1000EN6thrust24THRUST_300001_SM_1000_NS6detail15normal_iteratorINSD_10device_ptrIiEEEESI_NS0_13ScanTileStateIiLb1EEES9_NS1_10InputValueIiPiEEjiLb0EiEEvT0_T1_T2_iT3_T4_T5_E12temp_storage+48];
	add.s32 	%r341, %r335, %r337;
	setp.eq.s32 	%p35, %r143, 9;
	selp.b32 	%r342, %r341, %r336, %p35;
	add.s32 	%r343, %r341, %r338;
	setp.eq.s32 	%p36, %r143, 10;
	selp.b32 	%r344, %r343, %r342, %p36;
	add.s32 	%r345, %r343, %r339;
	setp.eq.s32 	%p37, %r143, 11;
	selp.b32 	%r346, %r345, %r344, %p37;
	add.s32 	%r173, %r345, %r340;
	setp.gt.u32 	%p38, %r85, 31;
	setp.lt.u32 	%p39, %r85, 32;
	setp.eq.s32 	%p40, %r257, 0;
	selp.b32 	%r347, 0, %r314, %p40;
	add.s32 	%r1048, %r346, %r347;
	selp.b32 	%r175, %r314, %r1048, %p39;
	@%p38 bra 	$L__BB38_96;
	setp.ne.s32 	%p41, %r85, 0;
	mul.wide.s32 	%rd21, %r998, 8;
	add.s64 	%rd11, %rd16, %rd21;
	@%p41 bra 	$L__BB38_83;
	st.shared.u32 	[_ZZN3cub18CUB_300001_SM_10006detail4scan16DeviceScanKernelINS2_10policy_hubIiiijN4cuda3std3__44plusIvEEE10Policy1000EN6thrust24THRUST_300001_SM_1000_NS6detail15normal_iteratorINSD_10device_ptrIiEEEESI_NS0_13ScanTileStateIiLb1EEES9_NS1_10InputValueIiPiEEjiLb0EiEEvT0_T1_T2_iT3_T4_T5_E12temp_storage+12], %r173;
	add.s64 	%rd22, %rd11, 256;
	mov.b32 	%r348, 100;
	// begin inline asm
	st.relaxed.gpu.v2.u32 [%rd22], {%r348, %r173};
	// end inline asm
$L__BB38_83:
	not.b32 	%r354, %r85;
	add.s32 	%r1043, %r998, %r354;
	mov.b32 	%r350, 830;
	// begin inline asm
	nanosleep.u32 %r350;
	// end inline asm
	mul.wide.s32 	%rd24, %r1043, 8;
	add.s64 	%rd25, %rd16, %rd24;
	add.s64 	%rd23, %rd25, 256;
	// begin inline asm
	ld.relaxed.gpu.v2.u32 {%r1045, %r1037}, [%rd23];
	// end inline asm
	mov.b32 	%r1038, 952;
$L__BB38_84:
	setp.eq.s32 	%p42, %r1045, 99;
	mov.b32 	%r355, -1;
	vote.sync.any.pred 	%p43, %p42, %r355;
	not.pred 	%p44, %p43;
	@%p44 bra 	$L__BB38_86;
	mul.lo.s32 	%r458, %r998, 16807;
	and.b32  	%r998, %r458, 2147483647;
	add.s32 	%r459, %r1038, 1;
	rem.u32 	%r455, %r998, %r459;
	// begin inline asm
	nanosleep.u32 %r455;
	// end inline asm
	shr.u32 	%r1038, %r1038, 1;
	// begin inline asm
	ld.relaxed.gpu.v2.u32 {%r1045, %r1037}, [%rd23];
	// end inline asm
	bra.uni 	$L__BB38_84;
$L__BB38_86:
	setp.eq.s32 	%p45, %r1045, 101;
	mov.b32 	%r382, -1;
	vote.sync.ballot.b32 	%r384, %p45, %r382;
	// begin inline asm
	mov.u32 %r357, %lanemask_ge;
	// end inline asm
	and.b32  	%r385, %r384, %r357;
	or.b32  	%r386, %r385, -2147483648;
	add.s32 	%r387, %r386, -1;
	not.b32 	%r388, %r386;
	and.b32  	%r389, %r388, %r387;
	popc.b32 	%r361, %r389;
	mov.b32 	%r360, 1;
	// begin inline asm
	shfl.sync.down.b32 %r358, %r1037, %r360, %r361, %r382;
	// end inline asm
	setp.lt.s32 	%p47, %r257, %r361;
	selp.b32 	%r390, %r358, 0, %p47;
	add.s32 	%r364, %r390, %r1037;
	mov.b32 	%r365, 2;
	// begin inline asm
	shfl.sync.down.b32 %r363, %r364, %r365, %r361, %r382;
	// end inline asm
	add.s32 	%r391, %r257, 2;
	setp.gt.s32 	%p48, %r391, %r361;
	selp.b32 	%r392, 0, %r363, %p48;
	add.s32 	%r369, %r364, %r392;
	mov.b32 	%r370, 4;
	// begin inline asm
	shfl.sync.down.b32 %r368, %r369, %r370, %r361, %r382;
	// end inline asm
	add.s32 	%r393, %r257, 4;
	setp.gt.s32 	%p49, %r393, %r361;
	selp.b32 	%r394, 0, %r368, %p49;
	add.s32 	%r374, %r369, %r394;
	mov.b32 	%r375, 8;
	// begin inline asm
	shfl.sync.down.b32 %r373, %r374, %r375, %r361, %r382;
	// end inline asm
	add.s32 	%r395, %r257, 8;
	setp.gt.s32 	%p50, %r395, %r361;
	selp.b32 	%r396, 0, %r373, %p50;
	add.s32 	%r379, %r374, %r396;
	mov.b32 	%r380, 16;
	// begin inline asm
	shfl.sync.down.b32 %r378, %r379, %r380, %r361, %r382;
	// end inline asm
	add.s32 	%r397, %r257, 16;
	setp.gt.s32 	%p51, %r397, %r361;
	selp.b32 	%r398, 0, %r378, %p51;
	add.s32 	%r1041, %r379, %r398;
	add.s64 	%rd12, %rd16, 256;
	mov.b32 	%r1039, 952;
$L__BB38_87:
	setp.ne.s32 	%p52, %r1045, 101;
	mov.b32 	%r399, -1;
	vote.sync.all.pred 	%p53, %p52, %r399;
	not.pred 	%p54, %p53;
	@%p54 bra 	$L__BB38_92;
	shr.u32 	%r1039, %r1039, 1;
	mul.wide.s32 	%rd28, %r1043, 8;
	add.s64 	%rd29, %rd12, %rd28;
	add.s64 	%rd27, %rd29, -256;
	// begin inline asm
	ld.relaxed.gpu.v2.u32 {%r1045, %r1046}, [%rd27];
	// end inline asm
	mov.u32 	%r1047, %r1039;
$L__BB38_89:
	setp.eq.s32 	%p58, %r1045, 99;
	mov.b32 	%r407, -1;
	vote.sync.any.pred 	%p59, %p58, %r407;
	not.pred 	%p60, %p59;
	@%p60 bra 	$L__BB38_91;
	mul.lo.s32 	%r453, %r998, 16807;
	and.b32  	%r998, %r453, 2147483647;
	add.s32 	%r454, %r1047, 1;
	rem.u32 	%r450, %r998, %r454;
	// begin inline asm
	nanosleep.u32 %r450;
	// end inline asm
	shr.u32 	%r1047, %r1047, 1;
	// begin inline asm
	ld.relaxed.gpu.v2.u32 {%r1045, %r1046}, [%rd27];
	// end inline asm
	bra.uni 	$L__BB38_89;
$L__BB38_91:
	setp.eq.s32 	%p61, %r1045, 101;
	mov.b32 	%r433, -1;
	vote.sync.ballot.b32 	%r434, %p61, %r433;
	and.b32  	%r435, %r434, %r357;
	or.b32  	%r436, %r435, -2147483648;
	add.s32 	%r437, %r436, -1;
	not.b32 	%r438, %r436;
	and.b32  	%r439, %r438, %r437;
	popc.b32 	%r412, %r439;
	mov.b32 	%r411, 1;
	// begin inline asm
	shfl.sync.down.b32 %r409, %r1046, %r411, %r412, %r433;
	// end inline asm
	setp.lt.s32 	%p63, %r257, %r412;
	selp.b32 	%r440, %r409, 0, %p63;
	add.s32 	%r415, %r440, %r1046;
	mov.b32 	%r416, 2;
	// begin inline asm
	shfl.sync.down.b32 %r414, %r415, %r416, %r412, %r433;
	// end inline asm
	add.s32 	%r441, %r257, 2;
	setp.gt.s32 	%p64, %r441, %r412;
	selp.b32 	%r442, 0, %r414, %p64;
	add.s32 	%r420, %r415, %r442;
	mov.b32 	%r421, 4;
	// begin inline asm
	shfl.sync.down.b32 %r419, %r420, %r421, %r412, %r433;
	// end inline asm
	add.s32 	%r443, %r257, 4;
	setp.gt.s32 	%p65, %r443, %r412;
	selp.b32 	%r444, 0, %r419, %p65;
	add.s32 	%r425, %r420, %r444;
	mov.b32 	%r426, 8;
	// begin inline asm
	shfl.sync.down.b32 %r424, %r425, %r426, %r412, %r433;
	// end inline asm
	add.s32 	%r445, %r257, 8;
	setp.gt.s32 	%p66, %r445, %r412;
	selp.b32 	%r446, 0, %r424, %p66;
	add.s32 	%r430, %r425, %r446;
	mov.b32 	%r431, 16;
	// begin inline asm
	shfl.sync.down.b32 %r429, %r430, %r431, %r412, %r433;
	// end inline asm
	add.s32 	%r447, %r257, 16;
	setp.gt.s32 	%p67, %r447, %r412;
	selp.b32 	%r448, 0, %r429, %p67;
	add.s32 	%r449, %r448, %r1041;
	add.s32 	%r1041, %r449, %r430;
	add.s32 	%r1043, %r1043, -32;
	bra.uni 	$L__BB38_87;
$L__BB38_92:
	@%p41 bra 	$L__BB38_94;
	add.s32 	%r402, %r1041, %r173;
	add.s64 	%rd26, %rd11, 256;
	mov.b32 	%r401, 101;
	// begin inline asm
	st.relaxed.gpu.v2.u32 [%rd26], {%r401, %r402};
	// end inline asm
	st.shared.u32 	[_ZZN3cub18CUB_300001_SM_10006detail4scan16DeviceScanKernelINS2_10policy_hubIiiijN4cuda3std3__44plusIvEEE10Policy1000EN6thrust24THRUST_300001_SM_1000_NS6detail15normal_iteratorINSD_10device_ptrIiEEEESI_NS0_13ScanTileStateIiLb1EEES9_NS1_10InputValueIiPiEEjiLb0EiEEvT0_T1_T2_iT3_T4_T5_E12temp_storage+4], %r1041;
	st.shared.u32 	[_ZZN3cub18CUB_300001_SM_10006detail4scan16DeviceScanKernelINS2_10policy_hubIiiijN4cuda3std3__44plusIvEEE10Policy1000EN6thrust24THRUST_300001_SM_1000_NS6detail15normal_iteratorINSD_10device_ptrIiEEEESI_NS0_13ScanTileStateIiLb1EEES9_NS1_10InputValueIiPiEEjiLb0EiEEvT0_T1_T2_iT3_T4_T5_E12temp_storage+8], %r402;
$L__BB38_94:
	setp.ne.s32 	%p56, %r257, 0;
	mov.u32 	%r1048, %r175;
	@%p56 bra 	$L__BB38_96;
	st.shared.u32 	[_ZZN3cub18CUB_300001_SM_10006detail4scan16DeviceScanKernelINS2_10policy_hubIiiijN4cuda3std3__44plusIvEEE10Policy1000EN6thrust24THRUST_300001_SM_1000_NS6detail15normal_iteratorINSD_10device_ptrIiEEEESI_NS0_13ScanTileStateIiLb1EEES9_NS1_10InputValueIiPiEEjiLb0EiEEvT0_T1_T2_iT3_T4_T5_E12temp_storage+76], %r1041;
	mov.u32 	%r1048, %r1041;
$L__BB38_96:
	bar.sync 	0;
	setp.eq.s32 	%p57, %r85, 0;
	ld.shared.u32 	%r403, [_ZZN3cub18CUB_300001_SM_10006detail4scan16DeviceScanKernelINS2_10policy_hubIiiijN4cuda3std3__44plusIvEEE10Policy1000EN6thrust24THRUST_300001_SM_1000_NS6detail15normal_iteratorINSD_10device_ptrIiEEEESI_NS0_13ScanTileStateIiLb1EEES9_NS1_10InputValueIiPiEEjiLb0EiEEvT0_T1_T2_iT3_T4_T5_E12temp_storage+76];
	selp.b32 	%r404, 0, %r403, %p57;
	add.s32 	%r1049, %r404, %r1048;
$L__BB38_97:
	add.s32 	%r549, %r1049, %r146;
	add.s32 	%r550, %r147, %r549;
	add.s32 	%r551, %r148, %r550;
	add.s32 	%r552, %r149, %r551;
	add.s32 	%r553, %r150, %r552;
	add.s32 	%r554, %r151, %r553;
	add.s32 	%r555, %r152, %r554;
	add.s32 	%r556, %r153, %r555;
	add.s32 	%r557, %r154, %r556;
	add.s32 	%r558, %r155, %r557;
	add.s32 	%r559, %r156, %r558;
	add.s32 	%r560, %r157, %r559;
	add.s32 	%r561, %r158, %r560;
	add.s32 	%r562, %r159, %r561;
	add.s32 	%r563, %r160, %r562;
	add.s32 	%r564, %r161, %r563;
	add.s32 	%r565, %r162, %r564;
	add.s32 	%r566, %r163, %r565;
	add.s32 	%r567, %r164, %r566;
	add.s32 	%r568, %r165, %r567;
	add.s32 	%r569, %r166, %r568;
	bar.sync 	0;
	st.shared.v2.u32 	[%r145], {%r1049, %r549};
	st.shared.v2.u32 	[%r145+8], {%r550, %r551};
	st.shared.v2.u32 	[%r145+16], {%r552, %r553};
	st.shared.v2.u32 	[%r145+24], {%r554, %r555};
	st.shared.v2.u32 	[%r145+32], {%r556, %r557};
	st.shared.v2.u32 	[%r145+40], {%r558, %r559};
	st.shared.v2.u32 	[%r145+48], {%r560, %r561};
	st.shared.v2.u32 	[%r145+56], {%r562, %r563};
	st.shared.v2.u32 	[%r145+64], {%r564, %r565};
	st.shared.v2.u32 	[%r145+72], {%r566, %r567};
	st.shared.v2.u32 	[%r145+80], {%r568, %r569};
	bar.warp.sync 	-1;
	ld.shared.u32 	%r214, [%r144];
	ld.shared.u32 	%r215, [%r144+128];
	ld.shared.u32 	%r216, [%r144+256];
	ld.shared.u32 	%r217, [%r144+384];
	ld.shared.u32 	%r218, [%r144+512];
	ld.shared.u32 	%r219, [%r144+640];
	ld.shared.u32 	%r220, [%r144+768];
	ld.shared.u32 	%r221, [%r144+896];
	ld.shared.u32 	%r222, [%r144+1024];
	ld.shared.u32 	%r223, [%r144+1152];
	ld.shared.u32 	%r224, [%r144+1280];
	ld.shared.u32 	%r225, [%r144+1408];
	ld.shared.u32 	%r226, [%r144+1536];
	ld.shared.u32 	%r227, [%r144+1664];
	ld.shared.u32 	%r228, [%r144+1792];
	ld.shared.u32 	%r229, [%r144+1920];
	ld.shared.u32 	%r230, [%r144+2048];
	ld.shared.u32 	%r231, [%r144+2176];
	ld.shared.u32 	%r232, [%r144+2304];
	ld.shared.u32 	%r233, [%r144+2432];
	ld.shared.u32 	%r234, [%r144+2560];
	ld.shared.u32 	%r235, [%r144+2688];
	setp.ne.s32 	%p81, %r85, 0;
	@%p81 bra 	$L__BB38_99;
	st.volatile.shared.u32 	[_ZZN3cub18CUB_300001_SM_10006detail4scan16DeviceScanKernelINS2_10policy_hubIiiijN4cuda3std3__44plusIvEEE10Policy1000EN6thrust24THRUST_300001_SM_1000_NS6detail15normal_iteratorINSD_10device_ptrIiEEEESI_NS0_13ScanTileStateIiLb1EEES9_NS1_10InputValueIiPiEEjiLb0EiEEvT0_T1_T2_iT3_T4_T5_E12temp_storage+33792], %r6;
$L__BB38_99:
	ld.param.u32 	%r996, [_ZN3cub18CUB_300001_SM_10006detail4scan16DeviceScanKernelINS2_10policy_hubIiiijN4cuda3std3__44plusIvEEE10Policy1000EN6thrust24THRUST_300001_SM_1000_NS6detail15normal_iteratorINSD_10device_ptrIiEEEESI_NS0_13ScanTileStateIiLb1EEES9_NS1_10InputValueIiPiEEjiLb0EiEEvT0_T1_T2_iT3_T4_T5__param_3];
	bar.sync 	0;
	ld.volatile.shared.u32 	%r236, [_ZZN3cub18CUB_300001_SM_10006detail4scan16DeviceScanKernelINS2_10policy_hubIiiijN4cuda3std3__44plusIvEEE10Policy1000EN6thrust24THRUST_300001_SM_1000_NS6detail15normal_iteratorINSD_10device_ptrIiEEEESI_NS0_13ScanTileStateIiLb1EEES9_NS1_10InputValueIiPiEEjiLb0EiEEvT0_T1_T2_iT3_T4_T5_E12temp_storage+33792];
	cvt.u64.u32 	%rd36, %r87;
	mov.u32 	%r570, %ctaid.x;
	add.s32 	%r571, %r996, %r570;
	mul.lo.s32 	%r572, %r571, 8448;
	cvt.u64.u32 	%rd37, %r572;
	add.s64 	%rd38, %rd36, %rd37;
	setp.ge.s32 	%p82, %r87, %r236;
	shl.b64 	%rd39, %rd38, 2;
	add.s64 	%rd13, %rd4, %rd39;
	@%p82 bra 	$L__BB38_101;
	st.global.u32 	[%rd13], %r214;
$L__BB38_101:
	setp.ge.s32 	%p83, %r90, %r236;
	@%p83 bra 	$L__BB38_103;
	st.global.u32 	[%rd13+128], %r215;
$L__BB38_103:
	setp.ge.s32 	%p84, %r93, %r236;
	@%p84 bra 	$L__BB38_105;
	st.global.u32 	[%rd13+256], %r216;
$L__BB38_105:
	setp.ge.s32 	%p85, %r96, %r236;
	@%p85 bra 	$L__BB38_107;
	st.global.u32 	[%rd13+384], %r217;
$L__BB38_107:
	mov.u32 	%r573, %tid.x;
	and.b32  	%r574, %r573, 992;
	mul.lo.s32 	%r575, %r574, 22;
	and.b32  	%r576, %r573, 31;
	or.b32  	%r577, %r575, %r576;
	add.s32 	%r578, %r577, 128;
	setp.ge.s32 	%p86, %r578, %r236;
	@%p86 bra 	$L__BB38_109;
	st.global.u32 	[%rd13+512], %r218;
$L__BB38_109:
	add.s32 	%r584, %r577, 160;
	setp.ge.s32 	%p87, %r584, %r236;
	@%p87 bra 	$L__BB38_111;
	st.global.u32 	[%rd13+640], %r219;
$L__BB38_111:
	add.s32 	%r590, %r577, 192;
	setp.ge.s32 	%p88, %r590, %r236;
	@%p88 bra 	$L__BB38_113;
	st.global.u32 	[%rd13+768], %r220;
$L__BB38_113:
	add.s32 	%r596, %r577, 224;
	setp.ge.s32 	%p89, %r596, %r236;
	@%p89 bra 	$L__BB38_115;
	st.global.u32 	[%rd13+896], %r221;
$L__BB38_115:
	add.s32 	%r602, %r577, 256;
	setp.ge.s32 	%p90, %r602, %r236;
	@%p90 bra 	$L__BB38_117;
	st.global.u32 	[%rd13+1024], %r222;
$L__BB38_117:
	add.s32 	%r608, %r577, 288;
	setp.ge.s32 	%p91, %r608, %r236;
	@%p91 bra 	$L__BB38_119;
	st.global.u32 	[%rd13+1152], %r223;
$L__BB38_119:
	setp.ge.s32 	%p92, %r111, %r236;
	@%p92 bra 	$L__BB38_121;
	st.global.u32 	[%rd13+1280], %r224;
$L__BB38_121:
	setp.ge.s32 	%p93, %r114, %r236;
	@%p93 bra 	$L__BB38_123;
	st.global.u32 	[%rd13+1408], %r225;
$L__BB38_123:
	setp.ge.s32 	%p94, %r117, %r236;
	@%p94 bra 	$L__BB38_125;
	st.global.u32 	[%rd13+1536], %r226;
$L__BB38_125:
	setp.ge.s32 	%p95, %r120, %r236;
	@%p95 bra 	$L__BB38_127;
	st.global.u32 	[%rd13+1664], %r227;
$L__BB38_127:
	add.s32 	%r614, %r577, 448;
	setp.ge.s32 	%p96, %r614, %r236;
	@%p96 bra 	$L__BB38_129;
	st.global.u32 	[%rd13+1792], %r228;
$L__BB38_129:
	add.s32 	%r620, %r577, 480;
	setp.ge.s32 	%p97, %r620, %r236;
	@%p97 bra 	$L__BB38_131;
	st.global.u32 	[%rd13+1920], %r229;
$L__BB38_131:
	add.s32 	%r626, %r577, 512;
	setp.ge.s32 	%p98, %r626, %r236;
	@%p98 bra 	$L__BB38_133;
	st.global.u32 	[%rd13+2048], %r230;
$L__BB38_133:
	setp.ge.s32 	%p99, %r129, %r236;
	@%p99 bra 	$L__BB38_135;
	st.global.u32 	[%rd13+2176], %r231;
$L__BB38_135:
	setp.ge.s32 	%p100, %r132, %r236;
	@%p100 bra 	$L__BB38_137;
	st.global.u32 	[%rd13+2304], %r232;
$L__BB38_137:
	add.s32 	%r632, %r577, 608;
	setp.ge.s32 	%p101, %r632, %r236;
	@%p101 bra 	$L__BB38_139;
	st.global.u32 	[%rd13+2432], %r233;
$L__BB38_139:
	add.s32 	%r638, %r577, 640;
	setp.ge.s32 	%p102, %r638, %r236;
	@%p102 bra 	$L__BB38_141;
	st.global.u32 	[%rd13+2560], %r234;
$L__BB38_141:
	setp.ge.s32 	%p103, %r139, %r236;
	@%p103 bra 	$L__BB38_143;
	st.global.u32 	[%rd13+2688], %r235;
$L__BB38_143:
	ret;

}
	// .globl	_ZN3cub18CUB_300001_SM_10006detail4scan16DeviceScanKernelINS2_10policy_hubIiiimN4cuda3std3__44plusIvEEE10Policy1000EN6thrust24THRUST_300001_SM_1000_NS6detail15normal_iteratorINSD_10device_ptrIiEEEESI_NS0_13ScanTileStateIiLb1EEES9_NS1_10InputValueIiPiEEmiLb0EiEEvT0_T1_T2_iT3_T4_T5_
.visible .entry _ZN3cub18CUB_300001_SM_10006detail4scan16DeviceScanKernelINS2_10policy_hubIiiimN4cuda3std3__44plusIvEEE10Policy1000EN6thrust24THRUST_300001_SM_1000_NS6detail15normal_iteratorINSD_10device_ptrIiEEEESI_NS0_13ScanTileStateIiLb1EEES9_NS1_10InputValueIiPiEEmiLb0EiEEvT0_T1_T2_iT3_T4_T5_(
	.param .align 8 .b8 _ZN3cub18CUB_300001_SM_10006detail4scan16DeviceScanKernelINS2_10policy_hubIiiimN4cuda3std3__44plusIvEEE10Policy1000EN6thrust24THRUST_300001_SM_1000_NS6detail15normal_iteratorINSD_10device_ptrIiEEEESI_NS0_13ScanTileStateIiLb1EEES9_NS1_10InputValueIiPiEEmiLb0EiEEvT0_T1_T2_iT3_T4_T5__param_0[8],
	.param .align 8 .b8 _ZN3cub18CUB_300001_SM_10006detail4scan16DeviceScanKernelINS2_10policy_hubIiiimN4cuda3std3__44plusIvEEE10Policy1000EN6thrust24THRUST_300001_SM_1000_NS6detail15normal_iteratorINSD_10device_ptrIiEEEESI_NS0_13ScanTileStateIiLb1EEES9_NS1_10InputValueIiPiEEmiLb0EiEEvT0_T1_T2_iT3_T4_T5__param_1[8],
	.param .align 8 .b8 _ZN3cub18CUB_300001_SM_10006detail4scan16DeviceScanKernelINS2_10policy_hubIiiimN4cuda3std3__44plusIvEEE10Policy1000EN6thrust24THRUST_300001_SM_1000_NS6detail15normal_iteratorINSD_10device_ptrIiEEEESI_NS0_13ScanTileStateIiLb1EEES9_NS1_10InputValueIiPiEEmiLb0EiEEvT0_T1_T2_iT3_T4_T5__param_2[8],
	.param .u32 _ZN3cub18CUB_300001_SM_10006detail4scan16DeviceScanKernelINS2_10policy_hubIiiimN4cuda3std3__44plusIvEEE10Policy1000EN6thrust24THRUST_300001_SM_1000_NS6detail15normal_iteratorINSD_10device_ptrIiEEEESI_NS0_13ScanTileStateIiLb1EEES9_NS1_10InputValueIiPiEEmiLb0EiEEvT0_T1_T2_iT3_T4_T5__param_3,
	.param .align 1 .b8 _ZN3cub18CUB_300001_SM_10006detail4scan16DeviceScanKernelINS2_10policy_hubIiiimN4cuda3std3__44plusIvEEE10Policy1000EN6thrust24THRUST_300001_SM_1000_NS6detail15normal_iteratorINSD_10device_ptrIiEEEESI_NS0_13ScanTileStateIiLb1EEES9_NS1_10InputValueIiPiEEmiLb0EiEEvT0_T1_T2_iT3_T4_T5__param_4[1],
	.param .align 8 .b8 _ZN3cub18CUB_300001_SM_10006detail4scan16DeviceScanKernelINS2_10policy_hubIiiimN4cuda3std3__44plusIvEEE10Policy1000EN6thrust24THRUST_300001_SM_1000_NS6detail15normal_iteratorINSD_10device_ptrIiEEEESI_NS0_13ScanTileStateIiLb1EEES9_NS1_10InputValueIiPiEEmiLb0EiEEvT0_T1_T2_iT3_T4_T5__param_5[16],
	.param .u64 _ZN3cub18CUB_300001_SM_10006detail4scan16DeviceScanKernelINS2_10policy_hubIiiimN4cuda3std3__44plusIvEEE10Policy1000EN6thrust24THRUST_300001_SM_1000_NS6detail15normal_iteratorINSD_10device_ptrIiEEEESI_NS0_13ScanTileStateIiLb1EEES9_NS1_10InputValueIiPiEEmiLb0EiEEvT0_T1_T2_iT3_T4_T5__param_6
)
.maxntid 416
{
	.reg .pred 	%p<158>;
	.reg .b16 	%rs<3>;
	.reg .b32 	%r<1003>;
	.reg .b64 	%rd<59>;
	// demoted variable
	.shared .align 16 .b8 _ZZN3cub18CUB_300001_SM_10006detail4scan16DeviceScanKernelINS2_10policy_hubIiiimN4cuda3std3__44plusIvEEE10Policy1000EN6thrust24THRUST_300001_SM_1000_NS6detail15normal_iteratorINSD_10device_ptrIiEEEESI_NS0_13ScanTileStateIiLb1EEES9_NS1_10InputValueIiPiEEmiLb0EiEEvT0_T1_T2_iT3_T4_T5_E12temp_storage[31632];
	ld.param.u32 	%r206, [_ZN3cub18CUB_300001_SM_10006detail4scan16DeviceScanKernelINS2_10policy_hubIiiimN4cuda3std3__44plusIvEEE10Policy1000EN6thrust24THRUST_300001_SM_1000_NS6detail15normal_iteratorINSD_10device_ptrIiEEEESI_NS0_13ScanTileStateIiLb1EEES9_NS1_10InputValueIiPiEEmiLb0EiEEvT0_T1_T2_iT3_T4_T5__param_5];
	bfe.u32 	%r207, %r206, 0, 8;
	cvt.u16.u32 	%rs1, %r207;
	and.b16  	%rs2, %rs1, 255;
	ld.param.u64 	%rd18, [_ZN3cub18CUB_300001_SM_10006detail4scan16DeviceScanKernelINS2_10policy_hubIiiimN4cuda3std3__44plusIvEEE10Policy1000EN6thrust24THRUST_300001_SM_1000_NS6detail15normal_iteratorINSD_10device_ptrIiEEEESI_NS0_13ScanTileStateIiLb1EEES9_NS1_10InputValueIiPiEEmiLb0EiEEvT0_T1_T2_iT3_T4_T5__param_2];
	ld.param.u64 	%rd17, [_ZN3cub18CUB_300001_SM_10006detail4scan16DeviceScanKernelINS2_10policy_hubIiiimN4cuda3std3__44plusIvEEE10Policy1000EN6thrust24THRUST_300001_SM_1000_NS6detail15normal_iteratorINSD_10device_ptrIiEEEESI_NS0_13ScanTileStateIiLb1EEES9_NS1_10InputValueIiPiEEmiLb0EiEEvT0_T1_T2_iT3_T4_T5__param_1];
	ld.param.u64 	%rd16, [_ZN3cub18CUB_300001_SM_10006detail4scan16DeviceScanKernelINS2_10policy_hubIiiimN4cuda3std3__44plusIvEEE10Policy1000EN6thrust24THRUST_300001_SM_1000_NS6detail15normal_iteratorINSD_10device_ptrIiEEEESI_NS0_13ScanTileStateIiLb1EEES9_NS1_10InputValueIiPiEEmiLb0EiEEvT0_T1_T2_iT3_T4_T5__param_0];
	ld.param.u64 	%rd1, [_ZN3cub18CUB_300001_SM_10006detail4scan16DeviceScanKernelINS2_10policy_hubIiiimN4cuda3std3__44plusIvEEE10Policy1000EN6thrust24THRUST_300001_SM_1000_NS6detail15normal_iteratorINSD_10device_ptrIiEEEESI_NS0_13ScanTileStateIiLb1EEES9_NS1_10InputValueIiPiEEmiLb0EiEEvT0_T1_T2_iT3_T4_T5__param_5+8];
	ld.param.u32 	%r205, [_ZN3cub18CUB_300001_SM_10006detail4scan16DeviceScanKernelINS2_10policy_hubIiiimN4cuda3std3__44plusIvEEE10Policy1000EN6thrust24THRUST_300001_SM_1000_NS6detail15normal_iteratorINSD_10device_ptrIiEEEESI_NS0_13ScanTileStateIiLb1EEES9_NS1_10InputValueIiPiEEmiLb0EiEEvT0_T1_T2_iT3_T4_T5__param_3];
	ld.param.u64 	%rd19, [_ZN3cub18CUB_300001_SM_10006detail4scan16DeviceScanKernelINS2_10policy_hubIiiimN4cuda3std3__44plusIvEEE10Policy1000EN6thrust24THRUST_300001_SM_1000_NS6detail15normal_iteratorINSD_10device_ptrIiEEEESI_NS0_13ScanTileStateIiLb1EEES9_NS1_10InputValueIiPiEEmiLb0EiEEvT0_T1_T2_iT3_T4_T5__param_6];
	setp.eq.s16 	%p1, %rs2, 0;
	@%p1 bra 	$L__BB39_2;
	cvta.to.global.u64 	%rd20, %rd1;
	ld.global.u32 	%r959, [%rd20];
	bra.uni 	$L__BB39_3;
$L__BB39_2:
	cvt.u32.u64 	%r959, %rd1;
$L__BB39_3:
	cvta.to.global.u64 	%rd3, %rd16;
	cvta.to.global.u64 	%rd4, %rd17;
	mov.u32 	%r208, %ctaid.x;
	add.s32 	%r4, %r205, %r208;
	mul.wide.s32 	%rd5, %r4, 7904;
	sub.s64 	%rd6, %rd19, %rd5;
	setp.lt.u64 	%p2, %rd6, 7905;
	@%p2 bra 	$L__BB39_29;
	mov.u32 	%r5, %tid.x;
	and.b32  	%r617, %r5, 31;
	and.b32  	%r618, %r5, 992;
	mul.lo.s32 	%r619, %r618, 19;
	or.b32  	%r620, %r619, %r617;
	cvt.u64.u32 	%rd42, %r620;
	add.s64 	%rd7, %rd5, %rd42;
	shl.b64 	%rd43, %rd7, 2;
	add.s64 	%rd44, %rd3, %rd43;
	ld.global.u32 	%r621, [%rd44];
	ld.global.u32 	%r622, [%rd44+128];
	ld.global.u32 	%r623, [%rd44+256];
	ld.global.u32 	%r624, [%rd44+384];
	ld.global.u32 	%r625, [%rd44+512];
	ld.global.u32 	%r626, [%rd44+640];
	ld.global.u32 	%r627, [%rd44+768];
	ld.global.u32 	%r628, [%rd44+896];
	ld.global.u32 	%r629, [%rd44+1024];
	ld.global.u32 	%r630, [%rd44+1152];
	ld.global.u32 	%r631, [%rd44+1280];
	ld.global.u32 	%r632, [%rd44+1408];
	ld.global.u32 	%r633, [%rd44+1536];
	ld.global.u32 	%r634, [%rd44+1664];
	ld.global.u32 	%r635, [%rd44+1792];
	ld.global.u32 	%r636, [%rd44+1920];
	ld.global.u32 	%r637, [%rd44+2048];
	ld.global.u32 	%r638, [%rd44+2176];
	ld.global.u32 	%r639, [%rd44+2304];
	// begin inline asm
	mov.u32 %r616, %laneid;
	// end inline asm
	shr.u32 	%r7, %r5, 5;
	mad.lo.s32 	%r640, %r7, 608, %r616;
	shl.b32 	%r641, %r640, 2;
	mov.u32 	%r642, _ZZN3cub18CUB_300001_SM_10006detail4scan16DeviceScanKernelINS2_10policy_hubIiiimN4cuda3std3__44plusIvEEE10Policy1000EN6thrust24THRUST_300001_SM_1000_NS6detail15normal_iteratorINSD_10device_ptrIiEEEESI_NS0_13ScanTileStateIiLb1EEES9_NS1_10InputValueIiPiEEmiLb0EiEEvT0_T1_T2_iT3_T4_T5_E12temp_storage;
	add.s32 	%r8, %r642, %r641;
	st.shared.u32 	[%r8], %r621;
	st.shared.u32 	[%r8+128], %r622;
	st.shared.u32 	[%r8+256], %r623;
	st.shared.u32 	[%r8+384], %r624;
	st.shared.u32 	[%r8+512], %r625;
	st.shared.u32 	[%r8+640], %r626;
	st.shared.u32 	[%r8+768], %r627;
	st.shared.u32 	[%r8+896], %r628;
	st.shared.u32 	[%r8+1024], %r629;
	st.shared.u32 	[%r8+1152], %r630;
	st.shared.u32 	[%r8+1280], %r631;
	st.shared.u32 	[%r8+1408], %r632;
	st.shared.u32 	[%r8+1536], %r633;
	st.shared.u32 	[%r8+1664], %r634;
	st.shared.u32 	[%r8+1792], %r635;
	st.shared.u32 	[%r8+1920], %r636;
	st.shared.u32 	[%r8+2048], %r637;
	st.shared.u32 	[%r8+2176], %r638;
	st.shared.u32 	[%r8+2304], %r639;
	bar.warp.sync 	-1;
	mad.lo.s32 	%r9, %r616, 72, %r8;
	ld.shared.u32 	%r10, [%r9];
	ld.shared.u32 	%r11, [%r9+4];
	ld.shared.u32 	%r12, [%r9+8];
	ld.shared.u32 	%r13, [%r9+12];
	ld.shared.u32 	%r14, [%r9+16];
	ld.shared.u32 	%r15, [%r9+20];
	ld.shared.u32 	%r16, [%r9+24];
	ld.shared.u32 	%r17, [%r9+28];
	ld.shared.u32 	%r18, [%r9+32];
	ld.shared.u32 	%r19, [%r9+36];
	ld.shared.u32 	%r20, [%r9+40];
	ld.shared.u32 	%r21, [%r9+44];
	ld.shared.u32 	%r22, [%r9+48];
	ld.shared.u32 	%r23, [%r9+52];
	ld.shared.u32 	%r24, [%r9+56];
	ld.shared.u32 	%r25, [%r9+60];
	ld.shared.u32 	%r26, [%r9+64];
	ld.shared.u32 	%r27, [%r9+68];
	ld.shared.u32 	%r28, [%r9+72];
	bar.sync 	0;
	setp.ne.s32 	%p100, %r4, 0;
	@%p100 bra 	$L__BB39_9;
	add.s32 	%r860, %r11, %r10;
	add.s32 	%r861, %r12, %r860;
	add.s32 	%r862, %r13, %r861;
	add.s32 	%r863, %r14, %r862;
	add.s32 	%r864, %r15, %r863;
	add.s32 	%r865, %r16, %r864;
	add.s32 	%r866, %r17, %r865;
	add.s32 	%r867, %r18, %r866;
	add.s32 	%r868, %r19, %r867;
	add.s32 	%r869, %r20, %r868;
	add.s32 	%r870, %r21, %r869;
	add.s32 	%r871, %r22, %r870;
	add.s32 	%r872, %r23, %r871;
	add.s32 	%r873, %r24, %r872;
	add.s32 	%r874, %r25, %r873;
	add.s32 	%r875, %r26, %r874;
	add.s32 	%r876, %r27, %r875;
	add.s32 	%r834, %r28, %r876;
	mov.b32 	%r832, 1;
	mov.b32 	%r857, 0;
	mov.b32 	%r859, -1;
	// begin inline asm
	{  .reg .s32 r0;  .reg .pred p;  shfl.sync.up.b32 r0|p, %r834, %r832, %r857, %r859;  @p add.s32 r0, r0, %r834;  mov.s32 %r830, r0;}
	// end inline asm
	mov.b32 	%r838, 2;
	// begin inline asm
	{  .reg .s32 r0;  .reg .pred p;  shfl.sync.up.b32 r0|p, %r830, %r838, %r857, %r859;  @p add.s32 r0, r0, %r830;  mov.s32 %r836, r0;}
	// end inline asm
	mov.b32 	%r844, 4;
	// begin inline asm
	{  .reg .s32 r0;  .reg .pred p;  shfl.sync.up.b32 r0|p, %r836, %r844, %r857, %r859;  @p add.s32 r0, r0, %r836;  mov.s32 %r842, r0;}
	// end inline asm
	mov.b32 	%r850, 8;
	// begin inline asm
	{  .reg .s32 r0;  .reg .pred p;  shfl.sync.up.b32 r0|p, %r842, %r850, %r857, %r859;  @p add.s32 r0, r0, %r842;  mov.s32 %r848, r0;}
	// end inline asm
	mov.b32 	%r856, 16;
	// begin inline asm
	{  .reg .s32 r0;  .reg .pred p;  shfl.sync.up.b32 r0|p, %r848, %r856, %r857, %r859;  @p add.s32 r0, r0, %r848;  mov.s32 %r854, r0;}
	// end inline asm
	setp.ne.s32 	%p143, %r616, 31;
	@%p143 bra 	$L__BB39_7;
	shl.b32 	%r877, %r7, 2;
	mov.u32 	%r878, _ZZN3cub18CUB_300001_SM_10006detail4scan16DeviceScanKernelINS2_10policy_hubIiiimN4cuda3std3__44plusIvEEE10Policy1000EN6thrust24THRUST_300001_SM_1000_NS6detail15normal_iteratorINSD_10device_ptrIiEEEESI_NS0_13ScanTileStateIiLb1EEES9_NS1_10InputValueIiPiEEmiLb0EiEEvT0_T1_T2_iT3_T4_T5_E12temp_storage;
	add.s32 	%r879, %r878, %r877;
	st.shared.u32 	[%r879+16], %r854;
$L__BB39_7:
	bar.sync 	0;
	ld.shared.v4.u32 	{%r880, %r881, %r882, %r883}, [_ZZN3cub18CUB_300001_SM_10006detail4scan16DeviceScanKernelINS2_10policy_hubIiiimN4cuda3std3__44plusIvEEE10Policy1000EN6thrust24THRUST_300001_SM_1000_NS6detail15normal_iteratorINSD_10device_ptrIiEEEESI_NS0_13ScanTileStateIiLb1EEES9_NS1_10InputValueIiPiEEmiLb0EiEEvT0_T1_T2_iT3_T4_T5_E12temp_storage+16];
	add.s32 	%r884, %r881, %r880;
	setp.eq.s32 	%p144, %r7, 2;
	selp.b32 	%r885, %r884, %r880, %p144;
	add.s32 	%r886, %r884, %r882;
	setp.eq.s32 	%p145, %r7, 3;
	selp.b32 	%r887, %r886, %r885, %p145;
	add.s32 	%r888, %r886, %r883;
	setp.eq.s32 	%p146, %r7, 4;
	selp.b32 	%r889, %r888, %r887, %p146;
	ld.shared.v4.u32 	{%r890, %r891, %r892, %r893}, [_ZZN3cub18CUB_300001_SM_10006detail4scan16DeviceScanKernelINS2_10policy_hubIiiimN4cuda3std3__44plusIvEEE10Policy1000EN6thrust24THRUST_300001_SM_1000_NS6detail15normal_iteratorINSD_10device_ptrIiEEEESI_NS0_13ScanTileStateIiLb1EEES9_NS1_10InputValueIiPiEEmiLb0EiEEvT0_T1_T2_iT3_T4_T5_E12temp_storage+32];
	add.s32 	%r894, %r888, %r890;
	setp.eq.s32 	%p147, %r7, 5;
	selp.b32 	%r895, %r894, %r889, %p147;
	add.s32 	%r896, %r894, %r891;
	setp.eq.s32 	%p148, %r7, 6;
	selp.b32 	%r897, %r896, %r895, %p148;
	add.s32 	%r898, %r896, %r892;
	setp.eq.s32 	%p149, %r7, 7;
	selp.b32 	%r899, %r898, %r897, %p149;
	add.s32 	%r900, %r898, %r893;
	setp.eq.s32 	%p150, %r7, 8;
	selp.b32 	%r901, %r900, %r899, %p150;
	ld.shared.v4.u32 	{%r902, %r903, %r904, %r905}, [_ZZN3cub18CUB_300001_SM_10006detail4scan16DeviceScanKernelINS2_10policy_hubIiiimN4cuda3std3__44plusIvEEE10Policy1000EN6thrust24THRUST_300001_SM_1000_NS6detail15normal_iteratorINSD_10device_ptrIiEEEESI_NS0_13ScanTileStateIiLb1EEES9_NS1_10InputValueIiPiEEmiLb0EiEEvT0_T1_T2_iT3_T4_T5_E12temp_storage+48];
	add.s32 	%r906, %r900, %r902;
	setp.eq.s32 	%p151, %r7, 9;
	selp.b32 	%r907, %r906, %r901, %p151;
	add.s32 	%r908, %r906, %r903;
	setp.eq.s32 	%p152, %r7, 10;
	selp.b32 	%r909, %r908, %r907, %p152;
	add.s32 	%r910, %r908, %r904;
	setp.eq.s32 	%p153, %r7, 11;
	selp.b32 	%r911, %r910, %r909, %p153;
	add.s32 	%r912, %r910, %r905;
	setp.eq.s32 	%p154, %r7, 12;
	selp.b32 	%r913, %r912, %r911, %p154;
	ld.shared.u32 	%r914, [_ZZN3cub18CUB_300001_SM_10006detail4scan16DeviceScanKernelINS2_10policy_hubIiiimN4cuda3std3__44plusIvEEE10Policy1000EN6thrust24THRUST_300001_SM_1000_NS6detail15normal_iteratorINSD_10device_ptrIiEEEESI_NS0_13ScanTileStateIiLb1EEES9_NS1_10InputValueIiPiEEmiLb0EiEEvT0_T1_T2_iT3_T4_T5_E12temp_storage+64];
	setp.lt.u32 	%p155, %r5, 32;
	selp.b32 	%r915, 0, %r913, %p155;
	setp.eq.s32 	%p156, %r616, 0;
	sub.s32 	%r916, %r854, %r834;
	selp.b32 	%r917, 0, %r916, %p156;
	add.s32 	%r918, %r917, %r959;
	add.s32 	%r971, %r918, %r915;
	add.s32 	%r919, %r914, %r959;
	add.s32 	%r32, %r919, %r912;
	setp.ne.s32 	%p157, %r5, 0;
	@%p157 bra 	$L__BB39_28;
	add.s64 	%rd56, %rd18, 256;
	mov.b32 	%r920, 101;
	// begin inline asm
	st.relaxed.gpu.v2.u32 [%rd56], {%r920, %r32};
	// end inline asm
	bra.uni 	$L__BB39_28;
$L__BB39_9:
	add.s32 	%r673, %r11, %r10;
	add.s32 	%r674, %r12, %r673;
	add.s32 	%r675, %r13, %r674;
	add.s32 	%r676, %r14, %r675;
	add.s32 	%r677, %r15, %r676;
	add.s32 	%r678, %r16, %r677;
	add.s32 	%r679, %r17, %r678;
	add.s32 	%r680, %r18, %r679;
	add.s32 	%r681, %r19, %r680;
	add.s32 	%r682, %r20, %r681;
	add.s32 	%r683, %r21, %r682;
	add.s32 	%r684, %r22, %r683;
	add.s32 	%r685, %r23, %r684;
	add.s32 	%r686, %r24, %r685;
	add.s32 	%r687, %r25, %r686;
	add.s32 	%r688, %r26, %r687;
	add.s32 	%r689, %r27, %r688;
	add.s32 	%r647, %r28, %r689;
	mov.b32 	%r645, 1;
	mov.b32 	%r670, 0;
	mov.b32 	%r672, -1;
	// begin inline asm
	{  .reg .s32 r0;  .reg .pred p;  shfl.sync.up.b32 r0|p, %r647, %r645, %r670, %r672;  @p add.s32 r0, r0, %r647;  mov.s32 %r643, r0;}
	// end inline asm
	mov.b32 	%r651, 2;
	// begin inline asm
	{  .reg .s32 r0;  .reg .pred p;  shfl.sync.up.b32 r0|p, %r643, %r651, %r670, %r672;  @p add.s32 r0, r0, %r643;  mov.s32 %r649, r0;}
	// end inline asm
	mov.b32 	%r657, 4;
	// begin inline asm
	{  .reg .s32 r0;  .reg .pred p;  shfl.sync.up.b32 r0|p, %r649, %r657, %r670, %r672;  @p add.s32 r0, r0, %r649;  mov.s32 %r655, r0;}
	// end inline asm
	mov.b32 	%r663, 8;
	// begin inline asm
	{  .reg .s32 r0;  .reg .pred p;  shfl.sync.up.b32 r0|p, %r655, %r663, %r670, %r672;  @p add.s32 r0, r0, %r655;  mov.s32 %r661, r0;}
	// end inline asm
	mov.b32 	%r669, 16;
	// begin inline asm
	{  .reg .s32 r0;  .reg .pred p;  shfl.sync.up.b32 r0|p, %r661, %r669, %r670, %r672;  @p add.s32 r0, r0, %r661;  mov.s32 %r667, r0;}
	// end inline asm
	setp.ne.s32 	%p101, %r616, 31;
	@%p101 bra 	$L__BB39_11;
	shl.b32 	%r690, %r7, 2;
	mov.u32 	%r691, _ZZN3cub18CUB_300001_SM_10006detail4scan16DeviceScanKernelINS2_10policy_hubIiiimN4cuda3std3__44plusIvEEE10Policy1000EN6thrust24THRUST_300001_SM_1000_NS6detail15normal_iteratorINSD_10device_ptrIiEEEESI_NS0_13ScanTileStateIiLb1EEES9_NS1_10InputValueIiPiEEmiLb0EiEEvT0_T1_T2_iT3_T4_T5_E12temp_storage;
	add.s32 	%r692, %r691, %r690;
	st.shared.u32 	[%r692+16], %r667;
$L__BB39_11:
	sub.s32 	%r693, %r667, %r647;
	bar.sync 	0;
	ld.shared.v4.u32 	{%r694, %r695, %r696, %r697}, [_ZZN3cub18CUB_300001_SM_10006detail4scan16DeviceScanKernelINS2_10policy_hubIiiimN4cuda3std3__44plusIvEEE10Policy1000EN6thrust24THRUST_300001_SM_1000_NS6detail15normal_iteratorINSD_10device_ptrIiEEEESI_NS0_13ScanTileStateIiLb1EEES9_NS1_10InputValueIiPiEEmiLb0EiEEvT0_T1_T2_iT3_T4_T5_E12temp_storage+16];
	add.s32 	%r698, %r695, %r694;
	setp.eq.s32 	%p102, %r7, 2;
	selp.b32 	%r699, %r698, %r694, %p102;
	add.s32 	%r700, %r698, %r696;
	setp.eq.s32 	%p103, %r7, 3;
	selp.b32 	%r701, %r700, %r699, %p103;
	add.s32 	%r702, %r700, %r697;
	setp.eq.s32 	%p104, %r7, 4;
	selp.b32 	%r703, %r702, %r701, %p104;
	ld.shared.v4.u32 	{%r704, %r705, %r706, %r707}, [_ZZN3cub18CUB_300001_SM_10006detail4scan16DeviceScanKernelINS2_10policy_hubIiiimN4cuda3std3__44plusIvEEE10Policy1000EN6thrust24THRUST_300001_SM_1000_NS6detail15normal_iteratorINSD_10device_ptrIiEEEESI_NS0_13ScanTileStateIiLb1EEES9_NS1_10InputValueIiPiEEmiLb0EiEEvT0_T1_T2_iT3_T4_T5_E12temp_storage+32];
	add.s32 	%r708, %r702, %r704;
	setp.eq.s32 	%p105, %r7, 5;
	selp.b32 	%r709, %r708, %r703, %p105;
	add.s32 	%r710, %r708, %r705;
	setp.eq.s32 	%p106, %r7, 6;
	selp.b32 	%r711, %r710, %r709, %p106;
	add.s32 	%r712, %r710, %r706;
	setp.eq.s32 	%p107, %r7, 7;
	selp.b32 	%r713, %r712, %r711, %p107;
	add.s32 	%r714, %r712, %r707;
	setp.eq.s32 	%p108, %r7, 8;
	selp.b32 	%r715, %r714, %r713, %p108;
	ld.shared.v4.u32 	{%r716, %r717, %r718, %r719}, [_ZZN3cub18CUB_300001_SM_10006detail4scan16DeviceScanKernelINS2_10policy_hubIiiimN4cuda3std3__44plusIvEEE10Policy1000EN6thrust24THRUST_300001_SM_1000_NS6detail15normal_iteratorINSD_10device_ptrIiEEEESI_NS0_13ScanTileStateIiLb1EEES9_NS1_10InputValueIiPiEEmiLb0EiEEvT0_T1_T2_iT3_T4_T5_E12temp_storage+48];
	add.s32 	%r720, %r714, %r716;
	setp.eq.s32 	%p109, %r7, 9;
	selp.b32 	%r721, %r720, %r715, %p109;
	add.s32 	%r722, %r720, %r717;
	setp.eq.s32 	%p110, %r7, 10;
	selp.b32 	%r723, %r722, %r721, %p110;
	add.s32 	%r724, %r722, %r718;
	setp.eq.s32 	%p111, %r7, 11;
	selp.b32 	%r725, %r724, %r723, %p111;
	add.s32 	%r726, %r724, %r719;
	setp.eq.s32 	%p112, %r7, 12;
	selp.b32 	%r727, %r726, %r725, %p112;
	ld.shared.u32 	%r728, [_ZZN3cub18CUB_300001_SM_10006detail4scan16DeviceScanKernelINS2_10policy_hubIiiimN4cuda3std3__44plusIvEEE10Policy1000EN6thrust24THRUST_300001_SM_1000_NS6detail15normal_iteratorINSD_10device_ptrIiEEEESI_NS0_13ScanTileStateIiLb1EEES9_NS1_10InputValueIiPiEEmiLb0EiEEvT0_T1_T2_iT3_T4_T5_E12temp_storage+64];
	add.s32 	%r35, %r726, %r728;
	setp.gt.u32 	%p113, %r5, 31;
	setp.lt.u32 	%p114, %r5, 32;
	setp.eq.s32 	%p115, %r616, 0;
	selp.b32 	%r729, 0, %r693, %p115;
	add.s32 	%r970, %r727, %r729;
	selp.b32 	%r37, %r693, %r970, %p114;
	@%p113 bra 	$L__BB39_27;
	setp.ne.s32 	%p116, %r5, 0;
	mul.wide.s32 	%rd45, %r4, 8;
	add.s64 	%rd8, %rd18, %rd45;
	@%p116 bra 	$L__BB39_14;
	st.shared.u32 	[_ZZN3cub18CUB_300001_SM_10006detail4scan16DeviceScanKernelINS2_10policy_hubIiiimN4cuda3std3__44plusIvEEE10Policy1000EN6thrust24THRUST_300001_SM_1000_NS6detail15normal_iteratorINSD_10device_ptrIiEEEESI_NS0_13ScanTileStateIiLb1EEES9_NS1_10InputValueIiPiEEmiLb0EiEEvT0_T1_T2_iT3_T4_T5_E12temp_storage+12], %r35;
	add.s64 	%rd46, %rd8, 256;
	mov.b32 	%r730, 100;
	// begin inline asm
	st.relaxed.gpu.v2.u32 [%rd46], {%r730, %r35};
	// end inline asm
$L__BB39_14:
	not.b32 	%r736, %r5;
	add.s32 	%r966, %r4, %r736;
	mov.b32 	%r732, 550;
	// begin inline asm
	nanosleep.u32 %r732;
	// end inline asm
	mul.wide.s32 	%rd48, %r966, 8;
	add.s64 	%rd49, %rd18, %rd48;
	add.s64 	%rd47, %rd49, 256;
	// begin inline asm
	ld.relaxed.gpu.v2.u32 {%r967, %r961}, [%rd47];
	// end inline asm
	mov.b32 	%r962, 478;
$L__BB39_15:
	setp.eq.s32 	%p117, %r967, 99;
	mov.b32 	%r737, -1;
	vote.sync.any.pred 	%p118, %p117, %r737;
	not.pred 	%p119, %p118;
	@%p119 bra 	$L__BB39_17;
	// begin inline asm
	nanosleep.u32 %r962;
	// end inline asm
	shr.u32 	%r962, %r962, 1;
	// begin inline asm
	ld.relaxed.gpu.v2.u32 {%r967, %r961}, [%rd47];
	// end inline asm
	bra.uni 	$L__BB39_15;
$L__BB39_17:
	setp.eq.s32 	%p120, %r967, 101;
	mov.b32 	%r764, -1;
	vote.sync.ballot.b32 	%r766, %p120, %r764;
	// begin inline asm
	mov.u32 %r739, %lanemask_ge;
	// end inline asm
	and.b32  	%r767, %r766, %r739;
	or.b32  	%r768, %r767, -2147483648;
	add.s32 	%r769, %r768, -1;
	not.b32 	%r770, %r768;
	and.b32  	%r771, %r770, %r769;
	popc.b32 	%r743, %r771;
	mov.b32 	%r742, 1;
	// begin inline asm
	shfl.sync.down.b32 %r740, %r961, %r742, %r743, %r764;
	// end inline asm
	setp.lt.s32 	%p122, %r616, %r743;
	selp.b32 	%r772, %r740, 0, %p122;
	add.s32 	%r746, %r772, %r961;
	mov.b32 	%r747, 2;
	// begin inline asm
	shfl.sync.down.b32 %r745, %r746, %r747, %r743, %r764;
	// end inline asm
	add.s32 	%r50, %r616, 2;
	setp.gt.s32 	%p123, %r50, %r743;
	selp.b32 	%r773, 0, %r745, %p123;
	add.s32 	%r751, %r746, %r773;
	mov.b32 	%r752, 4;
	// begin inline asm
	shfl.sync.down.b32 %r750, %r751, %r752, %r743, %r764;
	// end inline asm
	add.s32 	%r51, %r616, 4;
	setp.gt.s32 	%p124, %r51, %r743;
	selp.b32 	%r774, 0, %r750, %p124;
	add.s32 	%r756, %r751, %r774;
	mov.b32 	%r757, 8;
	// begin inline asm
	shfl.sync.down.b32 %r755, %r756, %r757, %r743, %r764;
	// end inline asm
	add.s32 	%r52, %r616, 8;
	setp.gt.s32 	%p125, %r52, %r743;
	selp.b32 	%r775, 0, %r755, %p125;
	add.s32 	%r761, %r756, %r775;
	mov.b32 	%r762, 16;
	// begin inline asm
	shfl.sync.down.b32 %r760, %r761, %r762, %r743, %r764;
	// end inline asm
	add.s32 	%r53, %r616, 16;
	setp.gt.s32 	%p126, %r53, %r743;
	selp.b32 	%r776, 0, %r760, %p126;
	add.s32 	%r965, %r761, %r776;
	add.s64 	%rd10, %rd18, 256;
	mov.b32 	%r963, 478;
$L__BB39_18:
	setp.ne.s32 	%p127, %r967, 101;
	mov.b32 	%r777, -1;
	vote.sync.all.pred 	%p128, %p127, %r777;
	not.pred 	%p129, %p128;
	@%p129 bra 	$L__BB39_23;
	shr.u32 	%r963, %r963, 1;
	mul.wide.s32 	%rd52, %r966, 8;
	add.s64 	%rd53, %rd10, %rd52;
	add.s64 	%rd51, %rd53, -256;
	// begin inline asm
	ld.relaxed.gpu.v2.u32 {%r967, %r968}, [%rd51];
	// end inline asm
	mov.u32 	%r969, %r963;
$L__BB39_20:
	setp.eq.s32 	%p133, %r967, 99;
	mov.b32 	%r785, -1;
	vote.sync.any.pred 	%p134, %p133, %r785;
	not.pred 	%p135, %p134;
	@%p135 bra 	$L__BB39_22;
	// begin inline asm
	nanosleep.u32 %r969;
	// end inline asm
	shr.u32 	%r969, %r969, 1;
	// begin inline asm
	ld.relaxed.gpu.v2.u32 {%r967, %r968}, [%rd51];
	// end inline asm
	bra.uni 	$L__BB39_20;
$L__BB39_22:
	setp.eq.s32 	%p136, %r967, 101;
	mov.b32 	%r811, -1;
	vote.sync.ballot.b32 	%r812, %p136, %r811;
	and.b32  	%r813, %r812, %r739;
	or.b32  	%r814, %r813, -2147483648;
	add.s32 	%r815, %r814, -1;
	not.b32 	%r816, %r814;
	and.b32  	%r817, %r816, %r815;
	popc.b32 	%r790, %r817;
	mov.b32 	%r789, 1;
	// begin inline asm
	shfl.sync.down.b32 %r787, %r968, %r789, %r790, %r811;
	// end inline asm
	setp.lt.s32 	%p138, %r616, %r790;
	selp.b32 	%r818, %r787, 0, %p138;
	add.s32 	%r793, %r818, %r968;
	mov.b32 	%r794, 2;
	// begin inline asm
	shfl.sync.down.b32 %r792, %r793, %r794, %r790, %r811;
	// end inline asm
	setp.gt.s32 	%p139, %r50, %r790;
	selp.b32 	%r819, 0, %r792, %p139;
	add.s32 	%r798, %r793, %r819;
	mov.b32 	%r799, 4;
	// begin inline asm
	shfl.sync.down.b32 %r797, %r798, %r799, %r790, %r811;
	// end inline asm
	setp.gt.s32 	%p140, %r51, %r790;
	selp.b32 	%r820, 0, %r797, %p140;
	add.s32 	%r803, %r798, %r820;
	mov.b32 	%r804, 8;
	// begin inline asm
	shfl.sync.down.b32 %r802, %r803, %r804, %r790, %r811;
	// end inline asm
	setp.gt.s32 	%p141, %r52, %r790;
	selp.b32 	%r821, 0, %r802, %p141;
	add.s32 	%r808, %r803, %r821;
	mov.b32 	%r809, 16;
	// begin inline asm
	shfl.sync.down.b32 %r807, %r808, %r809, %r790, %r811;
	// end inline asm
	setp.gt.s32 	%p142, %r53, %r790;
	selp.b32 	%r822, 0, %r807, %p142;
	add.s32 	%r823, %r822, %r965;
	add.s32 	%r965, %r823, %r808;
	add.s32 	%r966, %r966, -32;
	bra.uni 	$L__BB39_18;
$L__BB39_23:
	@%p116 bra 	$L__BB39_25;
	add.s32 	%r780, %r965, %r35;
	add.s64 	%rd50, %rd8, 256;
	mov.b32 	%r779, 101;
	// begin inline asm
	st.relaxed.gpu.v2.u32 [%rd50], {%r779, %r780};
	// end inline asm
	st.shared.u32 	[_ZZN3cub18CUB_300001_SM_10006detail4scan16DeviceScanKernelINS2_10policy_hubIiiimN4cuda3std3__44plusIvEEE10Policy1000EN6thrust24THRUST_300001_SM_1000_NS6detail15normal_iteratorINSD_10device_ptrIiEEEESI_NS0_13ScanTileStateIiLb1EEES9_NS1_10InputValueIiPiEEmiLb0EiEEvT0_T1_T2_iT3_T4_T5_E12temp_storage+4], %r965;
	st.shared.u32 	[_ZZN3cub18CUB_300001_SM_10006detail4scan16DeviceScanKernelINS2_10policy_hubIiiimN4cuda3std3__44plusIvEEE10Policy1000EN6thrust24THRUST_300001_SM_1000_NS6detail15normal_iteratorINSD_10device_ptrIiEEEESI_NS0_13ScanTileStateIiLb1EEES9_NS1_10InputValueIiPiEEmiLb0EiEEvT0_T1_T2_iT3_T4_T5_E12temp_storage+8], %r780;
$L__BB39_25:
	setp.ne.s32 	%p131, %r616, 0;
	mov.u32 	%r970, %r37;
	@%p131 bra 	$L__BB39_27;
	st.shared.u32 	[_ZZN3cub18CUB_300001_SM_10006detail4scan16DeviceScanKernelINS2_10policy_hubIiiimN4cuda3std3__44plusIvEEE10Policy1000EN6thrust24THRUST_300001_SM_1000_NS6detail15normal_iteratorINSD_10device_ptrIiEEEESI_NS0_13ScanTileStateIiLb1EEES9_NS1_10InputValueIiPiEEmiLb0EiEEvT0_T1_T2_iT3_T4_T5_E12temp_storage+84], %r965;
	mov.u32 	%r970, %r965;
$L__BB39_27:
	bar.sync 	0;
	setp.eq.s32 	%p132, %r5, 0;
	ld.shared.u32 	%r781, [_ZZN3cub18CUB_300001_SM_10006detail4scan16DeviceScanKernelINS2_10policy_hubIiiimN4cuda3std3__44plusIvEEE10Policy1000EN6thrust24THRUST_300001_SM_1000_NS6detail15normal_iteratorINSD_10device_ptrIiEEEESI_NS0_13ScanTileStateIiLb1EEES9_NS1_10InputValueIiPiEEmiLb0EiEEvT0_T1_T2_iT3_T4_T5_E12temp_storage+84];
	selp.b32 	%r782, 0, %r781, %p132;
	add.s32 	%r971, %r782, %r970;
$L__BB39_28:
	add.s32 	%r922, %r971, %r10;
	add.s32 	%r923, %r11, %r922;
	add.s32 	%r924, %r12, %r923;
	add.s32 	%r925, %r13, %r924;
	add.s32 	%r926, %r14, %r925;
	add.s32 	%r927, %r15, %r926;
	add.s32 	%r928, %r16, %r927;
	add.s32 	%r929, %r17, %r928;
	add.s32 	%r930, %r18, %r929;
	add.s32 	%r931, %r19, %r930;
	add.s32 	%r932, %r20, %r931;
	add.s32 	%r933, %r21, %r932;
	add.s32 	%r934, %r22, %r933;
	add.s32 	%r935, %r23, %r934;
	add.s32 	%r936, %r24, %r935;
	add.s32 	%r937, %r25, %r936;
	add.s32 	%r938, %r26, %r937;
	add.s32 	%r939, %r27, %r938;
	bar.sync 	0;
	st.shared.u32 	[%r9], %r971;
	st.shared.u32 	[%r9+4], %r922;
	st.shared.u32 	[%r9+8], %r923;
	st.shared.u32 	[%r9+12], %r924;
	st.shared.u32 	[%r9+16], %r925;
	st.shared.u32 	[%r9+20], %r926;
	st.shared.u32 	[%r9+24], %r927;
	st.shared.u32 	[%r9+28], %r928;
	st.shared.u32 	[%r9+32], %r929;
	st.shared.u32 	[%r9+36], %r930;
	st.shared.u32 	[%r9+40], %r931;
	st.shared.u32 	[%r9+44], %r932;
	st.shared.u32 	[%r9+48], %r933;
	st.shared.u32 	[%r9+52], %r934;
	st.shared.u32 	[%r9+56], %r935;
	st.shared.u32 	[%r9+60], %r936;
	st.shared.u32 	[%r9+64], %r937;
	st.shared.u32 	[%r9+68], %r938;
	st.shared.u32 	[%r9+72], %r939;
	bar.warp.sync 	-1;
	ld.shared.u32 	%r940, [%r8];
	ld.shared.u32 	%r941, [%r8+128];
	ld.shared.u32 	%r942, [%r8+256];
	ld.shared.u32 	%r943, [%r8+384];
	ld.shared.u32 	%r944, [%r8+512];
	ld.shared.u32 	%r945, [%r8+640];
	ld.shared.u32 	%r946, [%r8+768];
	ld.shared.u32 	%r947, [%r8+896];
	ld.shared.u32 	%r948, [%r8+1024];
	ld.shared.u32 	%r949, [%r8+1152];
	ld.shared.u32 	%r950, [%r8+1280];
	ld.shared.u32 	%r951, [%r8+1408];
	ld.shared.u32 	%r952, [%r8+1536];
	ld.shared.u32 	%r953, [%r8+1664];
	ld.shared.u32 	%r954, [%r8+1792];
	ld.shared.u32 	%r955, [%r8+1920];
	ld.shared.u32 	%r956, [%r8+2048];
	ld.shared.u32 	%r957, [%r8+2176];
	ld.shared.u32 	%r958, [%r8+2304];
	add.s64 	%rd58, %rd4, %rd43;
	st.global.u32 	[%rd58], %r940;
	st.global.u32 	[%rd58+128], %r941;
	st.global.u32 	[%rd58+256], %r942;
	st.global.u32 	[%rd58+384], %r943;
	st.global.u32 	[%rd58+512], %r944;
	st.global.u32 	[%rd58+640], %r945;
	st.global.u32 	[%rd58+768], %r946;
	st.global.u32 	[%rd58+896], %r947;
	st.global.u32 	[%rd58+1024], %r948;
	st.global.u32 	[%rd58+1152], %r949;
	st.global.u32 	[%rd58+1280], %r950;
	st.global.u32 	[%rd58+1408], %r951;
	st.global.u32 	[%rd58+1536], %r952;
	st.global.u32 	[%rd58+1664], %r953;
	st.global.u32 	[%rd58+1792], %r954;
	st.global.u32 	[%rd58+1920], %r955;
	st.global.u32 	[%rd58+2048], %r956;
	st.global.u32 	[%rd58+2176], %r957;
	st.global.u32 	[%rd58+2304], %r958;
	bra.uni 	$L__BB39_131;
$L__BB39_29:
	setp.eq.s64 	%p3, %rd6, 0;
	@%p3 bra 	$L__BB39_131;
	cvt.u32.u64 	%r75, %rd6;
	shl.b64 	%rd21, %rd5, 2;
	add.s64 	%rd22, %rd3, %rd21;
	mov.u32 	%r76, %tid.x;
	ld.global.u32 	%r990, [%rd22];
	and.b32  	%r209, %r76, 31;
	and.b32  	%r210, %r76, 992;
	mul.lo.s32 	%r211, %r210, 19;
	or.b32  	%r78, %r211, %r209;
	setp.ge.u32 	%p4, %r78, %r75;
	shl.b32 	%r212, %r78, 2;
	cvt.u64.u32 	%rd23, %r212;
	add.s64 	%rd12, %rd22, %rd23;
	mov.u32 	%r972, %r990;
	@%p4 bra 	$L__BB39_32;
	ld.global.u32 	%r972, [%rd12];
$L__BB39_32:
	add.s32 	%r213, %r78, 32;
	setp.ge.u32 	%p5, %r213, %r75;
	mov.u32 	%r973, %r990;
	@%p5 bra 	$L__BB39_34;
	ld.global.u32 	%r973, [%rd12+128];
$L__BB39_34:
	add.s32 	%r214, %r78, 64;
	setp.ge.u32 	%p6, %r214, %r75;
	mov.u32 	%r974, %r990;
	@%p6 bra 	$L__BB39_36;
	ld.global.u32 	%r974, [%rd12+256];
$L__BB39_36:
	add.s32 	%r215, %r78, 96;
	setp.ge.u32 	%p7, %r215, %r75;
	mov.u32 	%r975, %r990;
	@%p7 bra 	$L__BB39_38;
	ld.global.u32 	%r975, [%rd12+384];
$L__BB39_38:
	add.s32 	%r216, %r78, 128;
	setp.ge.u32 	%p8, %r216, %r75;
	mov.u32 	%r976, %r990;
	@%p8 bra 	$L__BB39_40;
	ld.global.u32 	%r976, [%rd12+512];
$L__BB39_40:
	add.s32 	%r217, %r78, 160;
	setp.ge.u32 	%p9, %r217, %r75;
	mov.u32 	%r977, %r990;
	@%p9 bra 	$L__BB39_42;
	ld.global.u32 	%r977, [%rd12+640];
$L__BB39_42:
	add.s32 	%r218, %r78, 192;
	setp.ge.u32 	%p10, %r218, %r75;
	mov.u32 	%r978, %r990;
	@%p10 bra 	$L__BB39_44;
	ld.global.u32 	%r978, [%rd12+768];
$L__BB39_44:
	add.s32 	%r219, %r78, 224;
	setp.ge.u32 	%p11, %r219, %r75;
	mov.u32 	%r979, %r990;
	@%p11 bra 	$L__BB39_46;
	ld.global.u32 	%r979, [%rd12+896];
$L__BB39_46:
	add.s32 	%r95, %r78, 256;
	setp.ge.u32 	%p12, %r95, %r75;
	mov.u32 	%r980, %r990;
	@%p12 bra 	$L__BB39_48;
	ld.global.u32 	%r980, [%rd12+1024];
$L__BB39_48:
	add.s32 	%r98, %r78, 288;
	setp.ge.u32 	%p13, %r98, %r75;
	mov.u32 	%r981, %r990;
	@%p13 bra 	$L__BB39_50;
	ld.global.u32 	%r981, [%rd12+1152];
$L__BB39_50:
	add.s32 	%r220, %r78, 320;
	setp.ge.u32 	%p14, %r220, %r75;
	mov.u32 	%r982, %r990;
	@%p14 bra 	$L__BB39_52;
	ld.global.u32 	%r982, [%rd12+1280];
$L__BB39_52:
	add.s32 	%r221, %r78, 352;
	setp.ge.u32 	%p15, %r221, %r75;
	mov.u32 	%r983, %r990;
	@%p15 bra 	$L__BB39_54;
	ld.global.u32 	%r983, [%rd12+1408];
$L__BB39_54:
	add.s32 	%r222, %r78, 384;
	setp.ge.u32 	%p16, %r222, %r75;
	mov.u32 	%r984, %r990;
	@%p16 bra 	$L__BB39_56;
	ld.global.u32 	%r984, [%rd12+1536];
$L__BB39_56:
	add.s32 	%r223, %r78, 416;
	setp.ge.u32 	%p17, %r223, %r75;
	mov.u32 	%r985, %r990;
	@%p17 bra 	$L__BB39_58;
	ld.global.u32 	%r985, [%rd12+1664];
$L__BB39_58:
	add.s32 	%r224, %r78, 448;
	setp.ge.u32 	%p18, %r224, %r75;
	mov.u32 	%r986, %r990;
	@%p18 bra 	$L__BB39_60;
	ld.global.u32 	%r986, [%rd12+1792];
$L__BB39_60:
	add.s32 	%r225, %r78, 480;
	setp.ge.u32 	%p19, %r225, %r75;
	mov.u32 	%r987, %r990;
	@%p19 bra 	$L__BB39_62;
	ld.global.u32 	%r987, [%rd12+1920];
$L__BB39_62:
	add.s32 	%r226, %r78, 512;
	setp.ge.u32 	%p20, %r226, %r75;
	mov.u32 	%r988, %r990;
	@%p20 bra 	$L__BB39_64;
	ld.global.u32 	%r988, [%rd12+2048];
$L__BB39_64:
	add.s32 	%r115, %r78, 544;
	setp.ge.u32 	%p21, %r115, %r75;
	mov.u32 	%r989, %r990;
	@%p21 bra 	$L__BB39_66;
	ld.global.u32 	%r989, [%rd12+2176];
$L__BB39_66:
	add.s32 	%r118, %r78, 576;
	setp.ge.u32 	%p22, %r118, %r75;
	@%p22 bra 	$L__BB39_68;
	ld.global.u32 	%r990, [%rd12+2304];
$L__BB39_68:
	// begin inline asm
	mov.u32 %r227, %laneid;
	// end inline asm
	shr.u32 	%r122, %r76, 5;
	mad.lo.s32 	%r228, %r122, 608, %r227;
	shl.b32 	%r229, %r228, 2;
	mov.u32 	%r230, _ZZN3cub18CUB_300001_SM_10006detail4scan16DeviceScanKernelINS2_10policy_hubIiiimN4cuda3std3__44plusIvEEE10Policy1000EN6thrust24THRUST_300001_SM_1000_NS6detail15normal_iteratorINSD_10device_ptrIiEEEESI_NS0_13ScanTileStateIiLb1EEES9_NS1_10InputValueIiPiEEmiLb0EiEEvT0_T1_T2_iT3_T4_T5_E12temp_storage;
	add.s32 	%r123, %r230, %r229;
	st.shared.u32 	[%r123], %r972;
	st.shared.u32 	[%r123+128], %r973;
	st.shared.u32 	[%r123+256], %r974;
	st.shared.u32 	[%r123+384], %r975;
	st.shared.u32 	[%r123+512], %r976;
	st.shared.u32 	[%r123+640], %r977;
	st.shared.u32 	[%r123+768], %r978;
	st.shared.u32 	[%r123+896], %r979;
	st.shared.u32 	[%r123+1024], %r980;
	st.shared.u32 	[%r123+1152], %r981;
	st.shared.u32 	[%r123+1280], %r982;
	st.shared.u32 	[%r123+1408], %r983;
	st.shared.u32 	[%r123+1536], %r984;
	st.shared.u32 	[%r123+1664], %r985;
	st.shared.u32 	[%r123+1792], %r986;
	st.shared.u32 	[%r123+1920], %r987;
	st.shared.u32 	[%r123+2048], %r988;
	st.shared.u32 	[%r123+2176], %r989;
	st.shared.u32 	[%r123+2304], %r990;
	bar.warp.sync 	-1;
	mad.lo.s32 	%r124, %r227, 72, %r123;
	ld.shared.u32 	%r125, [%r124];
	ld.shared.u32 	%r126, [%r124+4];
	ld.shared.u32 	%r127, [%r124+8];
	ld.shared.u32 	%r128, [%r124+12];
	ld.shared.u32 	%r129, [%r124+16];
	ld.shared.u32 	%r130, [%r124+20];
	ld.shared.u32 	%r131, [%r124+24];
	ld.shared.u32 	%r132, [%r124+28];
	ld.shared.u32 	%r133, [%r124+32];
	ld.shared.u32 	%r134, [%r124+36];
	ld.shared.u32 	%r135, [%r124+40];
	ld.shared.u32 	%r136, [%r124+44];
	ld.shared.u32 	%r137, [%r124+48];
	ld.shared.u32 	%r138, [%r124+52];
	ld.shared.u32 	%r139, [%r124+56];
	ld.shared.u32 	%r140, [%r124+60];
	ld.shared.u32 	%r141, [%r124+64];
	ld.shared.u32 	%r142, [%r124+68];
	ld.shared.u32 	%r143, [%r124+72];
	bar.sync 	0;
	setp.ne.s32 	%p23, %r4, 0;
	@%p23 bra 	$L__BB39_72;
	add.s32 	%r456, %r126, %r125;
	add.s32 	%r457, %r127, %r456;
	add.s32 	%r458, %r128, %r457;
	add.s32 	%r459, %r129, %r458;
	add.s32 	%r460, %r130, %r459;
	add.s32 	%r461, %r131, %r460;
	add.s32 	%r462, %r132, %r461;
	add.s32 	%r463, %r133, %r462;
	add.s32 	%r464, %r134, %r463;
	add.s32 	%r465, %r135, %r464;
	add.s32 	%r466, %r136, %r465;
	add.s32 	%r467, %r137, %r466;
	add.s32 	%r468, %r138, %r467;
	add.s32 	%r469, %r139, %r468;
	add.s32 	%r470, %r140, %r469;
	add.s32 	%r471, %r141, %r470;
	add.s32 	%r472, %r142, %r471;
	add.s32 	%r430, %r143, %r472;
	mov.b32 	%r428, 1;
	mov.b32 	%r453, 0;
	mov.b32 	%r455, -1;
	// begin inline asm
	{  .reg .s32 r0;  .reg .pred p;  shfl.sync.up.b32 r0|p, %r430, %r428, %r453, %r455;  @p add.s32 r0, r0, %r430;  mov.s32 %r426, r0;}
	// end inline asm
	mov.b32 	%r434, 2;
	// begin inline asm
	{  .reg .s32 r0;  .reg .pred p;  shfl.sync.up.b32 r0|p, %r426, %r434, %r453, %r455;  @p add.s32 r0, r0, %r426;  mov.s32 %r432, r0;}
	// end inline asm
	mov.b32 	%r440, 4;
	// begin inline asm
	{  .reg .s32 r0;  .reg .pred p;  shfl.sync.up.b32 r0|p, %r432, %r440, %r453, %r455;  @p add.s32 r0, r0, %r432;  mov.s32 %r438, r0;}
	// end inline asm
	mov.b32 	%r446, 8;
	// begin inline asm
	{  .reg .s32 r0;  .reg .pred p;  shfl.sync.up.b32 r0|p, %r438, %r446, %r453, %r455;  @p add.s32 r0, r0, %r438;  mov.s32 %r444, r0;}
	// end inline asm
	mov.b32 	%r452, 16;
	// begin inline asm
	{  .reg .s32 r0;  .reg .pred p;  shfl.sync.up.b32 r0|p, %r444, %r452, %r453, %r455;  @p add.s32 r0, r0, %r444;  mov.s32 %r450, r0;}
	// end inline asm
	setp.ne.s32 	%p66, %r227, 31;
	@%p66 bra 	$L__BB39_71;
	shl.b32 	%r473, %r122, 2;
	mov.u32 	%r474, _ZZN3cub18CUB_300001_SM_10006detail4scan16DeviceScanKernelINS2_10policy_hubIiiimN4cuda3std3__44plusIvEEE10Policy1000EN6thrust24THRUST_300001_SM_1000_NS6detail15normal_iteratorINSD_10device_ptrIiEEEESI_NS0_13ScanTileStateIiLb1EEES9_NS1_10InputValueIiPiEEmiLb0EiEEvT0_T1_T2_iT3_T4_T5_E12temp_storage;
	add.s32 	%r475, %r474, %r473;
	st.shared.u32 	[%r475+16], %r450;
$L__BB39_71:
	bar.sync 	0;
	ld.shared.v4.u32 	{%r476, %r477, %r478, %r479}, [_ZZN3cub18CUB_300001_SM_10006detail4scan16DeviceScanKernelINS2_10policy_hubIiiimN4cuda3std3__44plusIvEEE10Policy1000EN6thrust24THRUST_300001_SM_1000_NS6detail15normal_iteratorINSD_10device_ptrIiEEEESI_NS0_13ScanTileStateIiLb1EEES9_NS1_10InputValueIiPiEEmiLb0EiEEvT0_T1_T2_iT3_T4_T5_E12temp_storage+16];
	add.s32 	%r480, %r477, %r476;
	setp.eq.s32 	%p67, %r122, 2;
	selp.b32 	%r481, %r480, %r476, %p67;
	add.s32 	%r482, %r480, %r478;
	setp.eq.s32 	%p68, %r122, 3;
	selp.b32 	%r483, %r482, %r481, %p68;
	add.s32 	%r484, %r482, %r479;
	setp.eq.s32 	%p69, %r122, 4;
	selp.b32 	%r485, %r484, %r483, %p69;
	ld.shared.v4.u32 	{%r486, %r487, %r488, %r489}, [_ZZN3cub18CUB_300001_SM_10006detail4scan16DeviceScanKernelINS2_10policy_hubIiiimN4cuda3std3__44plusIvEEE10Policy1000EN6thrust24THRUST_300001_SM_1000_NS6detail15normal_iteratorINSD_10device_ptrIiEEEESI_NS0_13ScanTileStateIiLb1EEES9_NS1_10InputValueIiPiEEmiLb0EiEEvT0_T1_T2_iT3_T4_T5_E12temp_storage+32];
	add.s32 	%r490, %r484, %r486;
	setp.eq.s32 	%p70, %r122, 5;
	selp.b32 	%r491, %r490, %r485, %p70;
	add.s32 	%r492, %r490, %r487;
	setp.eq.s32 	%p71, %r122, 6;
	selp.b32 	%r493, %r492, %r491, %p71;
	add.s32 	%r494, %r492, %r488;
	setp.eq.s32 	%p72, %r122, 7;
	selp.b32 	%r495, %r494, %r493, %p72;
	add.s32 	%r496, %r494, %r489;
	setp.eq.s32 	%p73, %r122, 8;
	selp.b32 	%r497, %r496, %r495, %p73;
	ld.shared.v4.u32 	{%r498, %r499, %r500, %r501}, [_ZZN3cub18CUB_300001_SM_10006detail4scan16DeviceScanKernelINS2_10policy_hubIiiimN4cuda3std3__44plusIvEEE10Policy1000EN6thrust24THRUST_300001_SM_1000_NS6detail15normal_iteratorINSD_10device_ptrIiEEEESI_NS0_13ScanTileStateIiLb1EEES9_NS1_10InputValueIiPiEEmiLb0EiEEvT0_T1_T2_iT3_T4_T5_E12temp_storage+48];
	add.s32 	%r502, %r496, %r498;
	setp.eq.s32 	%p74, %r122, 9;
	selp.b32 	%r503, %r502, %r497, %p74;
	add.s32 	%r504, %r502, %r499;
	setp.eq.s32 	%p75, %r122, 10;
	selp.b32 	%r505, %r504, %r503, %p75;
	add.s32 	%r506, %r504, %r500;
	setp.eq.s32 	%p76, %r122, 11;
	selp.b32 	%r507, %r506, %r505, %p76;
	add.s32 	%r508, %r506, %r501;
	setp.eq.s32 	%p77, %r122, 12;
	selp.b32 	%r509, %r508, %r507, %p77;
	setp.lt.u32 	%p78, %r76, 32;
	selp.b32 	%r510, 0, %r509, %p78;
	setp.eq.s32 	%p79, %r227, 0;
	sub.s32 	%r511, %r450, %r430;
	selp.b32 	%r512, 0, %r511, %p79;
	add.s32 	%r513, %r512, %r959;
	add.s32 	%r1002, %r513, %r510;
	bra.uni 	$L__BB39_91;
$L__BB39_72:
	add.s32 	%r261, %r126, %r125;
	add.s32 	%r262, %r127, %r261;
	add.s32 	%r263, %r128, %r262;
	add.s32 	%r264, %r129, %r263;
	add.s32 	%r265, %r130, %r264;
	add.s32 	%r266, %r131, %r265;
	add.s32 	%r267, %r132, %r266;
	add.s32 	%r268, %r133, %r267;
	add.s32 	%r269, %r134, %r268;
	add.s32 	%r270, %r135, %r269;
	add.s32 	%r271, %r136, %r270;
	add.s32 	%r272, %r137, %r271;
	add.s32 	%r273, %r138, %r272;
	add.s32 	%r274, %r139, %r273;
	add.s32 	%r275, %r140, %r274;
	add.s32 	%r276, %r141, %r275;
	add.s32 	%r277, %r142, %r276;
	add.s32 	%r235, %r143, %r277;
	mov.b32 	%r233, 1;
	mov.b32 	%r258, 0;
	mov.b32 	%r260, -1;
	// begin inline asm
	{  .reg .s32 r0;  .reg .pred p;  shfl.sync.up.b32 r0|p, %r235, %r233, %r258, %r260;  @p add.s32 r0, r0, %r235;  mov.s32 %r231, r0;}
	// end inline asm
	mov.b32 	%r239, 2;
	// begin inline asm
	{  .reg .s32 r0;  .reg .pred p;  shfl.sync.up.b32 r0|p, %r231, %r239, %r258, %r260;  @p add.s32 r0, r0, %r231;  mov.s32 %r237, r0;}
	// end inline asm
	mov.b32 	%r245, 4;
	// begin inline asm
	{  .reg .s32 r0;  .reg .pred p;  shfl.sync.up.b32 r0|p, %r237, %r245, %r258, %r260;  @p add.s32 r0, r0, %r237;  mov.s32 %r243, r0;}
	// end inline asm
	mov.b32 	%r251, 8;
	// begin inline asm
	{  .reg .s32 r0;  .reg .pred p;  shfl.sync.up.b32 r0|p, %r243, %r251, %r258, %r260;  @p add.s32 r0, r0, %r243;  mov.s32 %r249, r0;}
	// end inline asm
	mov.b32 	%r257, 16;
	// begin inline asm
	{  .reg .s32 r0;  .reg .pred p;  shfl.sync.up.b32 r0|p, %r249, %r257, %r258, %r260;  @p add.s32 r0, r0, %r249;  mov.s32 %r255, r0;}
	// end inline asm
	setp.ne.s32 	%p24, %r227, 31;
	@%p24 bra 	$L__BB39_74;
	shl.b32 	%r278, %r122, 2;
	mov.u32 	%r279, _ZZN3cub18CUB_300001_SM_10006detail4scan16DeviceScanKernelINS2_10policy_hubIiiimN4cuda3std3__44plusIvEEE10Policy1000EN6thrust24THRUST_300001_SM_1000_NS6detail15normal_iteratorINSD_10device_ptrIiEEEESI_NS0_13ScanTileStateIiLb1EEES9_NS1_10InputValueIiPiEEmiLb0EiEEvT0_T1_T2_iT3_T4_T5_E12temp_storage;
	add.s32 	%r280, %r279, %r278;
	st.shared.u32 	[%r280+16], %r255;
$L__BB39_74:
	sub.s32 	%r281, %r255, %r235;
	bar.sync 	0;
	ld.shared.v4.u32 	{%r282, %r283, %r284, %r285}, [_ZZN3cub18CUB_300001_SM_10006detail4scan16DeviceScanKernelINS2_10policy_hubIiiimN4cuda3std3__44plusIvEEE10Policy1000EN6thrust24THRUST_300001_SM_1000_NS6detail15normal_iteratorINSD_10device_ptrIiEEEESI_NS0_13ScanTileStateIiLb1EEES9_NS1_10InputValueIiPiEEmiLb0EiEEvT0_T1_T2_iT3_T4_T5_E12temp_storage+16];
	add.s32 	%r286, %r283, %r282;
	setp.eq.s32 	%p25, %r122, 2;
	selp.b32 	%r287, %r286, %r282, %p25;
	add.s32 	%r288, %r286, %r284;
	setp.eq.s32 	%p26, %r122, 3;
	selp.b32 	%r289, %r288, %r287, %p26;
	add.s32 	%r290, %r288, %r285;
	setp.eq.s32 	%p27, %r122, 4;
	selp.b32 	%r291, %r290, %r289, %p27;
	ld.shared.v4.u32 	{%r292, %r293, %r294, %r295}, [_ZZN3cub18CUB_300001_SM_10006detail4scan16DeviceScanKernelINS2_10policy_hubIiiimN4cuda3std3__44plusIvEEE10Policy1000EN6thrust24THRUST_300001_SM_1000_NS6detail15normal_iteratorINSD_10device_ptrIiEEEESI_NS0_13ScanTileStateIiLb1EEES9_NS1_10InputValueIiPiEEmiLb0EiEEvT0_T1_T2_iT3_T4_T5_E12temp_storage+32];
	add.s32 	%r296, %r290, %r292;
	setp.eq.s32 	%p28, %r122, 5;
	selp.b32 	%r297, %r296, %r291, %p28;
	add.s32 	%r298, %r296, %r293;
	setp.eq.s32 	%p29, %r122, 6;
	selp.b32 	%r299, %r298, %r297, %p29;
	add.s32 	%r300, %r298, %r294;
	setp.eq.s32 	%p30, %r122, 7;
	selp.b32 	%r301, %r300, %r299, %p30;
	add.s32 	%r302, %r300, %r295;
	setp.eq.s32 	%p31, %r122, 8;
	selp.b32 	%r303, %r302, %r301, %p31;
	ld.shared.v4.u32 	{%r304, %r305, %r306, %r307}, [_ZZN3cub18CUB_300001_SM_10006detail4scan16DeviceScanKernelINS2_10policy_hubIiiimN4cuda3std3__44plusIvEEE10Policy1000EN6thrust24THRUST_300001_SM_1000_NS6detail15normal_iteratorINSD_10device_ptrIiEEEESI_NS0_13ScanTileStateIiLb1EEES9_NS1_10InputValueIiPiEEmiLb0EiEEvT0_T1_T2_iT3_T4_T5_E12temp_storage+48];
	add.s32 	%r308, %r302, %r304;
	setp.eq.s32 	%p32, %r122, 9;
	selp.b32 	%r309, %r308, %r303, %p32;
	add.s32 	%r310, %r308, %r305;
	setp.eq.s32 	%p33, %r122, 10;
	selp.b32 	%r311, %r310, %r309, %p33;
	add.s32 	%r312, %r310, %r306;
	setp.eq.s32 	%p34, %r122, 11;
	selp.b32 	%r313, %r312, %r311, %p34;
	add.s32 	%r314, %r312, %r307;
	setp.eq.s32 	%p35, %r122, 12;
	selp.b32 	%r315, %r314, %r313, %p35;
	ld.shared.u32 	%r316, [_ZZN3cub18CUB_300001_SM_10006detail4scan16DeviceScanKernelINS2_10policy_hubIiiimN4cuda3std3__44plusIvEEE10Policy1000EN6thrust24THRUST_300001_SM_1000_NS6detail15normal_iteratorINSD_10device_ptrIiEEEESI_NS0_13ScanTileStateIiLb1EEES9_NS1_10InputValueIiPiEEmiLb0EiEEvT0_T1_T2_iT3_T4_T5_E12temp_storage+64];
	add.s32 	%r149, %r314, %r316;
	setp.gt.u32 	%p36, %r76, 31;
	setp.lt.u32 	%p37, %r76, 32;
	setp.eq.s32 	%p38, %r227, 0;
	selp.b32 	%r317, 0, %r281, %p38;
	add.s32 	%r1001, %r315, %r317;
	selp.b32 	%r151, %r281, %r1001, %p37;
	@%p36 bra 	$L__BB39_90;
	setp.ne.s32 	%p39, %r76, 0;
	mul.wide.s32 	%rd24, %r4, 8;
	add.s64 	%rd13, %rd18, %rd24;
	@%p39 bra 	$L__BB39_77;
	st.shared.u32 	[_ZZN3cub18CUB_300001_SM_10006detail4scan16DeviceScanKernelINS2_10policy_hubIiiimN4cuda3std3__44plusIvEEE10Policy1000EN6thrust24THRUST_300001_SM_1000_NS6detail15normal_iteratorINSD_10device_ptrIiEEEESI_NS0_13ScanTileStateIiLb1EEES9_NS1_10InputValueIiPiEEmiLb0EiEEvT0_T1_T2_iT3_T4_T5_E12temp_storage+12], %r149;
	add.s64 	%rd25, %rd13, 256;
	mov.b32 	%r318, 100;
	// begin inline asm
	st.relaxed.gpu.v2.u32 [%rd25], {%r318, %r149};
	// end inline asm
$L__BB39_77:
	not.b32 	%r324, %r76;
	add.s32 	%r997, %r4, %r324;
	mov.b32 	%r320, 550;
	// begin inline asm
	nanosleep.u32 %r320;
	// end inline asm
	mul.wide.s32 	%rd27, %r997, 8;
	add.s64 	%rd28, %rd18, %rd27;
	add.s64 	%rd26, %rd28, 256;
	// begin inline asm
	ld.relaxed.gpu.v2.u32 {%r998, %r992}, [%rd26];
	// end inline asm
	mov.b32 	%r993, 478;
$L__BB39_78:
	setp.eq.s32 	%p40, %r998, 99;
	mov.b32 	%r325, -1;
	vote.sync.any.pred 	%p41, %p40, %r325;
	not.pred 	%p42, %p41;
	@%p42 bra 	$L__BB39_80;
	// begin inline asm
	nanosleep.u32 %r993;
	// end inline asm
	shr.u32 	%r993, %r993, 1;
	// begin inline asm
	ld.relaxed.gpu.v2.u32 {%r998, %r992}, [%rd26];
	// end inline asm
	bra.uni 	$L__BB39_78;
$L__BB39_80:
	setp.eq.s32 	%p43, %r998, 101;
	mov.b32 	%r352, -1;
	vote.sync.ballot.b32 	%r354, %p43, %r352;
	// begin inline asm
	mov.u32 %r327, %lanemask_ge;
	// end inline asm
	and.b32  	%r355, %r354, %r327;
	or.b32  	%r356, %r355, -2147483648;
	add.s32 	%r357, %r356, -1;
	not.b32 	%r358, %r356;
	and.b32  	%r359, %r358, %r357;
	popc.b32 	%r331, %r359;
	mov.b32 	%r330, 1;
	// begin inline asm
	shfl.sync.down.b32 %r328, %r992, %r330, %r331, %r352;
	// end inline asm
	setp.lt.s32 	%p45, %r227, %r331;
	selp.b32 	%r360, %r328, 0, %p45;
	add.s32 	%r334, %r360, %r992;
	mov.b32 	%r335, 2;
	// begin inline asm
	shfl.sync.down.b32 %r333, %r334, %r335, %r331, %r352;
	// end inline asm
	add.s32 	%r361, %r227, 2;
	setp.gt.s32 	%p46, %r361, %r331;
	selp.b32 	%r362, 0, %r333, %p46;
	add.s32 	%r339, %r334, %r362;
	mov.b32 	%r340, 4;
	// begin inline asm
	shfl.sync.down.b32 %r338, %r339, %r340, %r331, %r352;
	// end inline asm
	add.s32 	%r363, %r227, 4;
	setp.gt.s32 	%p47, %r363, %r331;
	selp.b32 	%r364, 0, %r338, %p47;
	add.s32 	%r344, %r339, %r364;
	mov.b32 	%r345, 8;
	// begin inline asm
	shfl.sync.down.b32 %r343, %r344, %r345, %r331, %r352;
	// end inline asm
	add.s32 	%r365, %r227, 8;
	setp.gt.s32 	%p48, %r365, %r331;
	selp.b32 	%r366, 0, %r343, %p48;
	add.s32 	%r349, %r344, %r366;
	mov.b32 	%r350, 16;
	// begin inline asm
	shfl.sync.down.b32 %r348, %r349, %r350, %r331, %r352;
	// end inline asm
	add.s32 	%r367, %r227, 16;
	setp.gt.s32 	%p49, %r367, %r331;
	selp.b32 	%r368, 0, %r348, %p49;
	add.s32 	%r994, %r349, %r368;
	add.s64 	%rd14, %rd18, 256;
	mov.b32 	%r995, 478;
$L__BB39_81:
	setp.ne.s32 	%p50, %r998, 101;
	mov.b32 	%r369, -1;
	vote.sync.all.pred 	%p51, %p50, %r369;
	not.pred 	%p52, %p51;
	@%p52 bra 	$L__BB39_86;
	shr.u32 	%r995, %r995, 1;
	mul.wide.s32 	%rd31, %r997, 8;
	add.s64 	%rd32, %rd14, %rd31;
	add.s64 	%rd30, %rd32, -256;
	// begin inline asm
	ld.relaxed.gpu.v2.u32 {%r998, %r999}, [%rd30];
	// end inline asm
	mov.u32 	%r1000, %r995;
$L__BB39_83:
	setp.eq.s32 	%p56, %r998, 99;
	mov.b32 	%r377, -1;
	vote.sync.any.pred 	%p57, %p56, %r377;
	not.pred 	%p58, %p57;
	@%p58 bra 	$L__BB39_85;
	// begin inline asm
	nanosleep.u32 %r1000;
	// end inline asm
	shr.u32 	%r1000, %r1000, 1;
	// begin inline asm
	ld.relaxed.gpu.v2.u32 {%r998, %r999}, [%rd30];
	// end inline asm
	bra.uni 	$L__BB39_83;
$L__BB39_85:
	setp.eq.s32 	%p59, %r998, 101;
	mov.b32 	%r403, -1;
	vote.sync.ballot.b32 	%r404, %p59, %r403;
	and.b32  	%r405, %r404, %r327;
	or.b32  	%r406, %r405, -2147483648;
	add.s32 	%r407, %r406, -1;
	not.b32 	%r408, %r406;
	and.b32  	%r409, %r408, %r407;
	popc.b32 	%r382, %r409;
	mov.b32 	%r381, 1;
	// begin inline asm
	shfl.sync.down.b32 %r379, %r999, %r381, %r382, %r403;
	// end inline asm
	setp.lt.s32 	%p61, %r227, %r382;
	selp.b32 	%r410, %r379, 0, %p61;
	add.s32 	%r385, %r410, %r999;
	mov.b32 	%r386, 2;
	// begin inline asm
	shfl.sync.down.b32 %r384, %r385, %r386, %r382, %r403;
	// end inline asm
	add.s32 	%r411, %r227, 2;
	setp.gt.s32 	%p62, %r411, %r382;
	selp.b32 	%r412, 0, %r384, %p62;
	add.s32 	%r390, %r385, %r412;
	mov.b32 	%r391, 4;
	// begin inline asm
	shfl.sync.down.b32 %r389, %r390, %r391, %r382, %r403;
	// end inline asm
	add.s32 	%r413, %r227, 4;
	setp.gt.s32 	%p63, %r413, %r382;
	selp.b32 	%r414, 0, %r389, %p63;
	add.s32 	%r395, %r390, %r414;
	mov.b32 	%r396, 8;
	// begin inline asm
	shfl.sync.down.b32 %r394, %r395, %r396, %r382, %r403;
	// end inline asm
	add.s32 	%r415, %r227, 8;
	setp.gt.s32 	%p64, %r415, %r382;
	selp.b32 	%r416, 0, %r394, %p64;
	add.s32 	%r400, %r395, %r416;
	mov.b32 	%r401, 16;
	// begin inline asm
	shfl.sync.down.b32 %r399, %r400, %r401, %r382, %r403;
	// end inline asm
	add.s32 	%r417, %r227, 16;
	setp.gt.s32 	%p65, %r417, %r382;
	selp.b32 	%r418, 0, %r399, %p65;
	add.s32 	%r419, %r418, %r994;
	add.s32 	%r994, %r419, %r400;
	add.s32 	%r997, %r997, -32;
	bra.uni 	$L__BB39_81;
$L__BB39_86:
	@%p39 bra 	$L__BB39_88;
	add.s32 	%r372, %r994, %r149;
	add.s64 	%rd29, %rd13, 256;
	mov.b32 	%r371, 101;
	// begin inline asm
	st.relaxed.gpu.v2.u32 [%rd29], {%r371, %r372};
	// end inline asm
	st.shared.u32 	[_ZZN3cub18CUB_300001_SM_10006detail4scan16DeviceScanKernelINS2_10policy_hubIiiimN4cuda3std3__44plusIvEEE10Policy1000EN6thrust24THRUST_300001_SM_1000_NS6detail15normal_iteratorINSD_10device_ptrIiEEEESI_NS0_13ScanTileStateIiLb1EEES9_NS1_10InputValueIiPiEEmiLb0EiEEvT0_T1_T2_iT3_T4_T5_E12temp_storage+4], %r994;
	st.shared.u32 	[_ZZN3cub18CUB_300001_SM_10006detail4scan16DeviceScanKernelINS2_10policy_hubIiiimN4cuda3std3__44plusIvEEE10Policy1000EN6thrust24THRUST_300001_SM_1000_NS6detail15normal_iteratorINSD_10device_ptrIiEEEESI_NS0_13ScanTileStateIiLb1EEES9_NS1_10InputValueIiPiEEmiLb0EiEEvT0_T1_T2_iT3_T4_T5_E12temp_storage+8], %r372;
$L__BB39_88:
	setp.ne.s32 	%p54, %r227, 0;
	mov.u32 	%r1001, %r151;
	@%p54 bra 	$L__BB39_90;
	st.shared.u32 	[_ZZN3cub18CUB_300001_SM_10006detail4scan16DeviceScanKernelINS2_10policy_hubIiiimN4cuda3std3__44plusIvEEE10Policy1000EN6thrust24THRUST_300001_SM_1000_NS6detail15normal_iteratorINSD_10device_ptrIiEEEESI_NS0_13ScanTileStateIiLb1EEES9_NS1_10InputValueIiPiEEmiLb0EiEEvT0_T1_T2_iT3_T4_T5_E12temp_storage+84], %r994;
	mov.u32 	%r1001, %r994;
$L__BB39_90:
	bar.sync 	0;
	setp.eq.s32 	%p55, %r76, 0;
	ld.shared.u32 	%r373, [_ZZN3cub18CUB_300001_SM_10006detail4scan16DeviceScanKernelINS2_10policy_hubIiiimN4cuda3std3__44plusIvEEE10Policy1000EN6thrust24THRUST_300001_SM_1000_NS6detail15normal_iteratorINSD_10device_ptrIiEEEESI_NS0_13ScanTileStateIiLb1EEES9_NS1_10InputValueIiPiEEmiLb0EiEEvT0_T1_T2_iT3_T4_T5_E12temp_storage+84];
	selp.b32 	%r374, 0, %r373, %p55;
	add.s32 	%r1002, %r374, %r1001;
$L__BB39_91:
	add.s32 	%r514, %r1002, %r125;
	add.s32 	%r515, %r126, %r514;
	add.s32 	%r516, %r127, %r515;
	add.s32 	%r517, %r128, %r516;
	add.s32 	%r518, %r129, %r517;
	add.s32 	%r519, %r130, %r518;
	add.s32 	%r520, %r131, %r519;
	add.s32 	%r521, %r132, %r520;
	add.s32 	%r522, %r133, %r521;
	add.s32 	%r523, %r134, %r522;
	add.s32 	%r524, %r135, %r523;
	add.s32 	%r525, %r136, %r524;
	add.s32 	%r526, %r137, %r525;
	add.s32 	%r527, %r138, %r526;
	add.s32 	%r528, %r139, %r527;
	add.s32 	%r529, %r140, %r528;
	add.s32 	%r530, %r141, %r529;
	add.s32 	%r531, %r142, %r530;
	bar.sync 	0;
	st.shared.u32 	[%r124], %r1002;
	st.shared.u32 	[%r124+4], %r514;
	st.shared.u32 	[%r124+8], %r515;
	st.shared.u32 	[%r124+12], %r516;
	st.shared.u32 	[%r124+16], %r517;
	st.shared.u32 	[%r124+20], %r518;
	st.shared.u32 	[%r124+24], %r519;
	st.shared.u32 	[%r124+28], %r520;
	st.shared.u32 	[%r124+32], %r521;
	st.shared.u32 	[%r124+36], %r522;
	st.shared.u32 	[%r124+40], %r523;
	st.shared.u32 	[%r124+44], %r524;
	st.shared.u32 	[%r124+48], %r525;
	st.shared.u32 	[%r124+52], %r526;
	st.shared.u32 	[%r124+56], %r527;
	st.shared.u32 	[%r124+60], %r528;
	st.shared.u32 	[%r124+64], %r529;
	st.shared.u32 	[%r124+68], %r530;
	st.shared.u32 	[%r124+72], %r531;
	bar.warp.sync 	-1;
	ld.shared.u32 	%r185, [%r123];
	ld.shared.u32 	%r186, [%r123+128];
	ld.shared.u32 	%r187, [%r123+256];
	ld.shared.u32 	%r188, [%r123+384];
	ld.shared.u32 	%r189, [%r123+512];
	ld.shared.u32 	%r190, [%r123+640];
	ld.shared.u32 	%r191, [%r123+768];
	ld.shared.u32 	%r192, [%r123+896];
	ld.shared.u32 	%r193, [%r123+1024];
	ld.shared.u32 	%r194, [%r123+1152];
	ld.shared.u32 	%r195, [%r123+1280];
	ld.shared.u32 	%r196, [%r123+1408];
	ld.shared.u32 	%r197, [%r123+1536];
	ld.shared.u32 	%r198, [%r123+1664];
	ld.shared.u32 	%r199, [%r123+1792];
	ld.shared.u32 	%r200, [%r123+1920];
	ld.shared.u32 	%r201, [%r123+2048];
	ld.shared.u32 	%r202, [%r123+2176];
	ld.shared.u32 	%r203, [%r123+2304];
	setp.ne.s32 	%p80, %r76, 0;
	@%p80 bra 	$L__BB39_93;
	st.volatile.shared.u32 	[_ZZN3cub18CUB_300001_SM_10006detail4scan16DeviceScanKernelINS2_10policy_hubIiiimN4cuda3std3__44plusIvEEE10Policy1000EN6thrust24THRUST_300001_SM_1000_NS6detail15normal_iteratorINSD_10device_ptrIiEEEESI_NS0_13ScanTileStateIiLb1EEES9_NS1_10InputValueIiPiEEmiLb0EiEEvT0_T1_T2_iT3_T4_T5_E12temp_storage+31616], %r75;
$L__BB39_93:
	bar.sync 	0;
	ld.volatile.shared.u32 	%r204, [_ZZN3cub18CUB_300001_SM_10006detail4scan16DeviceScanKernelINS2_10policy_hubIiiimN4cuda3std3__44plusIvEEE10Policy1000EN6thrust24THRUST_300001_SM_1000_NS6detail15normal_iteratorINSD_10device_ptrIiEEEESI_NS0_13ScanTileStateIiLb1EEES9_NS1_10InputValueIiPiEEmiLb0EiEEvT0_T1_T2_iT3_T4_T5_E12temp_storage+31616];
	cvt.u64.u32 	%rd39, %r78;
	add.s64 	%rd40, %rd5, %rd39;
	setp.ge.s32 	%p81, %r78, %r204;
	shl.b64 	%rd41, %rd40, 2;
	add.s64 	%rd15, %rd4, %rd41;
	@%p81 bra 	$L__BB39_95;
	st.global.u32 	[%rd15], %r185;
$L__BB39_95:
	mov.u32 	%r532, %tid.x;
	and.b32  	%r533, %r532, 992;
	mul.lo.s32 	%r534, %r533, 19;
	and.b32  	%r535, %r532, 31;
	or.b32  	%r536, %r534, %r535;
	add.s32 	%r537, %r536, 32;
	setp.ge.s32 	%p82, %r537, %r204;
	@%p82 bra 	$L__BB39_97;
	st.global.u32 	[%rd15+128], %r186;
$L__BB39_97:
	add.s32 	%r543, %r536, 64;
	setp.ge.s32 	%p83, %r543, %r204;
	@%p83 bra 	$L__BB39_99;
	st.global.u32 	[%rd15+256], %r187;
$L__BB39_99:
	add.s32 	%r549, %r536, 96;
	setp.ge.s32 	%p84, %r549, %r204;
	@%p84 bra 	$L__BB39_101;
	st.global.u32 	[%rd15+384], %r188;
$L__BB39_101:
	add.s32 	%r555, %r536, 128;
	setp.ge.s32 	%p85, %r555, %r204;
	@%p85 bra 	$L__BB39_103;
	st.global.u32 	[%rd15+512], %r189;
$L__BB39_103:
	add.s32 	%r561, %r536, 160;
	setp.ge.s32 	%p86, %r561, %r204;
	@%p86 bra 	$L__BB39_105;
	st.global.u32 	[%rd15+640], %r190;
$L__BB39_105:
	add.s32 	%r567, %r536, 192;
	setp.ge.s32 	%p87, %r567, %r204;
	@%p87 bra 	$L__BB39_107;
	st.global.u32 	[%rd15+768], %r191;
$L__BB39_107:
	add.s32 	%r573, %r536, 224;
	setp.ge.s32 	%p88, %r573, %r204;
	@%p88 bra 	$L__BB39_109;
	st.global.u32 	[%rd15+896], %r192;
$L__BB39_109:
	setp.ge.s32 	%p89, %r95, %r204;
	@%p89 bra 	$L__BB39_111;
	st.global.u32 	[%rd15+1024], %r193;
$L__BB39_111:
	setp.ge.s32 	%p90, %r98, %r204;
	@%p90 bra 	$L__BB39_113;
	st.global.u32 	[%rd15+1152], %r194;
$L__BB39_113:
	add.s32 	%r579, %r536, 320;
	setp.ge.s32 	%p91, %r579, %r204;
	@%p91 bra 	$L__BB39_115;
	st.global.u32 	[%rd15+1280], %r195;
$L__BB39_115:
	add.s32 	%r585, %r536, 352;
	setp.ge.s32 	%p92, %r585, %r204;
	@%p92 bra 	$L__BB39_117;
	st.global.u32 	[%rd15+1408], %r196;
$L__BB39_117:
	add.s32 	%r591, %r536, 384;
	setp.ge.s32 	%p93, %r591, %r204;
	@%p93 bra 	$L__BB39_119;
	st.global.u32 	[%rd15+1536], %r197;
$L__BB39_119:
	add.s32 	%r597, %r536, 416;
	setp.ge.s32 	%p94, %r597, %r204;
	@%p94 bra 	$L__BB39_121;
	st.global.u32 	[%rd15+1664], %r198;
$L__BB39_121:
	add.s32 	%r603, %r536, 448;
	setp.ge.s32 	%p95, %r603, %r204;
	@%p95 bra 	$L__BB39_123;
	st.global.u32 	[%rd15+1792], %r199;
$L__BB39_123:
	add.s32 	%r609, %r536, 480;
	setp.ge.s32 	%p96, %r609, %r204;
	@%p96 bra 	$L__BB39_125;
	st.global.u32 	[%rd15+1920], %r200;
$L__BB39_125:
	add.s32 	%r615, %r536, 512;
	setp.ge.s32 	%p97, %r615, %r204;
	@%p97 bra 	$L__BB39_127;
	st.global.u32 	[%rd15+2048], %r201;
$L__BB39_127:
	setp.ge.s32 	%p98, %r115, %r204;
	@%p98 bra 	$L__BB39_129;
	st.global.u32 	[%rd15+2176], %r202;
$L__BB39_129:
	setp.ge.s32 	%p99, %r118, %r204;
	@%p99 bra 	$L__BB39_131;
	st.global.u32 	[%rd15+2304], %r203;
$L__BB39_131:
	ret;

}
	// .globl	_ZN3cub18CUB_300001_SM_10006detail4scan23DeviceCompactInitKernelINS0_13ScanTileStateIiLb1EEEPlEEvT_iT0_
.visible .entry _ZN3cub18CUB_300001_SM_10006detail4scan23DeviceCompactInitKernelINS0_13ScanTileStateIiLb1EEEPlEEvT_iT0_(
	.param .align 8 .b8 _ZN3cub18CUB_300001_SM_10006detail4scan23DeviceCompactInitKernelINS0_13ScanTileStateIiLb1EEEPlEEvT_iT0__param_0[8],
	.param .u32 _ZN3cub18CUB_300001_SM_10006detail4scan23DeviceCompactInitKernelINS0_13ScanTileStateIiLb1EEEPlEEvT_iT0__param_1,
	.param .u64 .ptr .align 1 _ZN3cub18CUB_300001_SM_10006detail4scan23DeviceCompactInitKernelINS0_13ScanTileStateIiLb1EEEPlEEvT_iT0__param_2
)
{
	.reg .pred 	%p<6>;
	.reg .b32 	%r<11>;
	.reg .b64 	%rd<10>;

	ld.param.u64 	%rd3, [_ZN3cub18CUB_300001_SM_10006detail4scan23DeviceCompactInitKernelINS0_13ScanTileStateIiLb1EEEPlEEvT_iT0__param_0];
	ld.param.u32 	%r4, [_ZN3cub18CUB_300001_SM_10006detail4scan23DeviceCompactInitKernelINS0_13ScanTileStateIiLb1EEEPlEEvT_iT0__param_1];
	ld.param.u64 	%rd2, [_ZN3cub18CUB_300001_SM_10006detail4scan23DeviceCompactInitKernelINS0_13ScanTileStateIiLb1EEEPlEEvT_iT0__param_2];
	cvta.to.global.u64 	%rd1, %rd3;
	mov.u32 	%r1, %ctaid.x;
	mov.u32 	%r5, %ntid.x;
	mov.u32 	%r2, %tid.x;
	mad.lo.s32 	%r3, %r1, %r5, %r2;
	setp.ge.s32 	%p1, %r3, %r4;
	@%p1 bra 	$L__BB40_2;
	mul.wide.s32 	%rd4, %r3, 8;
	add.s64 	%rd5, %rd1, %rd4;
	mov.b32 	%r6, 0;
	mov.b32 	%r7, 99;
	st.global.v2.u32 	[%rd5+256], {%r7, %r6};
$L__BB40_2:
	setp.ne.s32 	%p2, %r1, 0;
	setp.gt.u32 	%p3, %r2, 31;
	or.pred  	%p4, %p2, %p3;
	@%p4 bra 	$L__BB40_4;
	mul.wide.u32 	%rd6, %r2, 8;
	add.s64 	%rd7, %rd1, %rd6;
	mov.b32 	%r9, 0;
	st.global.v2.u32 	[%rd7], {%r9, %r9};
$L__BB40_4:
	or.b32  	%r10, %r1, %r2;
	setp.ne.s32 	%p5, %r10, 0;
	@%p5 bra 	$L__BB40_6;
	cvta.to.global.u64 	%rd8, %rd2;
	mov.b64 	%rd9, 0;
	st.global.u64 	[%rd8], %rd9;
$L__BB40_6:
	ret;

}
	// .globl	_ZN3cub18CUB_300001_SM_10006detail6select23DeviceSelectSweepKernelINS2_10policy_hubIiN4cuda3std3__45tupleIJiiEEEiLb0ELNS0_10SelectImplE0EE10Policy1000EN6thrust24THRUST_300001_SM_1000_NS6detail15normal_iteratorINSE_10device_ptrIiEEEENSE_12zip_iteratorINS8_IJSJ_SJ_EEEEENSG_INSH_IxEEEEPlNS0_13ScanTileStateIiLb1EEE15IsValidNextFreeNS0_8NullTypeEiNS2_19streaming_context_tIlLb1EEELSA_0EEEvT0_T1_T2_T3_T4_T5_T6_T7_iT8_NS1_7vsmem_tE
.visible .entry _ZN3cub18CUB_300001_SM_10006detail6select23DeviceSelectSweepKernelINS2_10policy_hubIiN4cuda3std3__45tupleIJiiEEEiLb0ELNS0_10SelectImplE0EE10Policy1000EN6thrust24THRUST_300001_SM_1000_NS6detail15normal_iteratorINSE_10device_ptrIiEEEENSE_12zip_iteratorINS8_IJSJ_SJ_EEEEENSG_INSH_IxEEEEPlNS0_13ScanTileStateIiLb1EEE15IsValidNextFreeNS0_8NullTypeEiNS2_19streaming_context_tIlLb1EEELSA_0EEEvT0_T1_T2_T3_T4_T5_T6_T7_iT8_NS1_7vsmem_tE(
	.param .align 8 .b8 _ZN3cub18CUB_300001_SM_10006detail6select23DeviceSelectSweepKernelINS2_10policy_hubIiN4cuda3std3__45tupleIJiiEEEiLb0ELNS0_10SelectImplE0EE10Policy1000EN6thrust24THRUST_300001_SM_1000_NS6detail15normal_iteratorINSE_10device_ptrIiEEEENSE_12zip_iteratorINS8_IJSJ_SJ_EEEEENSG_INSH_IxEEEEPlNS0_13ScanTileStateIiLb1EEE15IsValidNextFreeNS0_8NullTypeEiNS2_19streaming_context_tIlLb1EEELSA_0EEEvT0_T1_T2_T3_T4_T5_T6_T7_iT8_NS1_7vsmem_tE_param_0[8],
	.param .align 8 .b8 _ZN3cub18CUB_300001_SM_10006detail6select23DeviceSelectSweepKernelINS2_10policy_hubIiN4cuda3std3__45tupleIJiiEEEiLb0ELNS0_10SelectImplE0EE10Policy1000EN6thrust24THRUST_300001_SM_1000_NS6detail15normal_iteratorINSE_10device_ptrIiEEEENSE_12zip_iteratorINS8_IJSJ_SJ_EEEEENSG_INSH_IxEEEEPlNS0_13ScanTileStateIiLb1EEE15IsValidNextFreeNS0_8NullTypeEiNS2_19streaming_context_tIlLb1EEELSA_0EEEvT0_T1_T2_T3_T4_T5_T6_T7_iT8_NS1_7vsmem_tE_param_1[16],
	.param .align 8 .b8 _ZN3cub18CUB_300001_SM_10006detail6select23DeviceSelectSweepKernelINS2_10policy_hubIiN4cuda3std3__45tupleIJiiEEEiLb0ELNS0_10SelectImplE0EE10Policy1000EN6thrust24THRUST_300001_SM_1000_NS6detail15normal_iteratorINSE_10device_ptrIiEEEENSE_12zip_iteratorINS8_IJSJ_SJ_EEEEENSG_INSH_IxEEEEPlNS0_13ScanTileStateIiLb1EEE15IsValidNextFreeNS0_8NullTypeEiNS2_19streaming_context_tIlLb1EEELSA_0EEEvT0_T1_T2_T3_T4_T5_T6_T7_iT8_NS1_7vsmem_tE_param_2[8],
	.param .u64 .ptr .align 1 _ZN3cub18CUB_300001_SM_10006detail6select23DeviceSelectSweepKernelINS2_10policy_hubIiN4cuda3std3__45tupleIJiiEEEiLb0ELNS0_10SelectImplE0EE10Policy1000EN6thrust24THRUST_300001_SM_1000_NS6detail15normal_iteratorINSE_10device_ptrIiEEEENSE_12zip_iteratorINS8_IJSJ_SJ_EEEEENSG_INSH_IxEEEEPlNS0_13ScanTileStateIiLb1EEE15IsValidNextFreeNS0_8NullTypeEiNS2_19streaming_context_tIlLb1EEELSA_0EEEvT0_T1_T2_T3_T4_T5_T6_T7_iT8_NS1_7vsmem_tE_param_3,
	.param .align 8 .b8 _ZN3cub18CUB_300001_SM_10006detail6select23DeviceSelectSweepKernelINS2_10policy_hubIiN4cuda3std3__45tupleIJiiEEEiLb0ELNS0_10SelectImplE0EE10Policy1000EN6thrust24THRUST_300001_SM_1000_NS6detail15normal_iteratorINSE_10device_ptrIiEEEENSE_12zip_iteratorINS8_IJSJ_SJ_EEEEENSG_INSH_IxEEEEPlNS0_13ScanTileStateIiLb1EEE15IsValidNextFreeNS0_8NullTypeEiNS2_19streaming_context_tIlLb1EEELSA_0EEEvT0_T1_T2_T3_T4_T5_T6_T7_iT8_NS1_7vsmem_tE_param_4[8],
	.param .align 8 .b8 _ZN3cub18CUB_300001_SM_10006detail6select23DeviceSelectSweepKernelINS2_10policy_hubIiN4cuda3std3__45tupleIJiiEEEiLb0ELNS0_10SelectImplE0EE10Policy1000EN6thrust24THRUST_300001_SM_1000_NS6detail15normal_iteratorINSE_10device_ptrIiEEEENSE_12zip_iteratorINS8_IJSJ_SJ_EEEEENSG_INSH_IxEEEEPlNS0_13ScanTileStateIiLb1EEE15IsValidNextFreeNS0_8NullTypeEiNS2_19streaming_context_tIlLb1EEELSA_0EEEvT0_T1_T2_T3_T4_T5_T6_T7_iT8_NS1_7vsmem_tE_param_5[8],
	.param .align 1 .b8 _ZN3cub18CUB_300001_SM_10006detail6select23DeviceSelectSweepKernelINS2_10policy_hubIiN4cuda3std3__45tupleIJiiEEEiLb0ELNS0_10SelectImplE0EE10Policy1000EN6thrust24THRUST_300001_SM_1000_NS6detail15normal_iteratorINSE_10device_ptrIiEEEENSE_12zip_iteratorINS8_IJSJ_SJ_EEEEENSG_INSH_IxEEEEPlNS0_13ScanTileStateIiLb1EEE15IsValidNextFreeNS0_8NullTypeEiNS2_19streaming_context_tIlLb1EEELSA_0EEEvT0_T1_T2_T3_T4_T5_T6_T7_iT8_NS1_7vsmem_tE_param_6[1],
	.param .u32 _ZN3cub18CUB_300001_SM_10006detail6select23DeviceSelectSweepKernelINS2_10policy_hubIiN4cuda3std3__45tupleIJiiEEEiLb0ELNS0_10SelectImplE0EE10Policy1000EN6thrust24THRUST_300001_SM_1000_NS6detail15normal_iteratorINSE_10device_ptrIiEEEENSE_12zip_iteratorINS8_IJSJ_SJ_EEEEENSG_INSH_IxEEEEPlNS0_13ScanTileStateIiLb1EEE15IsValidNextFreeNS0_8NullTypeEiNS2_19streaming_context_tIlLb1EEELSA_0EEEvT0_T1_T2_T3_T4_T5_T6_T7_iT8_NS1_7vsmem_tE_param_7,
	.param .u32 _ZN3cub18CUB_300001_SM_10006detail6select23DeviceSelectSweepKernelINS2_10policy_hubIiN4cuda3std3__45tupleIJiiEEEiLb0ELNS0_10SelectImplE0EE10Policy1000EN6thrust24THRUST_300001_SM_1000_NS6detail15normal_iteratorINSE_10device_ptrIiEEEENSE_12zip_iteratorINS8_IJSJ_SJ_EEEEENSG_INSH_IxEEEEPlNS0_13ScanTileStateIiLb1EEE15IsValidNextFreeNS0_8NullTypeEiNS2_19streaming_context_tIlLb1EEELSA_0EEEvT0_T1_T2_T3_T4_T5_T6_T7_iT8_NS1_7vsmem_tE_param_8,
	.param .align 8 .b8 _ZN3cub18CUB_300001_SM_10006detail6select23DeviceSelectSweepKernelINS2_10policy_hubIiN4cuda3std3__45tupleIJiiEEEiLb0ELNS0_10SelectImplE0EE10Policy1000EN6thrust24THRUST_300001_SM_1000_NS6detail15normal_iteratorINSE_10device_ptrIiEEEENSE_12zip_iteratorINS8_IJSJ_SJ_EEEEENSG_INSH_IxEEEEPlNS0_13ScanTileStateIiLb1EEE15IsValidNextFreeNS0_8NullTypeEiNS2_19streaming_context_tIlLb1EEELSA_0EEEvT0_T1_T2_T3_T4_T5_T6_T7_iT8_NS1_7vsmem_tE_param_9[40],
	.param .align 8 .b8 _ZN3cub18CUB_300001_SM_10006detail6select23DeviceSelectSweepKernelINS2_10policy_hubIiN4cuda3std3__45tupleIJiiEEEiLb0ELNS0_10SelectImplE0EE10Policy1000EN6thrust24THRUST_300001_SM_1000_NS6detail15normal_iteratorINSE_10device_ptrIiEEEENSE_12zip_iteratorINS8_IJSJ_SJ_EEEEENSG_INSH_IxEEEEPlNS0_13ScanTileStateIiLb1EEE15IsValidNextFreeNS0_8NullTypeEiNS2_19streaming_context_tIlLb1EEELSA_0EEEvT0_T1_T2_T3_T4_T5_T6_T7_iT8_NS1_7vsmem_tE_param_10[8]
)
.maxntid 512
{
	.reg .pred 	%p<767>;
	.reg .b16 	%rs<94>;
	.reg .b32 	%r<1588>;
	.reg .b64 	%rd<990>;
	// demoted variable
	.shared .align 16 .b8 _ZZN3cub18CUB_300001_SM_10006detail6select23DeviceSelectSweepKernelINS2_10policy_hubIiN4cuda3std3__45tupleIJiiEEEiLb0ELNS0_10SelectImplE0EE10Policy1000EN6thrust24THRUST_300001_SM_1000_NS6detail15normal_iteratorINSE_10device_ptrIiEEEENSE_12zip_iteratorINS8_IJSJ_SJ_EEEEENSG_INSH_IxEEEEPlNS0_13ScanTileStateIiLb1EEE15IsValidNextFreeNS0_8NullTypeEiNS2_19streaming_context_tIlLb1EEELSA_0EEEvT0_T1_T2_T3_T4_T5_T6_T7_iT8_NS1_7vsmem_tEE19static_temp_storage[28672];
	ld.param.u64 	%rd2, [_ZN3cub18CUB_300001_SM_10006detail6select23DeviceSelectSweepKernelINS2_10policy_hubIiN4cuda3std3__45tupleIJiiEEEiLb0ELNS0_10SelectImplE0EE10Policy1000EN6thrust24THRUST_300001_SM_1000_NS6detail15normal_iteratorINSE_10device_ptrIiEEEENSE_12zip_iteratorINS8_IJSJ_SJ_EEEEENSG_INSH_IxEEEEPlNS0_13ScanTileStateIiLb1EEE15IsValidNextFreeNS0_8NullTypeEiNS2_19streaming_context_tIlLb1EEELSA_0EEEvT0_T1_T2_T3_T4_T5_T6_T7_iT8_NS1_7vsmem_tE_param_4];
	ld.param.u64 	%rd7, [_ZN3cub18CUB_300001_SM_10006detail6select23DeviceSelectSweepKernelINS2_10policy_hubIiN4cuda3std3__45tupleIJiiEEEiLb0ELNS0_10SelectImplE0EE10Policy1000EN6thrust24THRUST_300001_SM_1000_NS6detail15normal_iteratorINSE_10device_ptrIiEEEENSE_12zip_iteratorINS8_IJSJ_SJ_EEEEENSG_INSH_IxEEEEPlNS0_13ScanTileStateIiLb1EEE15IsValidNextFreeNS0_8NullTypeEiNS2_19streaming_context_tIlLb1EEELSA_0EEEvT0_T1_T2_T3_T4_T5_T6_T7_iT8_NS1_7vsmem_tE_param_5];
	ld.param.u64 	%rd265, [_ZN3cub18CUB_300001_SM_10006detail6select23DeviceSelectSweepKernelINS2_10policy_hubIiN4cuda3std3__45tupleIJiiEEEiLb0ELNS0_10SelectImplE0EE10Policy1000EN6thrust24THRUST_300001_SM_1000_NS6detail15normal_iteratorINSE_10device_ptrIiEEEENSE_12zip_iteratorINS8_IJSJ_SJ_EEEEENSG_INSH_IxEEEEPlNS0_13ScanTileStateIiLb1EEE15IsValidNextFreeNS0_8NullTypeEiNS2_19streaming_context_tIlLb1EEELSA_0EEEvT0_T1_T2_T3_T4_T5_T6_T7_iT8_NS1_7vsmem_tE_param_1+8];
	ld.param.u64 	%rd266, [_ZN3cub18CUB_300001_SM_10006detail6select23DeviceSelectSweepKernelINS2_10policy_hubIiN4cuda3std3__45tupleIJiiEEEiLb0ELNS0_10SelectImplE0EE10Policy1000EN6thrust24THRUST_300001_SM_1000_NS6detail15normal_iteratorINSE_10device_ptrIiEEEENSE_12zip_iteratorINS8_IJSJ_SJ_EEEEENSG_INSH_IxEEEEPlNS0_13ScanTileStateIiLb1EEE15IsValidNextFreeNS0_8NullTypeEiNS2_19streaming_context_tIlLb1EEELSA_0EEEvT0_T1_T2_T3_T4_T5_T6_T7_iT8_NS1_7vsmem_tE_param_1];
	ld.param.u64 	%rd267, [_ZN3cub18CUB_300001_SM_10006detail6select23DeviceSelectSweepKernelINS2_10policy_hubIiN4cuda3std3__45tupleIJiiEEEiLb0ELNS0_10SelectImplE0EE10Policy1000EN6thrust24THRUST_300001_SM_1000_NS6detail15normal_iteratorINSE_10device_ptrIiEEEENSE_12zip_iteratorINS8_IJSJ_SJ_EEEEENSG_INSH_IxEEEEPlNS0_13ScanTileStateIiLb1EEE15IsValidNextFreeNS0_8NullTypeEiNS2_19streaming_context_tIlLb1EEELSA_0EEEvT0_T1_T2_T3_T4_T5_T6_T7_iT8_NS1_7vsmem_tE_param_2];
	ld.param.u64 	%rd268, [_ZN3cub18CUB_300001_SM_10006detail6select23DeviceSelectSweepKernelINS2_10policy_hubIiN4cuda3std3__45tupleIJiiEEEiLb0ELNS0_10SelectImplE0EE10Policy1000EN6thrust24THRUST_300001_SM_1000_NS6detail15normal_iteratorINSE_10device_ptrIiEEEENSE_12zip_iteratorINS8_IJSJ_SJ_EEEEENSG_INSH_IxEEEEPlNS0_13ScanTileStateIiLb1EEE15IsValidNextFreeNS0_8NullTypeEiNS2_19streaming_context_tIlLb1EEELSA_0EEEvT0_T1_T2_T3_T4_T5_T6_T7_iT8_NS1_7vsmem_tE_param_0];
	ld.param.u32 	%r449, [_ZN3cub18CUB_300001_SM_10006detail6select23DeviceSelectSweepKernelINS2_10policy_hubIiN4cuda3std3__45tupleIJiiEEEiLb0ELNS0_10SelectImplE0EE10Policy1000EN6thrust24THRUST_300001_SM_1000_NS6detail15normal_iteratorINSE_10device_ptrIiEEEENSE_12zip_iteratorINS8_IJSJ_SJ_EEEEENSG_INSH_IxEEEEPlNS0_13ScanTileStateIiLb1EEE15IsValidNextFreeNS0_8NullTypeEiNS2_19streaming_context_tIlLb1EEELSA_0EEEvT0_T1_T2_T3_T4_T5_T6_T7_iT8_NS1_7vsmem_tE_param_8];
	mov.b64 	%rd264, _ZN3cub18CUB_300001_SM_10006detail6select23DeviceSelectSweepKernelINS2_10policy_hubIiN4cuda3std3__45tupleIJiiEEEiLb0ELNS0_10SelectImplE0EE10Policy1000EN6thrust24THRUST_300001_SM_1000_NS6detail15normal_iteratorINSE_10device_ptrIiEEEENSE_12zip_iteratorINS8_IJSJ_SJ_EEEEENSG_INSH_IxEEEEPlNS0_13ScanTileStateIiLb1EEE15IsValidNextFreeNS0_8NullTypeEiNS2_19streaming_context_tIlLb1EEELSA_0EEEvT0_T1_T2_T3_T4_T5_T6_T7_iT8_NS1_7vsmem_tE_param_9;
	mov.u64 	%rd1, %rd264;
	cvta.to.global.u64 	%rd3, %rd268;
	cvta.to.global.u64 	%rd4, %rd267;
	cvta.to.global.u64 	%rd5, %rd266;
	cvta.to.global.u64 	%rd6, %rd265;
	mov.u32 	%r450, %ctaid.x;
	mov.u32 	%r451, %nctaid.y;
	mov.u32 	%r452, %ctaid.y;
	mad.lo.s32 	%r1512, %r450, %r451, %r452;
	mul.lo.s32 	%r2, %r1512, 7168;
	add.s32 	%r453, %r449, -1;
	setp.ge.s32 	%p113, %r1512, %r453;
	@%p113 bra 	$L__BB41_228;
	setp.ne.s32 	%p513, %r1512, 0;
	@%p513 bra 	$L__BB41_108;
	ld.param.u8 	%rs74, [%rd1];
	setp.eq.s16 	%p640, %rs74, 0;
	ld.param.u64 	%rd741, [%rd1+16];
	selp.b64 	%rd742, %rd741, 0, %p640;
	cvt.u64.u32 	%rd743, %r2;
	add.s64 	%rd744, %rd742, %rd743;
	mov.u32 	%r1509, %tid.x;
	mul.lo.s32 	%r1345, %r1509, 14;
	cvt.u64.u32 	%rd745, %r1345;
	add.s64 	%rd746, %rd744, %rd745;
	shl.b64 	%rd747, %rd746, 2;
	add.s64 	%rd748, %rd3, %rd747;
	ld.global.u32 	%r4, [%rd748];
	ld.global.u32 	%r5, [%rd748+4];
	ld.global.u32 	%r6, [%rd748+8];
	ld.global.u32 	%r7, [%rd748+12];
	ld.global.u32 	%r8, [%rd748+16];
	ld.global.u32 	%r9, [%rd748+20];
	ld.global.u32 	%r10, [%rd748+24];
	ld.global.u32 	%r11, [%rd748+28];
	ld.global.u32 	%r12, [%rd748+32];
	ld.global.u32 	%r13, [%rd748+36];
	ld.global.u32 	%r14, [%rd748+40];
	ld.global.u32 	%r15, [%rd748+44];
	ld.global.u32 	%r16, [%rd748+48];
	ld.global.u32 	%r17, [%rd748+52];
	bar.sync 	0;
	add.s64 	%rd749, %rd5, %rd747;
	add.s64 	%rd750, %rd6, %rd747;
	ld.global.u32 	%r1346, [%rd749];
	ld.global.u32 	%r1348, [%rd750];
	ld.global.u32 	%r1349, [%rd749+4];
	ld.global.u32 	%r1351, [%rd750+4];
	ld.global.u32 	%r1352, [%rd749+8];
	ld.global.u32 	%r1354, [%rd750+8];
	ld.global.u32 	%r1355, [%rd749+12];
	ld.global.u32 	%r1357, [%rd750+12];
	ld.global.u32 	%r1358, [%rd749+16];
	ld.global.u32 	%r1360, [%rd750+16];
	ld.global.u32 	%r1361, [%rd749+20];
	ld.global.u32 	%r1363, [%rd750+20];
	ld.global.u32 	%r1364, [%rd749+24];
	ld.global.u32 	%r1366, [%rd750+24];
	ld.global.u32 	%r1367, [%rd749+28];
	ld.global.u32 	%r1369, [%rd750+28];
	ld.global.u32 	%r1370, [%rd749+32];
	ld.global.u32 	%r1372, [%rd750+32];
	ld.global.u32 	%r1373, [%rd749+36];
	ld.global.u32 	%r1375, [%rd750+36];
	ld.global.u32 	%r1376, [%rd749+40];
	ld.global.u32 	%r1378, [%rd750+40];
	ld.global.u32 	%r1379, [%rd749+44];
	ld.global.u32 	%r1381, [%rd750+44];
	ld.global.u32 	%r1382, [%rd749+48];
	ld.global.u32 	%r1384, [%rd750+48];
	ld.global.u32 	%r1385, [%rd749+52];
	ld.global.u32 	%r1387, [%rd750+52];
	cvt.s64.s32 	%rd751, %r1346;
	setp.eq.s32 	%p641, %r1348, 0;
	setp.lt.s64 	%p642, %rd7, %rd751;
	and.pred  	%p1, %p641, %p642;
	selp.u32 	%r18, 1, 0, %p1;
	cvt.s64.s32 	%rd752, %r1349;
	setp.eq.s32 	%p643, %r1351, 0;
	setp.lt.s64 	%p644, %rd7, %rd752;
	and.pred  	%p2, %p643, %p644;
	selp.u32 	%r1388, 1, 0, %p2;
	cvt.s64.s32 	%rd753, %r1352;
	setp.eq.s32 	%p645, %r1354, 0;
	setp.lt.s64 	%p646, %rd7, %rd753;
	and.pred  	%p3, %p645, %p646;
	selp.u32 	%r1389, 1, 0, %p3;
	cvt.s64.s32 	%rd754, %r1355;
	setp.eq.s32 	%p647, %r1357, 0;
	setp.lt.s64 	%p648, %rd7, %rd754;
	and.pred  	%p4, %p647, %p648;
	selp.u32 	%r1390, 1, 0, %p4;
	cvt.s64.s32 	%rd755, %r1358;
	setp.eq.s32 	%p649, %r1360, 0;
	setp.lt.s64 	%p650, %rd7, %rd755;
	and.pred  	%p5, %p649, %p650;
	selp.u32 	%r1391, 1, 0, %p5;
	cvt.s64.s32 	%rd756, %r1361;
	setp.eq.s32 	%p651, %r1363, 0;
	setp.lt.s64 	%p652, %rd7, %rd756;
	and.pred  	%p6, %p651, %p652;
	selp.u32 	%r1392, 1, 0, %p6;
	cvt.s64.s32 	%rd757, %r1364;
	setp.eq.s32 	%p653, %r1366, 0;
	setp.lt.s64 	%p654, %rd7, %rd757;
	and.pred  	%p7, %p653, %p654;
	selp.u32 	%r1393, 1, 0, %p7;
	cvt.s64.s32 	%rd758, %r1367;
	setp.eq.s32 	%p655, %r1369, 0;
	setp.lt.s64 	%p656, %rd7, %rd758;
	and.pred  	%p8, %p655, %p656;
	selp.u32 	%r1394, 1, 0, %p8;
	cvt.s64.s32 	%rd759, %r1370;
	setp.eq.s32 	%p657, %r1372, 0;
	setp.lt.s64 	%p658, %rd7, %rd759;
	and.pred  	%p9, %p657, %p658;
	selp.u32 	%r1395, 1, 0, %p9;
	cvt.s64.s32 	%rd760, %r1373;
	setp.eq.s32 	%p659, %r1375, 0;
	setp.lt.s64 	%p660, %rd7, %rd760;
	and.pred  	%p10, %p659, %p660;
	selp.u32 	%r1396, 1, 0, %p10;
	cvt.s64.s32 	%rd761, %r1376;
	setp.eq.s32 	%p661, %r1378, 0;
	setp.lt.s64 	%p662, %rd7, %rd761;
	and.pred  	%p11, %p661, %p662;
	selp.u32 	%r1397, 1, 0, %p11;
	cvt.s64.s32 	%rd762, %r1379;
	setp.eq.s32 	%p663, %r1381, 0;
	setp.lt.s64 	%p664, %rd7, %rd762;
	and.pred  	%p12, %p663, %p664;
	selp.u32 	%r1398, 1, 0, %p12;
	cvt.s64.s32 	%rd763, %r1382;
	setp.eq.s32 	%p665, %r1384, 0;
	setp.lt.s64 	%p666, %rd7, %rd763;
	and.pred  	%p13, %p665, %p666;
	selp.u32 	%r1399, 1, 0, %p13;
	cvt.s64.s32 	%rd764, %r1385;
	setp.eq.s32 	%p667, %r1387, 0;
	setp.lt.s64 	%p668, %rd7, %rd764;
	and.pred  	%p14, %p667, %p668;
	selp.u32 	%r1400, 1, 0, %p14;
	bar.sync 	0;
	add.s32 	%r19, %r1388, %r18;
	add.s32 	%r20, %r19, %r1389;
	add.s32 	%r21, %r20, %r1390;
	add.s32 	%r22, %r21, %r1391;
	add.s32 	%r23, %r22, %r1392;
	add.s32 	%r24, %r23, %r1393;
	add.s32 	%r25, %r24, %r1394;
	add.s32 	%r26, %r25, %r1395;
	add.s32 	%r27, %r26, %r1396;
	add.s32 	%r28, %r27, %r1397;
	add.s32 	%r29, %r28, %r1398;
	add.s32 	%r30, %r29, %r1399;
	add.s32 	%r1319, %r30, %r1400;
	shr.u32 	%r32, %r1509, 5;
	// begin inline asm
	mov.u32 %r1314, %laneid;
	// end inline asm
	mov.b32 	%r1317, 1;
	mov.b32 	%r1342, 0;
	mov.b32 	%r1344, -1;
	// begin inline asm
	{  .reg .s32 r0;  .reg .pred p;  shfl.sync.up.b32 r0|p, %r1319, %r1317, %r1342, %r1344;  @p add.s32 r0, r0, %r1319;  mov.s32 %r1315, r0;}
	// end inline asm
	mov.b32 	%r1323, 2;
	// begin inline asm
	{  .reg .s32 r0;  .reg .pred p;  shfl.sync.up.b32 r0|p, %r1315, %r1323, %r1342, %r1344;  @p add.s32 r0, r0, %r1315;  mov.s32 %r1321, r0;}
	// end inline asm
	mov.b32 	%r1329, 4;
	// begin inline asm
	{  .reg .s32 r0;  .reg .pred p;  shfl.sync.up.b32 r0|p, %r1321, %r1329, %r1342, %r1344;  @p add.s32 r0, r0, %r1321;  mov.s32 %r1327, r0;}
	// end inline asm
	mov.b32 	%r1335, 8;
	// begin inline asm
	{  .reg .s32 r0;  .reg .pred p;  shfl.sync.up.b32 r0|p, %r1327, %r1335, %r1342, %r1344;  @p add.s32 r0, r0, %r1327;  mov.s32 %r1333, r0;}
	// end inline asm
	mov.b32 	%r1341, 16;
	// begin inline asm
	{  .reg .s32 r0;  .reg .pred p;  shfl.sync.up.b32 r0|p, %r1333, %r1341, %r1342, %r1344;  @p add.s32 r0, r0, %r1333;  mov.s32 %r1339, r0;}
	// end inline asm
	setp.ne.s32 	%p669, %r1314, 31;
	@%p669 bra 	$L__BB41_4;
	shl.b32 	%r1401, %r32, 2;
	mov.u32 	%r1402, _ZZN3cub18CUB_300001_SM_10006detail6select23DeviceSelectSweepKernelINS2_10policy_hubIiN4cuda3std3__45tupleIJiiEEEiLb0ELNS0_10SelectImplE0EE10Policy1000EN6thrust24THRUST_300001_SM_1000_NS6detail15normal_iteratorINSE_10device_ptrIiEEEENSE_12zip_iteratorINS8_IJSJ_SJ_EEEEENSG_INSH_IxEEEEPlNS0_13ScanTileStateIiLb1EEE15IsValidNextFreeNS0_8NullTypeEiNS2_19streaming_context_tIlLb1EEELSA_0EEEvT0_T1_T2_T3_T4_T5_T6_T7_iT8_NS1_7vsmem_tEE19static_temp_storage;
	add.s32 	%r1403, %r1402, %r1401;
	st.shared.u32 	[%r1403], %r1339;
$L__BB41_4:
	bar.sync 	0;
	ld.shared.v4.u32 	{%r35, %r36, %r37, %r38}, [_ZZN3cub18CUB_300001_SM_10006detail6select23DeviceSelectSweepKernelINS2_10policy_hubIiN4cuda3std3__45tupleIJiiEEEiLb0ELNS0_10SelectImplE0EE10Policy1000EN6thrust24THRUST_300001_SM_1000_NS6detail15normal_iteratorINSE_10device_ptrIiEEEENSE_12zip_iteratorINS8_IJSJ_SJ_EEEEENSG_INSH_IxEEEEPlNS0_13ScanTileStateIiLb1EEE15IsValidNextFreeNS0_8NullTypeEiNS2_19streaming_context_tIlLb1EEELSA_0EEEvT0_T1_T2_T3_T4_T5_T6_T7_iT8_NS1_7vsmem_tEE19static_temp_storage];
	add.s32 	%r1404, %r36, %r35;
	setp.eq.s32 	%p670, %r32, 2;
	selp.b32 	%r1405, %r1404, %r35, %p670;
	add.s32 	%r1406, %r1404, %r37;
	setp.eq.s32 	%p671, %r32, 3;
	selp.b32 	%r1407, %r1406, %r1405, %p671;
	add.s32 	%r1408, %r1406, %r38;
	setp.eq.s32 	%p672, %r32, 4;
	selp.b32 	%r1409, %r1408, %r1407, %p672;
	ld.shared.v4.u32 	{%r39, %r40, %r41, %r42}, [_ZZN3cub18CUB_300001_SM_10006detail6select23DeviceSelectSweepKernelINS2_10policy_hubIiN4cuda3std3__45tupleIJiiEEEiLb0ELNS0_10SelectImplE0EE10Policy1000EN6thrust24THRUST_300001_SM_1000_NS6detail15normal_iteratorINSE_10device_ptrIiEEEENSE_12zip_iteratorINS8_IJSJ_SJ_EEEEENSG_INSH_IxEEEEPlNS0_13ScanTileStateIiLb1EEE15IsValidNextFreeNS0_8NullTypeEiNS2_19streaming_context_tIlLb1EEELSA_0EEEvT0_T1_T2_T3_T4_T5_T6_T7_iT8_NS1_7vsmem_tEE19static_temp_storage+16];
	add.s32 	%r1410, %r1408, %r39;
	setp.eq.s32 	%p673, %r32, 5;
	selp.b32 	%r1411, %r1410, %r1409, %p673;
	add.s32 	%r1412, %r1410, %r40;
	setp.eq.s32 	%p674, %r32, 6;
	selp.b32 	%r1413, %r1412, %r1411, %p674;
	add.s32 	%r1414, %r1412, %r41;
	setp.eq.s32 	%p675, %r32, 7;
	selp.b32 	%r1415, %r1414, %r1413, %p675;
	add.s32 	%r1416, %r1414, %r42;
	setp.eq.s32 	%p676, %r32, 8;
	selp.b32 	%r1417, %r1416, %r1415, %p676;
	ld.shared.v4.u32 	{%r43, %r44, %r45, %r46}, [_ZZN3cub18CUB_300001_SM_10006detail6select23DeviceSelectSweepKernelINS2_10policy_hubIiN4cuda3std3__45tupleIJiiEEEiLb0ELNS0_10SelectImplE0EE10Policy1000EN6thrust24THRUST_300001_SM_1000_NS6detail15normal_iteratorINSE_10device_ptrIiEEEENSE_12zip_iteratorINS8_IJSJ_SJ_EEEEENSG_INSH_IxEEEEPlNS0_13ScanTileStateIiLb1EEE15IsValidNextFreeNS0_8NullTypeEiNS2_19streaming_context_tIlLb1EEELSA_0EEEvT0_T1_T2_T3_T4_T5_T6_T7_iT8_NS1_7vsmem_tEE19static_temp_storage+32];
	add.s32 	%r1418, %r1416, %r43;
	setp.eq.s32 	%p677, %r32, 9;
	selp.b32 	%r1419, %r1418, %r1417, %p677;
	add.s32 	%r1420, %r1418, %r44;
	setp.eq.s32 	%p678, %r32, 10;
	selp.b32 	%r1421, %r1420, %r1419, %p678;
	add.s32 	%r1422, %r1420, %r45;
	setp.eq.s32 	%p679, %r32, 11;
	selp.b32 	%r1423, %r1422, %r1421, %p679;
	add.s32 	%r1424, %r1422, %r46;
	setp.eq.s32 	%p680, %r32, 12;
	selp.b32 	%r1425, %r1424, %r1423, %p680;
	ld.shared.v4.u32 	{%r47, %r48, %r49, %r50}, [_ZZN3cub18CUB_300001_SM_10006detail6select23DeviceSelectSweepKernelINS2_10policy_hubIiN4cuda3std3__45tupleIJiiEEEiLb0ELNS0_10SelectImplE0EE10Policy1000EN6thrust24THRUST_300001_SM_1000_NS6detail15normal_iteratorINSE_10device_ptrIiEEEENSE_12zip_iteratorINS8_IJSJ_SJ_EEEEENSG_INSH_IxEEEEPlNS0_13ScanTileStateIiLb1EEE15IsValidNextFreeNS0_8NullTypeEiNS2_19streaming_context_tIlLb1EEELSA_0EEEvT0_T1_T2_T3_T4_T5_T6_T7_iT8_NS1_7vsmem_tEE19static_temp_storage+48];
	add.s32 	%r1426, %r1424, %r47;
	setp.eq.s32 	%p681, %r32, 13;
	selp.b32 	%r1427, %r1426, %r1425, %p681;
	add.s32 	%r1428, %r1426, %r48;
	setp.eq.s32 	%p682, %r32, 14;
	selp.b32 	%r1429, %r1428, %r1427, %p682;
	add.s32 	%r1430, %r1428, %r49;
	setp.eq.s32 	%p683, %r32, 15;
	selp.b32 	%r1431, %r1430, %r1429, %p683;
	add.s32 	%r51, %r1430, %r50;
	setp.lt.u32 	%p684, %r1509, 32;
	selp.b32 	%r1432, 0, %r1431, %p684;
	setp.eq.s32 	%p685, %r1314, 0;
	sub.s32 	%r1433, %r1339, %r1319;
	selp.b32 	%r1434, 0, %r1433, %p685;
	add.s32 	%r52, %r1432, %r1434;
	add.s32 	%r53, %r52, %r18;
	add.s32 	%r54, %r19, %r52;
	add.s32 	%r55, %r20, %r52;
	add.s32 	%r56, %r21, %r52;
	add.s32 	%r57, %r22, %r52;
	add.s32 	%r58, %r23, %r52;
	add.s32 	%r59, %r24, %r52;
	add.s32 	%r60, %r25, %r52;
	add.s32 	%r61, %r26, %r52;
	add.s32 	%r62, %r27, %r52;
	add.s32 	%r63, %r28, %r52;
	add.s32 	%r64, %r29, %r52;
	add.s32 	%r65, %r30, %r52;
	setp.ne.s32 	%p686, %r1509, 0;
	@%p686 bra 	$L__BB41_6;
	add.s64 	%rd765, %rd2, 256;
	mov.b32 	%r1435, 101;
	// begin inline asm
	st.relaxed.gpu.v2.u32 [%rd765], {%r1435, %r51};
	// end inline asm
$L__BB41_6:
	setp.gt.s32 	%p687, %r51, 512;
	@%p687 bra 	$L__BB41_63;
	ld.param.u8 	%rs1, [%rd1];
	ld.param.u64 	%rd766, [%rd1+24];
	cvta.to.global.u64 	%rd8, %rd766;
	@%p1 bra 	$L__BB41_8;
	bra.uni 	$L__BB41_11;
$L__BB41_8:
	setp.ne.s16 	%p688, %rs1, 0;
	mov.b64 	%rd887, 0;
	@%p688 bra 	$L__BB41_10;
	ld.global.u64 	%rd887, [%rd8];
$L__BB41_10:
	cvt.s64.s32 	%rd768, %r52;
	add.s64 	%rd769, %rd887, %rd768;
	shl.b64 	%rd770, %rd769, 3;
	add.s64 	%rd771, %rd4, %rd770;
	cvt.s64.s32 	%rd772, %r4;
	st.global.u64 	[%rd771], %rd772;
$L__BB41_11:
	not.pred 	%p689, %p2;
	@%p689 bra 	$L__BB41_15;
	setp.ne.s16 	%p690, %rs1, 0;
	mov.b64 	%rd888, 0;
	@%p690 bra 	$L__BB41_14;
	ld.global.u64 	%rd888, [%rd8];
$L__BB41_14:
	cvt.s64.s32 	%rd774, %r53;
	add.s64 	%rd775, %rd888, %rd774;
	shl.b64 	%rd776, %rd775, 3;
	add.s64 	%rd777, %rd4, %rd776;
	cvt.s64.s32 	%rd778, %r5;
	st.global.u64 	[%rd777], %rd778;
$L__BB41_15:
	not.pred 	%p691, %p3;
	@%p691 bra 	$L__BB41_19;
	setp.ne.s16 	%p692, %rs1, 0;
	mov.b64 	%rd889, 0;
	@%p692 bra 	$L__BB41_18;
	ld.global.u64 	%rd889, [%rd8];
$L__BB41_18:
	cvt.s64.s32 	%rd780, %r54;
	add.s64 	%rd781, %rd889, %rd780;
	shl.b64 	%rd782, %rd781, 3;
	add.s64 	%rd783, %rd4, %rd782;
	cvt.s64.s32 	%rd784, %r6;
	st.global.u64 	[%rd783], %rd784;
$L__BB41_19:
	not.pred 	%p693, %p4;
	@%p693 bra 	$L__BB41_23;
	setp.ne.s16 	%p694, %rs1, 0;
	mov.b64 	%rd890, 0;
	@%p694 bra 	$L__BB41_22;
	ld.global.u64 	%rd890, [%rd8];
$L__BB41_22:
	cvt.s64.s32 	%rd786, %r55;
	add.s64 	%rd787, %rd890, %rd786;
	shl.b64 	%rd788, %rd787, 3;
	add.s64 	%rd789, %rd4, %rd788;
	cvt.s64.s32 	%rd790, %r7;
	st.global.u64 	[%rd789], %rd790;
$L__BB41_23:
	not.pred 	%p695, %p5;
	@%p695 bra 	$L__BB41_27;
	setp.ne.s16 	%p696, %rs1, 0;
	mov.b64 	%rd891, 0;
	@%p696 bra 	$L__BB41_26;
	ld.global.u64 	%rd891, [%rd8];
$L__BB41_26:
	cvt.s64.s32 	%rd792, %r56;
	add.s64 	%rd793, %rd891, %rd792;
	shl.b64 	%rd794, %rd793, 3;
	add.s64 	%rd795, %rd4, %rd794;
	cvt.s64.s32 	%rd796, %r8;
	st.global.u64 	[%rd795], %rd796;
$L__BB41_27:
	not.pred 	%p697, %p6;
	@%p697 bra 	$L__BB41_31;
	setp.ne.s16 	%p698, %rs1, 0;
	mov.b64 	%rd892, 0;
	@%p698 bra 	$L__BB41_30;
	ld.global.u64 	%rd892, [%rd8];
$L__BB41_30:
	cvt.s64.s32 	%rd798, %r57;
	add.s64 	%rd799, %rd892, %rd798;
	shl.b64 	%rd800, %rd799, 3;
	add.s64 	%rd801, %rd4, %rd800;
	cvt.s64.s32 	%rd802, %r9;
	st.global.u64 	[%rd801], %rd802;
$L__BB41_31:
	not.pred 	%p699, %p7;
	@%p699 bra 	$L__BB41_35;
	setp.ne.s16 	%p700, %rs1, 0;
	mov.b64 	%rd893, 0;
	@%p700 bra 	$L__BB41_34;
	ld.global.u64 	%rd893, [%rd8];
$L__BB41_34:
	cvt.s64.s32 	%rd804, %r58;
	add.s64 	%rd805, %rd893, %rd804;
	shl.b64 	%rd806, %rd805, 3;
	add.s64 	%rd807, %rd4, %rd806;
	cvt.s64.s32 	%rd808, %r10;
	st.global.u64 	[%rd807], %rd808;
$L__BB41_35:
	not.pred 	%p701, %p8;
	@%p701 bra 	$L__BB41_39;
	setp.ne.s16 	%p702, %rs1, 0;
	mov.b64 	%rd894, 0;
	@%p702 bra 	$L__BB41_38;
	ld.global.u64 	%rd894, [%rd8];
$L__BB41_38:
	cvt.s64.s32 	%rd810, %r59;
	add.s64 	%rd811, %rd894, %rd810;
	shl.b64 	%rd812, %rd811, 3;
	add.s64 	%rd813, %rd4, %rd812;
	cvt.s64.s32 	%rd814, %r11;
	st.global.u64 	[%rd813], %rd814;
$L__BB41_39:
	not.pred 	%p703, %p9;
	@%p703 bra 	$L__BB41_43;
	setp.ne.s16 	%p704, %rs1, 0;
	mov.b64 	%rd895, 0;
	@%p704 bra 	$L__BB41_42;
	ld.global.u64 	%rd895, [%rd8];
$L__BB41_42:
	cvt.s64.s32 	%rd816, %r60;
	add.s64 	%rd817, %rd895, %rd816;
	shl.b64 	%rd818, %rd817, 3;
	add.s64 	%rd819, %rd4, %rd818;
	cvt.s64.s32 	%rd820, %r12;
	st.global.u64 	[%rd819], %rd820;
$L__BB41_43:
	not.pred 	%p705, %p10;
	@%p705 bra 	$L__BB41_47;
	setp.ne.s16 	%p706, %rs1, 0;
	mov.b64 	%rd896, 0;
	@%p706 bra 	$L__BB41_46;
	ld.global.u64 	%rd896, [%rd8];
$L__BB41_46:
	cvt.s64.s32 	%rd822, %r61;
	add.s64 	%rd823, %rd896, %rd822;
	shl.b64 	%rd824, %rd823, 3;
	add.s64 	%rd825, %rd4, %rd824;
	cvt.s64.s32 	%rd826, %r13;
	st.global.u64 	[%rd825], %rd826;
$L__BB41_47:
	not.pred 	%p707, %p11;
	@%p707 bra 	$L__BB41_51;
	setp.ne.s16 	%p708, %rs1, 0;
	mov.b64 	%rd897, 0;
	@%p708 bra 	$L__BB41_50;
	ld.global.u64 	%rd897, [%rd8];
$L__BB41_50:
	cvt.s64.s32 	%rd828, %r62;
	add.s64 	%rd829, %rd897, %rd828;
	shl.b64 	%rd830, %rd829, 3;
	add.s64 	%rd831, %rd4, %rd830;
	cvt.s64.s32 	%rd832, %r14;
	st.global.u64 	[%rd831], %rd832;
$L__BB41_51:
	not.pred 	%p709, %p12;
	@%p709 bra 	$L__BB41_55;
	setp.ne.s16 	%p710, %rs1, 0;
	mov.b64 	%rd898, 0;
	@%p710 bra 	$L__BB41_54;
	ld.global.u64 	%rd898, [%rd8];
$L__BB41_54:
	cvt.s64.s32 	%rd834, %r63;
	add.s64 	%rd835, %rd898, %rd834;
	shl.b64 	%rd836, %rd835, 3;
	add.s64 	%rd837, %rd4, %rd836;
	cvt.s64.s32 	%rd838, %r15;
	st.global.u64 	[%rd837], %rd838;
$L__BB41_55:
	not.pred 	%p711, %p13;
	@%p711 bra 	$L__BB41_59;
	setp.ne.s16 	%p712, %rs1, 0;
	mov.b64 	%rd899, 0;
	@%p712 bra 	$L__BB41_58;
	ld.global.u64 	%rd899, [%rd8];
$L__BB41_58:
	cvt.s64.s32 	%rd840, %r64;
	add.s64 	%rd841, %rd899, %rd840;
	shl.b64 	%rd842, %rd841, 3;
	add.s64 	%rd843, %rd4, %rd842;
	cvt.s64.s32 	%rd844, %r16;
	st.global.u64 	[%rd843], %rd844;
$L__BB41_59:
	not.pred 	%p713, %p14;
	@%p713 bra 	$L__BB41_573;
	setp.ne.s16 	%p714, %rs1, 0;
	mov.b64 	%rd900, 0;
	@%p714 bra 	$L__BB41_62;
	ld.global.u64 	%rd900, [%rd8];
$L__BB41_62:
	cvt.s64.s32 	%rd846, %r65;
	add.s64 	%rd847, %rd900, %rd846;
	shl.b64 	%rd848, %rd847, 3;
	add.s64 	%rd849, %rd4, %rd848;
	cvt.s64.s32 	%rd850, %r17;
	st.global.u64 	[%rd849], %rd850;
	bra.uni 	$L__BB41_573;
$L__BB41_63:
	bar.sync 	0;
	not.pred 	%p715, %p1;
	@%p715 bra 	$L__BB41_65;
	shl.b32 	%r1437, %r52, 2;
	mov.u32 	%r1438, _ZZN3cub18CUB_300001_SM_10006detail6select23DeviceSelectSweepKernelINS2_10policy_hubIiN4cuda3std3__45tupleIJiiEEEiLb0ELNS0_10SelectImplE0EE10Policy1000EN6thrust24THRUST_300001_SM_1000_NS6detail15normal_iteratorINSE_10device_ptrIiEEEENSE_12zip_iteratorINS8_IJSJ_SJ_EEEEENSG_INSH_IxEEEEPlNS0_13ScanTileStateIiLb1EEE15IsValidNextFreeNS0_8NullTypeEiNS2_19streaming_context_tIlLb1EEELSA_0EEEvT0_T1_T2_T3_T4_T5_T6_T7_iT8_NS1_7vsmem_tEE19static_temp_storage;
	add.s32 	%r1439, %r1438, %r1437;
	st.shared.u32 	[%r1439], %r4;
$L__BB41_65:
	not.pred 	%p716, %p2;
	@%p716 bra 	$L__BB41_67;
	shl.b32 	%r1440, %r53, 2;
	mov.u32 	%r1441, _ZZN3cub18CUB_300001_SM_10006detail6select23DeviceSelectSweepKernelINS2_10policy_hubIiN4cuda3std3__45tupleIJiiEEEiLb0ELNS0_10SelectImplE0EE10Policy1000EN6thrust24THRUST_300001_SM_1000_NS6detail15normal_iteratorINSE_10device_ptrIiEEEENSE_12zip_iteratorINS8_IJSJ_SJ_EEEEENSG_INSH_IxEEEEPlNS0_13ScanTileStateIiLb1EEE15IsValidNextFreeNS0_8NullTypeEiNS2_19streaming_context_tIlLb1EEELSA_0EEEvT0_T1_T2_T3_T4_T5_T6_T7_iT8_NS1_7vsmem_tEE19static_temp_storage;
	add.s32 	%r1442, %r1441, %r1440;
	st.shared.u32 	[%r1442], %r5;
$L__BB41_67:
	not.pred 	%p717, %p3;
	@%p717 bra 	$L__BB41_69;
	shl.b32 	%r1443, %r54, 2;
	mov.u32 	%r1444, _ZZN3cub18CUB_300001_SM_10006detail6select23DeviceSelectSweepKernelINS2_10policy_hubIiN4cuda3std3__45tupleIJiiEEEiLb0ELNS0_10SelectImplE0EE10Policy1000EN6thrust24THRUST_300001_SM_1000_NS6detail15normal_iteratorINSE_10device_ptrIiEEEENSE_12zip_iteratorINS8_IJSJ_SJ_EEEEENSG_INSH_IxEEEEPlNS0_13ScanTileStateIiLb1EEE15IsValidNextFreeNS0_8NullTypeEiNS2_19streaming_context_tIlLb1EEELSA_0EEEvT0_T1_T2_T3_T4_T5_T6_T7_iT8_NS1_7vsmem_tEE19static_temp_storage;
	add.s32 	%r1445, %r1444, %r1443;
	st.shared.u32 	[%r1445], %r6;
$L__BB41_69:
	not.pred 	%p718, %p4;
	@%p718 bra 	$L__BB41_71;
	shl.b32 	%r1446, %r55, 2;
	mov.u32 	%r1447, _ZZN3cub18CUB_300001_SM_10006detail6select23DeviceSelectSweepKernelINS2_10policy_hubIiN4cuda3std3__45tupleIJiiEEEiLb0ELNS0_10SelectImplE0EE10Policy1000EN6thrust24THRUST_300001_SM_1000_NS6detail15normal_iteratorINSE_10device_ptrIiEEEENSE_12zip_iteratorINS8_IJSJ_SJ_EEEEENSG_INSH_IxEEEEPlNS0_13ScanTileStateIiLb1EEE15IsValidNextFreeNS0_8NullTypeEiNS2_19streaming_context_tIlLb1EEELSA_0EEEvT0_T1_T2_T3_T4_T5_T6_T7_iT8_NS1_7vsmem_tEE19static_temp_storage;
	add.s32 	%r1448, %r1447, %r1446;
	st.shared.u32 	[%r1448], %r7;
$L__BB41_71:
	not.pred 	%p719, %p5;
	@%p719 bra 	$L__BB41_73;
	shl.b32 	%r1449, %r56, 2;
	mov.u32 	%r1450, _ZZN3cub18CUB_300001_SM_10006detail6select23DeviceSelectSweepKernelINS2_10policy_hubIiN4cuda3std3__45tupleIJiiEEEiLb0ELNS0_10SelectImplE0EE10Policy1000EN6thrust24THRUST_300001_SM_1000_NS6detail15normal_iteratorINSE_10device_ptrIiEEEENSE_12zip_iteratorINS8_IJSJ_SJ_EEEEENSG_INSH_IxEEEEPlNS0_13ScanTileStateIiLb1EEE15IsValidNextFreeNS0_8NullTypeEiNS2_19streaming_context_tIlLb1EEELSA_0EEEvT0_T1_T2_T3_T4_T5_T6_T7_iT8_NS1_7vsmem_tEE19static_temp_storage;
	add.s32 	%r1451, %r1450, %r1449;
	st.shared.u32 	[%r1451], %r8;
$L__BB41_73:
	not.pred 	%p720, %p6;
	@%p720 bra 	$L__BB41_75;
	shl.b32 	%r1452, %r57, 2;
	mov.u32 	%r1453, _ZZN3cub18CUB_300001_SM_10006detail6select23DeviceSelectSweepKernelINS2_10policy_hubIiN4cuda3std3__45tupleIJiiEEEiLb0ELNS0_10SelectImplE0EE10Policy1000EN6thrust24THRUST_300001_SM_1000_NS6detail15normal_iteratorINSE_10device_ptrIiEEEENSE_12zip_iteratorINS8_IJSJ_SJ_EEEEENSG_INSH_IxEEEEPlNS0_13ScanTileStateIiLb1EEE15IsValidNextFreeNS0_8NullTypeEiNS2_19streaming_context_tIlLb1EEELSA_0EEEvT0_T1_T2_T3_T4_T5_T6_T7_iT8_NS1_7vsmem_tEE19static_temp_storage;
	add.s32 	%r1454, %r1453, %r1452;
	st.shared.u32 	[%r1454], %r9;
$L__BB41_75:
	not.pred 	%p721, %p7;
	@%p721 bra 	$L__BB41_77;
	shl.b32 	%r1455, %r58, 2;
	mov.u32 	%r1456, _ZZN3cub18CUB_300001_SM_10006detail6select23DeviceSelectSweepKernelINS2_10policy_hubIiN4cuda3std3__45tupleIJiiEEEiLb0ELNS0_10SelectImplE0EE10Policy1000EN6thrust24THRUST_300001_SM_1000_NS6detail15normal_iteratorINSE_10device_ptrIiEEEENSE_12zip_iteratorINS8_IJSJ_SJ_EEEEENSG_INSH_IxEEEEPlNS0_13ScanTileStateIiLb1EEE15IsValidNextFreeNS0_8NullTypeEiNS2_19streaming_context_tIlLb1EEELSA_0EEEvT0_T1_T2_T3_T4_T5_T6_T7_iT8_NS1_7vsmem_tEE19static_temp_storage;
	add.s32 	%r1457, %r1456, %r1455;
	st.shared.u32 	[%r1457], %r10;
$L__BB41_77:
	not.pred 	%p722, %p8;
	@%p722 bra 	$L__BB41_79;
	shl.b32 	%r1458, %r59, 2;
	mov.u32 	%r1459, _ZZN3cub18CUB_300001_SM_10006detail6select23DeviceSelectSweepKernelINS2_10policy_hubIiN4cuda3std3__45tupleIJiiEEEiLb0ELNS0_10SelectImplE0EE10Policy1000EN6thrust24THRUST_300001_SM_1000_NS6detail15normal_iteratorINSE_10device_ptrIiEEEENSE_12zip_iteratorINS8_IJSJ_SJ_EEEEENSG_INSH_IxEEEEPlNS0_13ScanTileStateIiLb1EEE15IsValidNextFreeNS0_8NullTypeEiNS2_19streaming_context_tIlLb1EEELSA_0EEEvT0_T1_T2_T3_T4_T5_T6_T7_iT8_NS1_7vsmem_tEE19static_temp_storage;
	add.s32 	%r1460, %r1459, %r1458;
	st.shared.u32 	[%r1460], %r11;
$L__BB41_79:
	not.pred 	%p723, %p9;
	@%p723 bra 	$L__BB41_81;
	shl.b32 	%r1461, %r60, 2;
	mov.u32 	%r1462, _ZZN3cub18CUB_300001_SM_10006detail6select23DeviceSelectSweepKernelINS2_10policy_hubIiN4cuda3std3__45tupleIJiiEEEiLb0ELNS0_10SelectImplE0EE10Policy1000EN6thrust24THRUST_300001_SM_1000_NS6detail15normal_iteratorINSE_10device_ptrIiEEEENSE_12zip_iteratorINS8_IJSJ_SJ_EEEEENSG_INSH_IxEEEEPlNS0_13ScanTileStateIiLb1EEE15IsValidNextFreeNS0_8NullTypeEiNS2_19streaming_context_tIlLb1EEELSA_0EEEvT0_T1_T2_T3_T4_T5_T6_T7_iT8_NS1_7vsmem_tEE19static_temp_storage;
	add.s32 	%r1463, %r1462, %r1461;
	st.shared.u32 	[%r1463], %r12;
$L__BB41_81:
	not.pred 	%p724, %p10;
	@%p724 bra 	$L__BB41_83;
	shl.b32 	%r1464, %r61, 2;
	mov.u32 	%r1465, _ZZN3cub18CUB_300001_SM_10006detail6select23DeviceSelectSweepKernelINS2_10policy_hubIiN4cuda3std3__45tupleIJiiEEEiLb0ELNS0_10SelectImplE0EE10Policy1000EN6thrust24THRUST_300001_SM_1000_NS6detail15normal_iteratorINSE_10device_ptrIiEEEENSE_12zip_iteratorINS8_IJSJ_SJ_EEEEENSG_INSH_IxEEEEPlNS0_13ScanTileStateIiLb1EEE15IsValidNextFreeNS0_8NullTypeEiNS2_19streaming_context_tIlLb1EEELSA_0EEEvT0_T1_T2_T3_T4_T5_T6_T7_iT8_NS1_7vsmem_tEE19static_temp_storage;
	add.s32 	%r1466, %r1465, %r1464;
	st.shared.u32 	[%r1466], %r13;
$L__BB41_83:
	not.pred 	%p725, %p11;
	@%p725 bra 	$L__BB41_85;
	shl.b32 	%r1467, %r62, 2;
	mov.u32 	%r1468, _ZZN3cub18CUB_300001_SM_10006detail6select23DeviceSelectSweepKernelINS2_10policy_hubIiN4cuda3std3__45tupleIJiiEEEiLb0ELNS0_10SelectImplE0EE10Policy1000EN6thrust24THRUST_300001_SM_1000_NS6detail15normal_iteratorINSE_10device_ptrIiEEEENSE_12zip_iteratorINS8_IJSJ_SJ_EEEEENSG_INSH_IxEEEEPlNS0_13ScanTileStateIiLb1EEE15IsValidNextFreeNS0_8NullTypeEiNS2_19streaming_context_tIlLb1EEELSA_0EEEvT0_T1_T2_T3_T4_T5_T6_T7_iT8_NS1_7vsmem_tEE19static_temp_storage;
	add.s32 	%r1469, %r1468, %r1467;
	st.shared.u32 	[%r1469], %r14;
$L__BB41_85:
	not.pred 	%p726, %p12;
	@%p726 bra 	$L__BB41_87;
	shl.b32 	%r1470, %r63, 2;
	mov.u32 	%r1471, _ZZN3cub18CUB_300001_SM_10006detail6select23DeviceSelectSweepKernelINS2_10policy_hubIiN4cuda3std3__45tupleIJiiEEEiLb0ELNS0_10SelectImplE0EE10Policy1000EN6thrust24THRUST_300001_SM_1000_NS6detail15normal_iteratorINSE_10device_ptrIiEEEENSE_12zip_iteratorINS8_IJSJ_SJ_EEEEENSG_INSH_IxEEEEPlNS0_13ScanTileStateIiLb1EEE15IsValidNextFreeNS0_8NullTypeEiNS2_19streaming_context_tIlLb1EEELSA_0EEEvT0_T1_T2_T3_T4_T5_T6_T7_iT8_NS1_7vsmem_tEE19static_temp_storage;
	add.s32 	%r1472, %r1471, %r1470;
	st.shared.u32 	[%r1472], %r15;
$L__BB41_87:
	not.pred 	%p727, %p13;
	@%p727 bra 	$L__BB41_89;
	shl.b32 	%r1473, %r64, 2;
	mov.u32 	%r1474, _ZZN3cub18CUB_300001_SM_10006detail6select23DeviceSelectSweepKernelINS2_10policy_hubIiN4cuda3std3__45tupleIJiiEEEiLb0ELNS0_10SelectImplE0EE10Policy1000EN6thrust24THRUST_300001_SM_1000_NS6detail15normal_iteratorINSE_10device_ptrIiEEEENSE_12zip_iteratorINS8_IJSJ_SJ_EEEEENSG_INSH_IxEEEEPlNS0_13ScanTileStateIiLb1EEE15IsValidNextFreeNS0_8NullTypeEiNS2_19streaming_context_tIlLb1EEELSA_0EEEvT0_T1_T2_T3_T4_T5_T6_T7_iT8_NS1_7vsmem_tEE19static_temp_storage;
	add.s32 	%r1475, %r1474, %r1473;
	st.shared.u32 	[%r1475], %r16;
$L__BB41_89:
	not.pred 	%p728, %p14;
	@%p728 bra 	$L__BB41_91;
	shl.b32 	%r1476, %r65, 2;
	mov.u32 	%r1477, _ZZN3cub18CUB_300001_SM_10006detail6select23DeviceSelectSweepKernelINS2_10policy_hubIiN4cuda3std3__45tupleIJiiEEEiLb0ELNS0_10SelectImplE0EE10Policy1000EN6thrust24THRUST_300001_SM_1000_NS6detail15normal_iteratorINSE_10device_ptrIiEEEENSE_12zip_iteratorINS8_IJSJ_SJ_EEEEENSG_INSH_IxEEEEPlNS0_13ScanTileStateIiLb1EEE15IsValidNextFreeNS0_8NullTypeEiNS2_19streaming_context_tIlLb1EEELSA_0EEEvT0_T1_T2_T3_T4_T5_T6_T7_iT8_NS1_7vsmem_tEE19static_temp_storage;
	add.s32 	%r1478, %r1477, %r1476;
	st.shared.u32 	[%r1478], %r17;
$L__BB41_91:
	bar.sync 	0;
	setp.ge.u32 	%p729, %r1509, %r51;
	@%p729 bra 	$L__BB41_573;
	ld.param.u8 	%rs2, [%rd1];
	ld.param.u64 	%rd851, [%rd1+24];
	cvta.to.global.u64 	%rd9, %rd851;
	add.s32 	%r1479, %r36, %r37;
	add.s32 	%r1480, %r1479, %r38;
	add.s32 	%r1481, %r1480, %r39;
	add.s32 	%r1482, %r1481, %r40;
	add.s32 	%r1483, %r1482, %r41;
	add.s32 	%r1484, %r1483, %r42;
	add.s32 	%r1485, %r1484, %r43;
	add.s32 	%r1486, %r1485, %r44;
	add.s32 	%r1487, %r1486, %r45;
	add.s32 	%r1488, %r1487, %r46;
	add.s32 	%r1489, %r1488, %r47;
	add.s32 	%r1490, %r1489, %r48;
	add.s32 	%r1491, %r1490, %r49;
	add.s32 	%r1492, %r1491, %r50;
	add.s32 	%r1493, %r1492, %r35;
	not.b32 	%r1494, %r1509;
	add.s32 	%r66, %r1493, %r1494;
	and.b32  	%r1495, %r66, 1536;
	setp.eq.s32 	%p730, %r1495, 1536;
	@%p730 bra 	$L__BB41_97;
	cvt.u64.u32 	%rd880, %r1509;
	shl.b32 	%r1496, %r1509, 2;
	mov.u32 	%r1497, _ZZN3cub18CUB_300001_SM_10006detail6select23DeviceSelectSweepKernelINS2_10policy_hubIiN4cuda3std3__45tupleIJiiEEEiLb0ELNS0_10SelectImplE0EE10Policy1000EN6thrust24THRUST_300001_SM_1000_NS6detail15normal_iteratorINSE_10device_ptrIiEEEENSE_12zip_iteratorINS8_IJSJ_SJ_EEEEENSG_INSH_IxEEEEPlNS0_13ScanTileStateIiLb1EEE15IsValidNextFreeNS0_8NullTypeEiNS2_19streaming_context_tIlLb1EEELSA_0EEEvT0_T1_T2_T3_T4_T5_T6_T7_iT8_NS1_7vsmem_tEE19static_temp_storage;
	add.s32 	%r1508, %r1497, %r1496;
	shr.u32 	%r1498, %r66, 9;
	add.s32 	%r1499, %r1498, 1;
	and.b32  	%r1500, %r1499, 3;
	neg.s32 	%r1507, %r1500;
$L__BB41_94:
	.pragma "nounroll";
	setp.ne.s16 	%p731, %rs2, 0;
	ld.shared.u32 	%r71, [%r1508];
	mov.b64 	%rd881, 0;
	@%p731 bra 	$L__BB41_96;
	ld.global.u64 	%rd881, [%rd9];
$L__BB41_96:
	add.s64 	%rd853, %rd881, %rd880;
	shl.b64 	%rd854, %rd853, 3;
	add.s64 	%rd855, %rd4, %rd854;
	cvt.s64.s32 	%rd856, %r71;
	st.global.u64 	[%rd855], %rd856;
	add.s64 	%rd880, %rd880, 512;
	cvt.u32.u64 	%r1509, %rd880;
	add.s32 	%r1508, %r1508, 2048;
	add.s32 	%r1507, %r1507, 1;
	setp.ne.s32 	%p732, %r1507, 0;
	@%p732 bra 	$L__BB41_94;
$L__BB41_97:
	setp.lt.u32 	%p733, %r66, 1536;
	@%p733 bra 	$L__BB41_573;
	mul.wide.u32 	%rd858, %r1509, 8;
	add.s64 	%rd15, %rd4, %rd858;
	shl.b32 	%r1501, %r1509, 2;
	mov.u32 	%r1502, _ZZN3cub18CUB_300001_SM_10006detail6select23DeviceSelectSweepKernelINS2_10policy_hubIiN4cuda3std3__45tupleIJiiEEEiLb0ELNS0_10SelectImplE0EE10Policy1000EN6thrust24THRUST_300001_SM_1000_NS6detail15normal_iteratorINSE_10device_ptrIiEEEENSE_12zip_iteratorINS8_IJSJ_SJ_EEEEENSG_INSH_IxEEEEPlNS0_13ScanTileStateIiLb1EEE15IsValidNextFreeNS0_8NullTypeEiNS2_19streaming_context_tIlLb1EEELSA_0EEEvT0_T1_T2_T3_T4_T5_T6_T7_iT8_NS1_7vsmem_tEE19static_temp_storage;
	add.s32 	%r1503, %r1501, %r1502;
	add.s32 	%r1510, %r1503, 4096;
	mov.b64 	%rd882, 0;
$L__BB41_99:
	setp.ne.s16 	%p734, %rs2, 0;
	ld.shared.u32 	%r79, [%r1510+-4096];
	mov.b64 	%rd883, 0;
	@%p734 bra 	$L__BB41_101;
	ld.global.u64 	%rd883, [%rd9];
$L__BB41_101:
	setp.ne.s16 	%p735, %rs2, 0;
	shl.b64 	%rd861, %rd883, 3;
	add.s64 	%rd862, %rd882, %rd861;
	add.s64 	%rd863, %rd15, %rd862;
	cvt.s64.s32 	%rd864, %r79;
	st.global.u64 	[%rd863], %rd864;
	ld.shared.u32 	%r80, [%r1510+-2048];
	mov.b64 	%rd884, 0;
	@%p735 bra 	$L__BB41_103;
	ld.global.u64 	%rd884, [%rd9];
$L__BB41_103:
	setp.ne.s16 	%p736, %rs2, 0;
	shl.b64 	%rd866, %rd884, 3;
	add.s64 	%rd867, %rd882, %rd866;
	add.s64 	%rd868, %rd15, %rd867;
	cvt.s64.s32 	%rd869, %r80;
	st.global.u64 	[%rd868+4096], %rd869;
	ld.shared.u32 	%r81, [%r1510];
	mov.b64 	%rd885, 0;
	@%p736 bra 	$L__BB41_105;
	ld.global.u64 	%rd885, [%rd9];
$L__BB41_105:
	setp.ne.s16 	%p737, %rs2, 0;
	shl.b64 	%rd871, %rd885, 3;
	add.s64 	%rd872, %rd882, %rd871;
	add.s64 	%rd873, %rd15, %rd872;
	cvt.s64.s32 	%rd874, %r81;
	st.global.u64 	[%rd873+8192], %rd874;
	ld.shared.u32 	%r82, [%r1510+2048];
	mov.b64 	%rd886, 0;
	@%p737 bra 	$L__BB41_107;
	ld.global.u64 	%rd886, [%rd9];
$L__BB41_107:
	shl.b64 	%rd875, %rd886, 3;
	add.s64 	%rd876, %rd882, %rd875;
	add.s64 	%rd877, %rd15, %rd876;
	cvt.s64.s32 	%rd878, %r82;
	st.global.u64 	[%rd877+12288], %rd878;
	add.s32 	%r1509, %r1509, 2048;
	add.s64 	%rd882, %rd882, 16384;
	add.s32 	%r1510, %r1510, 8192;
	setp.lt.s32 	%p738, %r1509, %r51;
	@%p738 bra 	$L__BB41_99;
	bra.uni 	$L__BB41_573;
$L__BB41_108:
	ld.param.u8 	%rs54, [%rd1];
	setp.eq.s16 	%p514, %rs54, 0;
	ld.param.u64 	%rd594, [%rd1+16];
	selp.b64 	%rd595, %rd594, 0, %p514;
	cvt.s64.s32 	%rd596, %r2;
	add.s64 	%rd597, %rd595, %rd596;
	mov.u32 	%r1529, %tid.x;
	mul.lo.s32 	%r1036, %r1529, 14;
	cvt.u64.u32 	%rd598, %r1036;
	add.s64 	%rd599, %rd597, %rd598;
	shl.b64 	%rd600, %rd599, 2;
	add.s64 	%rd601, %rd3, %rd600;
	ld.global.u32 	%r86, [%rd601];
	ld.global.u32 	%r87, [%rd601+4];
	ld.global.u32 	%r88, [%rd601+8];
	ld.global.u32 	%r89, [%rd601+12];
	ld.global.u32 	%r90, [%rd601+16];
	ld.global.u32 	%r91, [%rd601+20];
	ld.global.u32 	%r92, [%rd601+24];
	ld.global.u32 	%r93, [%rd601+28];
	ld.global.u32 	%r94, [%rd601+32];
	ld.global.u32 	%r95, [%rd601+36];
	ld.global.u32 	%r96, [%rd601+40];
	ld.global.u32 	%r97, [%rd601+44];
	ld.global.u32 	%r98, [%rd601+48];
	ld.global.u32 	%r99, [%rd601+52];
	bar.sync 	0;
	add.s64 	%rd602, %rd5, %rd600;
	add.s64 	%rd603, %rd6, %rd600;
	ld.global.u32 	%r1037, [%rd602];
	ld.global.u32 	%r1039, [%rd603];
	ld.global.u32 	%r1040, [%rd602+4];
	ld.global.u32 	%r1042, [%rd603+4];
	ld.global.u32 	%r1043, [%rd602+8];
	ld.global.u32 	%r1045, [%rd603+8];
	ld.global.u32 	%r1046, [%rd602+12];
	ld.global.u32 	%r1048, [%rd603+12];
	ld.global.u32 	%r1049, [%rd602+16];
	ld.global.u32 	%r1051, [%rd603+16];
	ld.global.u32 	%r1052, [%rd602+20];
	ld.global.u32 	%r1054, [%rd603+20];
	ld.global.u32 	%r1055, [%rd602+24];
	ld.global.u32 	%r1057, [%rd603+24];
	ld.global.u32 	%r1058, [%rd602+28];
	ld.global.u32 	%r1060, [%rd603+28];
	ld.global.u32 	%r1061, [%rd602+32];
	ld.global.u32 	%r1063, [%rd603+32];
	ld.global.u32 	%r1064, [%rd602+36];
	ld.global.u32 	%r1066, [%rd603+36];
	ld.global.u32 	%r1067, [%rd602+40];
	ld.global.u32 	%r1069, [%rd603+40];
	ld.global.u32 	%r1070, [%rd602+44];
	ld.global.u32 	%r1072, [%rd603+44];
	ld.global.u32 	%r1073, [%rd602+48];
	ld.global.u32 	%r1075, [%rd603+48];
	ld.global.u32 	%r1076, [%rd602+52];
	ld.global.u32 	%r1078, [%rd603+52];
	cvt.s64.s32 	%rd604, %r1037;
	setp.eq.s32 	%p515, %r1039, 0;
	setp.lt.s64 	%p516, %rd7, %rd604;
	and.pred  	%p15, %p515, %p516;
	selp.u32 	%r100, 1, 0, %p15;
	cvt.s64.s32 	%rd605, %r1040;
	setp.eq.s32 	%p517, %r1042, 0;
	setp.lt.s64 	%p518, %rd7, %rd605;
	and.pred  	%p16, %p517, %p518;
	selp.u32 	%r1079, 1, 0, %p16;
	cvt.s64.s32 	%rd606, %r1043;
	setp.eq.s32 	%p519, %r1045, 0;
	setp.lt.s64 	%p520, %rd7, %rd606;
	and.pred  	%p17, %p519, %p520;
	selp.u32 	%r1080, 1, 0, %p17;
	cvt.s64.s32 	%rd607, %r1046;
	setp.eq.s32 	%p521, %r1048, 0;
	setp.lt.s64 	%p522, %rd7, %rd607;
	and.pred  	%p18, %p521, %p522;
	selp.u32 	%r1081, 1, 0, %p18;
	cvt.s64.s32 	%rd608, %r1049;
	setp.eq.s32 	%p523, %r1051, 0;
	setp.lt.s64 	%p524, %rd7, %rd608;
	and.pred  	%p19, %p523, %p524;
	selp.u32 	%r1082, 1, 0, %p19;
	cvt.s64.s32 	%rd609, %r1052;
	setp.eq.s32 	%p525, %r1054, 0;
	setp.lt.s64 	%p526, %rd7, %rd609;
	and.pred  	%p20, %p525, %p526;
	selp.u32 	%r1083, 1, 0, %p20;
	cvt.s64.s32 	%rd610, %r1055;
	setp.eq.s32 	%p527, %r1057, 0;
	setp.lt.s64 	%p528, %rd7, %rd610;
	and.pred  	%p21, %p527, %p528;
	selp.u32 	%r1084, 1, 0, %p21;
	cvt.s64.s32 	%rd611, %r1058;
	setp.eq.s32 	%p529, %r1060, 0;
	setp.lt.s64 	%p530, %rd7, %rd611;
	and.pred  	%p22, %p529, %p530;
	selp.u32 	%r1085, 1, 0, %p22;
	cvt.s64.s32 	%rd612, %r1061;
	setp.eq.s32 	%p531, %r1063, 0;
	setp.lt.s64 	%p532, %rd7, %rd612;
	and.pred  	%p23, %p531, %p532;
	selp.u32 	%r1086, 1, 0, %p23;
	cvt.s64.s32 	%rd613, %r1064;
	setp.eq.s32 	%p533, %r1066, 0;
	setp.lt.s64 	%p534, %rd7, %rd613;
	and.pred  	%p24, %p533, %p534;
	selp.u32 	%r1087, 1, 0, %p24;
	cvt.s64.s32 	%rd614, %r1067;
	setp.eq.s32 	%p535, %r1069, 0;
	setp.lt.s64 	%p536, %rd7, %rd614;
	and.pred  	%p25, %p535, %p536;
	selp.u32 	%r1088, 1, 0, %p25;
	cvt.s64.s32 	%rd615, %r1070;
	setp.eq.s32 	%p537, %r1072, 0;
	setp.lt.s64 	%p538, %rd7, %rd615;
	and.pred  	%p26, %p537, %p538;
	selp.u32 	%r1089, 1, 0, %p26;
	cvt.s64.s32 	%rd616, %r1073;
	setp.eq.s32 	%p539, %r1075, 0;
	setp.lt.s64 	%p540, %rd7, %rd616;
	and.pred  	%p27, %p539, %p540;
	selp.u32 	%r1090, 1, 0, %p27;
	cvt.s64.s32 	%rd617, %r1076;
	setp.eq.s32 	%p541, %r1078, 0;
	setp.lt.s64 	%p542, %rd7, %rd617;
	and.pred  	%p28, %p541, %p542;
	selp.u32 	%r1091, 1, 0, %p28;
	bar.sync 	0;
	add.s32 	%r101, %r1079, %r100;
	add.s32 	%r102, %r101, %r1080;
	add.s32 	%r103, %r102, %r1081;
	add.s32 	%r104, %r103, %r1082;
	add.s32 	%r105, %r104, %r1083;
	add.s32 	%r106, %r105, %r1084;
	add.s32 	%r107, %r106, %r1085;
	add.s32 	%r108, %r107, %r1086;
	add.s32 	%r109, %r108, %r1087;
	add.s32 	%r110, %r109, %r1088;
	add.s32 	%r111, %r110, %r1089;
	add.s32 	%r112, %r111, %r1090;
	add.s32 	%r1010, %r112, %r1091;
	shr.u32 	%r114, %r1529, 5;
	// begin inline asm
	mov.u32 %r1005, %laneid;
	// end inline asm
	mov.b32 	%r1008, 1;
	mov.b32 	%r1033, 0;
	mov.b32 	%r1035, -1;
	// begin inline asm
	{  .reg .s32 r0;  .reg .pred p;  shfl.sync.up.b32 r0|p, %r1010, %r1008, %r1033, %r1035;  @p add.s32 r0, r0, %r1010;  mov.s32 %r1006, r0;}
	// end inline asm
	mov.b32 	%r1014, 2;
	// begin inline asm
	{  .reg .s32 r0;  .reg .pred p;  shfl.sync.up.b32 r0|p, %r1006, %r1014, %r1033, %r1035;  @p add.s32 r0, r0, %r1006;  mov.s32 %r1012, r0;}
	// end inline asm
	mov.b32 	%r1020, 4;
	// begin inline asm
	{  .reg .s32 r0;  .reg .pred p;  shfl.sync.up.b32 r0|p, %r1012, %r1020, %r1033, %r1035;  @p add.s32 r0, r0, %r1012;  mov.s32 %r1018, r0;}
	// end inline asm
	mov.b32 	%r1026, 8;
	// begin inline asm
	{  .reg .s32 r0;  .reg .pred p;  shfl.sync.up.b32 r0|p, %r1018, %r1026, %r1033, %r1035;  @p add.s32 r0, r0, %r1018;  mov.s32 %r1024, r0;}
	// end inline asm
	mov.b32 	%r1032, 16;
	// begin inline asm
	{  .reg .s32 r0;  .reg .pred p;  shfl.sync.up.b32 r0|p, %r1024, %r1032, %r1033, %r1035;  @p add.s32 r0, r0, %r1024;  mov.s32 %r1030, r0;}
	// end inline asm
	setp.ne.s32 	%p543, %r1005, 31;
	@%p543 bra 	$L__BB41_110;
	shl.b32 	%r1092, %r114, 2;
	mov.u32 	%r1093, _ZZN3cub18CUB_300001_SM_10006detail6select23DeviceSelectSweepKernelINS2_10policy_hubIiN4cuda3std3__45tupleIJiiEEEiLb0ELNS0_10SelectImplE0EE10Policy1000EN6thrust24THRUST_300001_SM_1000_NS6detail15normal_iteratorINSE_10device_ptrIiEEEENSE_12zip_iteratorINS8_IJSJ_SJ_EEEEENSG_INSH_IxEEEEPlNS0_13ScanTileStateIiLb1EEE15IsValidNextFreeNS0_8NullTypeEiNS2_19streaming_context_tIlLb1EEELSA_0EEEvT0_T1_T2_T3_T4_T5_T6_T7_iT8_NS1_7vsmem_tEE19static_temp_storage;
	add.s32 	%r1094, %r1093, %r1092;
	st.shared.u32 	[%r1094], %r1030;
$L__BB41_110:
	sub.s32 	%r1095, %r1030, %r1010;
	bar.sync 	0;
	ld.shared.v4.u32 	{%r1096, %r1097, %r1098, %r1099}, [_ZZN3cub18CUB_300001_SM_10006detail6select23DeviceSelectSweepKernelINS2_10policy_hubIiN4cuda3std3__45tupleIJiiEEEiLb0ELNS0_10SelectImplE0EE10Policy1000EN6thrust24THRUST_300001_SM_1000_NS6detail15normal_iteratorINSE_10device_ptrIiEEEENSE_12zip_iteratorINS8_IJSJ_SJ_EEEEENSG_INSH_IxEEEEPlNS0_13ScanTileStateIiLb1EEE15IsValidNextFreeNS0_8NullTypeEiNS2_19streaming_context_tIlLb1EEELSA_0EEEvT0_T1_T2_T3_T4_T5_T6_T7_iT8_NS1_7vsmem_tEE19static_temp_storage];
	add.s32 	%r1100, %r1097, %r1096;
	setp.eq.s32 	%p544, %r114, 2;
	selp.b32 	%r1101, %r1100, %r1096, %p544;
	add.s32 	%r1102, %r1100, %r1098;
	setp.eq.s32 	%p545, %r114, 3;
	selp.b32 	%r1103, %r1102, %r1101, %p545;
	add.s32 	%r1104, %r1102, %r1099;
	setp.eq.s32 	%p546, %r114, 4;
	selp.b32 	%r1105, %r1104, %r1103, %p546;
	ld.shared.v4.u32 	{%r1106, %r1107, %r1108, %r1109}, [_ZZN3cub18CUB_300001_SM_10006detail6select23DeviceSelectSweepKernelINS2_10policy_hubIiN4cuda3std3__45tupleIJiiEEEiLb0ELNS0_10SelectImplE0EE10Policy1000EN6thrust24THRUST_300001_SM_1000_NS6detail15normal_iteratorINSE_10device_ptrIiEEEENSE_12zip_iteratorINS8_IJSJ_SJ_EEEEENSG_INSH_IxEEEEPlNS0_13ScanTileStateIiLb1EEE15IsValidNextFreeNS0_8NullTypeEiNS2_19streaming_context_tIlLb1EEELSA_0EEEvT0_T1_T2_T3_T4_T5_T6_T7_iT8_NS1_7vsmem_tEE19static_temp_storage+16];
	add.s32 	%r1110, %r1104, %r1106;
	setp.eq.s32 	%p547, %r114, 5;
	selp.b32 	%r1111, %r1110, %r1105, %p547;
	add.s32 	%r1112, %r1110, %r1107;
	setp.eq.s32 	%p548, %r114, 6;
	selp.b32 	%r1113, %r1112, %r1111, %p548;
	add.s32 	%r1114, %r1112, %r1108;
	setp.eq.s32 	%p549, %r114, 7;
	selp.b32 	%r1115, %r1114, %r1113, %p549;
	add.s32 	%r1116, %r1114, %r1109;
	setp.eq.s32 	%p550, %r114, 8;
	selp.b32 	%r1117, %r1116, %r1115, %p550;
	ld.shared.v4.u32 	{%r1118, %r1119, %r1120, %r1121}, [_ZZN3cub18CUB_300001_SM_10006detail6select23DeviceSelectSweepKernelINS2_10policy_hubIiN4cuda3std3__45tupleIJiiEEEiLb0ELNS0_10SelectImplE0EE10Policy1000EN6thrust24THRUST_300001_SM_1000_NS6detail15normal_iteratorINSE_10device_ptrIiEEEENSE_12zip_iteratorINS8_IJSJ_SJ_EEEEENSG_INSH_IxEEEEPlNS0_13ScanTileStateIiLb1EEE15IsValidNextFreeNS0_8NullTypeEiNS2_19streaming_context_tIlLb1EEELSA_0EEEvT0_T1_T2_T3_T4_T5_T6_T7_iT8_NS1_7vsmem_tEE19static_temp_storage+32];
	add.s32 	%r1122, %r1116, %r1118;
	setp.eq.s32 	%p551, %r114, 9;
	selp.b32 	%r1123, %r1122, %r1117, %p551;
	add.s32 	%r1124, %r1122, %r1119;
	setp.eq.s32 	%p552, %r114, 10;
	selp.b32 	%r1125, %r1124, %r1123, %p552;
	add.s32 	%r1126, %r1124, %r1120;
	setp.eq.s32 	%p553, %r114, 11;
	selp.b32 	%r1127, %r1126, %r1125, %p553;
	add.s32 	%r1128, %r1126, %r1121;
	setp.eq.s32 	%p554, %r114, 12;
	selp.b32 	%r1129, %r1128, %r1127, %p554;
	ld.shared.v4.u32 	{%r1130, %r1131, %r1132, %r1133}, [_ZZN3cub18CUB_300001_SM_10006detail6select23DeviceSelectSweepKernelINS2_10policy_hubIiN4cuda3std3__45tupleIJiiEEEiLb0ELNS0_10SelectImplE0EE10Policy1000EN6thrust24THRUST_300001_SM_1000_NS6detail15normal_iteratorINSE_10device_ptrIiEEEENSE_12zip_iteratorINS8_IJSJ_SJ_EEEEENSG_INSH_IxEEEEPlNS0_13ScanTileStateIiLb1EEE15IsValidNextFreeNS0_8NullTypeEiNS2_19streaming_context_tIlLb1EEELSA_0EEEvT0_T1_T2_T3_T4_T5_T6_T7_iT8_NS1_7vsmem_tEE19static_temp_storage+48];
	add.s32 	%r1134, %r1128, %r1130;
	setp.eq.s32 	%p555, %r114, 13;
	selp.b32 	%r1135, %r1134, %r1129, %p555;
	add.s32 	%r1136, %r1134, %r1131;
	setp.eq.s32 	%p556, %r114, 14;
	selp.b32 	%r1137, %r1136, %r1135, %p556;
	add.s32 	%r1138, %r1136, %r1132;
	setp.eq.s32 	%p557, %r114, 15;
	selp.b32 	%r1139, %r1138, %r1137, %p557;
	add.s32 	%r117, %r1138, %r1133;
	setp.gt.u32 	%p558, %r1529, 31;
	setp.lt.u32 	%p559, %r1529, 32;
	setp.eq.s32 	%p560, %r1005, 0;
	selp.b32 	%r1140, 0, %r1095, %p560;
	add.s32 	%r1525, %r1139, %r1140;
	selp.b32 	%r119, %r1095, %r1525, %p559;
	@%p558 bra 	$L__BB41_126;
	setp.ne.s32 	%p561, %r1529, 0;
	mul.wide.s32 	%rd618, %r1512, 8;
	add.s64 	%rd54, %rd2, %rd618;
	@%p561 bra 	$L__BB41_113;
	st.shared.u32 	[_ZZN3cub18CUB_300001_SM_10006detail6select23DeviceSelectSweepKernelINS2_10policy_hubIiN4cuda3std3__45tupleIJiiEEEiLb0ELNS0_10SelectImplE0EE10Policy1000EN6thrust24THRUST_300001_SM_1000_NS6detail15normal_iteratorINSE_10device_ptrIiEEEENSE_12zip_iteratorINS8_IJSJ_SJ_EEEEENSG_INSH_IxEEEEPlNS0_13ScanTileStateIiLb1EEE15IsValidNextFreeNS0_8NullTypeEiNS2_19streaming_context_tIlLb1EEELSA_0EEEvT0_T1_T2_T3_T4_T5_T6_T7_iT8_NS1_7vsmem_tEE19static_temp_storage+108], %r117;
	add.s64 	%rd619, %rd54, 256;
	mov.b32 	%r1141, 100;
	// begin inline asm
	st.relaxed.gpu.v2.u32 [%rd619], {%r1141, %r117};
	// end inline asm
$L__BB41_113:
	not.b32 	%r1147, %r1529;
	add.s32 	%r1520, %r1512, %r1147;
	mov.b32 	%r1143, 675;
	// begin inline asm
	nanosleep.u32 %r1143;
	// end inline asm
	mul.wide.s32 	%rd621, %r1520, 8;
	add.s64 	%rd622, %rd2, %rd621;
	add.s64 	%rd620, %rd622, 256;
	// begin inline asm
	ld.relaxed.gpu.v2.u32 {%r1522, %r1514}, [%rd620];
	// end inline asm
	mov.b32 	%r1515, 422;
$L__BB41_114:
	setp.eq.s32 	%p562, %r1522, 99;
	mov.b32 	%r1148, -1;
	vote.sync.any.pred 	%p563, %p562, %r1148;
	not.pred 	%p564, %p563;
	@%p564 bra 	$L__BB41_116;
	mul.lo.s32 	%r1312, %r1512, 16807;
	and.b32  	%r1512, %r1312, 2147483647;
	add.s32 	%r1313, %r1515, 1;
	rem.u32 	%r1309, %r1512, %r1313;
	// begin inline asm
	nanosleep.u32 %r1309;
	// end inline asm
	shr.u32 	%r1515, %r1515, 1;
	// begin inline asm
	ld.relaxed.gpu.v2.u32 {%r1522, %r1514}, [%rd620];
	// end inline asm
	bra.uni 	$L__BB41_114;
$L__BB41_116:
	setp.eq.s32 	%p565, %r1522, 101;
	mov.b32 	%r1175, -1;
	vote.sync.ballot.b32 	%r1177, %p565, %r1175;
	// begin inline asm
	mov.u32 %r1150, %lanemask_ge;
	// end inline asm
	and.b32  	%r1178, %r1177, %r1150;
	or.b32  	%r1179, %r1178, -2147483648;
	add.s32 	%r1180, %r1179, -1;
	not.b32 	%r1181, %r1179;
	and.b32  	%r1182, %r1181, %r1180;
	popc.b32 	%r1154, %r1182;
	mov.b32 	%r1153, 1;
	// begin inline asm
	shfl.sync.down.b32 %r1151, %r1514, %r1153, %r1154, %r1175;
	// end inline asm
	setp.lt.s32 	%p567, %r1005, %r1154;
	selp.b32 	%r1183, %r1151, 0, %p567;
	add.s32 	%r1157, %r1183, %r1514;
	mov.b32 	%r1158, 2;
	// begin inline asm
	shfl.sync.down.b32 %r1156, %r1157, %r1158, %r1154, %r1175;
	// end inline asm
	add.s32 	%r134, %r1005, 2;
	setp.gt.s32 	%p568, %r134, %r1154;
	selp.b32 	%r1184, 0, %r1156, %p568;
	add.s32 	%r1162, %r1157, %r1184;
	mov.b32 	%r1163, 4;
	// begin inline asm
	shfl.sync.down.b32 %r1161, %r1162, %r1163, %r1154, %r1175;
	// end inline asm
	add.s32 	%r135, %r1005, 4;
	setp.gt.s32 	%p569, %r135, %r1154;
	selp.b32 	%r1185, 0, %r1161, %p569;
	add.s32 	%r1167, %r1162, %r1185;
	mov.b32 	%r1168, 8;
	// begin inline asm
	shfl.sync.down.b32 %r1166, %r1167, %r1168, %r1154, %r1175;
	// end inline asm
	add.s32 	%r136, %r1005, 8;
	setp.gt.s32 	%p570, %r136, %r1154;
	selp.b32 	%r1186, 0, %r1166, %p570;
	add.s32 	%r1172, %r1167, %r1186;
	mov.b32 	%r1173, 16;
	// begin inline asm
	shfl.sync.down.b32 %r1171, %r1172, %r1173, %r1154, %r1175;
	// end inline asm
	add.s32 	%r137, %r1005, 16;
	setp.gt.s32 	%p571, %r137, %r1154;
	selp.b32 	%r1187, 0, %r1171, %p571;
	add.s32 	%r1518, %r1172, %r1187;
	add.s64 	%rd56, %rd2, 256;
	mov.b32 	%r1517, 422;
$L__BB41_117:
	setp.ne.s32 	%p572, %r1522, 101;
	mov.b32 	%r1188, -1;
	vote.sync.all.pred 	%p573, %p572, %r1188;
	not.pred 	%p574, %p573;
	@%p574 bra 	$L__BB41_122;
	shr.u32 	%r1517, %r1517, 1;
	mul.wide.s32 	%rd737, %r1520, 8;
	add.s64 	%rd738, %rd56, %rd737;
	add.s64 	%rd736, %rd738, -256;
	// begin inline asm
	ld.relaxed.gpu.v2.u32 {%r1522, %r1523}, [%rd736];
	// end inline asm
	mov.u32 	%r1524, %r1517;
$L__BB41_119:
	setp.eq.s32 	%p630, %r1522, 99;
	mov.b32 	%r1265, -1;
	vote.sync.any.pred 	%p631, %p630, %r1265;
	not.pred 	%p632, %p631;
	@%p632 bra 	$L__BB41_121;
	mul.lo.s32 	%r1307, %r1512, 16807;
	and.b32  	%r1512, %r1307, 2147483647;
	add.s32 	%r1308, %r1524, 1;
	rem.u32 	%r1304, %r1512, %r1308;
	// begin inline asm
	nanosleep.u32 %r1304;
	// end inline asm
	shr.u32 	%r1524, %r1524, 1;
	// begin inline asm
	ld.relaxed.gpu.v2.u32 {%r1522, %r1523}, [%rd736];
	// end inline asm
	bra.uni 	$L__BB41_119;
$L__BB41_121:
	setp.eq.s32 	%p633, %r1522, 101;
	mov.b32 	%r1291, -1;
	vote.sync.ballot.b32 	%r1292, %p633, %r1291;
	and.b32  	%r1293, %r1292, %r1150;
	or.b32  	%r1294, %r1293, -2147483648;
	add.s32 	%r1295, %r1294, -1;
	not.b32 	%r1296, %r1294;
	and.b32  	%r1297, %r1296, %r1295;
	popc.b32 	%r1270, %r1297;
	mov.b32 	%r1269, 1;
	// begin inline asm
	shfl.sync.down.b32 %r1267, %r1523, %r1269, %r1270, %r1291;
	// end inline asm
	setp.lt.s32 	%p635, %r1005, %r1270;
	selp.b32 	%r1298, %r1267, 0, %p635;
	add.s32 	%r1273, %r1298, %r1523;
	mov.b32 	%r1274, 2;
	// begin inline asm
	shfl.sync.down.b32 %r1272, %r1273, %r1274, %r1270, %r1291;
	// end inline asm
	setp.gt.s32 	%p636, %r134, %r1270;
	selp.b32 	%r1299, 0, %r1272, %p636;
	add.s32 	%r1278, %r1273, %r1299;
	mov.b32 	%r1279, 4;
	// begin inline asm
	shfl.sync.down.b32 %r1277, %r1278, %r1279, %r1270, %r1291;
	// end inline asm
	setp.gt.s32 	%p637, %r135, %r1270;
	selp.b32 	%r1300, 0, %r1277, %p637;
	add.s32 	%r1283, %r1278, %r1300;
	mov.b32 	%r1284, 8;
	// begin inline asm
	shfl.sync.down.b32 %r1282, %r1283, %r1284, %r1270, %r1291;
	// end inline asm
	setp.gt.s32 	%p638, %r136, %r1270;
	selp.b32 	%r1301, 0, %r1282, %p638;
	add.s32 	%r1288, %r1283, %r1301;
	mov.b32 	%r1289, 16;
	// begin inline asm
	shfl.sync.down.b32 %r1287, %r1288, %r1289, %r1270, %r1291;
	// end inline asm
	setp.gt.s32 	%p639, %r137, %r1270;
	selp.b32 	%r1302, 0, %r1287, %p639;
	add.s32 	%r1303, %r1302, %r1518;
	add.s32 	%r1518, %r1303, %r1288;
	add.s32 	%r1520, %r1520, -32;
	bra.uni 	$L__BB41_117;
$L__BB41_122:
	setp.ne.s32 	%p575, %r1529, 0;
	@%p575 bra 	$L__BB41_124;
	add.s32 	%r1191, %r1518, %r117;
	add.s64 	%rd623, %rd54, 256;
	mov.b32 	%r1190, 101;
	// begin inline asm
	st.relaxed.gpu.v2.u32 [%rd623], {%r1190, %r1191};
	// end inline asm
	st.shared.u32 	[_ZZN3cub18CUB_300001_SM_10006detail6select23DeviceSelectSweepKernelINS2_10policy_hubIiN4cuda3std3__45tupleIJiiEEEiLb0ELNS0_10SelectImplE0EE10Policy1000EN6thrust24THRUST_300001_SM_1000_NS6detail15normal_iteratorINSE_10device_ptrIiEEEENSE_12zip_iteratorINS8_IJSJ_SJ_EEEEENSG_INSH_IxEEEEPlNS0_13ScanTileStateIiLb1EEE15IsValidNextFreeNS0_8NullTypeEiNS2_19streaming_context_tIlLb1EEELSA_0EEEvT0_T1_T2_T3_T4_T5_T6_T7_iT8_NS1_7vsmem_tEE19static_temp_storage+100], %r1518;
	st.shared.u32 	[_ZZN3cub18CUB_300001_SM_10006detail6select23DeviceSelectSweepKernelINS2_10policy_hubIiN4cuda3std3__45tupleIJiiEEEiLb0ELNS0_10SelectImplE0EE10Policy1000EN6thrust24THRUST_300001_SM_1000_NS6detail15normal_iteratorINSE_10device_ptrIiEEEENSE_12zip_iteratorINS8_IJSJ_SJ_EEEEENSG_INSH_IxEEEEPlNS0_13ScanTileStateIiLb1EEE15IsValidNextFreeNS0_8NullTypeEiNS2_19streaming_context_tIlLb1EEELSA_0EEEvT0_T1_T2_T3_T4_T5_T6_T7_iT8_NS1_7vsmem_tEE19static_temp_storage+104], %r1191;
$L__BB41_124:
	setp.ne.s32 	%p576, %r1005, 0;
	mov.u32 	%r1525, %r119;
	@%p576 bra 	$L__BB41_126;
	st.shared.u32 	[_ZZN3cub18CUB_300001_SM_10006detail6select23DeviceSelectSweepKernelINS2_10policy_hubIiN4cuda3std3__45tupleIJiiEEEiLb0ELNS0_10SelectImplE0EE10Policy1000EN6thrust24THRUST_300001_SM_1000_NS6detail15normal_iteratorINSE_10device_ptrIiEEEENSE_12zip_iteratorINS8_IJSJ_SJ_EEEEENSG_INSH_IxEEEEPlNS0_13ScanTileStateIiLb1EEE15IsValidNextFreeNS0_8NullTypeEiNS2_19streaming_context_tIlLb1EEELSA_0EEEvT0_T1_T2_T3_T4_T5_T6_T7_iT8_NS1_7vsmem_tEE19static_temp_storage+80], %r1518;
	mov.u32 	%r1525, %r1518;
$L__BB41_126:
	bar.sync 	0;
	setp.eq.s32 	%p577, %r1529, 0;
	ld.shared.u32 	%r1192, [_ZZN3cub18CUB_300001_SM_10006detail6select23DeviceSelectSweepKernelINS2_10policy_hubIiN4cuda3std3__45tupleIJiiEEEiLb0ELNS0_10SelectImplE0EE10Policy1000EN6thrust24THRUST_300001_SM_1000_NS6detail15normal_iteratorINSE_10device_ptrIiEEEENSE_12zip_iteratorINS8_IJSJ_SJ_EEEEENSG_INSH_IxEEEEPlNS0_13ScanTileStateIiLb1EEE15IsValidNextFreeNS0_8NullTypeEiNS2_19streaming_context_tIlLb1EEELSA_0EEEvT0_T1_T2_T3_T4_T5_T6_T7_iT8_NS1_7vsmem_tEE19static_temp_storage+80];
	selp.b32 	%r1193, 0, %r1192, %p577;
	add.s32 	%r160, %r1193, %r1525;
	add.s32 	%r161, %r160, %r100;
	add.s32 	%r162, %r101, %r160;
	add.s32 	%r163, %r102, %r160;
	add.s32 	%r164, %r103, %r160;
	add.s32 	%r165, %r104, %r160;
	add.s32 	%r166, %r105, %r160;
	add.s32 	%r167, %r106, %r160;
	add.s32 	%r168, %r107, %r160;
	add.s32 	%r169, %r108, %r160;
	add.s32 	%r170, %r109, %r160;
	add.s32 	%r171, %r110, %r160;
	add.s32 	%r172, %r111, %r160;
	add.s32 	%r173, %r112, %r160;
	ld.shared.u32 	%r174, [_ZZN3cub18CUB_300001_SM_10006detail6select23DeviceSelectSweepKernelINS2_10policy_hubIiN4cuda3std3__45tupleIJiiEEEiLb0ELNS0_10SelectImplE0EE10Policy1000EN6thrust24THRUST_300001_SM_1000_NS6detail15normal_iteratorINSE_10device_ptrIiEEEENSE_12zip_iteratorINS8_IJSJ_SJ_EEEEENSG_INSH_IxEEEEPlNS0_13ScanTileStateIiLb1EEE15IsValidNextFreeNS0_8NullTypeEiNS2_19streaming_context_tIlLb1EEELSA_0EEEvT0_T1_T2_T3_T4_T5_T6_T7_iT8_NS1_7vsmem_tEE19static_temp_storage+108];
	ld.shared.u32 	%r175, [_ZZN3cub18CUB_300001_SM_10006detail6select23DeviceSelectSweepKernelINS2_10policy_hubIiN4cuda3std3__45tupleIJiiEEEiLb0ELNS0_10SelectImplE0EE10Policy1000EN6thrust24THRUST_300001_SM_1000_NS6detail15normal_iteratorINSE_10device_ptrIiEEEENSE_12zip_iteratorINS8_IJSJ_SJ_EEEEENSG_INSH_IxEEEEPlNS0_13ScanTileStateIiLb1EEE15IsValidNextFreeNS0_8NullTypeEiNS2_19streaming_context_tIlLb1EEELSA_0EEEvT0_T1_T2_T3_T4_T5_T6_T7_iT8_NS1_7vsmem_tEE19static_temp_storage+100];
	setp.gt.s32 	%p578, %r174, 512;
	@%p578 bra 	$L__BB41_183;
	ld.param.u8 	%rs3, [%rd1];
	ld.param.u64 	%rd624, [%rd1+24];
	cvta.to.global.u64 	%rd58, %rd624;
	@%p15 bra 	$L__BB41_128;
	bra.uni 	$L__BB41_131;
$L__BB41_128:
	setp.ne.s16 	%p579, %rs3, 0;
	mov.b64 	%rd906, 0;
	@%p579 bra 	$L__BB41_130;
	ld.global.u64 	%rd906, [%rd58];
$L__BB41_130:
	cvt.s64.s32 	%rd626, %r160;
	add.s64 	%rd627, %rd906, %rd626;
	shl.b64 	%rd628, %rd627, 3;
	add.s64 	%rd629, %rd4, %rd628;
	cvt.s64.s32 	%rd630, %r86;
	st.global.u64 	[%rd629], %rd630;
$L__BB41_131:
	not.pred 	%p580, %p16;
	@%p580 bra 	$L__BB41_135;
	setp.ne.s16 	%p581, %rs3, 0;
	mov.b64 	%rd907, 0;
	@%p581 bra 	$L__BB41_134;
	ld.global.u64 	%rd907, [%rd58];
$L__BB41_134:
	cvt.s64.s32 	%rd632, %r161;
	add.s64 	%rd633, %rd907, %rd632;
	shl.b64 	%rd634, %rd633, 3;
	add.s64 	%rd635, %rd4, %rd634;
	cvt.s64.s32 	%rd636, %r87;
	st.global.u64 	[%rd635], %rd636;
$L__BB41_135:
	not.pred 	%p582, %p17;
	@%p582 bra 	$L__BB41_139;
	setp.ne.s16 	%p583, %rs3, 0;
	mov.b64 	%rd908, 0;
	@%p583 bra 	$L__BB41_138;
	ld.global.u64 	%rd908, [%rd58];
$L__BB41_138:
	cvt.s64.s32 	%rd638, %r162;
	add.s64 	%rd639, %rd908, %rd638;
	shl.b64 	%rd640, %rd639, 3;
	add.s64 	%rd641, %rd4, %rd640;
	cvt.s64.s32 	%rd642, %r88;
	st.global.u64 	[%rd641], %rd642;
$L__BB41_139:
	not.pred 	%p584, %p18;
	@%p584 bra 	$L__BB41_143;
	setp.ne.s16 	%p585, %rs3, 0;
	mov.b64 	%rd909, 0;
	@%p585 bra 	$L__BB41_142;
	ld.global.u64 	%rd909, [%rd58];
$L__BB41_142:
	cvt.s64.s32 	%rd644, %r163;
	add.s64 	%rd645, %rd909, %rd644;
	shl.b64 	%rd646, %rd645, 3;
	add.s64 	%rd647, %rd4, %rd646;
	cvt.s64.s32 	%rd648, %r89;
	st.global.u64 	[%rd647], %rd648;
$L__BB41_143:
	not.pred 	%p586, %p19;
	@%p586 bra 	$L__BB41_147;
	setp.ne.s16 	%p587, %rs3, 0;
	mov.b64 	%rd910, 0;
	@%p587 bra 	$L__BB41_146;
	ld.global.u64 	%rd910, [%rd58];
$L__BB41_146:
	cvt.s64.s32 	%rd650, %r164;
	add.s64 	%rd651, %rd910, %rd650;
	shl.b64 	%rd652, %rd651, 3;
	add.s64 	%rd653, %rd4, %rd652;
	cvt.s64.s32 	%rd654, %r90;
	st.global.u64 	[%rd653], %rd654;
$L__BB41_147:
	not.pred 	%p588, %p20;
	@%p588 bra 	$L__BB41_151;
	setp.ne.s16 	%p589, %rs3, 0;
	mov.b64 	%rd911, 0;
	@%p589 bra 	$L__BB41_150;
	ld.global.u64 	%rd911, [%rd58];
$L__BB41_150:
	cvt.s64.s32 	%rd656, %r165;
	add.s64 	%rd657, %rd911, %rd656;
	shl.b64 	%rd658, %rd657, 3;
	add.s64 	%rd659, %rd4, %rd658;
	cvt.s64.s32 	%rd660, %r91;
	st.global.u64 	[%rd659], %rd660;
$L__BB41_151:
	not.pred 	%p590, %p21;
	@%p590 bra 	$L__BB41_155;
	setp.ne.s16 	%p591, %rs3, 0;
	mov.b64 	%rd912, 0;
	@%p591 bra 	$L__BB41_154;
	ld.global.u64 	%rd912, [%rd58];
$L__BB41_154:
	cvt.s64.s32 	%rd662, %r166;
	add.s64 	%rd663, %rd912, %rd662;
	shl.b64 	%rd664, %rd663, 3;
	add.s64 	%rd665, %rd4, %rd664;
	cvt.s64.s32 	%rd666, %r92;
	st.global.u64 	[%rd665], %rd666;
$L__BB41_155:
	not.pred 	%p592, %p22;
	@%p592 bra 	$L__BB41_159;
	setp.ne.s16 	%p593, %rs3, 0;
	mov.b64 	%rd913, 0;
	@%p593 bra 	$L__BB41_158;
	ld.global.u64 	%rd913, [%rd58];
$L__BB41_158:
	cvt.s64.s32 	%rd668, %r167;
	add.s64 	%rd669, %rd913, %rd668;
	shl.b64 	%rd670, %rd669, 3;
	add.s64 	%rd671, %rd4, %rd670;
	cvt.s64.s32 	%rd672, %r93;
	st.global.u64 	[%rd671], %rd672;
$L__BB41_159:
	not.pred 	%p594, %p23;
	@%p594 bra 	$L__BB41_163;
	setp.ne.s16 	%p595, %rs3, 0;
	mov.b64 	%rd914, 0;
	@%p595 bra 	$L__BB41_162;
	ld.global.u64 	%rd914, [%rd58];
$L__BB41_162:
	cvt.s64.s32 	%rd674, %r168;
	add.s64 	%rd675, %rd914, %rd674;
	shl.b64 	%rd676, %rd675, 3;
	add.s64 	%rd677, %rd4, %rd676;
	cvt.s64.s32 	%rd678, %r94;
	st.global.u64 	[%rd677], %rd678;
$L__BB41_163:
	not.pred 	%p596, %p24;
	@%p596 bra 	$L__BB41_167;
	setp.ne.s16 	%p597, %rs3, 0;
	mov.b64 	%rd915, 0;
	@%p597 bra 	$L__BB41_166;
	ld.global.u64 	%rd915, [%rd58];
$L__BB41_166:
	cvt.s64.s32 	%rd680, %r169;
	add.s64 	%rd681, %rd915, %rd680;
	shl.b64 	%rd682, %rd681, 3;
	add.s64 	%rd683, %rd4, %rd682;
	cvt.s64.s32 	%rd684, %r95;
	st.global.u64 	[%rd683], %rd684;
$L__BB41_167:
	not.pred 	%p598, %p25;
	@%p598 bra 	$L__BB41_171;
	setp.ne.s16 	%p599, %rs3, 0;
	mov.b64 	%rd916, 0;
	@%p599 bra 	$L__BB41_170;
	ld.global.u64 	%rd916, [%rd58];
$L__BB41_170:
	cvt.s64.s32 	%rd686, %r170;
	add.s64 	%rd687, %rd916, %rd686;
	shl.b64 	%rd688, %rd687, 3;
	add.s64 	%rd689, %rd4, %rd688;
	cvt.s64.s32 	%rd690, %r96;
	st.global.u64 	[%rd689], %rd690;
$L__BB41_171:
	not.pred 	%p600, %p26;
	@%p600 bra 	$L__BB41_175;
	setp.ne.s16 	%p601, %rs3, 0;
	mov.b64 	%rd917, 0;
	@%p601 bra 	$L__BB41_174;
	ld.global.u64 	%rd917, [%rd58];
$L__BB41_174:
	cvt.s64.s32 	%rd692, %r171;
	add.s64 	%rd693, %rd917, %rd692;
	shl.b64 	%rd694, %rd693, 3;
	add.s64 	%rd695, %rd4, %rd694;
	cvt.s64.s32 	%rd696, %r97;
	st.global.u64 	[%rd695], %rd696;
$L__BB41_175:
	not.pred 	%p602, %p27;
	@%p602 bra 	$L__BB41_179;
	setp.ne.s16 	%p603, %rs3, 0;
	mov.b64 	%rd918, 0;
	@%p603 bra 	$L__BB41_178;
	ld.global.u64 	%rd918, [%rd58];
$L__BB41_178:
	cvt.s64.s32 	%rd698, %r172;
	add.s64 	%rd699, %rd918, %rd698;
	shl.b64 	%rd700, %rd699, 3;
	add.s64 	%rd701, %rd4, %rd700;
	cvt.s64.s32 	%rd702, %r98;
	st.global.u64 	[%rd701], %rd702;
$L__BB41_179:
	not.pred 	%p604, %p28;
	@%p604 bra 	$L__BB41_573;
	setp.ne.s16 	%p605, %rs3, 0;
	mov.b64 	%rd919, 0;
	@%p605 bra 	$L__BB41_182;
	ld.global.u64 	%rd919, [%rd58];
$L__BB41_182:
	cvt.s64.s32 	%rd704, %r173;
	add.s64 	%rd705, %rd919, %rd704;
	shl.b64 	%rd706, %rd705, 3;
	add.s64 	%rd707, %rd4, %rd706;
	cvt.s64.s32 	%rd708, %r99;
	st.global.u64 	[%rd707], %rd708;
	bra.uni 	$L__BB41_573;
$L__BB41_183:
	bar.sync 	0;
	not.pred 	%p606, %p15;
	@%p606 bra 	$L__BB41_185;
	sub.s32 	%r1194, %r160, %r175;
	shl.b32 	%r1195, %r1194, 2;
	mov.u32 	%r1196, _ZZN3cub18CUB_300001_SM_10006detail6select23DeviceSelectSweepKernelINS2_10policy_hubIiN4cuda3std3__45tupleIJiiEEEiLb0ELNS0_10SelectImplE0EE10Policy1000EN6thrust24THRUST_300001_SM_1000_NS6detail15normal_iteratorINSE_10device_ptrIiEEEENSE_12zip_iteratorINS8_IJSJ_SJ_EEEEENSG_INSH_IxEEEEPlNS0_13ScanTileStateIiLb1EEE15IsValidNextFreeNS0_8NullTypeEiNS2_19streaming_context_tIlLb1EEELSA_0EEEvT0_T1_T2_T3_T4_T5_T6_T7_iT8_NS1_7vsmem_tEE19static_temp_storage;
	add.s32 	%r1197, %r1196, %r1195;
	st.shared.u32 	[%r1197], %r86;
$L__BB41_185:
	not.pred 	%p607, %p16;
	@%p607 bra 	$L__BB41_187;
	sub.s32 	%r1198, %r161, %r175;
	shl.b32 	%r1199, %r1198, 2;
	mov.u32 	%r1200, _ZZN3cub18CUB_300001_SM_10006detail6select23DeviceSelectSweepKernelINS2_10policy_hubIiN4cuda3std3__45tupleIJiiEEEiLb0ELNS0_10SelectImplE0EE10Policy1000EN6thrust24THRUST_300001_SM_1000_NS6detail15normal_iteratorINSE_10device_ptrIiEEEENSE_12zip_iteratorINS8_IJSJ_SJ_EEEEENSG_INSH_IxEEEEPlNS0_13ScanTileStateIiLb1EEE15IsValidNextFreeNS0_8NullTypeEiNS2_19streaming_context_tIlLb1EEELSA_0EEEvT0_T1_T2_T3_T4_T5_T6_T7_iT8_NS1_7vsmem_tEE19static_temp_storage;
	add.s32 	%r1201, %r1200, %r1199;
	st.shared.u32 	[%r1201], %r87;
$L__BB41_187:
	not.pred 	%p608, %p17;
	@%p608 bra 	$L__BB41_189;
	sub.s32 	%r1202, %r162, %r175;
	shl.b32 	%r1203, %r1202, 2;
	mov.u32 	%r1204, _ZZN3cub18CUB_300001_SM_10006detail6select23DeviceSelectSweepKernelINS2_10policy_hubIiN4cuda3std3__45tupleIJiiEEEiLb0ELNS0_10SelectImplE0EE10Policy1000EN6thrust24THRUST_300001_SM_1000_NS6detail15normal_iteratorINSE_10device_ptrIiEEEENSE_12zip_iteratorINS8_IJSJ_SJ_EEEEENSG_INSH_IxEEEEPlNS0_13ScanTileStateIiLb1EEE15IsValidNextFreeNS0_8NullTypeEiNS2_19streaming_context_tIlLb1EEELSA_0EEEvT0_T1_T2_T3_T4_T5_T6_T7_iT8_NS1_7vsmem_tEE19static_temp_storage;
	add.s32 	%r1205, %r1204, %r1203;
	st.shared.u32 	[%r1205], %r88;
$L__BB41_189:
	not.pred 	%p609, %p18;
	@%p609 bra 	$L__BB41_191;
	sub.s32 	%r1206, %r163, %r175;
	shl.b32 	%r1207, %r1206, 2;
	mov.u32 	%r1208, _ZZN3cub18CUB_300001_SM_10006detail6select23DeviceSelectSweepKernelINS2_10policy_hubIiN4cuda3std3__45tupleIJiiEEEiLb0ELNS0_10SelectImplE0EE10Policy1000EN6thrust24THRUST_300001_SM_1000_NS6detail15normal_iteratorINSE_10device_ptrIiEEEENSE_12zip_iteratorINS8_IJSJ_SJ_EEEEENSG_INSH_IxEEEEPlNS0_13ScanTileStateIiLb1EEE15IsValidNextFreeNS0_8NullTypeEiNS2_19streaming_context_tIlLb1EEELSA_0EEEvT0_T1_T2_T3_T4_T5_T6_T7_iT8_NS1_7vsmem_tEE19static_temp_storage;
	add.s32 	%r1209, %r1208, %r1207;
	st.shared.u32 	[%r1209], %r89;
$L__BB41_191:
	not.pred 	%p610, %p19;
	@%p610 bra 	$L__BB41_193;
	sub.s32 	%r1210, %r164, %r175;
	shl.b32 	%r1211, %r1210, 2;
	mov.u32 	%r1212, _ZZN3cub18CUB_300001_SM_10006detail6select23DeviceSelectSweepKernelINS2_10policy_hubIiN4cuda3std3__45tupleIJiiEEEiLb0ELNS0_10SelectImplE0EE10Policy1000EN6thrust24THRUST_300001_SM_1000_NS6detail15normal_iteratorINSE_10device_ptrIiEEEENSE_12zip_iteratorINS8_IJSJ_SJ_EEEEENSG_INSH_IxEEEEPlNS0_13ScanTileStateIiLb1EEE15IsValidNextFreeNS0_8NullTypeEiNS2_19streaming_context_tIlLb1EEELSA_0EEEvT0_T1_T2_T3_T4_T5_T6_T7_iT8_NS1_7vsmem_tEE19static_temp_storage;
	add.s32 	%r1213, %r1212, %r1211;
	st.shared.u32 	[%r1213], %r90;
$L__BB41_193:
	not.pred 	%p611, %p20;
	@%p611 bra 	$L__BB41_195;
	sub.s32 	%r1214, %r165, %r175;
	shl.b32 	%r1215, %r1214, 2;
	mov.u32 	%r1216, _ZZN3cub18CUB_300001_SM_10006detail6select23DeviceSelectSweepKernelINS2_10policy_hubIiN4cuda3std3__45tupleIJiiEEEiLb0ELNS0_10SelectImplE0EE10Policy1000EN6thrust24THRUST_300001_SM_1000_NS6detail15normal_iteratorINSE_10device_ptrIiEEEENSE_12zip_iteratorINS8_IJSJ_SJ_EEEEENSG_INSH_IxEEEEPlNS0_13ScanTileStateIiLb1EEE15IsValidNextFreeNS0_8NullTypeEiNS2_19streaming_context_tIlLb1EEELSA_0EEEvT0_T1_T2_T3_T4_T5_T6_T7_iT8_NS1_7vsmem_tEE19static_temp_storage;
	add.s32 	%r1217, %r1216, %r1215;
	st.shared.u32 	[%r1217], %r91;
$L__BB41_195:
	not.pred 	%p612, %p21;
	@%p612 bra 	$L__BB41_197;
	sub.s32 	%r1218, %r166, %r175;
	shl.b32 	%r1219, %r1218, 2;
	mov.u32 	%r1220, _ZZN3cub18CUB_300001_SM_10006detail6select23DeviceSelectSweepKernelINS2_10policy_hubIiN4cuda3std3__45tupleIJiiEEEiLb0ELNS0_10SelectImplE0EE10Policy1000EN6thrust24THRUST_300001_SM_1000_NS6detail15normal_iteratorINSE_10device_ptrIiEEEENSE_12zip_iteratorINS8_IJSJ_SJ_EEEEENSG_INSH_IxEEEEPlNS0_13ScanTileStateIiLb1EEE15IsValidNextFreeNS0_8NullTypeEiNS2_19streaming_context_tIlLb1EEELSA_0EEEvT0_T1_T2_T3_T4_T5_T6_T7_iT8_NS1_7vsmem_tEE19static_temp_storage;
	add.s32 	%r1221, %r1220, %r1219;
	st.shared.u32 	[%r1221], %r92;
$L__BB41_197:
	not.pred 	%p613, %p22;
	@%p613 bra 	$L__BB41_199;
	sub.s32 	%r1222, %r167, %r175;
	shl.b32 	%r1223, %r1222, 2;
	mov.u32 	%r1224, _ZZN3cub18CUB_300001_SM_10006detail6select23DeviceSelectSweepKernelINS2_10policy_hubIiN4cuda3std3__45tupleIJiiEEEiLb0ELNS0_10SelectImplE0EE10Policy1000EN6thrust24THRUST_300001_SM_1000_NS6detail15normal_iteratorINSE_10device_ptrIiEEEENSE_12zip_iteratorINS8_IJSJ_SJ_EEEEENSG_INSH_IxEEEEPlNS0_13ScanTileStateIiLb1EEE15IsValidNextFreeNS0_8NullTypeEiNS2_19streaming_context_tIlLb1EEELSA_0EEEvT0_T1_T2_T3_T4_T5_T6_T7_iT8_NS1_7vsmem_tEE19static_temp_storage;
	add.s32 	%r1225, %r1224, %r1223;
	st.shared.u32 	[%r1225], %r93;
$L__BB41_199:
	not.pred 	%p614, %p23;
	@%p614 bra 	$L__BB41_201;
	sub.s32 	%r1226, %r168, %r175;
	shl.b32 	%r1227, %r1226, 2;
	mov.u32 	%r1228, _ZZN3cub18CUB_300001_SM_10006detail6select23DeviceSelectSweepKernelINS2_10policy_hubIiN4cuda3std3__45tupleIJiiEEEiLb0ELNS0_10SelectImplE0EE10Policy1000EN6thrust24THRUST_300001_SM_1000_NS6detail15normal_iteratorINSE_10device_ptrIiEEEENSE_12zip_iteratorINS8_IJSJ_SJ_EEEEENSG_INSH_IxEEEEPlNS0_13ScanTileStateIiLb1EEE15IsValidNextFreeNS0_8NullTypeEiNS2_19streaming_context_tIlLb1EEELSA_0EEEvT0_T1_T2_T3_T4_T5_T6_T7_iT8_NS1_7vsmem_tEE19static_temp_storage;
	add.s32 	%r1229, %r1228, %r1227;
	st.shared.u32 	[%r1229], %r94;
$L__BB41_201:
	not.pred 	%p615, %p24;
	@%p615 bra 	$L__BB41_203;
	sub.s32 	%r1230, %r169, %r175;
	shl.b32 	%r1231, %r1230, 2;
	mov.u32 	%r1232, _ZZN3cub18CUB_300001_SM_10006detail6select23DeviceSelectSweepKernelINS2_10policy_hubIiN4cuda3std3__45tupleIJiiEEEiLb0ELNS0_10SelectImplE0EE10Policy1000EN6thrust24THRUST_300001_SM_1000_NS6detail15normal_iteratorINSE_10device_ptrIiEEEENSE_12zip_iteratorINS8_IJSJ_SJ_EEEEENSG_INSH_IxEEEEPlNS0_13ScanTileStateIiLb1EEE15IsValidNextFreeNS0_8NullTypeEiNS2_19streaming_context_tIlLb1EEELSA_0EEEvT0_T1_T2_T3_T4_T5_T6_T7_iT8_NS1_7vsmem_tEE19static_temp_storage;
	add.s32 	%r1233, %r1232, %r1231;
	st.shared.u32 	[%r1233], %r95;
$L__BB41_203:
	not.pred 	%p616, %p25;
	@%p616 bra 	$L__BB41_205;
	sub.s32 	%r1234, %r170, %r175;
	shl.b32 	%r1235, %r1234, 2;
	mov.u32 	%r1236, _ZZN3cub18CUB_300001_SM_10006detail6select23DeviceSelectSweepKernelINS2_10policy_hubIiN4cuda3std3__45tupleIJiiEEEiLb0ELNS0_10SelectImplE0EE10Policy1000EN6thrust24THRUST_300001_SM_1000_NS6detail15normal_iteratorINSE_10device_ptrIiEEEENSE_12zip_iteratorINS8_IJSJ_SJ_EEEEENSG_INSH_IxEEEEPlNS0_13ScanTileStateIiLb1EEE15IsValidNextFreeNS0_8NullTypeEiNS2_19streaming_context_tIlLb1EEELSA_0EEEvT0_T1_T2_T3_T4_T5_T6_T7_iT8_NS1_7vsmem_tEE19static_temp_storage;
	add.s32 	%r1237, %r1236, %r1235;
	st.shared.u32 	[%r1237], %r96;
$L__BB41_205:
	not.pred 	%p617, %p26;
	@%p617 bra 	$L__BB41_207;
	sub.s32 	%r1238, %r171, %r175;
	shl.b32 	%r1239, %r1238, 2;
	mov.u32 	%r1240, _ZZN3cub18CUB_300001_SM_10006detail6select23DeviceSelectSweepKernelINS2_10policy_hubIiN4cuda3std3__45tupleIJiiEEEiLb0ELNS0_10SelectImplE0EE10Policy1000EN6thrust24THRUST_300001_SM_1000_NS6detail15normal_iteratorINSE_10device_ptrIiEEEENSE_12zip_iteratorINS8_IJSJ_SJ_EEEEENSG_INSH_IxEEEEPlNS0_13ScanTileStateIiLb1EEE15IsValidNextFreeNS0_8NullTypeEiNS2_19streaming_context_tIlLb1EEELSA_0EEEvT0_T1_T2_T3_T4_T5_T6_T7_iT8_NS1_7vsmem_tEE19static_temp_storage;
	add.s32 	%r1241, %r1240, %r1239;
	st.shared.u32 	[%r1241], %r97;
$L__BB41_207:
	not.pred 	%p618, %p27;
	@%p618 bra 	$L__BB41_209;
	sub.s32 	%r1242, %r172, %r175;
	shl.b32 	%r1243, %r1242, 2;
	mov.u32 	%r1244, _ZZN3cub18CUB_300001_SM_10006detail6select23DeviceSelectSweepKernelINS2_10policy_hubIiN4cuda3std3__45tupleIJiiEEEiLb0ELNS0_10SelectImplE0EE10Policy1000EN6thrust24THRUST_300001_SM_1000_NS6detail15normal_iteratorINSE_10device_ptrIiEEEENSE_12zip_iteratorINS8_IJSJ_SJ_EEEEENSG_INSH_IxEEEEPlNS0_13ScanTileStateIiLb1EEE15IsValidNextFreeNS0_8NullTypeEiNS2_19streaming_context_tIlLb1EEELSA_0EEEvT0_T1_T2_T3_T4_T5_T6_T7_iT8_NS1_7vsmem_tEE19static_temp_storage;
	add.s32 	%r1245, %r1244, %r1243;
	st.shared.u32 	[%r1245], %r98;
$L__BB41_209:
	not.pred 	%p619, %p28;
	@%p619 bra 	$L__BB41_211;
	sub.s32 	%r1246, %r173, %r175;
	shl.b32 	%r1247, %r1246, 2;
	mov.u32 	%r1248, _ZZN3cub18CUB_300001_SM_10006detail6select23DeviceSelectSweepKernelINS2_10policy_hubIiN4cuda3std3__45tupleIJiiEEEiLb0ELNS0_10SelectImplE0EE10Policy1000EN6thrust24THRUST_300001_SM_1000_NS6detail15normal_iteratorINSE_10device_ptrIiEEEENSE_12zip_iteratorINS8_IJSJ_SJ_EEEEENSG_INSH_IxEEEEPlNS0_13ScanTileStateIiLb1EEE15IsValidNextFreeNS0_8NullTypeEiNS2_19streaming_context_tIlLb1EEELSA_0EEEvT0_T1_T2_T3_T4_T5_T6_T7_iT8_NS1_7vsmem_tEE19static_temp_storage;
	add.s32 	%r1249, %r1248, %r1247;
	st.shared.u32 	[%r1249], %r99;
$L__BB41_211:
	bar.sync 	0;
	setp.ge.s32 	%p620, %r1529, %r174;
	@%p620 bra 	$L__BB41_573;
	ld.param.u8 	%rs4, [%rd1];
	ld.param.u64 	%rd709, [%rd1+24];
	cvta.to.global.u64 	%rd59, %rd709;
	not.b32 	%r1250, %r1529;
	add.s32 	%r176, %r174, %r1250;
	and.b32  	%r1251, %r176, 1536;
	setp.eq.s32 	%p621, %r1251, 1536;
	@%p621 bra 	$L__BB41_217;
	shr.u32 	%r1252, %r176, 9;
	add.s32 	%r1253, %r1252, 1;
	and.b32  	%r1254, %r1253, 3;
	add.s32 	%r1528, %r1529, %r175;
	shl.b32 	%r1255, %r1529, 2;
	mov.u32 	%r1256, _ZZN3cub18CUB_300001_SM_10006detail6select23DeviceSelectSweepKernelINS2_10policy_hubIiN4cuda3std3__45tupleIJiiEEEiLb0ELNS0_10SelectImplE0EE10Policy1000EN6thrust24THRUST_300001_SM_1000_NS6detail15normal_iteratorINSE_10device_ptrIiEEEENSE_12zip_iteratorINS8_IJSJ_SJ_EEEEENSG_INSH_IxEEEEPlNS0_13ScanTileStateIiLb1EEE15IsValidNextFreeNS0_8NullTypeEiNS2_19streaming_context_tIlLb1EEELSA_0EEEvT0_T1_T2_T3_T4_T5_T6_T7_iT8_NS1_7vsmem_tEE19static_temp_storage;
	add.s32 	%r1527, %r1256, %r1255;
	neg.s32 	%r1526, %r1254;
	shl.b32 	%r1257, %r1253, 9;
	and.b32  	%r1258, %r1257, 1536;
	add.s32 	%r1529, %r1529, %r1258;
$L__BB41_214:
	.pragma "nounroll";
	setp.ne.s16 	%p622, %rs4, 0;
	ld.shared.u32 	%r184, [%r1527];
	mov.b64 	%rd901, 0;
	@%p622 bra 	$L__BB41_216;
	ld.global.u64 	%rd901, [%rd59];
$L__BB41_216:
	cvt.s64.s32 	%rd711, %r1528;
	add.s64 	%rd712, %rd901, %rd711;
	shl.b64 	%rd713, %rd712, 3;
	add.s64 	%rd714, %rd4, %rd713;
	cvt.s64.s32 	%rd715, %r184;
	st.global.u64 	[%rd714], %rd715;
	add.s32 	%r1528, %r1528, 512;
	add.s32 	%r1527, %r1527, 2048;
	add.s32 	%r1526, %r1526, 1;
	setp.ne.s32 	%p623, %r1526, 0;
	@%p623 bra 	$L__BB41_214;
$L__BB41_217:
	setp.lt.u32 	%p624, %r176, 1536;
	@%p624 bra 	$L__BB41_573;
	add.s32 	%r1531, %r1529, %r175;
	shl.b32 	%r1259, %r1529, 2;
	mov.u32 	%r1260, _ZZN3cub18CUB_300001_SM_10006detail6select23DeviceSelectSweepKernelINS2_10policy_hubIiN4cuda3std3__45tupleIJiiEEEiLb0ELNS0_10SelectImplE0EE10Policy1000EN6thrust24THRUST_300001_SM_1000_NS6detail15normal_iteratorINSE_10device_ptrIiEEEENSE_12zip_iteratorINS8_IJSJ_SJ_EEEEENSG_INSH_IxEEEEPlNS0_13ScanTileStateIiLb1EEE15IsValidNextFreeNS0_8NullTypeEiNS2_19streaming_context_tIlLb1EEELSA_0EEEvT0_T1_T2_T3_T4_T5_T6_T7_iT8_NS1_7vsmem_tEE19static_temp_storage;
	add.s32 	%r1261, %r1259, %r1260;
	add.s32 	%r1530, %r1261, 4096;
$L__BB41_219:
	setp.ne.s16 	%p625, %rs4, 0;
	cvt.s64.s32 	%rd62, %r1531;
	ld.shared.u32 	%r194, [%r1530+-4096];
	mov.b64 	%rd902, 0;
	@%p625 bra 	$L__BB41_221;
	ld.global.u64 	%rd902, [%rd59];
$L__BB41_221:
	setp.ne.s16 	%p626, %rs4, 0;
	add.s64 	%rd718, %rd902, %rd62;
	shl.b64 	%rd719, %rd718, 3;
	add.s64 	%rd720, %rd4, %rd719;
	cvt.s64.s32 	%rd721, %r194;
	st.global.u64 	[%rd720], %rd721;
	ld.shared.u32 	%r195, [%r1530+-2048];
	mov.b64 	%rd903, 0;
	@%p626 bra 	$L__BB41_223;
	ld.global.u64 	%rd903, [%rd59];
$L__BB41_223:
	setp.ne.s16 	%p627, %rs4, 0;
	add.s64 	%rd723, %rd903, %rd62;
	shl.b64 	%rd724, %rd723, 3;
	add.s64 	%rd725, %rd4, %rd724;
	cvt.s64.s32 	%rd726, %r195;
	st.global.u64 	[%rd725+4096], %rd726;
	ld.shared.u32 	%r196, [%r1530];
	mov.b64 	%rd904, 0;
	@%p627 bra 	$L__BB41_225;
	ld.global.u64 	%rd904, [%rd59];
$L__BB41_225:
	setp.ne.s16 	%p628, %rs4, 0;
	add.s64 	%rd728, %rd904, %rd62;
	shl.b64 	%rd729, %rd728, 3;
	add.s64 	%rd730, %rd4, %rd729;
	cvt.s64.s32 	%rd731, %r196;
	st.global.u64 	[%rd730+8192], %rd731;
	ld.shared.u32 	%r197, [%r1530+2048];
	mov.b64 	%rd905, 0;
	@%p628 bra 	$L__BB41_227;
	ld.global.u64 	%rd905, [%rd59];
$L__BB41_227:
	cvt.u32.u64 	%r1262, %rd62;
	add.s64 	%rd732, %rd905, %rd62;
	shl.b64 	%rd733, %rd732, 3;
	add.s64 	%rd734, %rd4, %rd733;
	cvt.s64.s32 	%rd735, %r197;
	st.global.u64 	[%rd734+12288], %rd735;
	add.s32 	%r1529, %r1529, 2048;
	add.s32 	%r1531, %r1262, 2048;
	add.s32 	%r1530, %r1530, 8192;
	setp.lt.s32 	%p629, %r1529, %r174;
	@%p629 bra 	$L__BB41_219;
	bra.uni 	$L__BB41_573;
$L__BB41_228:
	ld.param.u32 	%r1504, [_ZN3cub18CUB_300001_SM_10006detail6select23DeviceSelectSweepKernelINS2_10policy_hubIiN4cuda3std3__45tupleIJiiEEEiLb0ELNS0_10SelectImplE0EE10Policy1000EN6thrust24THRUST_300001_SM_1000_NS6detail15normal_iteratorINSE_10device_ptrIiEEEENSE_12zip_iteratorINS8_IJSJ_SJ_EEEEENSG_INSH_IxEEEEPlNS0_13ScanTileStateIiLb1EEE15IsValidNextFreeNS0_8NullTypeEiNS2_19streaming_context_tIlLb1EEELSA_0EEEvT0_T1_T2_T3_T4_T5_T6_T7_iT8_NS1_7vsmem_tE_param_7];
	sub.s32 	%r201, %r1504, %r2;
	setp.ne.s32 	%p114, %r1512, 0;
	@%p114 bra 	$L__BB41_389;
	ld.param.u8 	%rs30, [%rd1];
	setp.eq.s16 	%p326, %rs30, 0;
	ld.param.u64 	%rd430, [%rd1+16];
	selp.b64 	%rd431, %rd430, 0, %p326;
	cvt.u64.u32 	%rd99, %r2;
	add.s64 	%rd432, %rd431, %rd99;
	mov.u32 	%r1549, %tid.x;
	mul.lo.s32 	%r797, %r1549, 14;
	setp.ge.s32 	%p327, %r797, %r201;
	cvt.u64.u32 	%rd100, %r797;
	add.s64 	%rd433, %rd432, %rd100;
	shl.b64 	%rd434, %rd433, 2;
	add.s64 	%rd101, %rd3, %rd434;
	@%p327 bra 	$L__BB41_231;
	ld.global.u32 	%r1533, [%rd101];
$L__BB41_231:
	cvt.u32.u64 	%r799, %rd100;
	add.s32 	%r205, %r799, 1;
	setp.ge.s32 	%p328, %r205, %r201;
	@%p328 bra 	$L__BB41_233;
	ld.global.u32 	%r1534, [%rd101+4];
$L__BB41_233:
	add.s32 	%r208, %r799, 2;
	setp.ge.s32 	%p329, %r208, %r201;
	@%p329 bra 	$L__BB41_235;
	ld.global.u32 	%r1535, [%rd101+8];
$L__BB41_235:
	add.s32 	%r211, %r799, 3;
	setp.ge.s32 	%p330, %r211, %r201;
	@%p330 bra 	$L__BB41_237;
	ld.global.u32 	%r1536, [%rd101+12];
$L__BB41_237:
	add.s32 	%r214, %r799, 4;
	setp.ge.s32 	%p331, %r214, %r201;
	@%p331 bra 	$L__BB41_239;
	ld.global.u32 	%r1537, [%rd101+16];
$L__BB41_239:
	add.s32 	%r217, %r799, 5;
	setp.ge.s32 	%p332, %r217, %r201;
	@%p332 bra 	$L__BB41_241;
	ld.global.u32 	%r1538, [%rd101+20];
$L__BB41_241:
	add.s32 	%r220, %r799, 6;
	setp.ge.s32 	%p333, %r220, %r201;
	@%p333 bra 	$L__BB41_243;
	ld.global.u32 	%r1539, [%rd101+24];
$L__BB41_243:
	add.s32 	%r223, %r799, 7;
	setp.ge.s32 	%p334, %r223, %r201;
	@%p334 bra 	$L__BB41_245;
	ld.global.u32 	%r1540, [%rd101+28];
$L__BB41_245:
	add.s32 	%r226, %r799, 8;
	setp.ge.s32 	%p335, %r226, %r201;
	@%p335 bra 	$L__BB41_247;
	ld.global.u32 	%r1541, [%rd101+32];
$L__BB41_247:
	add.s32 	%r229, %r799, 9;
	setp.ge.s32 	%p336, %r229, %r201;
	@%p336 bra 	$L__BB41_249;
	ld.global.u32 	%r1542, [%rd101+36];
$L__BB41_249:
	cvt.u32.u64 	%r817, %rd100;
	add.s32 	%r818, %r817, 10;
	setp.ge.s32 	%p337, %r818, %r201;
	@%p337 bra 	$L__BB41_251;
	ld.global.u32 	%r1543, [%rd101+40];
$L__BB41_251:
	cvt.u32.u64 	%r820, %rd100;
	add.s32 	%r821, %r820, 11;
	setp.ge.s32 	%p338, %r821, %r201;
	@%p338 bra 	$L__BB41_253;
	ld.global.u32 	%r1544, [%rd101+44];
$L__BB41_253:
	cvt.u32.u64 	%r823, %rd100;
	add.s32 	%r824, %r823, 12;
	setp.ge.s32 	%p339, %r824, %r201;
	@%p339 bra 	$L__BB41_255;
	ld.global.u32 	%r1545, [%rd101+48];
$L__BB41_255:
	cvt.u32.u64 	%r826, %rd100;
	add.s32 	%r827, %r826, 13;
	setp.ge.s32 	%p340, %r827, %r201;
	@%p340 bra 	$L__BB41_257;
	ld.global.u32 	%r1546, [%rd101+52];
$L__BB41_257:
	cvt.u32.u64 	%r828, %rd100;
	setp.ge.s32 	%p342, %r828, %r201;
	bar.sync 	0;
	ld.param.u8 	%rs31, [%rd1];
	setp.eq.s16 	%p343, %rs31, 0;
	ld.param.u64 	%rd436, [%rd1+16];
	selp.b64 	%rd437, %rd436, 0, %p343;
	add.s64 	%rd438, %rd437, %rd99;
	add.s64 	%rd439, %rd438, %rd100;
	shl.b64 	%rd440, %rd439, 2;
	add.s64 	%rd102, %rd5, %rd440;
	add.s64 	%rd103, %rd6, %rd440;
	mov.pred 	%p739, -1;
	mov.b64 	%rd920, 0;
	@%p342 bra 	$L__BB41_259;
	ld.global.s32 	%rd920, [%rd102];
	ld.global.u32 	%r829, [%rd103];
	setp.eq.s32 	%p739, %r829, 0;
$L__BB41_259:
	setp.ge.s32 	%p345, %r205, %r201;
	mov.pred 	%p740, -1;
	mov.b64 	%rd921, 0;
	@%p345 bra 	$L__BB41_261;
	ld.global.s32 	%rd921, [%rd102+4];
	ld.global.u32 	%r830, [%rd103+4];
	setp.eq.s32 	%p740, %r830, 0;
$L__BB41_261:
	setp.ge.s32 	%p347, %r208, %r201;
	mov.pred 	%p741, -1;
	mov.b64 	%rd922, 0;
	@%p347 bra 	$L__BB41_263;
	ld.global.s32 	%rd922, [%rd102+8];
	ld.global.u32 	%r831, [%rd103+8];
	setp.eq.s32 	%p741, %r831, 0;
$L__BB41_263:
	setp.ge.s32 	%p349, %r211, %r201;
	mov.pred 	%p742, -1;
	mov.b64 	%rd923, 0;
	@%p349 bra 	$L__BB41_265;
	ld.global.s32 	%rd923, [%rd102+12];
	ld.global.u32 	%r832, [%rd103+12];
	setp.eq.s32 	%p742, %r832, 0;
$L__BB41_265:
	setp.ge.s32 	%p351, %r214, %r201;
	mov.pred 	%p743, -1;
	mov.b64 	%rd924, 0;
	@%p351 bra 	$L__BB41_267;
	ld.global.s32 	%rd924, [%rd102+16];
	ld.global.u32 	%r833, [%rd103+16];
	setp.eq.s32 	%p743, %r833, 0;
$L__BB41_267:
	setp.ge.s32 	%p353, %r217, %r201;
	mov.pred 	%p744, -1;
	mov.b64 	%rd925, 0;
	@%p353 bra 	$L__BB41_269;
	ld.global.s32 	%rd925, [%rd102+20];
	ld.global.u32 	%r834, [%rd103+20];
	setp.eq.s32 	%p744, %r834, 0;
$L__BB41_269:
	setp.ge.s32 	%p355, %r220, %r201;
	mov.pred 	%p745, -1;
	mov.b64 	%rd926, 0;
	@%p355 bra 	$L__BB41_271;
	ld.global.s32 	%rd926, [%rd102+24];
	ld.global.u32 	%r835, [%rd103+24];
	setp.eq.s32 	%p745, %r835, 0;
$L__BB41_271:
	setp.ge.s32 	%p357, %r223, %r201;
	mov.pred 	%p746, -1;
	mov.b64 	%rd927, 0;
	@%p357 bra 	$L__BB41_273;
	ld.global.s32 	%rd927, [%rd102+28];
	ld.global.u32 	%r836, [%rd103+28];
	setp.eq.s32 	%p746, %r836, 0;
$L__BB41_273:
	setp.ge.s32 	%p359, %r226, %r201;
	mov.pred 	%p747, -1;
	mov.b64 	%rd928, 0;
	@%p359 bra 	$L__BB41_275;
	ld.global.s32 	%rd928, [%rd102+32];
	ld.global.u32 	%r837, [%rd103+32];
	setp.eq.s32 	%p747, %r837, 0;
$L__BB41_275:
	setp.ge.s32 	%p361, %r229, %r201;
	mov.pred 	%p748, -1;
	mov.b64 	%rd929, 0;
	@%p361 bra 	$L__BB41_277;
	ld.global.s32 	%rd929, [%rd102+36];
	ld.global.u32 	%r838, [%rd103+36];
	setp.eq.s32 	%p748, %r838, 0;
$L__BB41_277:
	cvt.u32.u64 	%r839, %rd100;
	add.s32 	%r840, %r839, 10;
	setp.ge.s32 	%p363, %r840, %r201;
	mov.pred 	%p749, -1;
	mov.b64 	%rd930, 0;
	@%p363 bra 	$L__BB41_279;
	ld.global.s32 	%rd930, [%rd102+40];
	ld.global.u32 	%r841, [%rd103+40];
	setp.eq.s32 	%p749, %r841, 0;
$L__BB41_279:
	cvt.u32.u64 	%r842, %rd100;
	add.s32 	%r843, %r842, 11;
	setp.ge.s32 	%p365, %r843, %r201;
	mov.pred 	%p750, -1;
	mov.b64 	%rd931, 0;
	@%p365 bra 	$L__BB41_281;
	ld.global.s32 	%rd931, [%rd102+44];
	ld.global.u32 	%r844, [%rd103+44];
	setp.eq.s32 	%p750, %r844, 0;
$L__BB41_281:
	cvt.u32.u64 	%r845, %rd100;
	add.s32 	%r846, %r845, 12;
	setp.ge.s32 	%p367, %r846, %r201;
	mov.pred 	%p751, -1;
	mov.b64 	%rd932, 0;
	@%p367 bra 	$L__BB41_283;
	ld.global.s32 	%rd932, [%rd102+48];
	ld.global.u32 	%r847, [%rd103+48];
	setp.eq.s32 	%p751, %r847, 0;
$L__BB41_283:
	cvt.u32.u64 	%r848, %rd100;
	add.s32 	%r849, %r848, 13;
	setp.ge.s32 	%p369, %r849, %r201;
	mov.pred 	%p752, -1;
	mov.b64 	%rd933, 0;
	@%p369 bra 	$L__BB41_285;
	ld.global.s32 	%rd933, [%rd102+52];
	ld.global.u32 	%r850, [%rd103+52];
	setp.eq.s32 	%p752, %r850, 0;
$L__BB41_285:
	cvt.u32.u64 	%r882, %rd100;
	add.s32 	%r883, %r882, 13;
	setp.ge.s32 	%p370, %r883, %r201;
	add.s32 	%r884, %r882, 12;
	setp.ge.s32 	%p371, %r884, %r201;
	add.s32 	%r885, %r882, 11;
	setp.ge.s32 	%p372, %r885, %r201;
	add.s32 	%r886, %r882, 10;
	setp.ge.s32 	%p373, %r886, %r201;
	setp.ge.s32 	%p374, %r229, %r201;
	setp.ge.s32 	%p375, %r226, %r201;
	setp.ge.s32 	%p376, %r223, %r201;
	setp.ge.s32 	%p377, %r220, %r201;
	setp.ge.s32 	%p378, %r217, %r201;
	setp.ge.s32 	%p379, %r214, %r201;
	setp.ge.s32 	%p380, %r211, %r201;
	setp.ge.s32 	%p381, %r208, %r201;
	setp.ge.s32 	%p382, %r205, %r201;
	setp.ge.s32 	%p383, %r882, %r201;
	setp.lt.s64 	%p384, %rd7, %rd920;
	and.pred  	%p385, %p739, %p384;
	or.pred  	%p57, %p383, %p385;
	selp.u32 	%r240, 1, 0, %p57;
	setp.lt.s64 	%p386, %rd7, %rd921;
	and.pred  	%p387, %p740, %p386;
	or.pred  	%p58, %p382, %p387;
	selp.u32 	%r887, 1, 0, %p58;
	setp.lt.s64 	%p388, %rd7, %rd922;
	and.pred  	%p389, %p741, %p388;
	or.pred  	%p59, %p381, %p389;
	selp.u32 	%r888, 1, 0, %p59;
	setp.lt.s64 	%p390, %rd7, %rd923;
	and.pred  	%p391, %p742, %p390;
	or.pred  	%p60, %p380, %p391;
	selp.u32 	%r889, 1, 0, %p60;
	setp.lt.s64 	%p392, %rd7, %rd924;
	and.pred  	%p393, %p743, %p392;
	or.pred  	%p61, %p379, %p393;
	selp.u32 	%r890, 1, 0, %p61;
	setp.lt.s64 	%p394, %rd7, %rd925;
	and.pred  	%p395, %p744, %p394;
	or.pred  	%p62, %p378, %p395;
	selp.u32 	%r891, 1, 0, %p62;
	setp.lt.s64 	%p396, %rd7, %rd926;
	and.pred  	%p397, %p745, %p396;
	or.pred  	%p63, %p377, %p397;
	selp.u32 	%r892, 1, 0, %p63;
	setp.lt.s64 	%p398, %rd7, %rd927;
	and.pred  	%p399, %p746, %p398;
	or.pred  	%p64, %p376, %p399;
	selp.u32 	%r893, 1, 0, %p64;
	setp.lt.s64 	%p400, %rd7, %rd928;
	and.pred  	%p401, %p747, %p400;
	or.pred  	%p65, %p375, %p401;
	selp.u32 	%r894, 1, 0, %p65;
	setp.lt.s64 	%p402, %rd7, %rd929;
	and.pred  	%p403, %p748, %p402;
	or.pred  	%p66, %p374, %p403;
	selp.u32 	%r895, 1, 0, %p66;
	setp.lt.s64 	%p404, %rd7, %rd930;
	and.pred  	%p405, %p749, %p404;
	or.pred  	%p67, %p373, %p405;
	selp.u32 	%r896, 1, 0, %p67;
	setp.lt.s64 	%p406, %rd7, %rd931;
	and.pred  	%p407, %p750, %p406;
	or.pred  	%p68, %p372, %p407;
	selp.u32 	%r897, 1, 0, %p68;
	setp.lt.s64 	%p408, %rd7, %rd932;
	and.pred  	%p409, %p751, %p408;
	or.pred  	%p69, %p371, %p409;
	selp.u32 	%r898, 1, 0, %p69;
	setp.lt.s64 	%p410, %rd7, %rd933;
	and.pred  	%p411, %p752, %p410;
	or.pred  	%p70, %p370, %p411;
	selp.u32 	%r899, 1, 0, %p70;
	bar.sync 	0;
	add.s32 	%r241, %r887, %r240;
	add.s32 	%r242, %r241, %r888;
	add.s32 	%r243, %r242, %r889;
	add.s32 	%r244, %r243, %r890;
	add.s32 	%r245, %r244, %r891;
	add.s32 	%r246, %r245, %r892;
	add.s32 	%r247, %r246, %r893;
	add.s32 	%r248, %r247, %r894;
	add.s32 	%r249, %r248, %r895;
	add.s32 	%r250, %r249, %r896;
	add.s32 	%r251, %r250, %r897;
	add.s32 	%r252, %r251, %r898;
	add.s32 	%r856, %r252, %r899;
	shr.u32 	%r254, %r1549, 5;
	// begin inline asm
	mov.u32 %r851, %laneid;
	// end inline asm
	mov.b32 	%r854, 1;
	mov.b32 	%r879, 0;
	mov.b32 	%r881, -1;
	// begin inline asm
	{  .reg .s32 r0;  .reg .pred p;  shfl.sync.up.b32 r0|p, %r856, %r854, %r879, %r881;  @p add.s32 r0, r0, %r856;  mov.s32 %r852, r0;}
	// end inline asm
	mov.b32 	%r860, 2;
	// begin inline asm
	{  .reg .s32 r0;  .reg .pred p;  shfl.sync.up.b32 r0|p, %r852, %r860, %r879, %r881;  @p add.s32 r0, r0, %r852;  mov.s32 %r858, r0;}
	// end inline asm
	mov.b32 	%r866, 4;
	// begin inline asm
	{  .reg .s32 r0;  .reg .pred p;  shfl.sync.up.b32 r0|p, %r858, %r866, %r879, %r881;  @p add.s32 r0, r0, %r858;  mov.s32 %r864, r0;}
	// end inline asm
	mov.b32 	%r872, 8;
	// begin inline asm
	{  .reg .s32 r0;  .reg .pred p;  shfl.sync.up.b32 r0|p, %r864, %r872, %r879, %r881;  @p add.s32 r0, r0, %r864;  mov.s32 %r870, r0;}
	// end inline asm
	mov.b32 	%r878, 16;
	// begin inline asm
	{  .reg .s32 r0;  .reg .pred p;  shfl.sync.up.b32 r0|p, %r870, %r878, %r879, %r881;  @p add.s32 r0, r0, %r870;  mov.s32 %r876, r0;}
	// end inline asm
	setp.ne.s32 	%p412, %r851, 31;
	@%p412 bra 	$L__BB41_287;
	shl.b32 	%r900, %r254, 2;
	mov.u32 	%r901, _ZZN3cub18CUB_300001_SM_10006detail6select23DeviceSelectSweepKernelINS2_10policy_hubIiN4cuda3std3__45tupleIJiiEEEiLb0ELNS0_10SelectImplE0EE10Policy1000EN6thrust24THRUST_300001_SM_1000_NS6detail15normal_iteratorINSE_10device_ptrIiEEEENSE_12zip_iteratorINS8_IJSJ_SJ_EEEEENSG_INSH_IxEEEEPlNS0_13ScanTileStateIiLb1EEE15IsValidNextFreeNS0_8NullTypeEiNS2_19streaming_context_tIlLb1EEELSA_0EEEvT0_T1_T2_T3_T4_T5_T6_T7_iT8_NS1_7vsmem_tEE19static_temp_storage;
	add.s32 	%r902, %r901, %r900;
	st.shared.u32 	[%r902], %r876;
$L__BB41_287:
	mov.u64 	%rd132, %rd264;
	bar.sync 	0;
	ld.shared.v4.u32 	{%r257, %r258, %r259, %r260}, [_ZZN3cub18CUB_300001_SM_10006detail6select23DeviceSelectSweepKernelINS2_10policy_hubIiN4cuda3std3__45tupleIJiiEEEiLb0ELNS0_10SelectImplE0EE10Policy1000EN6thrust24THRUST_300001_SM_1000_NS6detail15normal_iteratorINSE_10device_ptrIiEEEENSE_12zip_iteratorINS8_IJSJ_SJ_EEEEENSG_INSH_IxEEEEPlNS0_13ScanTileStateIiLb1EEE15IsValidNextFreeNS0_8NullTypeEiNS2_19streaming_context_tIlLb1EEELSA_0EEEvT0_T1_T2_T3_T4_T5_T6_T7_iT8_NS1_7vsmem_tEE19static_temp_storage];
	add.s32 	%r903, %r258, %r257;
	setp.eq.s32 	%p413, %r254, 2;
	selp.b32 	%r904, %r903, %r257, %p413;
	add.s32 	%r905, %r903, %r259;
	setp.eq.s32 	%p414, %r254, 3;
	selp.b32 	%r906, %r905, %r904, %p414;
	add.s32 	%r907, %r905, %r260;
	setp.eq.s32 	%p415, %r254, 4;
	selp.b32 	%r908, %r907, %r906, %p415;
	ld.shared.v4.u32 	{%r261, %r262, %r263, %r264}, [_ZZN3cub18CUB_300001_SM_10006detail6select23DeviceSelectSweepKernelINS2_10policy_hubIiN4cuda3std3__45tupleIJiiEEEiLb0ELNS0_10SelectImplE0EE10Policy1000EN6thrust24THRUST_300001_SM_1000_NS6detail15normal_iteratorINSE_10device_ptrIiEEEENSE_12zip_iteratorINS8_IJSJ_SJ_EEEEENSG_INSH_IxEEEEPlNS0_13ScanTileStateIiLb1EEE15IsValidNextFreeNS0_8NullTypeEiNS2_19streaming_context_tIlLb1EEELSA_0EEEvT0_T1_T2_T3_T4_T5_T6_T7_iT8_NS1_7vsmem_tEE19static_temp_storage+16];
	add.s32 	%r909, %r907, %r261;
	setp.eq.s32 	%p416, %r254, 5;
	selp.b32 	%r910, %r909, %r908, %p416;
	add.s32 	%r911, %r909, %r262;
	setp.eq.s32 	%p417, %r254, 6;
	selp.b32 	%r912, %r911, %r910, %p417;
	add.s32 	%r913, %r911, %r263;
	setp.eq.s32 	%p418, %r254, 7;
	selp.b32 	%r914, %r913, %r912, %p418;
	add.s32 	%r915, %r913, %r264;
	setp.eq.s32 	%p419, %r254, 8;
	selp.b32 	%r916, %r915, %r914, %p419;
	ld.shared.v4.u32 	{%r265, %r266, %r267, %r268}, [_ZZN3cub18CUB_300001_SM_10006detail6select23DeviceSelectSweepKernelINS2_10policy_hubIiN4cuda3std3__45tupleIJiiEEEiLb0ELNS0_10SelectImplE0EE10Policy1000EN6thrust24THRUST_300001_SM_1000_NS6detail15normal_iteratorINSE_10device_ptrIiEEEENSE_12zip_iteratorINS8_IJSJ_SJ_EEEEENSG_INSH_IxEEEEPlNS0_13ScanTileStateIiLb1EEE15IsValidNextFreeNS0_8NullTypeEiNS2_19streaming_context_tIlLb1EEELSA_0EEEvT0_T1_T2_T3_T4_T5_T6_T7_iT8_NS1_7vsmem_tEE19static_temp_storage+32];
	add.s32 	%r917, %r915, %r265;
	setp.eq.s32 	%p420, %r254, 9;
	selp.b32 	%r918, %r917, %r916, %p420;
	add.s32 	%r919, %r917, %r266;
	setp.eq.s32 	%p421, %r254, 10;
	selp.b32 	%r920, %r919, %r918, %p421;
	add.s32 	%r921, %r919, %r267;
	setp.eq.s32 	%p422, %r254, 11;
	selp.b32 	%r922, %r921, %r920, %p422;
	add.s32 	%r923, %r921, %r268;
	setp.eq.s32 	%p423, %r254, 12;
	selp.b32 	%r924, %r923, %r922, %p423;
	ld.shared.v4.u32 	{%r269, %r270, %r271, %r272}, [_ZZN3cub18CUB_300001_SM_10006detail6select23DeviceSelectSweepKernelINS2_10policy_hubIiN4cuda3std3__45tupleIJiiEEEiLb0ELNS0_10SelectImplE0EE10Policy1000EN6thrust24THRUST_300001_SM_1000_NS6detail15normal_iteratorINSE_10device_ptrIiEEEENSE_12zip_iteratorINS8_IJSJ_SJ_EEEEENSG_INSH_IxEEEEPlNS0_13ScanTileStateIiLb1EEE15IsValidNextFreeNS0_8NullTypeEiNS2_19streaming_context_tIlLb1EEELSA_0EEEvT0_T1_T2_T3_T4_T5_T6_T7_iT8_NS1_7vsmem_tEE19static_temp_storage+48];
	add.s32 	%r925, %r923, %r269;
	setp.eq.s32 	%p424, %r254, 13;
	selp.b32 	%r926, %r925, %r924, %p424;
	add.s32 	%r927, %r925, %r270;
	setp.eq.s32 	%p425, %r254, 14;
	selp.b32 	%r928, %r927, %r926, %p425;
	add.s32 	%r929, %r927, %r271;
	setp.eq.s32 	%p426, %r254, 15;
	selp.b32 	%r930, %r929, %r928, %p426;
	setp.lt.u32 	%p427, %r1549, 32;
	selp.b32 	%r931, 0, %r930, %p427;
	setp.eq.s32 	%p428, %r851, 0;
	sub.s32 	%r932, %r876, %r856;
	selp.b32 	%r933, 0, %r932, %p428;
	add.s32 	%r273, %r931, %r933;
	add.s32 	%r274, %r273, %r240;
	add.s32 	%r275, %r241, %r273;
	add.s32 	%r276, %r242, %r273;
	add.s32 	%r277, %r243, %r273;
	add.s32 	%r278, %r244, %r273;
	add.s32 	%r279, %r245, %r273;
	add.s32 	%r280, %r246, %r273;
	add.s32 	%r281, %r247, %r273;
	add.s32 	%r282, %r248, %r273;
	add.s32 	%r283, %r249, %r273;
	add.s32 	%r284, %r250, %r273;
	add.s32 	%r285, %r251, %r273;
	add.s32 	%r286, %r252, %r273;
	add.s32 	%r934, %r201, %r272;
	add.s32 	%r935, %r934, %r929;
	add.s32 	%r1587, %r935, -7168;
	setp.gt.s32 	%p429, %r1587, 512;
	@%p429 bra 	$L__BB41_344;
	ld.param.u8 	%rs5, [%rd132];
	ld.param.u64 	%rd468, [%rd132+24];
	cvta.to.global.u64 	%rd133, %rd468;
	setp.lt.s32 	%p430, %r273, %r1587;
	and.pred  	%p431, %p57, %p430;
	@%p431 bra 	$L__BB41_289;
	bra.uni 	$L__BB41_292;
$L__BB41_289:
	setp.ne.s16 	%p432, %rs5, 0;
	mov.b64 	%rd941, 0;
	@%p432 bra 	$L__BB41_291;
	ld.global.u64 	%rd941, [%rd133];
$L__BB41_291:
	cvt.s64.s32 	%rd470, %r273;
	add.s64 	%rd471, %rd941, %rd470;
	shl.b64 	%rd472, %rd471, 3;
	add.s64 	%rd473, %rd4, %rd472;
	cvt.s64.s32 	%rd474, %r1533;
	st.global.u64 	[%rd473], %rd474;
$L__BB41_292:
	setp.ge.s32 	%p433, %r274, %r1587;
	not.pred 	%p434, %p58;
	or.pred  	%p435, %p434, %p433;
	@%p435 bra 	$L__BB41_296;
	setp.ne.s16 	%p436, %rs5, 0;
	mov.b64 	%rd942, 0;
	@%p436 bra 	$L__BB41_295;
	ld.global.u64 	%rd942, [%rd133];
$L__BB41_295:
	cvt.s64.s32 	%rd476, %r274;
	add.s64 	%rd477, %rd942, %rd476;
	shl.b64 	%rd478, %rd477, 3;
	add.s64 	%rd479, %rd4, %rd478;
	cvt.s64.s32 	%rd480, %r1534;
	st.global.u64 	[%rd479], %rd480;
$L__BB41_296:
	setp.ge.s32 	%p437, %r275, %r1587;
	not.pred 	%p438, %p59;
	or.pred  	%p439, %p438, %p437;
	@%p439 bra 	$L__BB41_300;
	setp.ne.s16 	%p440, %rs5, 0;
	mov.b64 	%rd943, 0;
	@%p440 bra 	$L__BB41_299;
	ld.global.u64 	%rd943, [%rd133];
$L__BB41_299:
	cvt.s64.s32 	%rd482, %r275;
	add.s64 	%rd483, %rd943, %rd482;
	shl.b64 	%rd484, %rd483, 3;
	add.s64 	%rd485, %rd4, %rd484;
	cvt.s64.s32 	%rd486, %r1535;
	st.global.u64 	[%rd485], %rd486;
$L__BB41_300:
	setp.ge.s32 	%p441, %r276, %r1587;
	not.pred 	%p442, %p60;
	or.pred  	%p443, %p442, %p441;
	@%p443 bra 	$L__BB41_304;
	setp.ne.s16 	%p444, %rs5, 0;
	mov.b64 	%rd944, 0;
	@%p444 bra 	$L__BB41_303;
	ld.global.u64 	%rd944, [%rd133];
$L__BB41_303:
	cvt.s64.s32 	%rd488, %r276;
	add.s64 	%rd489, %rd944, %rd488;
	shl.b64 	%rd490, %rd489, 3;
	add.s64 	%rd491, %rd4, %rd490;
	cvt.s64.s32 	%rd492, %r1536;
	st.global.u64 	[%rd491], %rd492;
$L__BB41_304:
	setp.ge.s32 	%p445, %r277, %r1587;
	not.pred 	%p446, %p61;
	or.pred  	%p447, %p446, %p445;
	@%p447 bra 	$L__BB41_308;
	setp.ne.s16 	%p448, %rs5, 0;
	mov.b64 	%rd945, 0;
	@%p448 bra 	$L__BB41_307;
	ld.global.u64 	%rd945, [%rd133];
$L__BB41_307:
	cvt.s64.s32 	%rd494, %r277;
	add.s64 	%rd495, %rd945, %rd494;
	shl.b64 	%rd496, %rd495, 3;
	add.s64 	%rd497, %rd4, %rd496;
	cvt.s64.s32 	%rd498, %r1537;
	st.global.u64 	[%rd497], %rd498;
$L__BB41_308:
	setp.ge.s32 	%p449, %r278, %r1587;
	not.pred 	%p450, %p62;
	or.pred  	%p451, %p450, %p449;
	@%p451 bra 	$L__BB41_312;
	setp.ne.s16 	%p452, %rs5, 0;
	mov.b64 	%rd946, 0;
	@%p452 bra 	$L__BB41_311;
	ld.global.u64 	%rd946, [%rd133];
$L__BB41_311:
	cvt.s64.s32 	%rd500, %r278;
	add.s64 	%rd501, %rd946, %rd500;
	shl.b64 	%rd502, %rd501, 3;
	add.s64 	%rd503, %rd4, %rd502;
	cvt.s64.s32 	%rd504, %r1538;
	st.global.u64 	[%rd503], %rd504;
$L__BB41_312:
	setp.ge.s32 	%p453, %r279, %r1587;
	not.pred 	%p454, %p63;
	or.pred  	%p455, %p454, %p453;
	@%p455 bra 	$L__BB41_316;
	setp.ne.s16 	%p456, %rs5, 0;
	mov.b64 	%rd947, 0;
	@%p456 bra 	$L__BB41_315;
	ld.global.u64 	%rd947, [%rd133];
$L__BB41_315:
	cvt.s64.s32 	%rd506, %r279;
	add.s64 	%rd507, %rd947, %rd506;
	shl.b64 	%rd508, %rd507, 3;
	add.s64 	%rd509, %rd4, %rd508;
	cvt.s64.s32 	%rd510, %r1539;
	st.global.u64 	[%rd509], %rd510;
$L__BB41_316:
	setp.ge.s32 	%p457, %r280, %r1587;
	not.pred 	%p458, %p64;
	or.pred  	%p459, %p458, %p457;
	@%p459 bra 	$L__BB41_320;
	setp.ne.s16 	%p460, %rs5, 0;
	mov.b64 	%rd948, 0;
	@%p460 bra 	$L__BB41_319;
	ld.global.u64 	%rd948, [%rd133];
$L__BB41_319:
	cvt.s64.s32 	%rd512, %r280;
	add.s64 	%rd513, %rd948, %rd512;
	shl.b64 	%rd514, %rd513, 3;
	add.s64 	%rd515, %rd4, %rd514;
	cvt.s64.s32 	%rd516, %r1540;
	st.global.u64 	[%rd515], %rd516;
$L__BB41_320:
	setp.ge.s32 	%p461, %r281, %r1587;
	not.pred 	%p462, %p65;
	or.pred  	%p463, %p462, %p461;
	@%p463 bra 	$L__BB41_324;
	setp.ne.s16 	%p464, %rs5, 0;
	mov.b64 	%rd949, 0;
	@%p464 bra 	$L__BB41_323;
	ld.global.u64 	%rd949, [%rd133];
$L__BB41_323:
	cvt.s64.s32 	%rd518, %r281;
	add.s64 	%rd519, %rd949, %rd518;
	shl.b64 	%rd520, %rd519, 3;
	add.s64 	%rd521, %rd4, %rd520;
	cvt.s64.s32 	%rd522, %r1541;
	st.global.u64 	[%rd521], %rd522;
$L__BB41_324:
	setp.ge.s32 	%p465, %r282, %r1587;
	not.pred 	%p466, %p66;
	or.pred  	%p467, %p466, %p465;
	@%p467 bra 	$L__BB41_328;
	setp.ne.s16 	%p468, %rs5, 0;
	mov.b64 	%rd950, 0;
	@%p468 bra 	$L__BB41_327;
	ld.global.u64 	%rd950, [%rd133];
$L__BB41_327:
	cvt.s64.s32 	%rd524, %r282;
	add.s64 	%rd525, %rd950, %rd524;
	shl.b64 	%rd526, %rd525, 3;
	add.s64 	%rd527, %rd4, %rd526;
	cvt.s64.s32 	%rd528, %r1542;
	st.global.u64 	[%rd527], %rd528;
$L__BB41_328:
	setp.ge.s32 	%p469, %r283, %r1587;
	not.pred 	%p470, %p67;
	or.pred  	%p471, %p470, %p469;
	@%p471 bra 	$L__BB41_332;
	setp.ne.s16 	%p472, %rs5, 0;
	mov.b64 	%rd951, 0;
	@%p472 bra 	$L__BB41_331;
	ld.global.u64 	%rd951, [%rd133];
$L__BB41_331:
	cvt.s64.s32 	%rd530, %r283;
	add.s64 	%rd531, %rd951, %rd530;
	shl.b64 	%rd532, %rd531, 3;
	add.s64 	%rd533, %rd4, %rd532;
	cvt.s64.s32 	%rd534, %r1543;
	st.global.u64 	[%rd533], %rd534;
$L__BB41_332:
	setp.ge.s32 	%p473, %r284, %r1587;
	not.pred 	%p474, %p68;
	or.pred  	%p475, %p474, %p473;
	@%p475 bra 	$L__BB41_336;
	setp.ne.s16 	%p476, %rs5, 0;
	mov.b64 	%rd952, 0;
	@%p476 bra 	$L__BB41_335;
	ld.global.u64 	%rd952, [%rd133];
$L__BB41_335:
	cvt.s64.s32 	%rd536, %r284;
	add.s64 	%rd537, %rd952, %rd536;
	shl.b64 	%rd538, %rd537, 3;
	add.s64 	%rd539, %rd4, %rd538;
	cvt.s64.s32 	%rd540, %r1544;
	st.global.u64 	[%rd539], %rd540;
$L__BB41_336:
	setp.ge.s32 	%p477, %r285, %r1587;
	not.pred 	%p478, %p69;
	or.pred  	%p479, %p478, %p477;
	@%p479 bra 	$L__BB41_340;
	setp.ne.s16 	%p480, %rs5, 0;
	mov.b64 	%rd953, 0;
	@%p480 bra 	$L__BB41_339;
	ld.global.u64 	%rd953, [%rd133];
$L__BB41_339:
	cvt.s64.s32 	%rd542, %r285;
	add.s64 	%rd543, %rd953, %rd542;
	shl.b64 	%rd544, %rd543, 3;
	add.s64 	%rd545, %rd4, %rd544;
	cvt.s64.s32 	%rd546, %r1545;
	st.global.u64 	[%rd545], %rd546;
$L__BB41_340:
	setp.ge.s32 	%p481, %r286, %r1587;
	not.pred 	%p482, %p70;
	or.pred  	%p483, %p482, %p481;
	@%p483 bra 	$L__BB41_565;
	setp.ne.s16 	%p484, %rs5, 0;
	mov.b64 	%rd954, 0;
	@%p484 bra 	$L__BB41_343;
	ld.global.u64 	%rd954, [%rd133];
$L__BB41_343:
	cvt.s64.s32 	%rd548, %r286;
	add.s64 	%rd549, %rd954, %rd548;
	shl.b64 	%rd550, %rd549, 3;
	add.s64 	%rd551, %rd4, %rd550;
	cvt.s64.s32 	%rd552, %r1546;
	st.global.u64 	[%rd551], %rd552;
	bra.uni 	$L__BB41_565;
$L__BB41_344:
	bar.sync 	0;
	not.pred 	%p485, %p57;
	@%p485 bra 	$L__BB41_346;
	shl.b32 	%r936, %r273, 2;
	mov.u32 	%r937, _ZZN3cub18CUB_300001_SM_10006detail6select23DeviceSelectSweepKernelINS2_10policy_hubIiN4cuda3std3__45tupleIJiiEEEiLb0ELNS0_10SelectImplE0EE10Policy1000EN6thrust24THRUST_300001_SM_1000_NS6detail15normal_iteratorINSE_10device_ptrIiEEEENSE_12zip_iteratorINS8_IJSJ_SJ_EEEEENSG_INSH_IxEEEEPlNS0_13ScanTileStateIiLb1EEE15IsValidNextFreeNS0_8NullTypeEiNS2_19streaming_context_tIlLb1EEELSA_0EEEvT0_T1_T2_T3_T4_T5_T6_T7_iT8_NS1_7vsmem_tEE19static_temp_storage;
	add.s32 	%r938, %r937, %r936;
	st.shared.u32 	[%r938], %r1533;
$L__BB41_346:
	not.pred 	%p486, %p58;
	@%p486 bra 	$L__BB41_348;
	shl.b32 	%r939, %r274, 2;
	mov.u32 	%r940, _ZZN3cub18CUB_300001_SM_10006detail6select23DeviceSelectSweepKernelINS2_10policy_hubIiN4cuda3std3__45tupleIJiiEEEiLb0ELNS0_10SelectImplE0EE10Policy1000EN6thrust24THRUST_300001_SM_1000_NS6detail15normal_iteratorINSE_10device_ptrIiEEEENSE_12zip_iteratorINS8_IJSJ_SJ_EEEEENSG_INSH_IxEEEEPlNS0_13ScanTileStateIiLb1EEE15IsValidNextFreeNS0_8NullTypeEiNS2_19streaming_context_tIlLb1EEELSA_0EEEvT0_T1_T2_T3_T4_T5_T6_T7_iT8_NS1_7vsmem_tEE19static_temp_storage;
	add.s32 	%r941, %r940, %r939;
	st.shared.u32 	[%r941], %r1534;
$L__BB41_348:
	not.pred 	%p487, %p59;
	@%p487 bra 	$L__BB41_350;
	shl.b32 	%r942, %r275, 2;
	mov.u32 	%r943, _ZZN3cub18CUB_300001_SM_10006detail6select23DeviceSelectSweepKernelINS2_10policy_hubIiN4cuda3std3__45tupleIJiiEEEiLb0ELNS0_10SelectImplE0EE10Policy1000EN6thrust24THRUST_300001_SM_1000_NS6detail15normal_iteratorINSE_10device_ptrIiEEEENSE_12zip_iteratorINS8_IJSJ_SJ_EEEEENSG_INSH_IxEEEEPlNS0_13ScanTileStateIiLb1EEE15IsValidNextFreeNS0_8NullTypeEiNS2_19streaming_context_tIlLb1EEELSA_0EEEvT0_T1_T2_T3_T4_T5_T6_T7_iT8_NS1_7vsmem_tEE19static_temp_storage;
	add.s32 	%r944, %r943, %r942;
	st.shared.u32 	[%r944], %r1535;
$L__BB41_350:
	not.pred 	%p488, %p60;
	@%p488 bra 	$L__BB41_352;
	shl.b32 	%r945, %r276, 2;
	mov.u32 	%r946, _ZZN3cub18CUB_300001_SM_10006detail6select23DeviceSelectSweepKernelINS2_10policy_hubIiN4cuda3std3__45tupleIJiiEEEiLb0ELNS0_10SelectImplE0EE10Policy1000EN6thrust24THRUST_300001_SM_1000_NS6detail15normal_iteratorINSE_10device_ptrIiEEEENSE_12zip_iteratorINS8_IJSJ_SJ_EEEEENSG_INSH_IxEEEEPlNS0_13ScanTileStateIiLb1EEE15IsValidNextFreeNS0_8NullTypeEiNS2_19streaming_context_tIlLb1EEELSA_0EEEvT0_T1_T2_T3_T4_T5_T6_T7_iT8_NS1_7vsmem_tEE19static_temp_storage;
	add.s32 	%r947, %r946, %r945;
	st.shared.u32 	[%r947], %r1536;
$L__BB41_352:
	not.pred 	%p489, %p61;
	@%p489 bra 	$L__BB41_354;
	shl.b32 	%r948, %r277, 2;
	mov.u32 	%r949, _ZZN3cub18CUB_300001_SM_10006detail6select23DeviceSelectSweepKernelINS2_10policy_hubIiN4cuda3std3__45tupleIJiiEEEiLb0ELNS0_10SelectImplE0EE10Policy1000EN6thrust24THRUST_300001_SM_1000_NS6detail15normal_iteratorINSE_10device_ptrIiEEEENSE_12zip_iteratorINS8_IJSJ_SJ_EEEEENSG_INSH_IxEEEEPlNS0_13ScanTileStateIiLb1EEE15IsValidNextFreeNS0_8NullTypeEiNS2_19streaming_context_tIlLb1EEELSA_0EEEvT0_T1_T2_T3_T4_T5_T6_T7_iT8_NS1_7vsmem_tEE19static_temp_storage;
	add.s32 	%r950, %r949, %r948;
	st.shared.u32 	[%r950], %r1537;
$L__BB41_354:
	not.pred 	%p490, %p62;
	@%p490 bra 	$L__BB41_356;
	shl.b32 	%r951, %r278, 2;
	mov.u32 	%r952, _ZZN3cub18CUB_300001_SM_10006detail6select23DeviceSelectSweepKernelINS2_10policy_hubIiN4cuda3std3__45tupleIJiiEEEiLb0ELNS0_10SelectImplE0EE10Policy1000EN6thrust24THRUST_300001_SM_1000_NS6detail15normal_iteratorINSE_10device_ptrIiEEEENSE_12zip_iteratorINS8_IJSJ_SJ_EEEEENSG_INSH_IxEEEEPlNS0_13ScanTileStateIiLb1EEE15IsValidNextFreeNS0_8NullTypeEiNS2_19streaming_context_tIlLb1EEELSA_0EEEvT0_T1_T2_T3_T4_T5_T6_T7_iT8_NS1_7vsmem_tEE19static_temp_storage;
	add.s32 	%r953, %r952, %r951;
	st.shared.u32 	[%r953], %r1538;
$L__BB41_356:
	not.pred 	%p491, %p63;
	@%p491 bra 	$L__BB41_358;
	shl.b32 	%r954, %r279, 2;
	mov.u32 	%r955, _ZZN3cub18CUB_300001_SM_10006detail6select23DeviceSelectSweepKernelINS2_10policy_hubIiN4cuda3std3__45tupleIJiiEEEiLb0ELNS0_10SelectImplE0EE10Policy1000EN6thrust24THRUST_300001_SM_1000_NS6detail15normal_iteratorINSE_10device_ptrIiEEEENSE_12zip_iteratorINS8_IJSJ_SJ_EEEEENSG_INSH_IxEEEEPlNS0_13ScanTileStateIiLb1EEE15IsValidNextFreeNS0_8NullTypeEiNS2_19streaming_context_tIlLb1EEELSA_0EEEvT0_T1_T2_T3_T4_T5_T6_T7_iT8_NS1_7vsmem_tEE19static_temp_storage;
	add.s32 	%r956, %r955, %r954;
	st.shared.u32 	[%r956], %r1539;
$L__BB41_358:
	not.pred 	%p492, %p64;
	@%p492 bra 	$L__BB41_360;
	shl.b32 	%r957, %r280, 2;
	mov.u32 	%r958, _ZZN3cub18CUB_300001_SM_10006detail6select23DeviceSelectSweepKernelINS2_10policy_hubIiN4cuda3std3__45tupleIJiiEEEiLb0ELNS0_10SelectImplE0EE10Policy1000EN6thrust24THRUST_300001_SM_1000_NS6detail15normal_iteratorINSE_10device_ptrIiEEEENSE_12zip_iteratorINS8_IJSJ_SJ_EEEEENSG_INSH_IxEEEEPlNS0_13ScanTileStateIiLb1EEE15IsValidNextFreeNS0_8NullTypeEiNS2_19streaming_context_tIlLb1EEELSA_0EEEvT0_T1_T2_T3_T4_T5_T6_T7_iT8_NS1_7vsmem_tEE19static_temp_storage;
	add.s32 	%r959, %r958, %r957;
	st.shared.u32 	[%r959], %r1540;
$L__BB41_360:
	not.pred 	%p493, %p65;
	@%p493 bra 	$L__BB41_362;
	shl.b32 	%r960, %r281, 2;
	mov.u32 	%r961, _ZZN3cub18CUB_300001_SM_10006detail6select23DeviceSelectSweepKernelINS2_10policy_hubIiN4cuda3std3__45tupleIJiiEEEiLb0ELNS0_10SelectImplE0EE10Policy1000EN6thrust24THRUST_300001_SM_1000_NS6detail15normal_iteratorINSE_10device_ptrIiEEEENSE_12zip_iteratorINS8_IJSJ_SJ_EEEEENSG_INSH_IxEEEEPlNS0_13ScanTileStateIiLb1EEE15IsValidNextFreeNS0_8NullTypeEiNS2_19streaming_context_tIlLb1EEELSA_0EEEvT0_T1_T2_T3_T4_T5_T6_T7_iT8_NS1_7vsmem_tEE19static_temp_storage;
	add.s32 	%r962, %r961, %r960;
	st.shared.u32 	[%r962], %r1541;
$L__BB41_362:
	not.pred 	%p494, %p66;
	@%p494 bra 	$L__BB41_364;
	shl.b32 	%r963, %r282, 2;
	mov.u32 	%r964, _ZZN3cub18CUB_300001_SM_10006detail6select23DeviceSelectSweepKernelINS2_10policy_hubIiN4cuda3std3__45tupleIJiiEEEiLb0ELNS0_10SelectImplE0EE10Policy1000EN6thrust24THRUST_300001_SM_1000_NS6detail15normal_iteratorINSE_10device_ptrIiEEEENSE_12zip_iteratorINS8_IJSJ_SJ_EEEEENSG_INSH_IxEEEEPlNS0_13ScanTileStateIiLb1EEE15IsValidNextFreeNS0_8NullTypeEiNS2_19streaming_context_tIlLb1EEELSA_0EEEvT0_T1_T2_T3_T4_T5_T6_T7_iT8_NS1_7vsmem_tEE19static_temp_storage;
	add.s32 	%r965, %r964, %r963;
	st.shared.u32 	[%r965], %r1542;
$L__BB41_364:
	not.pred 	%p495, %p67;
	@%p495 bra 	$L__BB41_366;
	shl.b32 	%r966, %r283, 2;
	mov.u32 	%r967, _ZZN3cub18CUB_300001_SM_10006detail6select23DeviceSelectSweepKernelINS2_10policy_hubIiN4cuda3std3__45tupleIJiiEEEiLb0ELNS0_10SelectImplE0EE10Policy1000EN6thrust24THRUST_300001_SM_1000_NS6detail15normal_iteratorINSE_10device_ptrIiEEEENSE_12zip_iteratorINS8_IJSJ_SJ_EEEEENSG_INSH_IxEEEEPlNS0_13ScanTileStateIiLb1EEE15IsValidNextFreeNS0_8NullTypeEiNS2_19streaming_context_tIlLb1EEELSA_0EEEvT0_T1_T2_T3_T4_T5_T6_T7_iT8_NS1_7vsmem_tEE19static_temp_storage;
	add.s32 	%r968, %r967, %r966;
	st.shared.u32 	[%r968], %r1543;
$L__BB41_366:
	not.pred 	%p496, %p68;
	@%p496 bra 	$L__BB41_368;
	shl.b32 	%r969, %r284, 2;
	mov.u32 	%r970, _ZZN3cub18CUB_300001_SM_10006detail6select23DeviceSelectSweepKernelINS2_10policy_hubIiN4cuda3std3__45tupleIJiiEEEiLb0ELNS0_10SelectImplE0EE10Policy1000EN6thrust24THRUST_300001_SM_1000_NS6detail15normal_iteratorINSE_10device_ptrIiEEEENSE_12zip_iteratorINS8_IJSJ_SJ_EEEEENSG_INSH_IxEEEEPlNS0_13ScanTileStateIiLb1EEE15IsValidNextFreeNS0_8NullTypeEiNS2_19streaming_context_tIlLb1EEELSA_0EEEvT0_T1_T2_T3_T4_T5_T6_T7_iT8_NS1_7vsmem_tEE19static_temp_storage;
	add.s32 	%r971, %r970, %r969;
	st.shared.u32 	[%r971], %r1544;
$L__BB41_368:
	not.pred 	%p497, %p69;
	@%p497 bra 	$L__BB41_370;
	shl.b32 	%r972, %r285, 2;
	mov.u32 	%r973, _ZZN3cub18CUB_300001_SM_10006detail6select23DeviceSelectSweepKernelINS2_10policy_hubIiN4cuda3std3__45tupleIJiiEEEiLb0ELNS0_10SelectImplE0EE10Policy1000EN6thrust24THRUST_300001_SM_1000_NS6detail15normal_iteratorINSE_10device_ptrIiEEEENSE_12zip_iteratorINS8_IJSJ_SJ_EEEEENSG_INSH_IxEEEEPlNS0_13ScanTileStateIiLb1EEE15IsValidNextFreeNS0_8NullTypeEiNS2_19streaming_context_tIlLb1EEELSA_0EEEvT0_T1_T2_T3_T4_T5_T6_T7_iT8_NS1_7vsmem_tEE19static_temp_storage;
	add.s32 	%r974, %r973, %r972;
	st.shared.u32 	[%r974], %r1545;
$L__BB41_370:
	not.pred 	%p498, %p70;
	@%p498 bra 	$L__BB41_372;
	shl.b32 	%r975, %r286, 2;
	mov.u32 	%r976, _ZZN3cub18CUB_300001_SM_10006detail6select23DeviceSelectSweepKernelINS2_10policy_hubIiN4cuda3std3__45tupleIJiiEEEiLb0ELNS0_10SelectImplE0EE10Policy1000EN6thrust24THRUST_300001_SM_1000_NS6detail15normal_iteratorINSE_10device_ptrIiEEEENSE_12zip_iteratorINS8_IJSJ_SJ_EEEEENSG_INSH_IxEEEEPlNS0_13ScanTileStateIiLb1EEE15IsValidNextFreeNS0_8NullTypeEiNS2_19streaming_context_tIlLb1EEELSA_0EEEvT0_T1_T2_T3_T4_T5_T6_T7_iT8_NS1_7vsmem_tEE19static_temp_storage;
	add.s32 	%r977, %r976, %r975;
	st.shared.u32 	[%r977], %r1546;
$L__BB41_372:
	bar.sync 	0;
	setp.ge.u32 	%p499, %r1549, %r1587;
	@%p499 bra 	$L__BB41_565;
	ld.param.u32 	%r1506, [_ZN3cub18CUB_300001_SM_10006detail6select23DeviceSelectSweepKernelINS2_10policy_hubIiN4cuda3std3__45tupleIJiiEEEiLb0ELNS0_10SelectImplE0EE10Policy1000EN6thrust24THRUST_300001_SM_1000_NS6detail15normal_iteratorINSE_10device_ptrIiEEEENSE_12zip_iteratorINS8_IJSJ_SJ_EEEEENSG_INSH_IxEEEEPlNS0_13ScanTileStateIiLb1EEE15IsValidNextFreeNS0_8NullTypeEiNS2_19streaming_context_tIlLb1EEELSA_0EEEvT0_T1_T2_T3_T4_T5_T6_T7_iT8_NS1_7vsmem_tE_param_7];
	ld.param.u8 	%rs6, [%rd132];
	ld.param.u64 	%rd553, [%rd132+24];
	cvta.to.global.u64 	%rd134, %rd553;
	add.s32 	%r978, %r258, %r259;
	add.s32 	%r979, %r978, %r260;
	add.s32 	%r980, %r979, %r261;
	add.s32 	%r981, %r980, %r262;
	add.s32 	%r982, %r981, %r263;
	add.s32 	%r983, %r982, %r264;
	add.s32 	%r984, %r983, %r265;
	add.s32 	%r985, %r984, %r266;
	add.s32 	%r986, %r985, %r267;
	add.s32 	%r987, %r986, %r268;
	add.s32 	%r988, %r987, %r269;
	add.s32 	%r989, %r988, %r270;
	add.s32 	%r990, %r989, %r271;
	add.s32 	%r991, %r990, %r272;
	add.s32 	%r992, %r991, %r257;
	add.s32 	%r993, %r992, %r1506;
	sub.s32 	%r994, %r993, %r1549;
	add.s32 	%r288, %r994, -7169;
	and.b32  	%r995, %r288, 1536;
	setp.eq.s32 	%p500, %r995, 1536;
	@%p500 bra 	$L__BB41_378;
	cvt.u64.u32 	%rd934, %r1549;
	shl.b32 	%r996, %r1549, 2;
	mov.u32 	%r997, _ZZN3cub18CUB_300001_SM_10006detail6select23DeviceSelectSweepKernelINS2_10policy_hubIiN4cuda3std3__45tupleIJiiEEEiLb0ELNS0_10SelectImplE0EE10Policy1000EN6thrust24THRUST_300001_SM_1000_NS6detail15normal_iteratorINSE_10device_ptrIiEEEENSE_12zip_iteratorINS8_IJSJ_SJ_EEEEENSG_INSH_IxEEEEPlNS0_13ScanTileStateIiLb1EEE15IsValidNextFreeNS0_8NullTypeEiNS2_19streaming_context_tIlLb1EEELSA_0EEEvT0_T1_T2_T3_T4_T5_T6_T7_iT8_NS1_7vsmem_tEE19static_temp_storage;
	add.s32 	%r1548, %r997, %r996;
	shr.u32 	%r998, %r288, 9;
	add.s32 	%r999, %r998, 1;
	and.b32  	%r1000, %r999, 3;
	neg.s32 	%r1547, %r1000;
$L__BB41_375:
	.pragma "nounroll";
	setp.ne.s16 	%p501, %rs6, 0;
	ld.shared.u32 	%r293, [%r1548];
	mov.b64 	%rd935, 0;
	@%p501 bra 	$L__BB41_377;
	ld.global.u64 	%rd935, [%rd134];
$L__BB41_377:
	add.s64 	%rd555, %rd935, %rd934;
	shl.b64 	%rd556, %rd555, 3;
	add.s64 	%rd557, %rd4, %rd556;
	cvt.s64.s32 	%rd558, %r293;
	st.global.u64 	[%rd557], %rd558;
	add.s64 	%rd934, %rd934, 512;
	cvt.u32.u64 	%r1549, %rd934;
	add.s32 	%r1548, %r1548, 2048;
	add.s32 	%r1547, %r1547, 1;
	setp.ne.s32 	%p502, %r1547, 0;
	@%p502 bra 	$L__BB41_375;
$L__BB41_378:
	setp.lt.u32 	%p503, %r288, 1536;
	@%p503 bra 	$L__BB41_565;
	mul.wide.u32 	%rd560, %r1549, 8;
	add.s64 	%rd140, %rd4, %rd560;
	shl.b32 	%r1001, %r1549, 2;
	mov.u32 	%r1002, _ZZN3cub18CUB_300001_SM_10006detail6select23DeviceSelectSweepKernelINS2_10policy_hubIiN4cuda3std3__45tupleIJiiEEEiLb0ELNS0_10SelectImplE0EE10Policy1000EN6thrust24THRUST_300001_SM_1000_NS6detail15normal_iteratorINSE_10device_ptrIiEEEENSE_12zip_iteratorINS8_IJSJ_SJ_EEEEENSG_INSH_IxEEEEPlNS0_13ScanTileStateIiLb1EEE15IsValidNextFreeNS0_8NullTypeEiNS2_19streaming_context_tIlLb1EEELSA_0EEEvT0_T1_T2_T3_T4_T5_T6_T7_iT8_NS1_7vsmem_tEE19static_temp_storage;
	add.s32 	%r1003, %r1001, %r1002;
	add.s32 	%r1550, %r1003, 4096;
	mov.b64 	%rd936, 0;
$L__BB41_380:
	setp.ne.s16 	%p504, %rs6, 0;
	ld.shared.u32 	%r301, [%r1550+-4096];
	mov.b64 	%rd937, 0;
	@%p504 bra 	$L__BB41_382;
	ld.global.u64 	%rd937, [%rd134];
$L__BB41_382:
	setp.ne.s16 	%p505, %rs6, 0;
	shl.b64 	%rd563, %rd937, 3;
	add.s64 	%rd564, %rd936, %rd563;
	add.s64 	%rd565, %rd140, %rd564;
	cvt.s64.s32 	%rd566, %r301;
	st.global.u64 	[%rd565], %rd566;
	ld.shared.u32 	%r302, [%r1550+-2048];
	mov.b64 	%rd938, 0;
	@%p505 bra 	$L__BB41_384;
	ld.global.u64 	%rd938, [%rd134];
$L__BB41_384:
	setp.ne.s16 	%p506, %rs6, 0;
	shl.b64 	%rd568, %rd938, 3;
	add.s64 	%rd569, %rd936, %rd568;
	add.s64 	%rd570, %rd140, %rd569;
	cvt.s64.s32 	%rd571, %r302;
	st.global.u64 	[%rd570+4096], %rd571;
	ld.shared.u32 	%r303, [%r1550];
	mov.b64 	%rd939, 0;
	@%p506 bra 	$L__BB41_386;
	ld.global.u64 	%rd939, [%rd134];
$L__BB41_386:
	setp.ne.s16 	%p507, %rs6, 0;
	shl.b64 	%rd573, %rd939, 3;
	add.s64 	%rd574, %rd936, %rd573;
	add.s64 	%rd575, %rd140, %rd574;
	cvt.s64.s32 	%rd576, %r303;
	st.global.u64 	[%rd575+8192], %rd576;
	ld.shared.u32 	%r304, [%r1550+2048];
	mov.b64 	%rd940, 0;
	@%p507 bra 	$L__BB41_388;
	ld.global.u64 	%rd940, [%rd134];
$L__BB41_388:
	shl.b64 	%rd577, %rd940, 3;
	add.s64 	%rd578, %rd936, %rd577;
	add.s64 	%rd579, %rd140, %rd578;
	cvt.s64.s32 	%rd580, %r304;
	st.global.u64 	[%rd579+12288], %rd580;
	add.s32 	%r1549, %r1549, 2048;
	add.s64 	%rd936, %rd936, 16384;
	add.s32 	%r1550, %r1550, 8192;
	setp.lt.s32 	%p508, %r1549, %r1587;
	@%p508 bra 	$L__BB41_380;
	bra.uni 	$L__BB41_565;
$L__BB41_389:
	ld.param.u8 	%rs9, [%rd1];
	setp.eq.s16 	%p115, %rs9, 0;
	ld.param.u64 	%rd269, [%rd1+16];
	selp.b64 	%rd270, %rd269, 0, %p115;
	cvt.s64.s32 	%rd179, %r2;
	add.s64 	%rd271, %rd270, %rd179;
	mov.u32 	%r1583, %tid.x;
	mul.lo.s32 	%r455, %r1583, 14;
	setp.ge.s32 	%p116, %r455, %r201;
	cvt.u64.u32 	%rd180, %r455;
	add.s64 	%rd272, %rd271, %rd180;
	shl.b64 	%rd273, %rd272, 2;
	add.s64 	%rd181, %rd3, %rd273;
	@%p116 bra 	$L__BB41_391;
	ld.global.u32 	%r1552, [%rd181];
$L__BB41_391:
	cvt.u32.u64 	%r457, %rd180;
	add.s32 	%r310, %r457, 1;
	setp.ge.s32 	%p117, %r310, %r201;
	@%p117 bra 	$L__BB41_393;
	ld.global.u32 	%r1553, [%rd181+4];
$L__BB41_393:
	add.s32 	%r313, %r457, 2;
	setp.ge.s32 	%p118, %r313, %r201;
	@%p118 bra 	$L__BB41_395;
	ld.global.u32 	%r1554, [%rd181+8];
$L__BB41_395:
	add.s32 	%r316, %r457, 3;
	setp.ge.s32 	%p119, %r316, %r201;
	@%p119 bra 	$L__BB41_397;
	ld.global.u32 	%r1555, [%rd181+12];
$L__BB41_397:
	add.s32 	%r319, %r457, 4;
	setp.ge.s32 	%p120, %r319, %r201;
	@%p120 bra 	$L__BB41_399;
	ld.global.u32 	%r1556, [%rd181+16];
$L__BB41_399:
	add.s32 	%r322, %r457, 5;
	setp.ge.s32 	%p121, %r322, %r201;
	@%p121 bra 	$L__BB41_401;
	ld.global.u32 	%r1557, [%rd181+20];
$L__BB41_401:
	add.s32 	%r468, %r457, 6;
	setp.ge.s32 	%p122, %r468, %r201;
	@%p122 bra 	$L__BB41_403;
	ld.global.u32 	%r1558, [%rd181+24];
$L__BB41_403:
	add.s32 	%r327, %r457, 7;
	setp.ge.s32 	%p123, %r327, %r201;
	@%p123 bra 	$L__BB41_405;
	ld.global.u32 	%r1559, [%rd181+28];
$L__BB41_405:
	cvt.u32.u64 	%r472, %rd180;
	add.s32 	%r330, %r472, 8;
	setp.ge.s32 	%p124, %r330, %r201;
	@%p124 bra 	$L__BB41_407;
	ld.global.u32 	%r1560, [%rd181+32];
$L__BB41_407:
	cvt.u32.u64 	%r474, %rd180;
	add.s32 	%r475, %r474, 9;
	setp.ge.s32 	%p125, %r475, %r201;
	@%p125 bra 	$L__BB41_409;
	ld.global.u32 	%r1561, [%rd181+36];
$L__BB41_409:
	cvt.u32.u64 	%r477, %rd180;
	add.s32 	%r335, %r477, 10;
	setp.ge.s32 	%p126, %r335, %r201;
	@%p126 bra 	$L__BB41_411;
	ld.global.u32 	%r1562, [%rd181+40];
$L__BB41_411:
	cvt.u32.u64 	%r479, %rd180;
	add.s32 	%r480, %r479, 11;
	setp.ge.s32 	%p127, %r480, %r201;
	@%p127 bra 	$L__BB41_413;
	ld.global.u32 	%r1563, [%rd181+44];
$L__BB41_413:
	cvt.u32.u64 	%r482, %rd180;
	add.s32 	%r483, %r482, 12;
	setp.ge.s32 	%p128, %r483, %r201;
	@%p128 bra 	$L__BB41_415;
	ld.global.u32 	%r1564, [%rd181+48];
$L__BB41_415:
	cvt.u32.u64 	%r485, %rd180;
	add.s32 	%r486, %r485, 13;
	setp.ge.s32 	%p129, %r486, %r201;
	@%p129 bra 	$L__BB41_417;
	ld.global.u32 	%r1565, [%rd181+52];
$L__BB41_417:
	cvt.u32.u64 	%r487, %rd180;
	setp.ge.s32 	%p131, %r487, %r201;
	bar.sync 	0;
	ld.param.u8 	%rs10, [%rd1];
	setp.eq.s16 	%p132, %rs10, 0;
	ld.param.u64 	%rd275, [%rd1+16];
	selp.b64 	%rd276, %rd275, 0, %p132;
	add.s64 	%rd277, %rd276, %rd179;
	add.s64 	%rd278, %rd277, %rd180;
	shl.b64 	%rd279, %rd278, 2;
	add.s64 	%rd182, %rd5, %rd279;
	add.s64 	%rd183, %rd6, %rd279;
	mov.pred 	%p753, -1;
	mov.b64 	%rd955, 0;
	@%p131 bra 	$L__BB41_419;
	ld.global.s32 	%rd955, [%rd182];
	ld.global.u32 	%r488, [%rd183];
	setp.eq.s32 	%p753, %r488, 0;
$L__BB41_419:
	setp.ge.s32 	%p134, %r310, %r201;
	mov.pred 	%p754, -1;
	mov.b64 	%rd956, 0;
	@%p134 bra 	$L__BB41_421;
	ld.global.s32 	%rd956, [%rd182+4];
	ld.global.u32 	%r489, [%rd183+4];
	setp.eq.s32 	%p754, %r489, 0;
$L__BB41_421:
	setp.ge.s32 	%p136, %r313, %r201;
	mov.pred 	%p755, -1;
	mov.b64 	%rd957, 0;
	@%p136 bra 	$L__BB41_423;
	ld.global.s32 	%rd957, [%rd182+8];
	ld.global.u32 	%r490, [%rd183+8];
	setp.eq.s32 	%p755, %r490, 0;
$L__BB41_423:
	mov.pred 	%p756, -1;
	mov.b64 	%rd958, 0;
	@%p119 bra 	$L__BB41_425;
	ld.global.s32 	%rd958, [%rd182+12];
	ld.global.u32 	%r491, [%rd183+12];
	setp.eq.s32 	%p756, %r491, 0;
$L__BB41_425:
	mov.pred 	%p757, -1;
	mov.b64 	%rd959, 0;
	@%p120 bra 	$L__BB41_427;
	ld.global.s32 	%rd959, [%rd182+16];
	ld.global.u32 	%r492, [%rd183+16];
	setp.eq.s32 	%p757, %r492, 0;
$L__BB41_427:
	setp.ge.s32 	%p142, %r322, %r201;
	mov.pred 	%p758, -1;
	mov.b64 	%rd960, 0;
	@%p142 bra 	$L__BB41_429;
	ld.global.s32 	%rd960, [%rd182+20];
	ld.global.u32 	%r493, [%rd183+20];
	setp.eq.s32 	%p758, %r493, 0;
$L__BB41_429:
	cvt.u32.u64 	%r494, %rd180;
	add.s32 	%r495, %r494, 6;
	setp.ge.s32 	%p144, %r495, %r201;
	mov.pred 	%p759, -1;
	mov.b64 	%rd961, 0;
	@%p144 bra 	$L__BB41_431;
	ld.global.s32 	%rd961, [%rd182+24];
	ld.global.u32 	%r496, [%rd183+24];
	setp.eq.s32 	%p759, %r496, 0;
$L__BB41_431:
	setp.ge.s32 	%p146, %r327, %r201;
	mov.pred 	%p760, -1;
	mov.b64 	%rd962, 0;
	@%p146 bra 	$L__BB41_433;
	ld.global.s32 	%rd962, [%rd182+28];
	ld.global.u32 	%r497, [%rd183+28];
	setp.eq.s32 	%p760, %r497, 0;
$L__BB41_433:
	setp.ge.s32 	%p148, %r330, %r201;
	mov.pred 	%p761, -1;
	mov.b64 	%rd963, 0;
	@%p148 bra 	$L__BB41_435;
	ld.global.s32 	%rd963, [%rd182+32];
	ld.global.u32 	%r498, [%rd183+32];
	setp.eq.s32 	%p761, %r498, 0;
$L__BB41_435:
	cvt.u32.u64 	%r499, %rd180;
	add.s32 	%r500, %r499, 9;
	setp.ge.s32 	%p150, %r500, %r201;
	mov.pred 	%p762, -1;
	mov.b64 	%rd964, 0;
	@%p150 bra 	$L__BB41_437;
	ld.global.s32 	%rd964, [%rd182+36];
	ld.global.u32 	%r501, [%rd183+36];
	setp.eq.s32 	%p762, %r501, 0;
$L__BB41_437:
	setp.ge.s32 	%p152, %r335, %r201;
	mov.pred 	%p763, -1;
	mov.b64 	%rd965, 0;
	@%p152 bra 	$L__BB41_439;
	ld.global.s32 	%rd965, [%rd182+40];
	ld.global.u32 	%r502, [%rd183+40];
	setp.eq.s32 	%p763, %r502, 0;
$L__BB41_439:
	cvt.u32.u64 	%r503, %rd180;
	add.s32 	%r504, %r503, 11;
	setp.ge.s32 	%p154, %r504, %r201;
	mov.pred 	%p764, -1;
	mov.b64 	%rd966, 0;
	@%p154 bra 	$L__BB41_441;
	ld.global.s32 	%rd966, [%rd182+44];
	ld.global.u32 	%r505, [%rd183+44];
	setp.eq.s32 	%p764, %r505, 0;
$L__BB41_441:
	cvt.u32.u64 	%r506, %rd180;
	add.s32 	%r507, %r506, 12;
	setp.ge.s32 	%p156, %r507, %r201;
	mov.pred 	%p765, -1;
	mov.b64 	%rd967, 0;
	@%p156 bra 	$L__BB41_443;
	ld.global.s32 	%rd967, [%rd182+48];
	ld.global.u32 	%r508, [%rd183+48];
	setp.eq.s32 	%p765, %r508, 0;
$L__BB41_443:
	cvt.u32.u64 	%r509, %rd180;
	add.s32 	%r510, %r509, 13;
	setp.ge.s32 	%p158, %r510, %r201;
	mov.pred 	%p766, -1;
	mov.b64 	%rd968, 0;
	@%p158 bra 	$L__BB41_445;
	ld.global.s32 	%rd968, [%rd182+52];
	ld.global.u32 	%r511, [%rd183+52];
	setp.eq.s32 	%p766, %r511, 0;
$L__BB41_445:
	cvt.u32.u64 	%r543, %rd180;
	add.s32 	%r544, %r543, 13;
	setp.ge.s32 	%p159, %r544, %r201;
	add.s32 	%r545, %r543, 12;
	setp.ge.s32 	%p160, %r545, %r201;
	add.s32 	%r546, %r543, 11;
	setp.ge.s32 	%p161, %r546, %r201;
	add.s32 	%r547, %r543, 10;
	setp.ge.s32 	%p162, %r547, %r201;
	add.s32 	%r548, %r543, 9;
	setp.ge.s32 	%p163, %r548, %r201;
	add.s32 	%r549, %r543, 8;
	setp.ge.s32 	%p164, %r549, %r201;
	add.s32 	%r550, %r543, 7;
	setp.ge.s32 	%p165, %r550, %r201;
	add.s32 	%r551, %r543, 6;
	setp.ge.s32 	%p166, %r551, %r201;
	add.s32 	%r552, %r543, 5;
	setp.ge.s32 	%p167, %r552, %r201;
	add.s32 	%r553, %r543, 4;
	setp.ge.s32 	%p168, %r553, %r201;
	add.s32 	%r554, %r543, 3;
	setp.ge.s32 	%p169, %r554, %r201;
	add.s32 	%r555, %r543, 2;
	setp.ge.s32 	%p170, %r555, %r201;
	add.s32 	%r556, %r543, 1;
	setp.ge.s32 	%p171, %r556, %r201;
	setp.ge.s32 	%p172, %r543, %r201;
	setp.lt.s64 	%p173, %rd7, %rd955;
	and.pred  	%p174, %p753, %p173;
	or.pred  	%p99, %p172, %p174;
	selp.u32 	%r344, 1, 0, %p99;
	setp.lt.s64 	%p175, %rd7, %rd956;
	and.pred  	%p176, %p754, %p175;
	or.pred  	%p100, %p171, %p176;
	selp.u32 	%r557, 1, 0, %p100;
	setp.lt.s64 	%p177, %rd7, %rd957;
	and.pred  	%p178, %p755, %p177;
	or.pred  	%p101, %p170, %p178;
	selp.u32 	%r558, 1, 0, %p101;
	setp.lt.s64 	%p179, %rd7, %rd958;
	and.pred  	%p180, %p756, %p179;
	or.pred  	%p102, %p169, %p180;
	selp.u32 	%r559, 1, 0, %p102;
	setp.lt.s64 	%p181, %rd7, %rd959;
	and.pred  	%p182, %p757, %p181;
	or.pred  	%p103, %p168, %p182;
	selp.u32 	%r560, 1, 0, %p103;
	setp.lt.s64 	%p183, %rd7, %rd960;
	and.pred  	%p184, %p758, %p183;
	or.pred  	%p104, %p167, %p184;
	selp.u32 	%r561, 1, 0, %p104;
	setp.lt.s64 	%p185, %rd7, %rd961;
	and.pred  	%p186, %p759, %p185;
	or.pred  	%p105, %p166, %p186;
	selp.u32 	%r562, 1, 0, %p105;
	setp.lt.s64 	%p187, %rd7, %rd962;
	and.pred  	%p188, %p760, %p187;
	or.pred  	%p106, %p165, %p188;
	selp.u32 	%r563, 1, 0, %p106;
	setp.lt.s64 	%p189, %rd7, %rd963;
	and.pred  	%p190, %p761, %p189;
	or.pred  	%p107, %p164, %p190;
	selp.u32 	%r564, 1, 0, %p107;
	setp.lt.s64 	%p191, %rd7, %rd964;
	and.pred  	%p192, %p762, %p191;
	or.pred  	%p108, %p163, %p192;
	selp.u32 	%r565, 1, 0, %p108;
	setp.lt.s64 	%p193, %rd7, %rd965;
	and.pred  	%p194, %p763, %p193;
	or.pred  	%p109, %p162, %p194;
	selp.u32 	%r566, 1, 0, %p109;
	setp.lt.s64 	%p195, %rd7, %rd966;
	and.pred  	%p196, %p764, %p195;
	or.pred  	%p110, %p161, %p196;
	selp.u32 	%r567, 1, 0, %p110;
	setp.lt.s64 	%p197, %rd7, %rd967;
	and.pred  	%p198, %p765, %p197;
	or.pred  	%p111, %p160, %p198;
	selp.u32 	%r568, 1, 0, %p111;
	setp.lt.s64 	%p199, %rd7, %rd968;
	and.pred  	%p200, %p766, %p199;
	or.pred  	%p112, %p159, %p200;
	selp.u32 	%r569, 1, 0, %p112;
	bar.sync 	0;
	add.s32 	%r345, %r557, %r344;
	add.s32 	%r346, %r345, %r558;
	add.s32 	%r347, %r346, %r559;
	add.s32 	%r348, %r347, %r560;
	add.s32 	%r349, %r348, %r561;
	add.s32 	%r350, %r349, %r562;
	add.s32 	%r351, %r350, %r563;
	add.s32 	%r352, %r351, %r564;
	add.s32 	%r353, %r352, %r565;
	add.s32 	%r354, %r353, %r566;
	add.s32 	%r355, %r354, %r567;
	add.s32 	%r356, %r355, %r568;
	add.s32 	%r517, %r356, %r569;
	shr.u32 	%r358, %r1583, 5;
	// begin inline asm
	mov.u32 %r512, %laneid;
	// end inline asm
	mov.b32 	%r515, 1;
	mov.b32 	%r540, 0;
	mov.b32 	%r542, -1;
	// begin inline asm
	{  .reg .s32 r0;  .reg .pred p;  shfl.sync.up.b32 r0|p, %r517, %r515, %r540, %r542;  @p add.s32 r0, r0, %r517;  mov.s32 %r513, r0;}
	// end inline asm
	mov.b32 	%r521, 2;
	// begin inline asm
	{  .reg .s32 r0;  .reg .pred p;  shfl.sync.up.b32 r0|p, %r513, %r521, %r540, %r542;  @p add.s32 r0, r0, %r513;  mov.s32 %r519, r0;}
	// end inline asm
	mov.b32 	%r527, 4;
	// begin inline asm
	{  .reg .s32 r0;  .reg .pred p;  shfl.sync.up.b32 r0|p, %r519, %r527, %r540, %r542;  @p add.s32 r0, r0, %r519;  mov.s32 %r525, r0;}
	// end inline asm
	mov.b32 	%r533, 8;
	// begin inline asm
	{  .reg .s32 r0;  .reg .pred p;  shfl.sync.up.b32 r0|p, %r525, %r533, %r540, %r542;  @p add.s32 r0, r0, %r525;  mov.s32 %r531, r0;}
	// end inline asm
	mov.b32 	%r539, 16;
	// begin inline asm
	{  .reg .s32 r0;  .reg .pred p;  shfl.sync.up.b32 r0|p, %r531, %r539, %r540, %r542;  @p add.s32 r0, r0, %r531;  mov.s32 %r537, r0;}
	// end inline asm
	setp.ne.s32 	%p201, %r512, 31;
	@%p201 bra 	$L__BB41_447;
	shl.b32 	%r570, %r358, 2;
	mov.u32 	%r571, _ZZN3cub18CUB_300001_SM_10006detail6select23DeviceSelectSweepKernelINS2_10policy_hubIiN4cuda3std3__45tupleIJiiEEEiLb0ELNS0_10SelectImplE0EE10Policy1000EN6thrust24THRUST_300001_SM_1000_NS6detail15normal_iteratorINSE_10device_ptrIiEEEENSE_12zip_iteratorINS8_IJSJ_SJ_EEEEENSG_INSH_IxEEEEPlNS0_13ScanTileStateIiLb1EEE15IsValidNextFreeNS0_8NullTypeEiNS2_19streaming_context_tIlLb1EEELSA_0EEEvT0_T1_T2_T3_T4_T5_T6_T7_iT8_NS1_7vsmem_tEE19static_temp_storage;
	add.s32 	%r572, %r571, %r570;
	st.shared.u32 	[%r572], %r537;
$L__BB41_447:
	sub.s32 	%r573, %r537, %r517;
	bar.sync 	0;
	ld.shared.v4.u32 	{%r574, %r575, %r576, %r577}, [_ZZN3cub18CUB_300001_SM_10006detail6select23DeviceSelectSweepKernelINS2_10policy_hubIiN4cuda3std3__45tupleIJiiEEEiLb0ELNS0_10SelectImplE0EE10Policy1000EN6thrust24THRUST_300001_SM_1000_NS6detail15normal_iteratorINSE_10device_ptrIiEEEENSE_12zip_iteratorINS8_IJSJ_SJ_EEEEENSG_INSH_IxEEEEPlNS0_13ScanTileStateIiLb1EEE15IsValidNextFreeNS0_8NullTypeEiNS2_19streaming_context_tIlLb1EEELSA_0EEEvT0_T1_T2_T3_T4_T5_T6_T7_iT8_NS1_7vsmem_tEE19static_temp_storage];
	add.s32 	%r578, %r575, %r574;
	setp.eq.s32 	%p202, %r358, 2;
	selp.b32 	%r579, %r578, %r574, %p202;
	add.s32 	%r580, %r578, %r576;
	setp.eq.s32 	%p203, %r358, 3;
	selp.b32 	%r581, %r580, %r579, %p203;
	add.s32 	%r582, %r580, %r577;
	setp.eq.s32 	%p204, %r358, 4;
	selp.b32 	%r583, %r582, %r581, %p204;
	ld.shared.v4.u32 	{%r584, %r585, %r586, %r587}, [_ZZN3cub18CUB_300001_SM_10006detail6select23DeviceSelectSweepKernelINS2_10policy_hubIiN4cuda3std3__45tupleIJiiEEEiLb0ELNS0_10SelectImplE0EE10Policy1000EN6thrust24THRUST_300001_SM_1000_NS6detail15normal_iteratorINSE_10device_ptrIiEEEENSE_12zip_iteratorINS8_IJSJ_SJ_EEEEENSG_INSH_IxEEEEPlNS0_13ScanTileStateIiLb1EEE15IsValidNextFreeNS0_8NullTypeEiNS2_19streaming_context_tIlLb1EEELSA_0EEEvT0_T1_T2_T3_T4_T5_T6_T7_iT8_NS1_7vsmem_tEE19static_temp_storage+16];
	add.s32 	%r588, %r582, %r584;
	setp.eq.s32 	%p205, %r358, 5;
	selp.b32 	%r589, %r588, %r583, %p205;
	add.s32 	%r590, %r588, %r585;
	setp.eq.s32 	%p206, %r358, 6;
	selp.b32 	%r591, %r590, %r589, %p206;
	add.s32 	%r592, %r590, %r586;
	setp.eq.s32 	%p207, %r358, 7;
	selp.b32 	%r593, %r592, %r591, %p207;
	add.s32 	%r594, %r592, %r587;
	setp.eq.s32 	%p208, %r358, 8;
	selp.b32 	%r595, %r594, %r593, %p208;
	ld.shared.v4.u32 	{%r596, %r597, %r598, %r599}, [_ZZN3cub18CUB_300001_SM_10006detail6select23DeviceSelectSweepKernelINS2_10policy_hubIiN4cuda3std3__45tupleIJiiEEEiLb0ELNS0_10SelectImplE0EE10Policy1000EN6thrust24THRUST_300001_SM_1000_NS6detail15normal_iteratorINSE_10device_ptrIiEEEENSE_12zip_iteratorINS8_IJSJ_SJ_EEEEENSG_INSH_IxEEEEPlNS0_13ScanTileStateIiLb1EEE15IsValidNextFreeNS0_8NullTypeEiNS2_19streaming_context_tIlLb1EEELSA_0EEEvT0_T1_T2_T3_T4_T5_T6_T7_iT8_NS1_7vsmem_tEE19static_temp_storage+32];
	add.s32 	%r600, %r594, %r596;
	setp.eq.s32 	%p209, %r358, 9;
	selp.b32 	%r601, %r600, %r595, %p209;
	add.s32 	%r602, %r600, %r597;
	setp.eq.s32 	%p210, %r358, 10;
	selp.b32 	%r603, %r602, %r601, %p210;
	add.s32 	%r604, %r602, %r598;
	setp.eq.s32 	%p211, %r358, 11;
	selp.b32 	%r605, %r604, %r603, %p211;
	add.s32 	%r606, %r604, %r599;
	setp.eq.s32 	%p212, %r358, 12;
	selp.b32 	%r607, %r606, %r605, %p212;
	ld.shared.v4.u32 	{%r608, %r609, %r610, %r611}, [_ZZN3cub18CUB_300001_SM_10006detail6select23DeviceSelectSweepKernelINS2_10policy_hubIiN4cuda3std3__45tupleIJiiEEEiLb0ELNS0_10SelectImplE0EE10Policy1000EN6thrust24THRUST_300001_SM_1000_NS6detail15normal_iteratorINSE_10device_ptrIiEEEENSE_12zip_iteratorINS8_IJSJ_SJ_EEEEENSG_INSH_IxEEEEPlNS0_13ScanTileStateIiLb1EEE15IsValidNextFreeNS0_8NullTypeEiNS2_19streaming_context_tIlLb1EEELSA_0EEEvT0_T1_T2_T3_T4_T5_T6_T7_iT8_NS1_7vsmem_tEE19static_temp_storage+48];
	add.s32 	%r612, %r606, %r608;
	setp.eq.s32 	%p213, %r358, 13;
	selp.b32 	%r613, %r612, %r607, %p213;
	add.s32 	%r614, %r612, %r609;
	setp.eq.s32 	%p214, %r358, 14;
	selp.b32 	%r615, %r614, %r613, %p214;
	add.s32 	%r616, %r614, %r610;
	setp.eq.s32 	%p215, %r358, 15;
	selp.b32 	%r617, %r616, %r615, %p215;
	add.s32 	%r361, %r616, %r611;
	setp.gt.u32 	%p216, %r1583, 31;
	setp.lt.u32 	%p217, %r1583, 32;
	setp.eq.s32 	%p218, %r512, 0;
	selp.b32 	%r618, 0, %r573, %p218;
	add.s32 	%r1579, %r617, %r618;
	selp.b32 	%r363, %r573, %r1579, %p217;
	@%p216 bra 	$L__BB41_463;
	setp.ne.s32 	%p219, %r1583, 0;
	mul.wide.s32 	%rd307, %r1512, 8;
	add.s64 	%rd212, %rd2, %rd307;
	@%p219 bra 	$L__BB41_450;
	st.shared.u32 	[_ZZN3cub18CUB_300001_SM_10006detail6select23DeviceSelectSweepKernelINS2_10policy_hubIiN4cuda3std3__45tupleIJiiEEEiLb0ELNS0_10SelectImplE0EE10Policy1000EN6thrust24THRUST_300001_SM_1000_NS6detail15normal_iteratorINSE_10device_ptrIiEEEENSE_12zip_iteratorINS8_IJSJ_SJ_EEEEENSG_INSH_IxEEEEPlNS0_13ScanTileStateIiLb1EEE15IsValidNextFreeNS0_8NullTypeEiNS2_19streaming_context_tIlLb1EEELSA_0EEEvT0_T1_T2_T3_T4_T5_T6_T7_iT8_NS1_7vsmem_tEE19static_temp_storage+108], %r361;
	add.s64 	%rd308, %rd212, 256;
	mov.b32 	%r619, 100;
	// begin inline asm
	st.relaxed.gpu.v2.u32 [%rd308], {%r619, %r361};
	// end inline asm
$L__BB41_450:
	not.b32 	%r625, %r1583;
	add.s32 	%r1574, %r1512, %r625;
	mov.b32 	%r621, 675;
	// begin inline asm
	nanosleep.u32 %r621;
	// end inline asm
	mul.wide.s32 	%rd310, %r1574, 8;
	add.s64 	%rd311, %rd2, %rd310;
	add.s64 	%rd309, %rd311, 256;
	// begin inline asm
	ld.relaxed.gpu.v2.u32 {%r1576, %r1568}, [%rd309];
	// end inline asm
	mov.b32 	%r1569, 422;
$L__BB41_451:
	setp.eq.s32 	%p220, %r1576, 99;
	mov.b32 	%r626, -1;
	vote.sync.any.pred 	%p221, %p220, %r626;
	not.pred 	%p222, %p221;
	@%p222 bra 	$L__BB41_453;
	mul.lo.s32 	%r794, %r1512, 16807;
	and.b32  	%r1512, %r794, 2147483647;
	add.s32 	%r795, %r1569, 1;
	rem.u32 	%r791, %r1512, %r795;
	// begin inline asm
	nanosleep.u32 %r791;
	// end inline asm
	shr.u32 	%r1569, %r1569, 1;
	// begin inline asm
	ld.relaxed.gpu.v2.u32 {%r1576, %r1568}, [%rd309];
	// end inline asm
	bra.uni 	$L__BB41_451;
$L__BB41_453:
	setp.eq.s32 	%p223, %r1576, 101;
	mov.b32 	%r653, -1;
	vote.sync.ballot.b32 	%r655, %p223, %r653;
	// begin inline asm
	mov.u32 %r628, %lanemask_ge;
	// end inline asm
	and.b32  	%r656, %r655, %r628;
	or.b32  	%r657, %r656, -2147483648;
	add.s32 	%r658, %r657, -1;
	not.b32 	%r659, %r657;
	and.b32  	%r660, %r659, %r658;
	popc.b32 	%r632, %r660;
	mov.b32 	%r631, 1;
	// begin inline asm
	shfl.sync.down.b32 %r629, %r1568, %r631, %r632, %r653;
	// end inline asm
	setp.lt.s32 	%p225, %r512, %r632;
	selp.b32 	%r661, %r629, 0, %p225;
	add.s32 	%r635, %r661, %r1568;
	mov.b32 	%r636, 2;
	// begin inline asm
	shfl.sync.down.b32 %r634, %r635, %r636, %r632, %r653;
	// end inline asm
	add.s32 	%r378, %r512, 2;
	setp.gt.s32 	%p226, %r378, %r632;
	selp.b32 	%r662, 0, %r634, %p226;
	add.s32 	%r640, %r635, %r662;
	mov.b32 	%r641, 4;
	// begin inline asm
	shfl.sync.down.b32 %r639, %r640, %r641, %r632, %r653;
	// end inline asm
	add.s32 	%r379, %r512, 4;
	setp.gt.s32 	%p227, %r379, %r632;
	selp.b32 	%r663, 0, %r639, %p227;
	add.s32 	%r645, %r640, %r663;
	mov.b32 	%r646, 8;
	// begin inline asm
	shfl.sync.down.b32 %r644, %r645, %r646, %r632, %r653;
	// end inline asm
	add.s32 	%r380, %r512, 8;
	setp.gt.s32 	%p228, %r380, %r632;
	selp.b32 	%r664, 0, %r644, %p228;
	add.s32 	%r650, %r645, %r664;
	mov.b32 	%r651, 16;
	// begin inline asm
	shfl.sync.down.b32 %r649, %r650, %r651, %r632, %r653;
	// end inline asm
	add.s32 	%r381, %r512, 16;
	setp.gt.s32 	%p229, %r381, %r632;
	selp.b32 	%r665, 0, %r649, %p229;
	add.s32 	%r1572, %r650, %r665;
	add.s64 	%rd214, %rd2, 256;
	mov.b32 	%r1571, 422;
$L__BB41_454:
	setp.ne.s32 	%p230, %r1576, 101;
	mov.b32 	%r666, -1;
	vote.sync.all.pred 	%p231, %p230, %r666;
	not.pred 	%p232, %p231;
	@%p232 bra 	$L__BB41_459;
	shr.u32 	%r1571, %r1571, 1;
	mul.wide.s32 	%rd426, %r1574, 8;
	add.s64 	%rd427, %rd214, %rd426;
	add.s64 	%rd425, %rd427, -256;
	// begin inline asm
	ld.relaxed.gpu.v2.u32 {%r1576, %r1577}, [%rd425];
	// end inline asm
	mov.u32 	%r1578, %r1571;
$L__BB41_456:
	setp.eq.s32 	%p316, %r1576, 99;
	mov.b32 	%r747, -1;
	vote.sync.any.pred 	%p317, %p316, %r747;
	not.pred 	%p318, %p317;
	@%p318 bra 	$L__BB41_458;
	mul.lo.s32 	%r789, %r1512, 16807;
	and.b32  	%r1512, %r789, 2147483647;
	add.s32 	%r790, %r1578, 1;
	rem.u32 	%r786, %r1512, %r790;
	// begin inline asm
	nanosleep.u32 %r786;
	// end inline asm
	shr.u32 	%r1578, %r1578, 1;
	// begin inline asm
	ld.relaxed.gpu.v2.u32 {%r1576, %r1577}, [%rd425];
	// end inline asm
	bra.uni 	$L__BB41_456;
$L__BB41_458:
	setp.eq.s32 	%p319, %r1576, 101;
	mov.b32 	%r773, -1;
	vote.sync.ballot.b32 	%r774, %p319, %r773;
	and.b32  	%r775, %r774, %r628;
	or.b32  	%r776, %r775, -2147483648;
	add.s32 	%r777, %r776, -1;
	not.b32 	%r778, %r776;
	and.b32  	%r779, %r778, %r777;
	popc.b32 	%r752, %r779;
	mov.b32 	%r751, 1;
	// begin inline asm
	shfl.sync.down.b32 %r749, %r1577, %r751, %r752, %r773;
	// end inline asm
	setp.lt.s32 	%p321, %r512, %r752;
	selp.b32 	%r780, %r749, 0, %p321;
	add.s32 	%r755, %r780, %r1577;
	mov.b32 	%r756, 2;
	// begin inline asm
	shfl.sync.down.b32 %r754, %r755, %r756, %r752, %r773;
	// end inline asm
	setp.gt.s32 	%p322, %r378, %r752;
	selp.b32 	%r781, 0, %r754, %p322;
	add.s32 	%r760, %r755, %r781;
	mov.b32 	%r761, 4;
	// begin inline asm
	shfl.sync.down.b32 %r759, %r760, %r761, %r752, %r773;
	// end inline asm
	setp.gt.s32 	%p323, %r379, %r752;
	selp.b32 	%r782, 0, %r759, %p323;
	add.s32 	%r765, %r760, %r782;
	mov.b32 	%r766, 8;
	// begin inline asm
	shfl.sync.down.b32 %r764, %r765, %r766, %r752, %r773;
	// end inline asm
	setp.gt.s32 	%p324, %r380, %r752;
	selp.b32 	%r783, 0, %r764, %p324;
	add.s32 	%r770, %r765, %r783;
	mov.b32 	%r771, 16;
	// begin inline asm
	shfl.sync.down.b32 %r769, %r770, %r771, %r752, %r773;
	// end inline asm
	setp.gt.s32 	%p325, %r381, %r752;
	selp.b32 	%r784, 0, %r769, %p325;
	add.s32 	%r785, %r784, %r1572;
	add.s32 	%r1572, %r785, %r770;
	add.s32 	%r1574, %r1574, -32;
	bra.uni 	$L__BB41_454;
$L__BB41_459:
	setp.ne.s32 	%p233, %r1583, 0;
	@%p233 bra 	$L__BB41_461;
	add.s32 	%r669, %r1572, %r361;
	add.s64 	%rd312, %rd212, 256;
	mov.b32 	%r668, 101;
	// begin inline asm
	st.relaxed.gpu.v2.u32 [%rd312], {%r668, %r669};
	// end inline asm
	st.shared.u32 	[_ZZN3cub18CUB_300001_SM_10006detail6select23DeviceSelectSweepKernelINS2_10policy_hubIiN4cuda3std3__45tupleIJiiEEEiLb0ELNS0_10SelectImplE0EE10Policy1000EN6thrust24THRUST_300001_SM_1000_NS6detail15normal_iteratorINSE_10device_ptrIiEEEENSE_12zip_iteratorINS8_IJSJ_SJ_EEEEENSG_INSH_IxEEEEPlNS0_13ScanTileStateIiLb1EEE15IsValidNextFreeNS0_8NullTypeEiNS2_19streaming_context_tIlLb1EEELSA_0EEEvT0_T1_T2_T3_T4_T5_T6_T7_iT8_NS1_7vsmem_tEE19static_temp_storage+100], %r1572;
	st.shared.u32 	[_ZZN3cub18CUB_300001_SM_10006detail6select23DeviceSelectSweepKernelINS2_10policy_hubIiN4cuda3std3__45tupleIJiiEEEiLb0ELNS0_10SelectImplE0EE10Policy1000EN6thrust24THRUST_300001_SM_1000_NS6detail15normal_iteratorINSE_10device_ptrIiEEEENSE_12zip_iteratorINS8_IJSJ_SJ_EEEEENSG_INSH_IxEEEEPlNS0_13ScanTileStateIiLb1EEE15IsValidNextFreeNS0_8NullTypeEiNS2_19streaming_context_tIlLb1EEELSA_0EEEvT0_T1_T2_T3_T4_T5_T6_T7_iT8_NS1_7vsmem_tEE19static_temp_storage+104], %r669;
$L__BB41_461:
	setp.ne.s32 	%p234, %r512, 0;
	mov.u32 	%r1579, %r363;
	@%p234 bra 	$L__BB41_463;
	st.shared.u32 	[_ZZN3cub18CUB_300001_SM_10006detail6select23DeviceSelectSweepKernelINS2_10policy_hubIiN4cuda3std3__45tupleIJiiEEEiLb0ELNS0_10SelectImplE0EE10Policy1000EN6thrust24THRUST_300001_SM_1000_NS6detail15normal_iteratorINSE_10device_ptrIiEEEENSE_12zip_iteratorINS8_IJSJ_SJ_EEEEENSG_INSH_IxEEEEPlNS0_13ScanTileStateIiLb1EEE15IsValidNextFreeNS0_8NullTypeEiNS2_19streaming_context_tIlLb1EEELSA_0EEEvT0_T1_T2_T3_T4_T5_T6_T7_iT8_NS1_7vsmem_tEE19static_temp_storage+80], %r1572;
	mov.u32 	%r1579, %r1572;
$L__BB41_463:
	mov.u64 	%rd216, %rd264;
	bar.sync 	0;
	setp.eq.s32 	%p235, %r1583, 0;
	ld.shared.u32 	%r670, [_ZZN3cub18CUB_300001_SM_10006detail6select23DeviceSelectSweepKernelINS2_10policy_hubIiN4cuda3std3__45tupleIJiiEEEiLb0ELNS0_10SelectImplE0EE10Policy1000EN6thrust24THRUST_300001_SM_1000_NS6detail15normal_iteratorINSE_10device_ptrIiEEEENSE_12zip_iteratorINS8_IJSJ_SJ_EEEEENSG_INSH_IxEEEEPlNS0_13ScanTileStateIiLb1EEE15IsValidNextFreeNS0_8NullTypeEiNS2_19streaming_context_tIlLb1EEELSA_0EEEvT0_T1_T2_T3_T4_T5_T6_T7_iT8_NS1_7vsmem_tEE19static_temp_storage+80];
	selp.b32 	%r671, 0, %r670, %p235;
	add.s32 	%r404, %r671, %r1579;
	add.s32 	%r405, %r404, %r344;
	add.s32 	%r406, %r345, %r404;
	add.s32 	%r407, %r346, %r404;
	add.s32 	%r408, %r347, %r404;
	add.s32 	%r409, %r348, %r404;
	add.s32 	%r410, %r349, %r404;
	add.s32 	%r411, %r350, %r404;
	add.s32 	%r412, %r351, %r404;
	add.s32 	%r413, %r352, %r404;
	add.s32 	%r414, %r353, %r404;
	add.s32 	%r415, %r354, %r404;
	add.s32 	%r416, %r355, %r404;
	add.s32 	%r417, %r356, %r404;
	ld.shared.v2.u32 	{%r672, %r418}, [_ZZN3cub18CUB_300001_SM_10006detail6select23DeviceSelectSweepKernelINS2_10policy_hubIiN4cuda3std3__45tupleIJiiEEEiLb0ELNS0_10SelectImplE0EE10Policy1000EN6thrust24THRUST_300001_SM_1000_NS6detail15normal_iteratorINSE_10device_ptrIiEEEENSE_12zip_iteratorINS8_IJSJ_SJ_EEEEENSG_INSH_IxEEEEPlNS0_13ScanTileStateIiLb1EEE15IsValidNextFreeNS0_8NullTypeEiNS2_19streaming_context_tIlLb1EEELSA_0EEEvT0_T1_T2_T3_T4_T5_T6_T7_iT8_NS1_7vsmem_tEE19static_temp_storage+104];
	ld.shared.u32 	%r419, [_ZZN3cub18CUB_300001_SM_10006detail6select23DeviceSelectSweepKernelINS2_10policy_hubIiN4cuda3std3__45tupleIJiiEEEiLb0ELNS0_10SelectImplE0EE10Policy1000EN6thrust24THRUST_300001_SM_1000_NS6detail15normal_iteratorINSE_10device_ptrIiEEEENSE_12zip_iteratorINS8_IJSJ_SJ_EEEEENSG_INSH_IxEEEEPlNS0_13ScanTileStateIiLb1EEE15IsValidNextFreeNS0_8NullTypeEiNS2_19streaming_context_tIlLb1EEELSA_0EEEvT0_T1_T2_T3_T4_T5_T6_T7_iT8_NS1_7vsmem_tEE19static_temp_storage+100];
	sub.s32 	%r673, 7168, %r201;
	sub.s32 	%r1587, %r672, %r673;
	sub.s32 	%r421, %r418, %r673;
	setp.gt.s32 	%p236, %r421, 512;
	@%p236 bra 	$L__BB41_520;
	ld.param.u8 	%rs7, [%rd216];
	ld.param.u64 	%rd313, [%rd216+24];
	cvta.to.global.u64 	%rd217, %rd313;
	setp.lt.s32 	%p237, %r404, %r1587;
	and.pred  	%p238, %p99, %p237;
	@%p238 bra 	$L__BB41_465;
	bra.uni 	$L__BB41_468;
$L__BB41_465:
	setp.ne.s16 	%p239, %rs7, 0;
	mov.b64 	%rd974, 0;
	@%p239 bra 	$L__BB41_467;
	ld.global.u64 	%rd974, [%rd217];
$L__BB41_467:
	cvt.s64.s32 	%rd315, %r404;
	add.s64 	%rd316, %rd974, %rd315;
	shl.b64 	%rd317, %rd316, 3;
	add.s64 	%rd318, %rd4, %rd317;
	cvt.s64.s32 	%rd319, %r1552;
	st.global.u64 	[%rd318], %rd319;
$L__BB41_468:
	setp.ge.s32 	%p240, %r405, %r1587;
	not.pred 	%p241, %p100;
	or.pred  	%p242, %p241, %p240;
	@%p242 bra 	$L__BB41_472;
	setp.ne.s16 	%p243, %rs7, 0;
	mov.b64 	%rd975, 0;
	@%p243 bra 	$L__BB41_471;
	ld.global.u64 	%rd975, [%rd217];
$L__BB41_471:
	cvt.s64.s32 	%rd321, %r405;
	add.s64 	%rd322, %rd975, %rd321;
	shl.b64 	%rd323, %rd322, 3;
	add.s64 	%rd324, %rd4, %rd323;
	cvt.s64.s32 	%rd325, %r1553;
	st.global.u64 	[%rd324], %rd325;
$L__BB41_472:
	setp.ge.s32 	%p244, %r406, %r1587;
	not.pred 	%p245, %p101;
	or.pred  	%p246, %p245, %p244;
	@%p246 bra 	$L__BB41_476;
	setp.ne.s16 	%p247, %rs7, 0;
	mov.b64 	%rd976, 0;
	@%p247 bra 	$L__BB41_475;
	ld.global.u64 	%rd976, [%rd217];
$L__BB41_475:
	cvt.s64.s32 	%rd327, %r406;
	add.s64 	%rd328, %rd976, %rd327;
	shl.b64 	%rd329, %rd328, 3;
	add.s64 	%rd330, %rd4, %rd329;
	cvt.s64.s32 	%rd331, %r1554;
	st.global.u64 	[%rd330], %rd331;
$L__BB41_476:
	setp.ge.s32 	%p248, %r407, %r1587;
	not.pred 	%p249, %p102;
	or.pred  	%p250, %p249, %p248;
	@%p250 bra 	$L__BB41_480;
	setp.ne.s16 	%p251, %rs7, 0;
	mov.b64 	%rd977, 0;
	@%p251 bra 	$L__BB41_479;
	ld.global.u64 	%rd977, [%rd217];
$L__BB41_479:
	cvt.s64.s32 	%rd333, %r407;
	add.s64 	%rd334, %rd977, %rd333;
	shl.b64 	%rd335, %rd334, 3;
	add.s64 	%rd336, %rd4, %rd335;
	cvt.s64.s32 	%rd337, %r1555;
	st.global.u64 	[%rd336], %rd337;
$L__BB41_480:
	setp.ge.s32 	%p252, %r408, %r1587;
	not.pred 	%p253, %p103;
	or.pred  	%p254, %p253, %p252;
	@%p254 bra 	$L__BB41_484;
	setp.ne.s16 	%p255, %rs7, 0;
	mov.b64 	%rd978, 0;
	@%p255 bra 	$L__BB41_483;
	ld.global.u64 	%rd978, [%rd217];
$L__BB41_483:
	cvt.s64.s32 	%rd339, %r408;
	add.s64 	%rd340, %rd978, %rd339;
	shl.b64 	%rd341, %rd340, 3;
	add.s64 	%rd342, %rd4, %rd341;
	cvt.s64.s32 	%rd343, %r1556;
	st.global.u64 	[%rd342], %rd343;
$L__BB41_484:
	setp.ge.s32 	%p256, %r409, %r1587;
	not.pred 	%p257, %p104;
	or.pred  	%p258, %p257, %p256;
	@%p258 bra 	$L__BB41_488;
	setp.ne.s16 	%p259, %rs7, 0;
	mov.b64 	%rd979, 0;
	@%p259 bra 	$L__BB41_487;
	ld.global.u64 	%rd979, [%rd217];
$L__BB41_487:
	cvt.s64.s32 	%rd345, %r409;
	add.s64 	%rd346, %rd979, %rd345;
	shl.b64 	%rd347, %rd346, 3;
	add.s64 	%rd348, %rd4, %rd347;
	cvt.s64.s32 	%rd349, %r1557;
	st.global.u64 	[%rd348], %rd349;
$L__BB41_488:
	setp.ge.s32 	%p260, %r410, %r1587;
	not.pred 	%p261, %p105;
	or.pred  	%p262, %p261, %p260;
	@%p262 bra 	$L__BB41_492;
	setp.ne.s16 	%p263, %rs7, 0;
	mov.b64 	%rd980, 0;
	@%p263 bra 	$L__BB41_491;
	ld.global.u64 	%rd980, [%rd217];
$L__BB41_491:
	cvt.s64.s32 	%rd351, %r410;
	add.s64 	%rd352, %rd980, %rd351;
	shl.b64 	%rd353, %rd352, 3;
	add.s64 	%rd354, %rd4, %rd353;
	cvt.s64.s32 	%rd355, %r1558;
	st.global.u64 	[%rd354], %rd355;
$L__BB41_492:
	setp.ge.s32 	%p264, %r411, %r1587;
	not.pred 	%p265, %p106;
	or.pred  	%p266, %p265, %p264;
	@%p266 bra 	$L__BB41_496;
	setp.ne.s16 	%p267, %rs7, 0;
	mov.b64 	%rd981, 0;
	@%p267 bra 	$L__BB41_495;
	ld.global.u64 	%rd981, [%rd217];
$L__BB41_495:
	cvt.s64.s32 	%rd357, %r411;
	add.s64 	%rd358, %rd981, %rd357;
	shl.b64 	%rd359, %rd358, 3;
	add.s64 	%rd360, %rd4, %rd359;
	cvt.s64.s32 	%rd361, %r1559;
	st.global.u64 	[%rd360], %rd361;
$L__BB41_496:
	setp.ge.s32 	%p268, %r412, %r1587;
	not.pred 	%p269, %p107;
	or.pred  	%p270, %p269, %p268;
	@%p270 bra 	$L__BB41_500;
	setp.ne.s16 	%p271, %rs7, 0;
	mov.b64 	%rd982, 0;
	@%p271 bra 	$L__BB41_499;
	ld.global.u64 	%rd982, [%rd217];
$L__BB41_499:
	cvt.s64.s32 	%rd363, %r412;
	add.s64 	%rd364, %rd982, %rd363;
	shl.b64 	%rd365, %rd364, 3;
	add.s64 	%rd366, %rd4, %rd365;
	cvt.s64.s32 	%rd367, %r1560;
	st.global.u64 	[%rd366], %rd367;
$L__BB41_500:
	setp.ge.s32 	%p272, %r413, %r1587;
	not.pred 	%p273, %p108;
	or.pred  	%p274, %p273, %p272;
	@%p274 bra 	$L__BB41_504;
	setp.ne.s16 	%p275, %rs7, 0;
	mov.b64 	%rd983, 0;
	@%p275 bra 	$L__BB41_503;
	ld.global.u64 	%rd983, [%rd217];
$L__BB41_503:
	cvt.s64.s32 	%rd369, %r413;
	add.s64 	%rd370, %rd983, %rd369;
	shl.b64 	%rd371, %rd370, 3;
	add.s64 	%rd372, %rd4, %rd371;
	cvt.s64.s32 	%rd373, %r1561;
	st.global.u64 	[%rd372], %rd373;
$L__BB41_504:
	setp.ge.s32 	%p276, %r414, %r1587;
	not.pred 	%p277, %p109;
	or.pred  	%p278, %p277, %p276;
	@%p278 bra 	$L__BB41_508;
	setp.ne.s16 	%p279, %rs7, 0;
	mov.b64 	%rd984, 0;
	@%p279 bra 	$L__BB41_507;
	ld.global.u64 	%rd984, [%rd217];
$L__BB41_507:
	cvt.s64.s32 	%rd375, %r414;
	add.s64 	%rd376, %rd984, %rd375;
	shl.b64 	%rd377, %rd376, 3;
	add.s64 	%rd378, %rd4, %rd377;
	cvt.s64.s32 	%rd379, %r1562;
	st.global.u64 	[%rd378], %rd379;
$L__BB41_508:
	setp.ge.s32 	%p280, %r415, %r1587;
	not.pred 	%p281, %p110;
	or.pred  	%p282, %p281, %p280;
	@%p282 bra 	$L__BB41_512;
	setp.ne.s16 	%p283, %rs7, 0;
	mov.b64 	%rd985, 0;
	@%p283 bra 	$L__BB41_511;
	ld.global.u64 	%rd985, [%rd217];
$L__BB41_511:
	cvt.s64.s32 	%rd381, %r415;
	add.s64 	%rd382, %rd985, %rd381;
	shl.b64 	%rd383, %rd382, 3;
	add.s64 	%rd384, %rd4, %rd383;
	cvt.s64.s32 	%rd385, %r1563;
	st.global.u64 	[%rd384], %rd385;
$L__BB41_512:
	setp.ge.s32 	%p284, %r416, %r1587;
	not.pred 	%p285, %p111;
	or.pred  	%p286, %p285, %p284;
	@%p286 bra 	$L__BB41_516;
	setp.ne.s16 	%p287, %rs7, 0;
	mov.b64 	%rd986, 0;
	@%p287 bra 	$L__BB41_515;
	ld.global.u64 	%rd986, [%rd217];
$L__BB41_515:
	cvt.s64.s32 	%rd387, %r416;
	add.s64 	%rd388, %rd986, %rd387;
	shl.b64 	%rd389, %rd388, 3;
	add.s64 	%rd390, %rd4, %rd389;
	cvt.s64.s32 	%rd391, %r1564;
	st.global.u64 	[%rd390], %rd391;
$L__BB41_516:
	setp.ge.s32 	%p288, %r417, %r1587;
	not.pred 	%p289, %p112;
	or.pred  	%p290, %p289, %p288;
	@%p290 bra 	$L__BB41_565;
	setp.ne.s16 	%p291, %rs7, 0;
	mov.b64 	%rd987, 0;
	@%p291 bra 	$L__BB41_519;
	ld.global.u64 	%rd987, [%rd217];
$L__BB41_519:
	cvt.s64.s32 	%rd393, %r417;
	add.s64 	%rd394, %rd987, %rd393;
	shl.b64 	%rd395, %rd394, 3;
	add.s64 	%rd396, %rd4, %rd395;
	cvt.s64.s32 	%rd397, %r1565;
	st.global.u64 	[%rd396], %rd397;
	bra.uni 	$L__BB41_565;
$L__BB41_520:
	bar.sync 	0;
	not.pred 	%p292, %p99;
	@%p292 bra 	$L__BB41_522;
	sub.s32 	%r674, %r404, %r419;
	shl.b32 	%r675, %r674, 2;
	mov.u32 	%r676, _ZZN3cub18CUB_300001_SM_10006detail6select23DeviceSelectSweepKernelINS2_10policy_hubIiN4cuda3std3__45tupleIJiiEEEiLb0ELNS0_10SelectImplE0EE10Policy1000EN6thrust24THRUST_300001_SM_1000_NS6detail15normal_iteratorINSE_10device_ptrIiEEEENSE_12zip_iteratorINS8_IJSJ_SJ_EEEEENSG_INSH_IxEEEEPlNS0_13ScanTileStateIiLb1EEE15IsValidNextFreeNS0_8NullTypeEiNS2_19streaming_context_tIlLb1EEELSA_0EEEvT0_T1_T2_T3_T4_T5_T6_T7_iT8_NS1_7vsmem_tEE19static_temp_storage;
	add.s32 	%r677, %r676, %r675;
	st.shared.u32 	[%r677], %r1552;
$L__BB41_522:
	not.pred 	%p293, %p100;
	@%p293 bra 	$L__BB41_524;
	sub.s32 	%r678, %r405, %r419;
	shl.b32 	%r679, %r678, 2;
	mov.u32 	%r680, _ZZN3cub18CUB_300001_SM_10006detail6select23DeviceSelectSweepKernelINS2_10policy_hubIiN4cuda3std3__45tupleIJiiEEEiLb0ELNS0_10SelectImplE0EE10Policy1000EN6thrust24THRUST_300001_SM_1000_NS6detail15normal_iteratorINSE_10device_ptrIiEEEENSE_12zip_iteratorINS8_IJSJ_SJ_EEEEENSG_INSH_IxEEEEPlNS0_13ScanTileStateIiLb1EEE15IsValidNextFreeNS0_8NullTypeEiNS2_19streaming_context_tIlLb1EEELSA_0EEEvT0_T1_T2_T3_T4_T5_T6_T7_iT8_NS1_7vsmem_tEE19static_temp_storage;
	add.s32 	%r681, %r680, %r679;
	st.shared.u32 	[%r681], %r1553;
$L__BB41_524:
	not.pred 	%p294, %p101;
	@%p294 bra 	$L__BB41_526;
	sub.s32 	%r682, %r406, %r419;
	shl.b32 	%r683, %r682, 2;
	mov.u32 	%r684, _ZZN3cub18CUB_300001_SM_10006detail6select23DeviceSelectSweepKernelINS2_10policy_hubIiN4cuda3std3__45tupleIJiiEEEiLb0ELNS0_10SelectImplE0EE10Policy1000EN6thrust24THRUST_300001_SM_1000_NS6detail15normal_iteratorINSE_10device_ptrIiEEEENSE_12zip_iteratorINS8_IJSJ_SJ_EEEEENSG_INSH_IxEEEEPlNS0_13ScanTileStateIiLb1EEE15IsValidNextFreeNS0_8NullTypeEiNS2_19streaming_context_tIlLb1EEELSA_0EEEvT0_T1_T2_T3_T4_T5_T6_T7_iT8_NS1_7vsmem_tEE19static_temp_storage;
	add.s32 	%r685, %r684, %r683;
	st.shared.u32 	[%r685], %r1554;
$L__BB41_526:
	not.pred 	%p295, %p102;
	@%p295 bra 	$L__BB41_528;
	sub.s32 	%r686, %r407, %r419;
	shl.b32 	%r687, %r686, 2;
	mov.u32 	%r688, _ZZN3cub18CUB_300001_SM_10006detail6select23DeviceSelectSweepKernelINS2_10policy_hubIiN4cuda3std3__45tupleIJiiEEEiLb0ELNS0_10SelectImplE0EE10Policy1000EN6thrust24THRUST_300001_SM_1000_NS6detail15normal_iteratorINSE_10device_ptrIiEEEENSE_12zip_iteratorINS8_IJSJ_SJ_EEEEENSG_INSH_IxEEEEPlNS0_13ScanTileStateIiLb1EEE15IsValidNextFreeNS0_8NullTypeEiNS2_19streaming_context_tIlLb1EEELSA_0EEEvT0_T1_T2_T3_T4_T5_T6_T7_iT8_NS1_7vsmem_tEE19static_temp_storage;
	add.s32 	%r689, %r688, %r687;
	st.shared.u32 	[%r689], %r1555;
$L__BB41_528:
	not.pred 	%p296, %p103;
	@%p296 bra 	$L__BB41_530;
	sub.s32 	%r690, %r408, %r419;
	shl.b32 	%r691, %r690, 2;
	mov.u32 	%r692, _ZZN3cub18CUB_300001_SM_10006detail6select23DeviceSelectSweepKernelINS2_10policy_hubIiN4cuda3std3__45tupleIJiiEEEiLb0ELNS0_10SelectImplE0EE10Policy1000EN6thrust24THRUST_300001_SM_1000_NS6detail15normal_iteratorINSE_10device_ptrIiEEEENSE_12zip_iteratorINS8_IJSJ_SJ_EEEEENSG_INSH_IxEEEEPlNS0_13ScanTileStateIiLb1EEE15IsValidNextFreeNS0_8NullTypeEiNS2_19streaming_context_tIlLb1EEELSA_0EEEvT0_T1_T2_T3_T4_T5_T6_T7_iT8_NS1_7vsmem_tEE19static_temp_storage;
	add.s32 	%r693, %r692, %r691;
	st.shared.u32 	[%r693], %r1556;
$L__BB41_530:
	not.pred 	%p297, %p104;
	@%p297 bra 	$L__BB41_532;
	sub.s32 	%r694, %r409, %r419;
	shl.b32 	%r695, %r694, 2;
	mov.u32 	%r696, _ZZN3cub18CUB_300001_SM_10006detail6select23DeviceSelectSweepKernelINS2_10policy_hubIiN4cuda3std3__45tupleIJiiEEEiLb0ELNS0_10SelectImplE0EE10Policy1000EN6thrust24THRUST_300001_SM_1000_NS6detail15normal_iteratorINSE_10device_ptrIiEEEENSE_12zip_iteratorINS8_IJSJ_SJ_EEEEENSG_INSH_IxEEEEPlNS0_13ScanTileStateIiLb1EEE15IsValidNextFreeNS0_8NullTypeEiNS2_19streaming_context_tIlLb1EEELSA_0EEEvT0_T1_T2_T3_T4_T5_T6_T7_iT8_NS1_7vsmem_tEE19static_temp_storage;
	add.s32 	%r697, %r696, %r695;
	st.shared.u32 	[%r697], %r1557;
$L__BB41_532:
	not.pred 	%p298, %p105;
	@%p298 bra 	$L__BB41_534;
	sub.s32 	%r698, %r410, %r419;
	shl.b32 	%r699, %r698, 2;
	mov.u32 	%r700, _ZZN3cub18CUB_300001_SM_10006detail6select23DeviceSelectSweepKernelINS2_10policy_hubIiN4cuda3std3__45tupleIJiiEEEiLb0ELNS0_10SelectImplE0EE10Policy1000EN6thrust24THRUST_300001_SM_1000_NS6detail15normal_iteratorINSE_10device_ptrIiEEEENSE_12zip_iteratorINS8_IJSJ_SJ_EEEEENSG_INSH_IxEEEEPlNS0_13ScanTileStateIiLb1EEE15IsValidNextFreeNS0_8NullTypeEiNS2_19streaming_context_tIlLb1EEELSA_0EEEvT0_T1_T2_T3_T4_T5_T6_T7_iT8_NS1_7vsmem_tEE19static_temp_storage;
	add.s32 	%r701, %r700, %r699;
	st.shared.u32 	[%r701], %r1558;
$L__BB41_534:
	not.pred 	%p299, %p106;
	@%p299 bra 	$L__BB41_536;
	sub.s32 	%r702, %r411, %r419;
	shl.b32 	%r703, %r702, 2;
	mov.u32 	%r704, _ZZN3cub18CUB_300001_SM_10006detail6select23DeviceSelectSweepKernelINS2_10policy_hubIiN4cuda3std3__45tupleIJiiEEEiLb0ELNS0_10SelectImplE0EE10Policy1000EN6thrust24THRUST_300001_SM_1000_NS6detail15normal_iteratorINSE_10device_ptrIiEEEENSE_12zip_iteratorINS8_IJSJ_SJ_EEEEENSG_INSH_IxEEEEPlNS0_13ScanTileStateIiLb1EEE15IsValidNextFreeNS0_8NullTypeEiNS2_19streaming_context_tIlLb1EEELSA_0EEEvT0_T1_T2_T3_T4_T5_T6_T7_iT8_NS1_7vsmem_tEE19static_temp_storage;
	add.s32 	%r705, %r704, %r703;
	st.shared.u32 	[%r705], %r1559;
$L__BB41_536:
	not.pred 	%p300, %p107;
	@%p300 bra 	$L__BB41_538;
	sub.s32 	%r706, %r412, %r419;
	shl.b32 	%r707, %r706, 2;
	mov.u32 	%r708, _ZZN3cub18CUB_300001_SM_10006detail6select23DeviceSelectSweepKernelINS2_10policy_hubIiN4cuda3std3__45tupleIJiiEEEiLb0ELNS0_10SelectImplE0EE10Policy1000EN6thrust24THRUST_300001_SM_1000_NS6detail15normal_iteratorINSE_10device_ptrIiEEEENSE_12zip_iteratorINS8_IJSJ_SJ_EEEEENSG_INSH_IxEEEEPlNS0_13ScanTileStateIiLb1EEE15IsValidNextFreeNS0_8NullTypeEiNS2_19streaming_context_tIlLb1EEELSA_0EEEvT0_T1_T2_T3_T4_T5_T6_T7_iT8_NS1_7vsmem_tEE19static_temp_storage;
	add.s32 	%r709, %r708, %r707;
	st.shared.u32 	[%r709], %r1560;
$L__BB41_538:
	not.pred 	%p301, %p108;
	@%p301 bra 	$L__BB41_540;
	sub.s32 	%r710, %r413, %r419;
	shl.b32 	%r711, %r710, 2;
	mov.u32 	%r712, _ZZN3cub18CUB_300001_SM_10006detail6select23DeviceSelectSweepKernelINS2_10policy_hubIiN4cuda3std3__45tupleIJiiEEEiLb0ELNS0_10SelectImplE0EE10Policy1000EN6thrust24THRUST_300001_SM_1000_NS6detail15normal_iteratorINSE_10device_ptrIiEEEENSE_12zip_iteratorINS8_IJSJ_SJ_EEEEENSG_INSH_IxEEEEPlNS0_13ScanTileStateIiLb1EEE15IsValidNextFreeNS0_8NullTypeEiNS2_19streaming_context_tIlLb1EEELSA_0EEEvT0_T1_T2_T3_T4_T5_T6_T7_iT8_NS1_7vsmem_tEE19static_temp_storage;
	add.s32 	%r713, %r712, %r711;
	st.shared.u32 	[%r713], %r1561;
$L__BB41_540:
	not.pred 	%p302, %p109;
	@%p302 bra 	$L__BB41_542;
	sub.s32 	%r714, %r414, %r419;
	shl.b32 	%r715, %r714, 2;
	mov.u32 	%r716, _ZZN3cub18CUB_300001_SM_10006detail6select23DeviceSelectSweepKernelINS2_10policy_hubIiN4cuda3std3__45tupleIJiiEEEiLb0ELNS0_10SelectImplE0EE10Policy1000EN6thrust24THRUST_300001_SM_1000_NS6detail15normal_iteratorINSE_10device_ptrIiEEEENSE_12zip_iteratorINS8_IJSJ_SJ_EEEEENSG_INSH_IxEEEEPlNS0_13ScanTileStateIiLb1EEE15IsValidNextFreeNS0_8NullTypeEiNS2_19streaming_context_tIlLb1EEELSA_0EEEvT0_T1_T2_T3_T4_T5_T6_T7_iT8_NS1_7vsmem_tEE19static_temp_storage;
	add.s32 	%r717, %r716, %r715;
	st.shared.u32 	[%r717], %r1562;
$L__BB41_542:
	not.pred 	%p303, %p110;
	@%p303 bra 	$L__BB41_544;
	sub.s32 	%r718, %r415, %r419;
	shl.b32 	%r719, %r718, 2;
	mov.u32 	%r720, _ZZN3cub18CUB_300001_SM_10006detail6select23DeviceSelectSweepKernelINS2_10policy_hubIiN4cuda3std3__45tupleIJiiEEEiLb0ELNS0_10SelectImplE0EE10Policy1000EN6thrust24THRUST_300001_SM_1000_NS6detail15normal_iteratorINSE_10device_ptrIiEEEENSE_12zip_iteratorINS8_IJSJ_SJ_EEEEENSG_INSH_IxEEEEPlNS0_13ScanTileStateIiLb1EEE15IsValidNextFreeNS0_8NullTypeEiNS2_19streaming_context_tIlLb1EEELSA_0EEEvT0_T1_T2_T3_T4_T5_T6_T7_iT8_NS1_7vsmem_tEE19static_temp_storage;
	add.s32 	%r721, %r720, %r719;
	st.shared.u32 	[%r721], %r1563;
$L__BB41_544:
	not.pred 	%p304, %p111;
	@%p304 bra 	$L__BB41_546;
	sub.s32 	%r722, %r416, %r419;
	shl.b32 	%r723, %r722, 2;
	mov.u32 	%r724, _ZZN3cub18CUB_300001_SM_10006detail6select23DeviceSelectSweepKernelINS2_10policy_hubIiN4cuda3std3__45tupleIJiiEEEiLb0ELNS0_10SelectImplE0EE10Policy1000EN6thrust24THRUST_300001_SM_1000_NS6detail15normal_iteratorINSE_10device_ptrIiEEEENSE_12zip_iteratorINS8_IJSJ_SJ_EEEEENSG_INSH_IxEEEEPlNS0_13ScanTileStateIiLb1EEE15IsValidNextFreeNS0_8NullTypeEiNS2_19streaming_context_tIlLb1EEELSA_0EEEvT0_T1_T2_T3_T4_T5_T6_T7_iT8_NS1_7vsmem_tEE19static_temp_storage;
	add.s32 	%r725, %r724, %r723;
	st.shared.u32 	[%r725], %r1564;
$L__BB41_546:
	not.pred 	%p305, %p112;
	@%p305 bra 	$L__BB41_548;
	sub.s32 	%r726, %r417, %r419;
	shl.b32 	%r727, %r726, 2;
	mov.u32 	%r728, _ZZN3cub18CUB_300001_SM_10006detail6select23DeviceSelectSweepKernelINS2_10policy_hubIiN4cuda3std3__45tupleIJiiEEEiLb0ELNS0_10SelectImplE0EE10Policy1000EN6thrust24THRUST_300001_SM_1000_NS6detail15normal_iteratorINSE_10device_ptrIiEEEENSE_12zip_iteratorINS8_IJSJ_SJ_EEEEENSG_INSH_IxEEEEPlNS0_13ScanTileStateIiLb1EEE15IsValidNextFreeNS0_8NullTypeEiNS2_19streaming_context_tIlLb1EEELSA_0EEEvT0_T1_T2_T3_T4_T5_T6_T7_iT8_NS1_7vsmem_tEE19static_temp_storage;
	add.s32 	%r729, %r728, %r727;
	st.shared.u32 	[%r729], %r1565;
$L__BB41_548:
	bar.sync 	0;
	setp.ge.s32 	%p306, %r1583, %r421;
	@%p306 bra 	$L__BB41_565;
	ld.param.u32 	%r1505, [_ZN3cub18CUB_300001_SM_10006detail6select23DeviceSelectSweepKernelINS2_10policy_hubIiN4cuda3std3__45tupleIJiiEEEiLb0ELNS0_10SelectImplE0EE10Policy1000EN6thrust24THRUST_300001_SM_1000_NS6detail15normal_iteratorINSE_10device_ptrIiEEEENSE_12zip_iteratorINS8_IJSJ_SJ_EEEEENSG_INSH_IxEEEEPlNS0_13ScanTileStateIiLb1EEE15IsValidNextFreeNS0_8NullTypeEiNS2_19streaming_context_tIlLb1EEELSA_0EEEvT0_T1_T2_T3_T4_T5_T6_T7_iT8_NS1_7vsmem_tE_param_7];
	ld.param.u8 	%rs8, [%rd216];
	ld.param.u64 	%rd398, [%rd216+24];
	cvta.to.global.u64 	%rd218, %rd398;
	add.s32 	%r730, %r418, %r1505;
	add.s32 	%r731, %r1583, %r2;
	sub.s32 	%r732, %r730, %r731;
	add.s32 	%r422, %r732, -7169;
	and.b32  	%r733, %r422, 1536;
	setp.eq.s32 	%p307, %r733, 1536;
	@%p307 bra 	$L__BB41_554;
	shr.u32 	%r734, %r422, 9;
	add.s32 	%r735, %r734, 1;
	and.b32  	%r736, %r735, 3;
	add.s32 	%r1582, %r1583, %r419;
	shl.b32 	%r737, %r1583, 2;
	mov.u32 	%r738, _ZZN3cub18CUB_300001_SM_10006detail6select23DeviceSelectSweepKernelINS2_10policy_hubIiN4cuda3std3__45tupleIJiiEEEiLb0ELNS0_10SelectImplE0EE10Policy1000EN6thrust24THRUST_300001_SM_1000_NS6detail15normal_iteratorINSE_10device_ptrIiEEEENSE_12zip_iteratorINS8_IJSJ_SJ_EEEEENSG_INSH_IxEEEEPlNS0_13ScanTileStateIiLb1EEE15IsValidNextFreeNS0_8NullTypeEiNS2_19streaming_context_tIlLb1EEELSA_0EEEvT0_T1_T2_T3_T4_T5_T6_T7_iT8_NS1_7vsmem_tEE19static_temp_storage;
	add.s32 	%r1581, %r738, %r737;
	neg.s32 	%r1580, %r736;
	shl.b32 	%r739, %r735, 9;
	and.b32  	%r740, %r739, 1536;
	add.s32 	%r1583, %r1583, %r740;
$L__BB41_551:
	.pragma "nounroll";
	setp.ne.s16 	%p308, %rs8, 0;
	ld.shared.u32 	%r430, [%r1581];
	mov.b64 	%rd969, 0;
	@%p308 bra 	$L__BB41_553;
	ld.global.u64 	%rd969, [%rd218];
$L__BB41_553:
	cvt.s64.s32 	%rd400, %r1582;
	add.s64 	%rd401, %rd969, %rd400;
	shl.b64 	%rd402, %rd401, 3;
	add.s64 	%rd403, %rd4, %rd402;
	cvt.s64.s32 	%rd404, %r430;
	st.global.u64 	[%rd403], %rd404;
	add.s32 	%r1582, %r1582, 512;
	add.s32 	%r1581, %r1581, 2048;
	add.s32 	%r1580, %r1580, 1;
	setp.ne.s32 	%p309, %r1580, 0;
	@%p309 bra 	$L__BB41_551;
$L__BB41_554:
	setp.lt.u32 	%p310, %r422, 1536;
	@%p310 bra 	$L__BB41_565;
	add.s32 	%r1585, %r1583, %r419;
	shl.b32 	%r741, %r1583, 2;
	mov.u32 	%r742, _ZZN3cub18CUB_300001_SM_10006detail6select23DeviceSelectSweepKernelINS2_10policy_hubIiN4cuda3std3__45tupleIJiiEEEiLb0ELNS0_10SelectImplE0EE10Policy1000EN6thrust24THRUST_300001_SM_1000_NS6detail15normal_iteratorINSE_10device_ptrIiEEEENSE_12zip_iteratorINS8_IJSJ_SJ_EEEEENSG_INSH_IxEEEEPlNS0_13ScanTileStateIiLb1EEE15IsValidNextFreeNS0_8NullTypeEiNS2_19streaming_context_tIlLb1EEELSA_0EEEvT0_T1_T2_T3_T4_T5_T6_T7_iT8_NS1_7vsmem_tEE19static_temp_storage;
	add.s32 	%r743, %r741, %r742;
	add.s32 	%r1584, %r743, 4096;
$L__BB41_556:
	setp.ne.s16 	%p311, %rs8, 0;
	cvt.s64.s32 	%rd221, %r1585;
	ld.shared.u32 	%r440, [%r1584+-4096];
	mov.b64 	%rd970, 0;
	@%p311 bra 	$L__BB41_558;
	ld.global.u64 	%rd970, [%rd218];
$L__BB41_558:
	setp.ne.s16 	%p312, %rs8, 0;
	add.s64 	%rd407, %rd970, %rd221;
	shl.b64 	%rd408, %rd407, 3;
	add.s64 	%rd409, %rd4, %rd408;
	cvt.s64.s32 	%rd410, %r440;
	st.global.u64 	[%rd409], %rd410;
	ld.shared.u32 	%r441, [%r1584+-2048];
	mov.b64 	%rd971, 0;
	@%p312 bra 	$L__BB41_560;
	ld.global.u64 	%rd971, [%rd218];
$L__BB41_560:
	setp.ne.s16 	%p313, %rs8, 0;
	add.s64 	%rd412, %rd971, %rd221;
	shl.b64 	%rd413, %rd412, 3;
	add.s64 	%rd414, %rd4, %rd413;
	cvt.s64.s32 	%rd415, %r441;
	st.global.u64 	[%rd414+4096], %rd415;
	ld.shared.u32 	%r442, [%r1584];
	mov.b64 	%rd972, 0;
	@%p313 bra 	$L__BB41_562;
	ld.global.u64 	%rd972, [%rd218];
$L__BB41_562:
	setp.ne.s16 	%p314, %rs8, 0;
	add.s64 	%rd417, %rd972, %rd221;
	shl.b64 	%rd418, %rd417, 3;
	add.s64 	%rd419, %rd4, %rd418;
	cvt.s64.s32 	%rd420, %r442;
	st.global.u64 	[%rd419+8192], %rd420;
	ld.shared.u32 	%r443, [%r1584+2048];
	mov.b64 	%rd973, 0;
	@%p314 bra 	$L__BB41_564;
	ld.global.u64 	%rd973, [%rd218];
$L__BB41_564:
	cvt.u32.u64 	%r744, %rd221;
	add.s64 	%rd421, %rd973, %rd221;
	shl.b64 	%rd422, %rd421, 3;
	add.s64 	%rd423, %rd4, %rd422;
	cvt.s64.s32 	%rd424, %r443;
	st.global.u64 	[%rd423+12288], %rd424;
	add.s32 	%r1583, %r1583, 2048;
	add.s32 	%r1585, %r744, 2048;
	add.s32 	%r1584, %r1584, 8192;
	setp.lt.s32 	%p315, %r1583, %r421;
	@%p315 bra 	$L__BB41_556;
$L__BB41_565:
	mov.u32 	%r1004, %tid.x;
	setp.ne.s32 	%p509, %r1004, 0;
	@%p509 bra 	$L__BB41_573;
	mov.u64 	%rd258, %rd264;
	ld.param.u8 	%rs51, [%rd258+1];
	setp.eq.s16 	%p510, %rs51, 0;
	@%p510 bra 	$L__BB41_570;
	ld.param.u8 	%rs52, [%rd258];
	setp.ne.s16 	%p511, %rs52, 0;
	mov.b64 	%rd988, 0;
	@%p511 bra 	$L__BB41_569;
	ld.param.u64 	%rd582, [%rd258+24];
	cvta.to.global.u64 	%rd583, %rd582;
	ld.global.u64 	%rd988, [%rd583];
$L__BB41_569:
	ld.param.u64 	%rd879, [_ZN3cub18CUB_300001_SM_10006detail6select23DeviceSelectSweepKernelINS2_10policy_hubIiN4cuda3std3__45tupleIJiiEEEiLb0ELNS0_10SelectImplE0EE10Policy1000EN6thrust24THRUST_300001_SM_1000_NS6detail15normal_iteratorINSE_10device_ptrIiEEEENSE_12zip_iteratorINS8_IJSJ_SJ_EEEEENSG_INSH_IxEEEEPlNS0_13ScanTileStateIiLb1EEE15IsValidNextFreeNS0_8NullTypeEiNS2_19streaming_context_tIlLb1EEELSA_0EEEvT0_T1_T2_T3_T4_T5_T6_T7_iT8_NS1_7vsmem_tE_param_3];
	cvt.s64.s32 	%rd584, %r1587;
	add.s64 	%rd585, %rd988, %rd584;
	cvta.to.global.u64 	%rd586, %rd879;
	st.global.u64 	[%rd586], %rd585;
	bra.uni 	$L__BB41_573;
$L__BB41_570:
	ld.param.u8 	%rs53, [%rd258];
	setp.ne.s16 	%p512, %rs53, 0;
	mov.b64 	%rd989, 0;
	@%p512 bra 	$L__BB41_572;
	ld.param.u64 	%rd588, [%rd258+24];
	cvta.to.global.u64 	%rd589, %rd588;
	ld.global.u64 	%rd989, [%rd589];
$L__BB41_572:
	cvt.s64.s32 	%rd590, %r1587;
	add.s64 	%rd591, %rd989, %rd590;
	ld.param.u64 	%rd592, [%rd258+32];
	cvta.to.global.u64 	%rd593, %rd592;
	st.global.u64 	[%rd593], %rd591;
$L__BB41_573:
	ret;

}
	// .globl	_ZN3cub18CUB_300001_SM_10006detail10radix_sort31DeviceRadixSortSingleTileKernelINS1_5radix10policy_hubIiN4cuda3std3__45tupleIJiiiiEEEyE10Policy1000ELNS0_9SortOrderE0EiSA_yNS1_21identity_decomposer_tEEEvPKT1_PSF_PKT2_PSJ_T3_iiT4_
.visible .entry _ZN3cub18CUB_300001_SM_10006detail10radix_sort31DeviceRadixSortSingleTileKernelINS1_5radix10policy_hubIiN4cuda3std3__45tupleIJiiiiEEEyE10Policy1000ELNS0_9SortOrderE0EiSA_yNS1_21identity_decomposer_tEEEvPKT1_PSF_PKT2_PSJ_T3_iiT4_(
	.param .u64 .ptr .align 1 _ZN3cub18CUB_300001_SM_10006detail10radix_sort31DeviceRadixSortSingleTileKernelINS1_5radix10policy_hubIiN4cuda3std3__45tupleIJiiiiEEEyE10Policy1000ELNS0_9SortOrderE0EiSA_yNS1_21identity_decomposer_tEEEvPKT1_PSF_PKT2_PSJ_T3_iiT4__param_0,
	.param .u64 .ptr .align 1 _ZN3cub18CUB_300001_SM_10006detail10radix_sort31DeviceRadixSortSingleTileKernelINS1_5radix10policy_hubIiN4cuda3std3__45tupleIJiiiiEEEyE10Policy1000ELNS0_9SortOrderE0EiSA_yNS1_21identity_decomposer_tEEEvPKT1_PSF_PKT2_PSJ_T3_iiT4__param_1,
	.param .u64 .ptr .align 1 _ZN3cub18CUB_300001_SM_10006detail10radix_sort31DeviceRadixSortSingleTileKernelINS1_5radix10policy_hubIiN4cuda3std3__45tupleIJiiiiEEEyE10Policy1000ELNS0_9SortOrderE0EiSA_yNS1_21identity_decomposer_tEEEvPKT1_PSF_PKT2_PSJ_T3_iiT4__param_2,
	.param .u64 .ptr .align 1 _ZN3cub18CUB_300001_SM_10006detail10radix_sort31DeviceRadixSortSingleTileKernelINS1_5radix10policy_hubIiN4cuda3std3__45tupleIJiiiiEEEyE10Policy1000ELNS0_9SortOrderE0EiSA_yNS1_21identity_decomposer_tEEEvPKT1_PSF_PKT2_PSJ_T3_iiT4__param_3,
	.param .u64 _ZN3cub18CUB_300001_SM_10006detail10radix_sort31DeviceRadixSortSingleTileKernelINS1_5radix10policy_hubIiN4cuda3std3__45tupleIJiiiiEEEyE10Policy1000ELNS0_9SortOrderE0EiSA_yNS1_21identity_decomposer_tEEEvPKT1_PSF_PKT2_PSJ_T3_iiT4__param_4,
	.param .u32 _ZN3cub18CUB_300001_SM_10006detail10radix_sort31DeviceRadixSortSingleTileKernelINS1_5radix10policy_hubIiN4cuda3std3__45tupleIJiiiiEEEyE10Policy1000ELNS0_9SortOrderE0EiSA_yNS1_21identity_decomposer_tEEEvPKT1_PSF_PKT2_PSJ_T3_iiT4__param_5,
	.param .u32 _ZN3cub18CUB_300001_SM_10006detail10radix_sort31DeviceRadixSortSingleTileKernelINS1_5radix10policy_hubIiN4cuda3std3__45tupleIJiiiiEEEyE10Policy1000ELNS0_9SortOrderE0EiSA_yNS1_21identity_decomposer_tEEEvPKT1_PSF_PKT2_PSJ_T3_iiT4__param_6,
	.param .align 1 .b8 _ZN3cub18CUB_300001_SM_10006detail10radix_sort31DeviceRadixSortSingleTileKernelINS1_5radix10policy_hubIiN4cuda3std3__45tupleIJiiiiEEEyE10Policy1000ELNS0_9SortOrderE0EiSA_yNS1_21identity_decomposer_tEEEvPKT1_PSF_PKT2_PSJ_T3_iiT4__param_7[1]
)
.maxntid 256
.minnctapersm 1
{
	.reg .pred 	%p<28>;
	.reg .b16 	%rs<9>;
	.reg .b32 	%r<439>;
	.reg .b64 	%rd<23>;
	// demoted variable
	.shared .align 16 .b8 _ZZN3cub18CUB_300001_SM_10006detail10radix_sort31DeviceRadixSortSingleTileKernelINS1_5radix10policy_hubIiN4cuda3std3__45tupleIJiiiiEEEyE10Policy1000ELNS0_9SortOrderE0EiSA_yNS1_21identity_decomposer_tEEEvPKT1_PSF_PKT2_PSJ_T3_iiT4_E12temp_storage[33856];
	ld.param.u64 	%rd10, [_ZN3cub18CUB_300001_SM_10006detail10radix_sort31DeviceRadixSortSingleTileKernelINS1_5radix10policy_hubIiN4cuda3std3__45tupleIJiiiiEEEyE10Policy1000ELNS0_9SortOrderE0EiSA_yNS1_21identity_decomposer_tEEEvPKT1_PSF_PKT2_PSJ_T3_iiT4__param_0];
	ld.param.u64 	%rd6, [_ZN3cub18CUB_300001_SM_10006detail10radix_sort31DeviceRadixSortSingleTileKernelINS1_5radix10policy_hubIiN4cuda3std3__45tupleIJiiiiEEEyE10Policy1000ELNS0_9SortOrderE0EiSA_yNS1_21identity_decomposer_tEEEvPKT1_PSF_PKT2_PSJ_T3_iiT4__param_1];
	ld.param.u64 	%rd7, [_ZN3cub18CUB_300001_SM_10006detail10radix_sort31DeviceRadixSortSingleTileKernelINS1_5radix10policy_hubIiN4cuda3std3__45tupleIJiiiiEEEyE10Policy1000ELNS0_9SortOrderE0EiSA_yNS1_21identity_decomposer_tEEEvPKT1_PSF_PKT2_PSJ_T3_iiT4__param_2];
	ld.param.u64 	%rd8, [_ZN3cub18CUB_300001_SM_10006detail10radix_sort31DeviceRadixSortSingleTileKernelINS1_5radix10policy_hubIiN4cuda3std3__45tupleIJiiiiEEEyE10Policy1000ELNS0_9SortOrderE0EiSA_yNS1_21identity_decomposer_tEEEvPKT1_PSF_PKT2_PSJ_T3_iiT4__param_3];
	ld.param.u64 	%rd9, [_ZN3cub18CUB_300001_SM_10006detail10radix_sort31DeviceRadixSortSingleTileKernelINS1_5radix10policy_hubIiN4cuda3std3__45tupleIJiiiiEEEyE10Policy1000ELNS0_9SortOrderE0EiSA_yNS1_21identity_decomposer_tEEEvPKT1_PSF_PKT2_PSJ_T3_iiT4__param_4];
	ld.param.u32 	%r166, [_ZN3cub18CUB_300001_SM_10006detail10radix_sort31DeviceRadixSortSingleTileKernelINS1_5radix10policy_hubIiN4cuda3std3__45tupleIJiiiiEEEyE10Policy1000ELNS0_9SortOrderE0EiSA_yNS1_21identity_decomposer_tEEEvPKT1_PSF_PKT2_PSJ_T3_iiT4__param_5];
	ld.param.u32 	%r167, [_ZN3cub18CUB_300001_SM_10006detail10radix_sort31DeviceRadixSortSingleTileKernelINS1_5radix10policy_hubIiN4cuda3std3__45tupleIJiiiiEEEyE10Policy1000ELNS0_9SortOrderE0EiSA_yNS1_21identity_decomposer_tEEEvPKT1_PSF_PKT2_PSJ_T3_iiT4__param_6];
	cvta.to.global.u64 	%rd11, %rd10;
	cvt.u32.u64 	%r1, %rd9;
	mov.u32 	%r2, %tid.x;
	shl.b32 	%r3, %r2, 2;
	setp.ge.s32 	%p1, %r3, %r1;
	mul.wide.u32 	%rd12, %r3, 4;
	add.s64 	%rd1, %rd11, %rd12;
	mov.b32 	%r420, -1;
	@%p1 bra 	$L__BB42_2;
	ld.global.u32 	%r169, [%rd1];
	xor.b32  	%r420, %r169, -2147483648;
$L__BB42_2:
	add.s32 	%r6, %r3, 1;
	setp.ge.s32 	%p2, %r6, %r1;
	mov.b32 	%r419, -1;
	@%p2 bra 	$L__BB42_4;
	ld.global.u32 	%r171, [%rd1+4];
	xor.b32  	%r419, %r171, -2147483648;
$L__BB42_4:
	add.s32 	%r9, %r3, 2;
	setp.ge.s32 	%p3, %r9, %r1;
	mov.b32 	%r418, -1;
	@%p3 bra 	$L__BB42_6;
	ld.global.u32 	%r173, [%rd1+8];
	xor.b32  	%r418, %r173, -2147483648;
$L__BB42_6:
	add.s32 	%r12, %r3, 3;
	setp.ge.s32 	%p4, %r12, %r1;
	mov.b32 	%r417, -1;
	@%p4 bra 	$L__BB42_8;
	ld.global.u32 	%r175, [%rd1+12];
	xor.b32  	%r417, %r175, -2147483648;
$L__BB42_8:
	bar.sync 	0;
	mov.b64 	{%r177, %r178}, %rd9;
	shfl.sync.idx.b32	%r15|%p5, %r177, 0, 31, -1;
	shfl.sync.idx.b32	%r179|%p6, %r178, 0, 31, -1;
	mov.b64 	%rd2, {%r15, %r179};
	setp.ge.s32 	%p7, %r3, %r15;
	cvta.to.global.u64 	%rd13, %rd7;
	mul.wide.u32 	%rd14, %r3, 16;
	add.s64 	%rd3, %rd13, %rd14;
	mov.b32 	%r433, 0;
	mov.u32 	%r434, %r433;
	mov.u32 	%r435, %r433;
	mov.u32 	%r436, %r433;
	@%p7 bra 	$L__BB42_10;
	ld.global.u32 	%r436, [%rd3];
	ld.global.u32 	%r435, [%rd3+4];
	ld.global.u32 	%r434, [%rd3+8];
	ld.global.u32 	%r433, [%rd3+12];
$L__BB42_10:
	setp.ge.s32 	%p8, %r6, %r15;
	mov.b32 	%r429, 0;
	mov.u32 	%r430, %r429;
	mov.u32 	%r431, %r429;
	mov.u32 	%r432, %r429;
	@%p8 bra 	$L__BB42_12;
	ld.global.u32 	%r432, [%rd3+16];
	ld.global.u32 	%r431, [%rd3+20];
	ld.global.u32 	%r430, [%rd3+24];
	ld.global.u32 	%r429, [%rd3+28];
$L__BB42_12:
	setp.ge.s32 	%p9, %r9, %r15;
	mov.b32 	%r425, 0;
	mov.u32 	%r426, %r425;
	mov.u32 	%r427, %r425;
	mov.u32 	%r428, %r425;
	@%p9 bra 	$L__BB42_14;
	ld.global.u32 	%r428, [%rd3+32];
	ld.global.u32 	%r427, [%rd3+36];
	ld.global.u32 	%r426, [%rd3+40];
	ld.global.u32 	%r425, [%rd3+44];
$L__BB42_14:
	setp.ge.s32 	%p10, %r12, %r15;
	mov.b32 	%r421, 0;
	mov.u32 	%r422, %r421;
	mov.u32 	%r423, %r421;
	mov.u32 	%r424, %r421;
	@%p10 bra 	$L__BB42_16;
	ld.global.u32 	%r424, [%rd3+48];
	ld.global.u32 	%r423, [%rd3+52];
	ld.global.u32 	%r422, [%rd3+56];
	ld.global.u32 	%r421, [%rd3+60];
$L__BB42_16:
	bar.sync 	0;
	shr.u32 	%r48, %r2, 5;
	mov.u32 	%r185, _ZZN3cub18CUB_300001_SM_10006detail10radix_sort31DeviceRadixSortSingleTileKernelINS1_5radix10policy_hubIiN4cuda3std3__45tupleIJiiiiEEEyE10Policy1000ELNS0_9SortOrderE0EiSA_yNS1_21identity_decomposer_tEEEvPKT1_PSF_PKT2_PSJ_T3_iiT4_E12temp_storage;
	add.s32 	%r49, %r185, %r3;
	shl.b32 	%r186, %r2, 7;
	add.s32 	%r50, %r49, %r186;
	shl.b32 	%r187, %r48, 2;
	add.s32 	%r188, %r185, %r187;
	add.s32 	%r51, %r188, 33792;
	mad.lo.s32 	%r52, %r2, -116, %r50;
	mad.lo.s32 	%r53, %r2, 48, %r52;
	add.s32 	%r416, %r166, 6;
	sub.s32 	%r415, %r167, %r166;
$L__BB42_17:
	add.s32 	%r203, %r416, -6;
	min.s32 	%r191, %r415, 6;
	mov.b32 	%r232, 0;
	st.shared.u32 	[%r49], %r232;
	st.shared.u32 	[%r49+1024], %r232;
	st.shared.u32 	[%r49+2048], %r232;
	st.shared.u32 	[%r49+3072], %r232;
	st.shared.u32 	[%r49+4096], %r232;
	st.shared.u32 	[%r49+5120], %r232;
	st.shared.u32 	[%r49+6144], %r232;
	st.shared.u32 	[%r49+7168], %r232;
	st.shared.u32 	[%r49+8192], %r232;
	st.shared.u32 	[%r49+9216], %r232;
	st.shared.u32 	[%r49+10240], %r232;
	st.shared.u32 	[%r49+11264], %r232;
	st.shared.u32 	[%r49+12288], %r232;
	st.shared.u32 	[%r49+13312], %r232;
	st.shared.u32 	[%r49+14336], %r232;
	st.shared.u32 	[%r49+15360], %r232;
	st.shared.u32 	[%r49+16384], %r232;
	st.shared.u32 	[%r49+17408], %r232;
	st.shared.u32 	[%r49+18432], %r232;
	st.shared.u32 	[%r49+19456], %r232;
	st.shared.u32 	[%r49+20480], %r232;
	st.shared.u32 	[%r49+21504], %r232;
	st.shared.u32 	[%r49+22528], %r232;
	st.shared.u32 	[%r49+23552], %r232;
	st.shared.u32 	[%r49+24576], %r232;
	st.shared.u32 	[%r49+25600], %r232;
	st.shared.u32 	[%r49+26624], %r232;
	st.shared.u32 	[%r49+27648], %r232;
	st.shared.u32 	[%r49+28672], %r232;
	st.shared.u32 	[%r49+29696], %r232;
	st.shared.u32 	[%r49+30720], %r232;
	st.shared.u32 	[%r49+31744], %r232;
	st.shared.u32 	[%r49+32768], %r232;
	// begin inline asm
	bmsk.clamp.b32 %r189, %r232, %r191;
	// end inline asm
	// begin inline asm
	shr.b32 %r192, %r420, %r203;
	// end inline asm
	and.b32  	%r235, %r189, %r192;
	shl.b32 	%r236, %r235, 10;
	and.b32  	%r237, %r236, 31744;
	add.s32 	%r238, %r49, %r237;
	shr.u32 	%r239, %r235, 4;
	and.b32  	%r240, %r239, 268435454;
	add.s32 	%r79, %r238, %r240;
	ld.shared.u16 	%rs1, [%r79];
	add.s16 	%rs5, %rs1, 1;
	st.shared.u16 	[%r79], %rs5;
	// begin inline asm
	shr.b32 %r195, %r419, %r203;
	// end inline asm
	and.b32  	%r241, %r189, %r195;
	shl.b32 	%r242, %r241, 10;
	and.b32  	%r243, %r242, 31744;
	add.s32 	%r244, %r49, %r243;
	shr.u32 	%r245, %r241, 4;
	and.b32  	%r246, %r245, 268435454;
	add.s32 	%r80, %r244, %r246;
	ld.shared.u16 	%rs2, [%r80];
	add.s16 	%rs6, %rs2, 1;
	st.shared.u16 	[%r80], %rs6;
	// begin inline asm
	shr.b32 %r198, %r418, %r203;
	// end inline asm
	and.b32  	%r247, %r189, %r198;
	shl.b32 	%r248, %r247, 10;
	and.b32  	%r249, %r248, 31744;
	add.s32 	%r250, %r49, %r249;
	shr.u32 	%r251, %r247, 4;
	and.b32  	%r252, %r251, 268435454;
	add.s32 	%r81, %r250, %r252;
	ld.shared.u16 	%rs3, [%r81];
	add.s16 	%rs7, %rs3, 1;
	st.shared.u16 	[%r81], %rs7;
	// begin inline asm
	shr.b32 %r201, %r417, %r203;
	// end inline asm
	and.b32  	%r253, %r189, %r201;
	shl.b32 	%r254, %r253, 10;
	and.b32  	%r255, %r254, 31744;
	add.s32 	%r256, %r49, %r255;
	shr.u32 	%r257, %r253, 4;
	and.b32  	%r258, %r257, 268435454;
	add.s32 	%r82, %r256, %r258;
	ld.shared.u16 	%rs4, [%r82];
	add.s16 	%rs8, %rs4, 1;
	st.shared.u16 	[%r82], %rs8;
	bar.sync 	0;
	ld.shared.u32 	%r83, [%r50];
	ld.shared.u32 	%r259, [%r50+4];
	ld.shared.u32 	%r260, [%r50+8];
	ld.shared.u32 	%r261, [%r50+12];
	ld.shared.u32 	%r262, [%r50+16];
	ld.shared.u32 	%r263, [%r50+20];
	ld.shared.u32 	%r264, [%r50+24];
	ld.shared.u32 	%r265, [%r50+28];
	ld.shared.u32 	%r266, [%r50+32];
	ld.shared.u32 	%r267, [%r50+36];
	ld.shared.u32 	%r268, [%r50+40];
	ld.shared.u32 	%r269, [%r50+44];
	ld.shared.u32 	%r270, [%r50+48];
	ld.shared.u32 	%r271, [%r50+52];
	ld.shared.u32 	%r272, [%r50+56];
	ld.shared.u32 	%r273, [%r50+60];
	ld.shared.u32 	%r274, [%r50+64];
	ld.shared.u32 	%r275, [%r50+68];
	ld.shared.u32 	%r276, [%r50+72];
	ld.shared.u32 	%r277, [%r50+76];
	ld.shared.u32 	%r278, [%r50+80];
	ld.shared.u32 	%r279, [%r50+84];
	ld.shared.u32 	%r280, [%r50+88];
	ld.shared.u32 	%r281, [%r50+92];
	ld.shared.u32 	%r282, [%r50+96];
	ld.shared.u32 	%r283, [%r50+100];
	ld.shared.u32 	%r284, [%r50+104];
	ld.shared.u32 	%r285, [%r50+108];
	ld.shared.u32 	%r286, [%r50+112];
	ld.shared.u32 	%r287, [%r50+116];
	ld.shared.u32 	%r288, [%r50+120];
	ld.shared.u32 	%r289, [%r50+124];
	ld.shared.u32 	%r290, [%r50+128];
	add.s32 	%r84, %r259, %r83;
	add.s32 	%r85, %r260, %r84;
	add.s32 	%r86, %r261, %r85;
	add.s32 	%r87, %r262, %r86;
	add.s32 	%r88, %r263, %r87;
	add.s32 	%r89, %r264, %r88;
	add.s32 	%r90, %r265, %r89;
	add.s32 	%r91, %r266, %r90;
	add.s32 	%r92, %r267, %r91;
	add.s32 	%r93, %r268, %r92;
	add.s32 	%r94, %r269, %r93;
	add.s32 	%r95, %r270, %r94;
	add.s32 	%r96, %r271, %r95;
	add.s32 	%r97, %r272, %r96;
	add.s32 	%r98, %r273, %r97;
	add.s32 	%r99, %r274, %r98;
	add.s32 	%r100, %r275, %r99;
	add.s32 	%r101, %r276, %r100;
	add.s32 	%r102, %r277, %r101;
	add.s32 	%r103, %r278, %r102;
	add.s32 	%r104, %r279, %r103;
	add.s32 	%r105, %r280, %r104;
	add.s32 	%r106, %r281, %r105;
	add.s32 	%r107, %r282, %r106;
	add.s32 	%r108, %r283, %r107;
	add.s32 	%r109, %r284, %r108;
	add.s32 	%r110, %r285, %r109;
	add.s32 	%r111, %r286, %r110;
	add.s32 	%r112, %r287, %r111;
	add.s32 	%r113, %r288, %r112;
	add.s32 	%r114, %r289, %r113;
	add.s32 	%r209, %r290, %r114;
	// begin inline asm
	mov.u32 %r204, %laneid;
	// end inline asm
	mov.b32 	%r207, 1;
	mov.b32 	%r234, -1;
	// begin inline asm
	{  .reg .u32 r0;  .reg .pred p;  shfl.sync.up.b32 r0|p, %r209, %r207, %r232, %r234;  @p add.u32 r0, r0, %r209;  mov.u32 %r205, r0;}
	// end inline asm
	mov.b32 	%r213, 2;
	// begin inline asm
	{  .reg .u32 r0;  .reg .pred p;  shfl.sync.up.b32 r0|p, %r205, %r213, %r232, %r234;  @p add.u32 r0, r0, %r205;  mov.u32 %r211, r0;}
	// end inline asm
	mov.b32 	%r219, 4;
	// begin inline asm
	{  .reg .u32 r0;  .reg .pred p;  shfl.sync.up.b32 r0|p, %r211, %r219, %r232, %r234;  @p add.u32 r0, r0, %r211;  mov.u32 %r217, r0;}
	// end inline asm
	mov.b32 	%r225, 8;
	// begin inline asm
	{  .reg .u32 r0;  .reg .pred p;  shfl.sync.up.b32 r0|p, %r217, %r225, %r232, %r234;  @p add.u32 r0, r0, %r217;  mov.u32 %r223, r0;}
	// end inline asm
	mov.b32 	%r231, 16;
	// begin inline asm
	{  .reg .u32 r0;  .reg .pred p;  shfl.sync.up.b32 r0|p, %r223, %r231, %r232, %r234;  @p add.u32 r0, r0, %r223;  mov.u32 %r229, r0;}
	// end inline asm
	setp.ne.s32 	%p11, %r204, 31;
	@%p11 bra 	$L__BB42_19;
	st.shared.u32 	[%r51], %r229;
$L__BB42_19:
	sub.s32 	%r291, %r229, %r209;
	setp.gt.u32 	%p12, %r2, 31;
	setp.eq.s32 	%p13, %r48, 7;
	setp.eq.s32 	%p14, %r48, 6;
	setp.eq.s32 	%p15, %r48, 5;
	setp.eq.s32 	%p16, %r48, 4;
	setp.eq.s32 	%p17, %r48, 3;
	setp.eq.s32 	%p18, %r48, 2;
	setp.eq.s32 	%p19, %r48, 1;
	bar.sync 	0;
	ld.shared.v4.u32 	{%r292, %r293, %r294, %r295}, [_ZZN3cub18CUB_300001_SM_10006detail10radix_sort31DeviceRadixSortSingleTileKernelINS1_5radix10policy_hubIiN4cuda3std3__45tupleIJiiiiEEEyE10Policy1000ELNS0_9SortOrderE0EiSA_yNS1_21identity_decomposer_tEEEvPKT1_PSF_PKT2_PSJ_T3_iiT4_E12temp_storage+33792];
	selp.b32 	%r296, %r292, %r437, %p19;
	add.s32 	%r297, %r293, %r292;
	selp.b32 	%r298, %r297, %r296, %p18;
	add.s32 	%r299, %r297, %r294;
	selp.b32 	%r300, %r299, %r298, %p17;
	add.s32 	%r301, %r299, %r295;
	selp.b32 	%r302, %r301, %r300, %p16;
	ld.shared.v4.u32 	{%r303, %r304, %r305, %r306}, [_ZZN3cub18CUB_300001_SM_10006detail10radix_sort31DeviceRadixSortSingleTileKernelINS1_5radix10policy_hubIiN4cuda3std3__45tupleIJiiiiEEEyE10Policy1000ELNS0_9SortOrderE0EiSA_yNS1_21identity_decomposer_tEEEvPKT1_PSF_PKT2_PSJ_T3_iiT4_E12temp_storage+33808];
	add.s32 	%r307, %r301, %r303;
	selp.b32 	%r308, %r307, %r302, %p15;
	add.s32 	%r309, %r307, %r304;
	selp.b32 	%r310, %r309, %r308, %p14;
	add.s32 	%r311, %r309, %r305;
	selp.b32 	%r437, %r311, %r310, %p13;
	add.s32 	%r119, %r311, %r306;
	setp.ne.s32 	%p20, %r204, 0;
	selp.b32 	%r312, %r291, 0, %p20;
	add.s32 	%r313, %r437, %r312;
	or.pred  	%p21, %p12, %p20;
	selp.b32 	%r438, %r313, %r291, %p12;
	@%p21 bra 	$L__BB42_21;
	shl.b32 	%r438, %r119, 16;
	st.shared.u32 	[_ZZN3cub18CUB_300001_SM_10006detail10radix_sort31DeviceRadixSortSingleTileKernelINS1_5radix10policy_hubIiN4cuda3std3__45tupleIJiiiiEEEyE10Policy1000ELNS0_9SortOrderE0EiSA_yNS1_21identity_decomposer_tEEEvPKT1_PSF_PKT2_PSJ_T3_iiT4_E12temp_storage+33832], %r438;
$L__BB42_21:
	setp.eq.s32 	%p22, %r2, 0;
	bar.sync 	0;
	ld.shared.u32 	%r314, [_ZZN3cub18CUB_300001_SM_10006detail10radix_sort31DeviceRadixSortSingleTileKernelINS1_5radix10policy_hubIiN4cuda3std3__45tupleIJiiiiEEEyE10Policy1000ELNS0_9SortOrderE0EiSA_yNS1_21identity_decomposer_tEEEvPKT1_PSF_PKT2_PSJ_T3_iiT4_E12temp_storage+33832];
	selp.b32 	%r315, 0, %r314, %p22;
	add.s32 	%r316, %r438, %r315;
	add.s32 	%r317, %r83, %r316;
	add.s32 	%r318, %r84, %r316;
	add.s32 	%r319, %r85, %r316;
	add.s32 	%r320, %r86, %r316;
	add.s32 	%r321, %r87, %r316;
	add.s32 	%r322, %r88, %r316;
	add.s32 	%r323, %r89, %r316;
	add.s32 	%r324, %r90, %r316;
	add.s32 	%r325, %r91, %r316;
	add.s32 	%r326, %r92, %r316;
	add.s32 	%r327, %r93, %r316;
	add.s32 	%r328, %r94, %r316;
	add.s32 	%r329, %r95, %r316;
	add.s32 	%r330, %r96, %r316;
	add.s32 	%r331, %r97, %r316;
	add.s32 	%r332, %r98, %r316;
	add.s32 	%r333, %r99, %r316;
	add.s32 	%r334, %r100, %r316;
	add.s32 	%r335, %r101, %r316;
	add.s32 	%r336, %r102, %r316;
	add.s32 	%r337, %r103, %r316;
	add.s32 	%r338, %r104, %r316;
	add.s32 	%r339, %r105, %r316;
	add.s32 	%r340, %r106, %r316;
	add.s32 	%r341, %r107, %r316;
	add.s32 	%r342, %r108, %r316;
	add.s32 	%r343, %r109, %r316;
	add.s32 	%r344, %r110, %r316;
	add.s32 	%r345, %r111, %r316;
	add.s32 	%r346, %r112, %r316;
	add.s32 	%r347, %r113, %r316;
	add.s32 	%r348, %r114, %r316;
	st.shared.u32 	[%r50], %r316;
	st.shared.u32 	[%r50+4], %r317;
	st.shared.u32 	[%r50+8], %r318;
	st.shared.u32 	[%r50+12], %r319;
	st.shared.u32 	[%r50+16], %r320;
	st.shared.u32 	[%r50+20], %r321;
	st.shared.u32 	[%r50+24], %r322;
	st.shared.u32 	[%r50+28], %r323;
	st.shared.u32 	[%r50+32], %r324;
	st.shared.u32 	[%r50+36], %r325;
	st.shared.u32 	[%r50+40], %r326;
	st.shared.u32 	[%r50+44], %r327;
	st.shared.u32 	[%r50+48], %r328;
	st.shared.u32 	[%r50+52], %r329;
	st.shared.u32 	[%r50+56], %r330;
	st.shared.u32 	[%r50+60], %r331;
	st.shared.u32 	[%r50+64], %r332;
	st.shared.u32 	[%r50+68], %r333;
	st.shared.u32 	[%r50+72], %r334;
	st.shared.u32 	[%r50+76], %r335;
	st.shared.u32 	[%r50+80], %r336;
	st.shared.u32 	[%r50+84], %r337;
	st.shared.u32 	[%r50+88], %r338;
	st.shared.u32 	[%r50+92], %r339;
	st.shared.u32 	[%r50+96], %r340;
	st.shared.u32 	[%r50+100], %r341;
	st.shared.u32 	[%r50+104], %r342;
	st.shared.u32 	[%r50+108], %r343;
	st.shared.u32 	[%r50+112], %r344;
	st.shared.u32 	[%r50+116], %r345;
	st.shared.u32 	[%r50+120], %r346;
	st.shared.u32 	[%r50+124], %r347;
	st.shared.u32 	[%r50+128], %r348;
	bar.sync 	0;
	cvt.u32.u16 	%r349, %rs1;
	ld.shared.u16 	%r350, [%r79];
	add.s32 	%r123, %r350, %r349;
	cvt.u32.u16 	%r351, %rs2;
	ld.shared.u16 	%r352, [%r80];
	add.s32 	%r124, %r352, %r351;
	cvt.u32.u16 	%r353, %rs3;
	ld.shared.u16 	%r354, [%r81];
	add.s32 	%r125, %r354, %r353;
	cvt.u32.u16 	%r355, %rs4;
	ld.shared.u16 	%r356, [%r82];
	add.s32 	%r126, %r356, %r355;
	bar.sync 	0;
	setp.lt.s32 	%p23, %r416, %r167;
	@%p23 bra 	$L__BB42_31;
	cvt.u64.u32 	%rd15, %r2;
	shl.b32 	%r357, %r123, 2;
	mov.u32 	%r358, _ZZN3cub18CUB_300001_SM_10006detail10radix_sort31DeviceRadixSortSingleTileKernelINS1_5radix10policy_hubIiN4cuda3std3__45tupleIJiiiiEEEyE10Policy1000ELNS0_9SortOrderE0EiSA_yNS1_21identity_decomposer_tEEEvPKT1_PSF_PKT2_PSJ_T3_iiT4_E12temp_storage;
	add.s32 	%r359, %r358, %r357;
	st.shared.u32 	[%r359], %r420;
	shl.b32 	%r360, %r124, 2;
	add.s32 	%r361, %r358, %r360;
	st.shared.u32 	[%r361], %r419;
	shl.b32 	%r362, %r125, 2;
	add.s32 	%r363, %r358, %r362;
	st.shared.u32 	[%r363], %r418;
	shl.b32 	%r364, %r126, 2;
	add.s32 	%r365, %r358, %r364;
	st.shared.u32 	[%r365], %r417;
	bar.sync 	0;
	mad.lo.s32 	%r366, %r2, -60, %r53;
	ld.shared.u32 	%r127, [%r366];
	ld.shared.u32 	%r128, [%r366+1024];
	ld.shared.u32 	%r129, [%r366+2048];
	ld.shared.u32 	%r130, [%r366+3072];
	bar.sync 	0;
	mad.lo.s32 	%r367, %r123, 12, %r359;
	st.shared.v4.u32 	[%r367], {%r436, %r435, %r434, %r433};
	mad.lo.s32 	%r368, %r124, 12, %r361;
	st.shared.v4.u32 	[%r368], {%r432, %r431, %r430, %r429};
	mad.lo.s32 	%r369, %r125, 12, %r363;
	st.shared.v4.u32 	[%r369], {%r428, %r427, %r426, %r425};
	mad.lo.s32 	%r370, %r126, 12, %r365;
	st.shared.v4.u32 	[%r370], {%r424, %r423, %r422, %r421};
	bar.sync 	0;
	mad.lo.s32 	%r131, %r2, 12, %r366;
	ld.shared.v4.u32 	{%r135, %r134, %r133, %r132}, [%r131+4096];
	ld.shared.v4.u32 	{%r139, %r138, %r137, %r136}, [%r131+8192];
	ld.shared.v4.u32 	{%r143, %r142, %r141, %r140}, [%r131+12288];
	setp.gt.u64 	%p24, %rd2, %rd15;
	cvta.to.global.u64 	%rd16, %rd6;
	mul.wide.u32 	%rd17, %r2, 4;
	add.s64 	%rd4, %rd16, %rd17;
	cvta.to.global.u64 	%rd18, %rd8;
	mul.wide.u32 	%rd19, %r2, 16;
	add.s64 	%rd5, %rd18, %rd19;
	@%p24 bra 	$L__BB42_23;
	bra.uni 	$L__BB42_24;
$L__BB42_23:
	xor.b32  	%r371, %r127, -2147483648;
	ld.shared.v4.u32 	{%r372, %r373, %r374, %r375}, [%r131];
	st.global.u32 	[%rd4], %r371;
	st.global.u32 	[%rd5], %r372;
	st.global.u32 	[%rd5+4], %r373;
	st.global.u32 	[%rd5+8], %r374;
	st.global.u32 	[%rd5+12], %r375;
$L__BB42_24:
	add.s32 	%r376, %r2, 256;
	cvt.u64.u32 	%rd20, %r376;
	setp.le.u64 	%p25, %rd2, %rd20;
	@%p25 bra 	$L__BB42_26;
	xor.b32  	%r377, %r128, -2147483648;
	st.global.u32 	[%rd4+1024], %r377;
	st.global.u32 	[%rd5+4096], %r135;
	st.global.u32 	[%rd5+4100], %r134;
	st.global.u32 	[%rd5+4104], %r133;
	st.global.u32 	[%rd5+4108], %r132;
$L__BB42_26:
	add.s32 	%r378, %r2, 512;
	cvt.u64.u32 	%rd21, %r378;
	setp.le.u64 	%p26, %rd2, %rd21;
	@%p26 bra 	$L__BB42_28;
	xor.b32  	%r379, %r129, -2147483648;
	st.global.u32 	[%rd4+2048], %r379;
	st.global.u32 	[%rd5+8192], %r139;
	st.global.u32 	[%rd5+8196], %r138;
	st.global.u32 	[%rd5+8200], %r137;
	st.global.u32 	[%rd5+8204], %r136;
$L__BB42_28:
	add.s32 	%r380, %r2, 768;
	cvt.u64.u32 	%rd22, %r380;
	setp.le.u64 	%p27, %rd2, %rd22;
	@%p27 bra 	$L__BB42_30;
	xor.b32  	%r381, %r130, -2147483648;
	st.global.u32 	[%rd4+3072], %r381;
	st.global.u32 	[%rd5+12288], %r143;
	st.global.u32 	[%rd5+12292], %r142;
	st.global.u32 	[%rd5+12296], %r141;
	st.global.u32 	[%rd5+12300], %r140;
$L__BB42_30:
	ret;
$L__BB42_31:
	shl.b32 	%r382, %r123, 2;
	mov.u32 	%r383, _ZZN3cub18CUB_300001_SM_10006detail10radix_sort31DeviceRadixSortSingleTileKernelINS1_5radix10policy_hubIiN4cuda3std3__45tupleIJiiiiEEEyE10Policy1000ELNS0_9SortOrderE0EiSA_yNS1_21identity_decomposer_tEEEvPKT1_PSF_PKT2_PSJ_T3_iiT4_E12temp_storage;
	add.s32 	%r384, %r383, %r382;
	st.shared.u32 	[%r384], %r420;
	shl.b32 	%r385, %r124, 2;
	add.s32 	%r386, %r383, %r385;
	st.shared.u32 	[%r386], %r419;
	shl.b32 	%r387, %r125, 2;
	add.s32 	%r388, %r383, %r387;
	st.shared.u32 	[%r388], %r418;
	shl.b32 	%r389, %r126, 2;
	add.s32 	%r390, %r383, %r389;
	st.shared.u32 	[%r390], %r417;
	bar.sync 	0;
	ld.shared.v4.u32 	{%r420, %r419, %r418, %r417}, [%r52];
	bar.sync 	0;
	mad.lo.s32 	%r391, %r123, 12, %r384;
	st.shared.v4.u32 	[%r391], {%r436, %r435, %r434, %r433};
	mad.lo.s32 	%r392, %r124, 12, %r386;
	st.shared.v4.u32 	[%r392], {%r432, %r431, %r430, %r429};
	mad.lo.s32 	%r393, %r125, 12, %r388;
	st.shared.v4.u32 	[%r393], {%r428, %r427, %r426, %r425};
	mad.lo.s32 	%r394, %r126, 12, %r390;
	st.shared.v4.u32 	[%r394], {%r424, %r423, %r422, %r421};
	bar.sync 	0;
	ld.shared.v4.u32 	{%r436, %r435, %r434, %r433}, [%r53];
	ld.shared.v4.u32 	{%r432, %r431, %r430, %r429}, [%r53+16];
	ld.shared.v4.u32 	{%r428, %r427, %r426, %r425}, [%r53+32];
	ld.shared.v4.u32 	{%r424, %r423, %r422, %r421}, [%r53+48];
	bar.sync 	0;
	add.s32 	%r416, %r416, 6;
	add.s32 	%r415, %r415, -6;
	bra.uni 	$L__BB42_17;

}
	// .globl	_ZN3cub18CUB_300001_SM_10006detail10radix_sort30DeviceRadixSortHistogramKernelINS1_5radix10policy_hubIiN4cuda3std3__45tupleIJiiiiEEEyE10Policy1000ELNS0_9SortOrderE0EiyNS1_21identity_decomposer_tEEEvPT2_PKT1_SF_iiT3_
.visible .entry _ZN3cub18CUB_300001_SM_10006detail10radix_sort30DeviceRadixSortHistogramKernelINS1_5radix10policy_hubIiN4cuda3std3__45tupleIJiiiiEEEyE10Policy1000ELNS0_9SortOrderE0EiyNS1_21identity_decomposer_tEEEvPT2_PKT1_SF_iiT3_(
	.param .u64 .ptr .align 1 _ZN3cub18CUB_300001_SM_10006detail10radix_sort30DeviceRadixSortHistogramKernelINS1_5radix10policy_hubIiN4cuda3std3__45tupleIJiiiiEEEyE10Policy1000ELNS0_9SortOrderE0EiyNS1_21identity_decomposer_tEEEvPT2_PKT1_SF_iiT3__param_0,
	.param .u64 .ptr .align 1 _ZN3cub18CUB_300001_SM_10006detail10radix_sort30DeviceRadixSortHistogramKernelINS1_5radix10policy_hubIiN4cuda3std3__45tupleIJiiiiEEEyE10Policy1000ELNS0_9SortOrderE0EiyNS1_21identity_decomposer_tEEEvPT2_PKT1_SF_iiT3__param_1,
	.param .u64 _ZN3cub18CUB_300001_SM_10006detail10radix_sort30DeviceRadixSortHistogramKernelINS1_5radix10policy_hubIiN4cuda3std3__45tupleIJiiiiEEEyE10Policy1000ELNS0_9SortOrderE0EiyNS1_21identity_decomposer_tEEEvPT2_PKT1_SF_iiT3__param_2,
	.param .u32 _ZN3cub18CUB_300001_SM_10006detail10radix_sort30DeviceRadixSortHistogramKernelINS1_5radix10policy_hubIiN4cuda3std3__45tupleIJiiiiEEEyE10Policy1000ELNS0_9SortOrderE0EiyNS1_21identity_decomposer_tEEEvPT2_PKT1_SF_iiT3__param_3,
	.param .u32 _ZN3cub18CUB_300001_SM_10006detail10radix_sort30DeviceRadixSortHistogramKernelINS1_5radix10policy_hubIiN4cuda3std3__45tupleIJiiiiEEEyE10Policy1000ELNS0_9SortOrderE0EiyNS1_21identity_decomposer_tEEEvPT2_PKT1_SF_iiT3__param_4,
	.param .align 1 .b8 _ZN3cub18CUB_300001_SM_10006detail10radix_sort30DeviceRadixSortHistogramKernelINS1_5radix10policy_hubIiN4cuda3std3__45tupleIJiiiiEEEyE10Policy1000ELNS0_9SortOrderE0EiyNS1_21identity_decomposer_tEEEvPT2_PKT1_SF_iiT3__param_5[1]
)
.maxntid 128
{
	.reg .pred 	%p<91>;
	.reg .b32 	%r<486>;
	.reg .b64 	%rd<137>;
	// demoted variable
	.shared .align 4 .b8 _ZZN3cub18CUB_300001_SM_10006detail10radix_sort30DeviceRadixSortHistogramKernelINS1_5radix10policy_hubIiN4cuda3std3__45tupleIJiiiiEEEyE10Policy1000ELNS0_9SortOrderE0EiyNS1_21identity_decomposer_tEEEvPT2_PKT1_SF_iiT3_E12temp_storage[4096];
	ld.param.u64 	%rd18, [_ZN3cub18CUB_300001_SM_10006detail10radix_sort30DeviceRadixSortHistogramKernelINS1_5radix10policy_hubIiN4cuda3std3__45tupleIJiiiiEEEyE10Policy1000ELNS0_9SortOrderE0EiyNS1_21identity_decomposer_tEEEvPT2_PKT1_SF_iiT3__param_0];
	ld.param.u64 	%rd19, [_ZN3cub18CUB_300001_SM_10006detail10radix_sort30DeviceRadixSortHistogramKernelINS1_5radix10policy_hubIiN4cuda3std3__45tupleIJiiiiEEEyE10Policy1000ELNS0_9SortOrderE0EiyNS1_21identity_decomposer_tEEEvPT2_PKT1_SF_iiT3__param_1];
	ld.param.u64 	%rd17, [_ZN3cub18CUB_300001_SM_10006detail10radix_sort30DeviceRadixSortHistogramKernelINS1_5radix10policy_hubIiN4cuda3std3__45tupleIJiiiiEEEyE10Policy1000ELNS0_9SortOrderE0EiyNS1_21identity_decomposer_tEEEvPT2_PKT1_SF_iiT3__param_2];
	ld.param.u32 	%r174, [_ZN3cub18CUB_300001_SM_10006detail10radix_sort30DeviceRadixSortHistogramKernelINS1_5radix10policy_hubIiN4cuda3std3__45tupleIJiiiiEEEyE10Policy1000ELNS0_9SortOrderE0EiyNS1_21identity_decomposer_tEEEvPT2_PKT1_SF_iiT3__param_3];
	ld.param.u32 	%r175, [_ZN3cub18CUB_300001_SM_10006detail10radix_sort30DeviceRadixSortHistogramKernelINS1_5radix10policy_hubIiN4cuda3std3__45tupleIJiiiiEEEyE10Policy1000ELNS0_9SortOrderE0EiyNS1_21identity_decomposer_tEEEvPT2_PKT1_SF_iiT3__param_4];
	cvta.to.global.u64 	%rd1, %rd19;
	cvta.to.global.u64 	%rd2, %rd18;
	setp.eq.s64 	%p2, %rd17, 0;
	@%p2 bra 	$L__BB43_153;
	sub.s32 	%r176, %r175, %r174;
	add.s32 	%r177, %r176, 7;
	shr.s32 	%r178, %r177, 31;
	shr.u32 	%r179, %r178, 29;
	add.s32 	%r180, %r177, %r179;
	shr.s32 	%r181, %r180, 3;
	mov.u32 	%r182, %tid.x;
	setp.gt.u32 	%p3, %r182, 255;
	setp.lt.s32 	%p4, %r177, 8;
	mov.u32 	%r183, %ctaid.x;
	shl.b32 	%r184, %r183, 11;
	cvt.u64.u32 	%rd3, %r184;
	mov.u32 	%r185, %nctaid.x;
	shl.b32 	%r186, %r185, 11;
	cvt.u64.u32 	%rd4, %r186;
	add.s32 	%r1, %r181, -1;
	and.b32  	%r2, %r181, 15;
	and.b32  	%r3, %r181, 7;
	add.s32 	%r4, %r3, -1;
	and.b32  	%r5, %r181, 3;
	or.pred  	%p1, %p3, %p4;
	shl.b32 	%r187, %r182, 2;
	mov.u32 	%r188, _ZZN3cub18CUB_300001_SM_10006detail10radix_sort30DeviceRadixSortHistogramKernelINS1_5radix10policy_hubIiN4cuda3std3__45tupleIJiiiiEEEyE10Policy1000ELNS0_9SortOrderE0EiyNS1_21identity_decomposer_tEEEvPT2_PKT1_SF_iiT3_E12temp_storage;
	add.s32 	%r6, %r188, %r187;
	and.b32  	%r7, %r181, 268435440;
	cvt.u64.u32 	%rd5, %r182;
	add.s32 	%r8, %r182, 128;
	add.s32 	%r9, %r182, 256;
	add.s32 	%r10, %r182, 384;
	add.s32 	%r11, %r182, 512;
	add.s32 	%r12, %r182, 640;
	add.s32 	%r13, %r182, 768;
	or.b32  	%r14, %r182, 1024;
	add.s32 	%r15, %r182, 1920;
	and.b32  	%r16, %r181, 268435448;
	and.b32  	%r17, %r181, 1;
	neg.s32 	%r18, %r7;
	add.s32 	%r19, %r6, 8192;
	add.s64 	%rd21, %rd17, -1;
	shr.u64 	%rd22, %rd21, 30;
	add.s64 	%rd23, %rd22, 1;
	min.u64 	%rd6, %rd23, %rd17;
	mov.b64 	%rd135, 0;
$L__BB43_2:
	@%p1 bra 	$L__BB43_30;
	setp.lt.u32 	%p5, %r1, 15;
	mov.b32 	%r439, 0;
	@%p5 bra 	$L__BB43_6;
	mov.u32 	%r436, %r19;
	mov.u32 	%r437, %r18;
$L__BB43_5:
	.pragma "nounroll";
	mov.b32 	%r190, 0;
	st.shared.u32 	[%r436+-8192], %r190;
	st.shared.u32 	[%r436+-7168], %r190;
	st.shared.u32 	[%r436+-6144], %r190;
	st.shared.u32 	[%r436+-5120], %r190;
	st.shared.u32 	[%r436+-4096], %r190;
	st.shared.u32 	[%r436+-3072], %r190;
	st.shared.u32 	[%r436+-2048], %r190;
	st.shared.u32 	[%r436+-1024], %r190;
	st.shared.u32 	[%r436], %r190;
	st.shared.u32 	[%r436+1024], %r190;
	st.shared.u32 	[%r436+2048], %r190;
	st.shared.u32 	[%r436+3072], %r190;
	st.shared.u32 	[%r436+4096], %r190;
	st.shared.u32 	[%r436+5120], %r190;
	st.shared.u32 	[%r436+6144], %r190;
	st.shared.u32 	[%r436+7168], %r190;
	add.s32 	%r437, %r437, 16;
	add.s32 	%r436, %r436, 16384;
	setp.ne.s32 	%p6, %r437, 0;
	mov.u32 	%r439, %r7;
	@%p6 bra 	$L__BB43_5;
$L__BB43_6:
	add.s32 	%r25, %r2, -1;
	setp.eq.s32 	%p7, %r2, 0;
	@%p7 bra 	$L__BB43_16;
	setp.lt.u32 	%p8, %r25, 7;
	@%p8 bra 	$L__BB43_9;
	shl.b32 	%r191, %r439, 10;
	add.s32 	%r192, %r6, %r191;
	mov.b32 	%r193, 0;
	st.shared.u32 	[%r192], %r193;
	st.shared.u32 	[%r192+1024], %r193;
	st.shared.u32 	[%r192+2048], %r193;
	st.shared.u32 	[%r192+3072], %r193;
	st.shared.u32 	[%r192+4096], %r193;
	st.shared.u32 	[%r192+5120], %r193;
	st.shared.u32 	[%r192+6144], %r193;
	st.shared.u32 	[%r192+7168], %r193;
	add.s32 	%r439, %r439, 8;
$L__BB43_9:
	setp.eq.s32 	%p9, %r3, 0;
	@%p9 bra 	$L__BB43_16;
	setp.lt.u32 	%p10, %r4, 3;
	@%p10 bra 	$L__BB43_12;
	shl.b32 	%r194, %r439, 10;
	add.s32 	%r195, %r6, %r194;
	mov.b32 	%r196, 0;
	st.shared.u32 	[%r195], %r196;
	st.shared.u32 	[%r195+1024], %r196;
	st.shared.u32 	[%r195+2048], %r196;
	st.shared.u32 	[%r195+3072], %r196;
	add.s32 	%r439, %r439, 4;
$L__BB43_12:
	setp.eq.s32 	%p11, %r5, 0;
	@%p11 bra 	$L__BB43_16;
	setp.eq.s32 	%p12, %r5, 1;
	shl.b32 	%r197, %r439, 10;
	add.s32 	%r30, %r6, %r197;
	mov.b32 	%r198, 0;
	st.shared.u32 	[%r30], %r198;
	@%p12 bra 	$L__BB43_16;
	setp.eq.s32 	%p13, %r5, 2;
	mov.b32 	%r199, 0;
	st.shared.u32 	[%r30+1024], %r199;
	@%p13 bra 	$L__BB43_16;
	mov.b32 	%r200, 0;
	st.shared.u32 	[%r30+2048], %r200;
$L__BB43_16:
	cvt.u32.u64 	%r201, %rd5;
	setp.gt.u32 	%p14, %r201, 127;
	@%p14 bra 	$L__BB43_30;
	setp.lt.u32 	%p15, %r1, 15;
	mov.b32 	%r443, 0;
	@%p15 bra 	$L__BB43_20;
	mov.b32 	%r441, 0;
$L__BB43_19:
	.pragma "nounroll";
	shl.b32 	%r204, %r441, 10;
	add.s32 	%r205, %r6, %r204;
	mov.b32 	%r206, 0;
	st.shared.u32 	[%r205+512], %r206;
	st.shared.u32 	[%r205+1536], %r206;
	st.shared.u32 	[%r205+2560], %r206;
	st.shared.u32 	[%r205+3584], %r206;
	st.shared.u32 	[%r205+4608], %r206;
	st.shared.u32 	[%r205+5632], %r206;
	st.shared.u32 	[%r205+6656], %r206;
	st.shared.u32 	[%r205+7680], %r206;
	st.shared.u32 	[%r205+8704], %r206;
	st.shared.u32 	[%r205+9728], %r206;
	st.shared.u32 	[%r205+10752], %r206;
	st.shared.u32 	[%r205+11776], %r206;
	st.shared.u32 	[%r205+12800], %r206;
	st.shared.u32 	[%r205+13824], %r206;
	st.shared.u32 	[%r205+14848], %r206;
	st.shared.u32 	[%r205+15872], %r206;
	add.s32 	%r441, %r441, 16;
	setp.ne.s32 	%p16, %r441, %r7;
	mov.u32 	%r443, %r7;
	@%p16 bra 	$L__BB43_19;
$L__BB43_20:
	setp.eq.s32 	%p17, %r2, 0;
	@%p17 bra 	$L__BB43_30;
	setp.lt.u32 	%p18, %r25, 7;
	@%p18 bra 	$L__BB43_23;
	shl.b32 	%r207, %r443, 10;
	add.s32 	%r208, %r6, %r207;
	mov.b32 	%r209, 0;
	st.shared.u32 	[%r208+512], %r209;
	st.shared.u32 	[%r208+1536], %r209;
	st.shared.u32 	[%r208+2560], %r209;
	st.shared.u32 	[%r208+3584], %r209;
	st.shared.u32 	[%r208+4608], %r209;
	st.shared.u32 	[%r208+5632], %r209;
	st.shared.u32 	[%r208+6656], %r209;
	st.shared.u32 	[%r208+7680], %r209;
	add.s32 	%r443, %r443, 8;
$L__BB43_23:
	setp.eq.s32 	%p19, %r3, 0;
	@%p19 bra 	$L__BB43_30;
	setp.lt.u32 	%p20, %r4, 3;
	@%p20 bra 	$L__BB43_26;
	shl.b32 	%r210, %r443, 10;
	add.s32 	%r211, %r6, %r210;
	mov.b32 	%r212, 0;
	st.shared.u32 	[%r211+512], %r212;
	st.shared.u32 	[%r211+1536], %r212;
	st.shared.u32 	[%r211+2560], %r212;
	st.shared.u32 	[%r211+3584], %r212;
	add.s32 	%r443, %r443, 4;
$L__BB43_26:
	setp.eq.s32 	%p21, %r5, 0;
	@%p21 bra 	$L__BB43_30;
	setp.eq.s32 	%p22, %r5, 1;
	shl.b32 	%r213, %r443, 10;
	add.s32 	%r38, %r6, %r213;
	mov.b32 	%r214, 0;
	st.shared.u32 	[%r38+512], %r214;
	@%p22 bra 	$L__BB43_30;
	setp.eq.s32 	%p23, %r5, 2;
	mov.b32 	%r215, 0;
	st.shared.u32 	[%r38+1536], %r215;
	@%p23 bra 	$L__BB43_30;
	mov.b32 	%r216, 0;
	st.shared.u32 	[%r38+2560], %r216;
$L__BB43_30:
	bar.sync 	0;
	bar.sync 	0;
	shl.b64 	%rd8, %rd135, 30;
	sub.s64 	%rd24, %rd17, %rd8;
	min.u64 	%rd9, %rd24, 1073741824;
	setp.le.u64 	%p24, %rd9, %rd3;
	@%p24 bra 	$L__BB43_70;
	mov.u64 	%rd136, %rd3;
$L__BB43_32:
	add.s64 	%rd11, %rd136, %rd8;
	sub.s64 	%rd12, %rd17, %rd11;
	setp.lt.u64 	%p25, %rd12, 2048;
	@%p25 bra 	$L__BB43_34;
	add.s64 	%rd27, %rd11, %rd5;
	shl.b64 	%rd28, %rd27, 2;
	add.s64 	%rd29, %rd1, %rd28;
	ld.global.u32 	%r475, [%rd29];
	ld.global.u32 	%r474, [%rd29+512];
	ld.global.u32 	%r473, [%rd29+1024];
	ld.global.u32 	%r472, [%rd29+1536];
	ld.global.u32 	%r471, [%rd29+2048];
	ld.global.u32 	%r470, [%rd29+2560];
	ld.global.u32 	%r469, [%rd29+3072];
	ld.global.u32 	%r468, [%rd29+3584];
	ld.global.u32 	%r467, [%rd29+4096];
	ld.global.u32 	%r466, [%rd29+4608];
	ld.global.u32 	%r465, [%rd29+5120];
	ld.global.u32 	%r464, [%rd29+5632];
	ld.global.u32 	%r463, [%rd29+6144];
	ld.global.u32 	%r462, [%rd29+6656];
	ld.global.u32 	%r461, [%rd29+7168];
	ld.global.u32 	%r460, [%rd29+7680];
	bra.uni 	$L__BB43_66;
$L__BB43_34:
	cvt.u32.u64 	%r218, %rd5;
	cvt.u32.u64 	%r55, %rd12;
	setp.ge.s32 	%p26, %r218, %r55;
	add.s64 	%rd25, %rd11, %rd5;
	shl.b64 	%rd26, %rd25, 2;
	add.s64 	%rd13, %rd1, %rd26;
	mov.b32 	%r475, 2147483647;
	@%p26 bra 	$L__BB43_36;
	ld.global.u32 	%r475, [%rd13];
$L__BB43_36:
	setp.ge.s32 	%p27, %r8, %r55;
	mov.b32 	%r474, 2147483647;
	@%p27 bra 	$L__BB43_38;
	ld.global.u32 	%r474, [%rd13+512];
$L__BB43_38:
	setp.ge.s32 	%p28, %r9, %r55;
	mov.b32 	%r473, 2147483647;
	@%p28 bra 	$L__BB43_40;
	ld.global.u32 	%r473, [%rd13+1024];
$L__BB43_40:
	setp.ge.s32 	%p29, %r10, %r55;
	mov.b32 	%r472, 2147483647;
	@%p29 bra 	$L__BB43_42;
	ld.global.u32 	%r472, [%rd13+1536];
$L__BB43_42:
	setp.ge.s32 	%p30, %r11, %r55;
	mov.b32 	%r471, 2147483647;
	@%p30 bra 	$L__BB43_44;
	ld.global.u32 	%r471, [%rd13+2048];
$L__BB43_44:
	setp.ge.s32 	%p31, %r12, %r55;
	mov.b32 	%r470, 2147483647;
	@%p31 bra 	$L__BB43_46;
	ld.global.u32 	%r470, [%rd13+2560];
$L__BB43_46:
	setp.ge.s32 	%p32, %r13, %r55;
	mov.b32 	%r469, 2147483647;
	@%p32 bra 	$L__BB43_48;
	ld.global.u32 	%r469, [%rd13+3072];
$L__BB43_48:
	mov.u32 	%r226, %tid.x;
	add.s32 	%r227, %r226, 896;
	setp.ge.s32 	%p33, %r227, %r55;
	mov.b32 	%r468, 2147483647;
	@%p33 bra 	$L__BB43_50;
	ld.global.u32 	%r468, [%rd13+3584];
$L__BB43_50:
	setp.ge.s32 	%p34, %r14, %r55;
	mov.b32 	%r467, 2147483647;
	@%p34 bra 	$L__BB43_52;
	ld.global.u32 	%r467, [%rd13+4096];
$L__BB43_52:
	add.s32 	%r231, %r226, 1152;
	setp.ge.s32 	%p35, %r231, %r55;
	mov.b32 	%r466, 2147483647;
	@%p35 bra 	$L__BB43_54;
	ld.global.u32 	%r466, [%rd13+4608];
$L__BB43_54:
	add.s32 	%r234, %r226, 1280;
	setp.ge.s32 	%p36, %r234, %r55;
	mov.b32 	%r465, 2147483647;
	@%p36 bra 	$L__BB43_56;
	ld.global.u32 	%r465, [%rd13+5120];
$L__BB43_56:
	add.s32 	%r237, %r226, 1408;
	setp.ge.s32 	%p37, %r237, %r55;
	mov.b32 	%r464, 2147483647;
	@%p37 bra 	$L__BB43_58;
	ld.global.u32 	%r464, [%rd13+5632];
$L__BB43_58:
	add.s32 	%r240, %r226, 1536;
	setp.ge.s32 	%p38, %r240, %r55;
	mov.b32 	%r463, 2147483647;
	@%p38 bra 	$L__BB43_60;
	ld.global.u32 	%r463, [%rd13+6144];
$L__BB43_60:
	add.s32 	%r243, %r226, 1664;
	setp.ge.s32 	%p39, %r243, %r55;
	mov.b32 	%r462, 2147483647;
	@%p39 bra 	$L__BB43_62;
	ld.global.u32 	%r462, [%rd13+6656];
$L__BB43_62:
	add.s32 	%r246, %r226, 1792;
	setp.ge.s32 	%p40, %r246, %r55;
	mov.b32 	%r461, 2147483647;
	@%p40 bra 	$L__BB43_64;
	ld.global.u32 	%r461, [%rd13+7168];
$L__BB43_64:
	setp.ge.s32 	%p41, %r15, %r55;
	mov.b32 	%r460, 2147483647;
	@%p41 bra 	$L__BB43_66;
	ld.global.u32 	%r460, [%rd13+7680];
$L__BB43_66:
	setp.le.s32 	%p42, %r175, %r174;
	@%p42 bra 	$L__BB43_69;
	xor.b32  	%r103, %r460, -2147483648;
	xor.b32  	%r104, %r461, -2147483648;
	xor.b32  	%r105, %r462, -2147483648;
	xor.b32  	%r106, %r463, -2147483648;
	xor.b32  	%r107, %r464, -2147483648;
	xor.b32  	%r108, %r465, -2147483648;
	xor.b32  	%r109, %r466, -2147483648;
	xor.b32  	%r110, %r467, -2147483648;
	xor.b32  	%r111, %r468, -2147483648;
	xor.b32  	%r112, %r469, -2147483648;
	xor.b32  	%r113, %r470, -2147483648;
	xor.b32  	%r114, %r471, -2147483648;
	xor.b32  	%r115, %r472, -2147483648;
	xor.b32  	%r116, %r473, -2147483648;
	xor.b32  	%r117, %r474, -2147483648;
	xor.b32  	%r118, %r475, -2147483648;
	mov.b32 	%r476, 0;
	mov.u32 	%r477, %r174;
$L__BB43_68:
	sub.s32 	%r249, %r175, %r477;
	shl.b32 	%r250, %r476, 10;
	mov.u32 	%r251, _ZZN3cub18CUB_300001_SM_10006detail10radix_sort30DeviceRadixSortHistogramKernelINS1_5radix10policy_hubIiN4cuda3std3__45tupleIJiiiiEEEyE10Policy1000ELNS0_9SortOrderE0EiyNS1_21identity_decomposer_tEEEvPT2_PKT1_SF_iiT3_E12temp_storage;
	add.s32 	%r252, %r251, %r250;
	min.s32 	%r253, %r249, 8;
	mov.b32 	%r254, -1;
	shl.b32 	%r255, %r254, %r253;
	not.b32 	%r256, %r255;
	shr.u32 	%r257, %r118, %r477;
	and.b32  	%r258, %r257, %r256;
	shl.b32 	%r259, %r258, 2;
	add.s32 	%r260, %r252, %r259;
	atom.shared.add.u32 	%r261, [%r260], 1;
	shr.u32 	%r262, %r117, %r477;
	and.b32  	%r263, %r262, %r256;
	shl.b32 	%r264, %r263, 2;
	add.s32 	%r265, %r252, %r264;
	atom.shared.add.u32 	%r266, [%r265], 1;
	shr.u32 	%r267, %r116, %r477;
	and.b32  	%r268, %r267, %r256;
	shl.b32 	%r269, %r268, 2;
	add.s32 	%r270, %r252, %r269;
	atom.shared.add.u32 	%r271, [%r270], 1;
	shr.u32 	%r272, %r115, %r477;
	and.b32  	%r273, %r272, %r256;
	shl.b32 	%r274, %r273, 2;
	add.s32 	%r275, %r252, %r274;
	atom.shared.add.u32 	%r276, [%r275], 1;
	shr.u32 	%r277, %r114, %r477;
	and.b32  	%r278, %r277, %r256;
	shl.b32 	%r279, %r278, 2;
	add.s32 	%r280, %r252, %r279;
	atom.shared.add.u32 	%r281, [%r280], 1;
	shr.u32 	%r282, %r113, %r477;
	and.b32  	%r283, %r282, %r256;
	shl.b32 	%r284, %r283, 2;
	add.s32 	%r285, %r252, %r284;
	atom.shared.add.u32 	%r286, [%r285], 1;
	shr.u32 	%r287, %r112, %r477;
	and.b32  	%r288, %r287, %r256;
	shl.b32 	%r289, %r288, 2;
	add.s32 	%r290, %r252, %r289;
	atom.shared.add.u32 	%r291, [%r290], 1;
	shr.u32 	%r292, %r111, %r477;
	and.b32  	%r293, %r292, %r256;
	shl.b32 	%r294, %r293, 2;
	add.s32 	%r295, %r252, %r294;
	atom.shared.add.u32 	%r296, [%r295], 1;
	shr.u32 	%r297, %r110, %r477;
	and.b32  	%r298, %r297, %r256;
	shl.b32 	%r299, %r298, 2;
	add.s32 	%r300, %r252, %r299;
	atom.shared.add.u32 	%r301, [%r300], 1;
	shr.u32 	%r302, %r109, %r477;
	and.b32  	%r303, %r302, %r256;
	shl.b32 	%r304, %r303, 2;
	add.s32 	%r305, %r252, %r304;
	atom.shared.add.u32 	%r306, [%r305], 1;
	shr.u32 	%r307, %r108, %r477;
	and.b32  	%r308, %r307, %r256;
	shl.b32 	%r309, %r308, 2;
	add.s32 	%r310, %r252, %r309;
	atom.shared.add.u32 	%r311, [%r310], 1;
	shr.u32 	%r312, %r107, %r477;
	and.b32  	%r313, %r312, %r256;
	shl.b32 	%r314, %r313, 2;
	add.s32 	%r315, %r252, %r314;
	atom.shared.add.u32 	%r316, [%r315], 1;
	shr.u32 	%r317, %r106, %r477;
	and.b32  	%r318, %r317, %r256;
	shl.b32 	%r319, %r318, 2;
	add.s32 	%r320, %r252, %r319;
	atom.shared.add.u32 	%r321, [%r320], 1;
	shr.u32 	%r322, %r105, %r477;
	and.b32  	%r323, %r322, %r256;
	shl.b32 	%r324, %r323, 2;
	add.s32 	%r325, %r252, %r324;
	atom.shared.add.u32 	%r326, [%r325], 1;
	shr.u32 	%r327, %r104, %r477;
	and.b32  	%r328, %r327, %r256;
	shl.b32 	%r329, %r328, 2;
	add.s32 	%r330, %r252, %r329;
	atom.shared.add.u32 	%r331, [%r330], 1;
	shr.u32 	%r332, %r103, %r477;
	and.b32  	%r333, %r332, %r256;
	shl.b32 	%r334, %r333, 2;
	add.s32 	%r335, %r252, %r334;
	atom.shared.add.u32 	%r336, [%r335], 1;
	add.s32 	%r477, %r477, 8;
	add.s32 	%r476, %r476, 1;
	setp.lt.s32 	%p43, %r477, %r175;
	@%p43 bra 	$L__BB43_68;
$L__BB43_69:
	add.s64 	%rd136, %rd136, %rd4;
	setp.lt.u64 	%p44, %rd136, %rd9;
	@%p44 bra 	$L__BB43_32;
$L__BB43_70:
	bar.sync 	0;
	@%p1 bra 	$L__BB43_152;
	setp.lt.u32 	%p45, %r1, 7;
	mov.b32 	%r480, 0;
	@%p45 bra 	$L__BB43_90;
	mov.b32 	%r478, 0;
$L__BB43_73:
	.pragma "nounroll";
	shl.b32 	%r339, %r478, 10;
	add.s32 	%r124, %r6, %r339;
	ld.shared.u32 	%r125, [%r124];
	setp.eq.s32 	%p46, %r125, 0;
	@%p46 bra 	$L__BB43_75;
	cvt.u32.u64 	%r340, %rd5;
	shl.b32 	%r341, %r478, 8;
	add.s32 	%r342, %r341, %r340;
	mul.wide.u32 	%rd30, %r342, 8;
	add.s64 	%rd31, %rd2, %rd30;
	cvt.u64.u32 	%rd32, %r125;
	atom.global.add.u64 	%rd33, [%rd31], %rd32;
$L__BB43_75:
	ld.shared.u32 	%r126, [%r124+1024];
	setp.eq.s32 	%p47, %r126, 0;
	@%p47 bra 	$L__BB43_77;
	cvt.u32.u64 	%r343, %rd5;
	shl.b32 	%r344, %r478, 8;
	add.s32 	%r345, %r344, %r343;
	add.s32 	%r346, %r345, 256;
	mul.wide.u32 	%rd34, %r346, 8;
	add.s64 	%rd35, %rd2, %rd34;
	cvt.u64.u32 	%rd36, %r126;
	atom.global.add.u64 	%rd37, [%rd35], %rd36;
$L__BB43_77:
	ld.shared.u32 	%r127, [%r124+2048];
	setp.eq.s32 	%p48, %r127, 0;
	@%p48 bra 	$L__BB43_79;
	cvt.u32.u64 	%r347, %rd5;
	shl.b32 	%r348, %r478, 8;
	add.s32 	%r349, %r348, %r347;
	add.s32 	%r350, %r349, 512;
	mul.wide.u32 	%rd38, %r350, 8;
	add.s64 	%rd39, %rd2, %rd38;
	cvt.u64.u32 	%rd40, %r127;
	atom.global.add.u64 	%rd41, [%rd39], %rd40;
$L__BB43_79:
	ld.shared.u32 	%r128, [%r124+3072];
	setp.eq.s32 	%p49, %r128, 0;
	@%p49 bra 	$L__BB43_81;
	cvt.u32.u64 	%r351, %rd5;
	shl.b32 	%r352, %r478, 8;
	add.s32 	%r353, %r352, %r351;
	add.s32 	%r354, %r353, 768;
	mul.wide.u32 	%rd42, %r354, 8;
	add.s64 	%rd43, %rd2, %rd42;
	cvt.u64.u32 	%rd44, %r128;
	atom.global.add.u64 	%rd45, [%rd43], %rd44;
$L__BB43_81:
	ld.shared.u32 	%r129, [%r124+4096];
	setp.eq.s32 	%p50, %r129, 0;
	@%p50 bra 	$L__BB43_83;
	cvt.u32.u64 	%r355, %rd5;
	shl.b32 	%r356, %r478, 8;
	add.s32 	%r357, %r356, %r355;
	add.s32 	%r358, %r357, 1024;
	mul.wide.u32 	%rd46, %r358, 8;
	add.s64 	%rd47, %rd2, %rd46;
	cvt.u64.u32 	%rd48, %r129;
	atom.global.add.u64 	%rd49, [%rd47], %rd48;
$L__BB43_83:
	ld.shared.u32 	%r130, [%r124+5120];
	setp.eq.s32 	%p51, %r130, 0;
	@%p51 bra 	$L__BB43_85;
	cvt.u32.u64 	%r359, %rd5;
	shl.b32 	%r360, %r478, 8;
	add.s32 	%r361, %r360, %r359;
	add.s32 	%r362, %r361, 1280;
	mul.wide.u32 	%rd50, %r362, 8;
	add.s64 	%rd51, %rd2, %rd50;
	cvt.u64.u32 	%rd52, %r130;
	atom.global.add.u64 	%rd53, [%rd51], %rd52;
$L__BB43_85:
	ld.shared.u32 	%r131, [%r124+6144];
	setp.eq.s32 	%p52, %r131, 0;
	@%p52 bra 	$L__BB43_87;
	cvt.u32.u64 	%r363, %rd5;
	shl.b32 	%r364, %r478, 8;
	add.s32 	%r365, %r364, %r363;
	add.s32 	%r366, %r365, 1536;
	mul.wide.u32 	%rd54, %r366, 8;
	add.s64 	%rd55, %rd2, %rd54;
	cvt.u64.u32 	%rd56, %r131;
	atom.global.add.u64 	%rd57, [%rd55], %rd56;
$L__BB43_87:
	ld.shared.u32 	%r132, [%r124+7168];
	setp.eq.s32 	%p53, %r132, 0;
	@%p53 bra 	$L__BB43_89;
	cvt.u32.u64 	%r367, %rd5;
	shl.b32 	%r368, %r478, 8;
	add.s32 	%r369, %r368, %r367;
	add.s32 	%r370, %r369, 1792;
	mul.wide.u32 	%rd58, %r370, 8;
	add.s64 	%rd59, %rd2, %rd58;
	cvt.u64.u32 	%rd60, %r132;
	atom.global.add.u64 	%rd61, [%rd59], %rd60;
$L__BB43_89:
	add.s32 	%r478, %r478, 8;
	setp.ne.s32 	%p54, %r478, %r16;
	mov.u32 	%r480, %r16;
	@%p54 bra 	$L__BB43_73;
$L__BB43_90:
	add.s32 	%r135, %r5, -1;
	setp.eq.s32 	%p55, %r3, 0;
	@%p55 bra 	$L__BB43_111;
	setp.lt.u32 	%p56, %r4, 3;
	@%p56 bra 	$L__BB43_101;
	shl.b32 	%r371, %r480, 10;
	add.s32 	%r136, %r6, %r371;
	ld.shared.u32 	%r137, [%r136];
	setp.eq.s32 	%p57, %r137, 0;
	@%p57 bra 	$L__BB43_94;
	cvt.u32.u64 	%r372, %rd5;
	shl.b32 	%r373, %r480, 8;
	add.s32 	%r374, %r373, %r372;
	mul.wide.u32 	%rd62, %r374, 8;
	add.s64 	%rd63, %rd2, %rd62;
	cvt.u64.u32 	%rd64, %r137;
	atom.global.add.u64 	%rd65, [%rd63], %rd64;
$L__BB43_94:
	ld.shared.u32 	%r138, [%r136+1024];
	setp.eq.s32 	%p58, %r138, 0;
	@%p58 bra 	$L__BB43_96;
	cvt.u32.u64 	%r375, %rd5;
	shl.b32 	%r376, %r480, 8;
	add.s32 	%r377, %r376, %r375;
	add.s32 	%r378, %r377, 256;
	mul.wide.u32 	%rd66, %r378, 8;
	add.s64 	%rd67, %rd2, %rd66;
	cvt.u64.u32 	%rd68, %r138;
	atom.global.add.u64 	%rd69, [%rd67], %rd68;
$L__BB43_96:
	ld.shared.u32 	%r139, [%r136+2048];
	setp.eq.s32 	%p59, %r139, 0;
	@%p59 bra 	$L__BB43_98;
	cvt.u32.u64 	%r379, %rd5;
	shl.b32 	%r380, %r480, 8;
	add.s32 	%r381, %r380, %r379;
	add.s32 	%r382, %r381, 512;
	mul.wide.u32 	%rd70, %r382, 8;
	add.s64 	%rd71, %rd2, %rd70;
	cvt.u64.u32 	%rd72, %r139;
	atom.global.add.u64 	%rd73, [%rd71], %rd72;
$L__BB43_98:
	ld.shared.u32 	%r140, [%r136+3072];
	setp.eq.s32 	%p60, %r140, 0;
	@%p60 bra 	$L__BB43_100;
	cvt.u32.u64 	%r383, %rd5;
	shl.b32 	%r384, %r480, 8;
	add.s32 	%r385, %r384, %r383;
	add.s32 	%r386, %r385, 768;
	mul.wide.u32 	%rd74, %r386, 8;
	add.s64 	%rd75, %rd2, %rd74;
	cvt.u64.u32 	%rd76, %r140;
	atom.global.add.u64 	%rd77, [%rd75], %rd76;
$L__BB43_100:
	add.s32 	%r480, %r480, 4;
$L__BB43_101:
	setp.eq.s32 	%p61, %r5, 0;
	@%p61 bra 	$L__BB43_111;
	setp.eq.s32 	%p62, %r135, 0;
	@%p62 bra 	$L__BB43_108;
	shl.b32 	%r387, %r480, 10;
	add.s32 	%r143, %r6, %r387;
	ld.shared.u32 	%r144, [%r143];
	setp.eq.s32 	%p63, %r144, 0;
	@%p63 bra 	$L__BB43_105;
	cvt.u32.u64 	%r388, %rd5;
	shl.b32 	%r389, %r480, 8;
	add.s32 	%r390, %r389, %r388;
	mul.wide.u32 	%rd78, %r390, 8;
	add.s64 	%rd79, %rd2, %rd78;
	cvt.u64.u32 	%rd80, %r144;
	atom.global.add.u64 	%rd81, [%rd79], %rd80;
$L__BB43_105:
	ld.shared.u32 	%r145, [%r143+1024];
	setp.eq.s32 	%p64, %r145, 0;
	@%p64 bra 	$L__BB43_107;
	cvt.u32.u64 	%r391, %rd5;
	shl.b32 	%r392, %r480, 8;
	add.s32 	%r393, %r392, %r391;
	add.s32 	%r394, %r393, 256;
	mul.wide.u32 	%rd82, %r394, 8;
	add.s64 	%rd83, %rd2, %rd82;
	cvt.u64.u32 	%rd84, %r145;
	atom.global.add.u64 	%rd85, [%rd83], %rd84;
$L__BB43_107:
	add.s32 	%r480, %r480, 2;
$L__BB43_108:
	setp.eq.s32 	%p65, %r17, 0;
	@%p65 bra 	$L__BB43_111;
	shl.b32 	%r395, %r480, 10;
	add.s32 	%r396, %r6, %r395;
	ld.shared.u32 	%r148, [%r396];
	setp.eq.s32 	%p66, %r148, 0;
	@%p66 bra 	$L__BB43_111;
	cvt.u32.u64 	%r397, %rd5;
	shl.b32 	%r398, %r480, 8;
	add.s32 	%r399, %r398, %r397;
	mul.wide.u32 	%rd86, %r399, 8;
	add.s64 	%rd87, %rd2, %rd86;
	cvt.u64.u32 	%rd88, %r148;
	atom.global.add.u64 	%rd89, [%rd87], %rd88;
$L__BB43_111:
	cvt.u32.u64 	%r400, %rd5;
	setp.gt.u32 	%p67, %r400, 127;
	@%p67 bra 	$L__BB43_152;
	setp.lt.u32 	%p68, %r1, 7;
	mov.b32 	%r484, 0;
	@%p68 bra 	$L__BB43_131;
	mov.b32 	%r482, 0;
$L__BB43_114:
	.pragma "nounroll";
	shl.b32 	%r404, %r482, 10;
	add.s32 	%r150, %r6, %r404;
	ld.shared.u32 	%r151, [%r150+512];
	setp.eq.s32 	%p69, %r151, 0;
	shl.b32 	%r405, %r482, 8;
	add.s32 	%r406, %r405, %r400;
	mul.wide.u32 	%rd90, %r406, 8;
	add.s64 	%rd15, %rd2, %rd90;
	@%p69 bra 	$L__BB43_116;
	cvt.u64.u32 	%rd91, %r151;
	atom.global.add.u64 	%rd92, [%rd15+1024], %rd91;
$L__BB43_116:
	ld.shared.u32 	%r152, [%r150+1536];
	setp.eq.s32 	%p70, %r152, 0;
	@%p70 bra 	$L__BB43_118;
	cvt.u64.u32 	%rd93, %r152;
	atom.global.add.u64 	%rd94, [%rd15+3072], %rd93;
$L__BB43_118:
	ld.shared.u32 	%r153, [%r150+2560];
	setp.eq.s32 	%p71, %r153, 0;
	@%p71 bra 	$L__BB43_120;
	cvt.u64.u32 	%rd95, %r153;
	atom.global.add.u64 	%rd96, [%rd15+5120], %rd95;
$L__BB43_120:
	ld.shared.u32 	%r154, [%r150+3584];
	setp.eq.s32 	%p72, %r154, 0;
	@%p72 bra 	$L__BB43_122;
	cvt.u64.u32 	%rd97, %r154;
	atom.global.add.u64 	%rd98, [%rd15+7168], %rd97;
$L__BB43_122:
	ld.shared.u32 	%r155, [%r150+4608];
	setp.eq.s32 	%p73, %r155, 0;
	@%p73 bra 	$L__BB43_124;
	cvt.u64.u32 	%rd99, %r155;
	atom.global.add.u64 	%rd100, [%rd15+9216], %rd99;
$L__BB43_124:
	ld.shared.u32 	%r156, [%r150+5632];
	setp.eq.s32 	%p74, %r156, 0;
	@%p74 bra 	$L__BB43_126;
	cvt.u64.u32 	%rd101, %r156;
	atom.global.add.u64 	%rd102, [%rd15+11264], %rd101;
$L__BB43_126:
	ld.shared.u32 	%r157, [%r150+6656];
	setp.eq.s32 	%p75, %r157, 0;
	@%p75 bra 	$L__BB43_128;
	cvt.u64.u32 	%rd103, %r157;
	atom.global.add.u64 	%rd104, [%rd15+13312], %rd103;
$L__BB43_128:
	ld.shared.u32 	%r158, [%r150+7680];
	setp.eq.s32 	%p76, %r158, 0;
	@%p76 bra 	$L__BB43_130;
	cvt.u64.u32 	%rd105, %r158;
	atom.global.add.u64 	%rd106, [%rd15+15360], %rd105;
$L__BB43_130:
	add.s32 	%r482, %r482, 8;
	setp.ne.s32 	%p77, %r482, %r16;
	mov.u32 	%r484, %r16;
	@%p77 bra 	$L__BB43_114;
$L__BB43_131:
	setp.eq.s32 	%p78, %r3, 0;
	@%p78 bra 	$L__BB43_152;
	setp.lt.u32 	%p79, %r4, 3;
	@%p79 bra 	$L__BB43_142;
	shl.b32 	%r407, %r484, 10;
	add.s32 	%r161, %r6, %r407;
	ld.shared.u32 	%r162, [%r161+512];
	setp.eq.s32 	%p80, %r162, 0;
	@%p80 bra 	$L__BB43_135;
	shl.b32 	%r409, %r484, 8;
	add.s32 	%r410, %r409, %r400;
	mul.wide.u32 	%rd107, %r410, 8;
	add.s64 	%rd108, %rd2, %rd107;
	cvt.u64.u32 	%rd109, %r162;
	atom.global.add.u64 	%rd110, [%rd108+1024], %rd109;
$L__BB43_135:
	ld.shared.u32 	%r163, [%r161+1536];
	setp.eq.s32 	%p81, %r163, 0;
	@%p81 bra 	$L__BB43_137;
	shl.b32 	%r412, %r484, 8;
	add.s32 	%r413, %r412, %r400;
	add.s32 	%r414, %r413, 256;
	mul.wide.u32 	%rd111, %r414, 8;
	add.s64 	%rd112, %rd2, %rd111;
	cvt.u64.u32 	%rd113, %r163;
	atom.global.add.u64 	%rd114, [%rd112+1024], %rd113;
$L__BB43_137:
	ld.shared.u32 	%r164, [%r161+2560];
	setp.eq.s32 	%p82, %r164, 0;
	@%p82 bra 	$L__BB43_139;
	shl.b32 	%r416, %r484, 8;
	add.s32 	%r417, %r416, %r400;
	add.s32 	%r418, %r417, 512;
	mul.wide.u32 	%rd115, %r418, 8;
	add.s64 	%rd116, %rd2, %rd115;
	cvt.u64.u32 	%rd117, %r164;
	atom.global.add.u64 	%rd118, [%rd116+1024], %rd117;
$L__BB43_139:
	ld.shared.u32 	%r165, [%r161+3584];
	setp.eq.s32 	%p83, %r165, 0;
	@%p83 bra 	$L__BB43_141;
	shl.b32 	%r420, %r484, 8;
	add.s32 	%r421, %r420, %r400;
	add.s32 	%r422, %r421, 768;
	mul.wide.u32 	%rd119, %r422, 8;
	add.s64 	%rd120, %rd2, %rd119;
	cvt.u64.u32 	%rd121, %r165;
	atom.global.add.u64 	%rd122, [%rd120+1024], %rd121;
$L__BB43_141:
	add.s32 	%r484, %r484, 4;
$L__BB43_142:
	setp.eq.s32 	%p84, %r5, 0;
	@%p84 bra 	$L__BB43_152;
	setp.eq.s32 	%p85, %r135, 0;
	@%p85 bra 	$L__BB43_149;
	shl.b32 	%r423, %r484, 10;
	add.s32 	%r168, %r6, %r423;
	ld.shared.u32 	%r169, [%r168+512];
	setp.eq.s32 	%p86, %r169, 0;
	@%p86 bra 	$L__BB43_146;
	shl.b32 	%r425, %r484, 8;
	add.s32 	%r426, %r425, %r400;
	mul.wide.u32 	%rd123, %r426, 8;
	add.s64 	%rd124, %rd2, %rd123;
	cvt.u64.u32 	%rd125, %r169;
	atom.global.add.u64 	%rd126, [%rd124+1024], %rd125;
$L__BB43_146:
	ld.shared.u32 	%r170, [%r168+1536];
	setp.eq.s32 	%p87, %r170, 0;
	@%p87 bra 	$L__BB43_148;
	shl.b32 	%r428, %r484, 8;
	add.s32 	%r429, %r428, %r400;
	add.s32 	%r430, %r429, 256;
	mul.wide.u32 	%rd127, %r430, 8;
	add.s64 	%rd128, %rd2, %rd127;
	cvt.u64.u32 	%rd129, %r170;
	atom.global.add.u64 	%rd130, [%rd128+1024], %rd129;
$L__BB43_148:
	add.s32 	%r484, %r484, 2;
$L__BB43_149:
	setp.eq.s32 	%p88, %r17, 0;
	@%p88 bra 	$L__BB43_152;
	shl.b32 	%r431, %r484, 10;
	add.s32 	%r432, %r6, %r431;
	ld.shared.u32 	%r173, [%r432+512];
	setp.eq.s32 	%p89, %r173, 0;
	@%p89 bra 	$L__BB43_152;
	shl.b32 	%r434, %r484, 8;
	add.s32 	%r435, %r434, %r400;
	mul.wide.u32 	%rd131, %r435, 8;
	add.s64 	%rd132, %rd2, %rd131;
	cvt.u64.u32 	%rd133, %r173;
	atom.global.add.u64 	%rd134, [%rd132+1024], %rd133;
$L__BB43_152:
	bar.sync 	0;
	add.s64 	%rd135, %rd135, 1;
	setp.ne.s64 	%p90, %rd135, %rd6;
	@%p90 bra 	$L__BB43_2;
$L__BB43_153:
	ret;

}
	// .globl	_ZN3cub18CUB_300001_SM_10006detail10radix_sort33DeviceRadixSortExclusiveSumKernelINS1_5radix10policy_hubIiN4cuda3std3__45tupleIJiiiiEEEyE10Policy1000EyEEvPT0_
.visible .entry _ZN3cub18CUB_300001_SM_10006detail10radix_sort33DeviceRadixSortExclusiveSumKernelINS1_5radix10policy_hubIiN4cuda3std3__45tupleIJiiiiEEEyE10Policy1000EyEEvPT0_(
	.param .u64 .ptr .align 1 _ZN3cub18CUB_300001_SM_10006detail10radix_sort33DeviceRadixSortExclusiveSumKernelINS1_5radix10policy_hubIiN4cuda3std3__45tupleIJiiiiEEEyE10Policy1000EyEEvPT0__param_0
)
{
	.reg .pred 	%p<4>;
	.reg .b32 	%r<28>;
	.reg .b64 	%rd<54>;
	// demoted variable
	.shared .align 16 .b8 _ZZN3cub18CUB_300001_SM_10006detail10radix_sort33DeviceRadixSortExclusiveSumKernelINS1_5radix10policy_hubIiN4cuda3std3__45tupleIJiiiiEEEyE10Policy1000EyEEvPT0_E12temp_storage[2336];
	ld.param.u64 	%rd5, [_ZN3cub18CUB_300001_SM_10006detail10radix_sort33DeviceRadixSortExclusiveSumKernelINS1_5radix10policy_hubIiN4cuda3std3__45tupleIJiiiiEEEyE10Policy1000EyEEvPT0__param_0];
	cvta.to.global.u64 	%rd6, %rd5;
	mov.u32 	%r3, %ctaid.x;
	shl.b32 	%r4, %r3, 8;
	mov.u32 	%r1, %tid.x;
	setp.gt.u32 	%p1, %r1, 255;
	add.s32 	%r5, %r4, %r1;
	mul.wide.s32 	%rd7, %r5, 8;
	add.s64 	%rd1, %rd6, %rd7;
	@%p1 bra 	$L__BB44_2;
	ld.global.u64 	%rd53, [%rd1];
$L__BB44_2:
	shr.u32 	%r6, %r1, 3;
	add.s32 	%r7, %r6, %r1;
	shl.b32 	%r8, %r7, 3;
	mov.u32 	%r9, _ZZN3cub18CUB_300001_SM_10006detail10radix_sort33DeviceRadixSortExclusiveSumKernelINS1_5radix10policy_hubIiN4cuda3std3__45tupleIJiiiiEEEyE10Policy1000EyEEvPT0_E12temp_storage;
	add.s32 	%r10, %r9, %r8;
	add.s32 	%r2, %r10, 16;
	st.shared.u64 	[%r10+16], %rd53;
	bar.sync 	0;
	setp.gt.u32 	%p2, %r1, 31;
	@%p2 bra 	$L__BB44_4;
	mad.lo.s32 	%r27, %r1, 72, %r9;
	ld.shared.u64 	%rd23, [%r27+16];
	ld.shared.u64 	%rd24, [%r27+24];
	ld.shared.u64 	%rd25, [%r27+32];
	ld.shared.u64 	%rd26, [%r27+40];
	ld.shared.u64 	%rd27, [%r27+48];
	ld.shared.u64 	%rd28, [%r27+56];
	ld.shared.u64 	%rd29, [%r27+64];
	ld.shared.u64 	%rd30, [%r27+72];
	add.s64 	%rd31, %rd24, %rd23;
	add.s64 	%rd32, %rd31, %rd25;
	add.s64 	%rd33, %rd32, %rd26;
	add.s64 	%rd34, %rd33, %rd27;
	add.s64 	%rd35, %rd34, %rd28;
	add.s64 	%rd36, %rd35, %rd29;
	add.s64 	%rd10, %rd36, %rd30;
	mov.b32 	%r11, 1;
	mov.b32 	%r24, 0;
	mov.b32 	%r25, -1;
	// begin inline asm
	{  .reg .u64 r0;  .reg .u32 lo;  .reg .u32 hi;  .reg .pred p;  mov.b64 {lo, hi}, %rd10;  shfl.sync.up.b32 lo|p, lo, %r11, %r24, %r25;  shfl.sync.up.b32 hi|p, hi, %r11, %r24, %r25;  mov.b64 r0, {lo, hi};  @p add.u64 r0, r0, %rd10;  mov.u64 %rd8, r0;}
	// end inline asm
	mov.b32 	%r14, 2;
	// begin inline asm
	{  .reg .u64 r0;  .reg .u32 lo;  .reg .u32 hi;  .reg .pred p;  mov.b64 {lo, hi}, %rd8;  shfl.sync.up.b32 lo|p, lo, %r14, %r24, %r25;  shfl.sync.up.b32 hi|p, hi, %r14, %r24, %r25;  mov.b64 r0, {lo, hi};  @p add.u64 r0, r0, %rd8;  mov.u64 %rd11, r0;}
	// end inline asm
	mov.b32 	%r17, 4;
	// begin inline asm
	{  .reg .u64 r0;  .reg .u32 lo;  .reg .u32 hi;  .reg .pred p;  mov.b64 {lo, hi}, %rd11;  shfl.sync.up.b32 lo|p, lo, %r17, %r24, %r25;  shfl.sync.up.b32 hi|p, hi, %r17, %r24, %r25;  mov.b64 r0, {lo, hi};  @p add.u64 r0, r0, %rd11;  mov.u64 %rd14, r0;}
	// end inline asm
	mov.b32 	%r20, 8;
	// begin inline asm
	{  .reg .u64 r0;  .reg .u32 lo;  .reg .u32 hi;  .reg .pred p;  mov.b64 {lo, hi}, %rd14;  shfl.sync.up.b32 lo|p, lo, %r20, %r24, %r25;  shfl.sync.up.b32 hi|p, hi, %r20, %r24, %r25;  mov.b64 r0, {lo, hi};  @p add.u64 r0, r0, %rd14;  mov.u64 %rd17, r0;}
	// end inline asm
	mov.b32 	%r23, 16;
	// begin inline asm
	{  .reg .u64 r0;  .reg .u32 lo;  .reg .u32 hi;  .reg .pred p;  mov.b64 {lo, hi}, %rd17;  shfl.sync.up.b32 lo|p, lo, %r23, %r24, %r25;  shfl.sync.up.b32 hi|p, hi, %r23, %r24, %r25;  mov.b64 r0, {lo, hi};  @p add.u64 r0, r0, %rd17;  mov.u64 %rd20, r0;}
	// end inline asm
	sub.s64 	%rd37, %rd20, %rd10;
	ld.shared.u64 	%rd38, [%r27+16];
	ld.shared.u64 	%rd39, [%r27+24];
	ld.shared.u64 	%rd40, [%r27+32];
	ld.shared.u64 	%rd41, [%r27+40];
	ld.shared.u64 	%rd42, [%r27+48];
	ld.shared.u64 	%rd43, [%r27+56];
	ld.shared.u64 	%rd44, [%r27+64];
	add.s64 	%rd45, %rd38, %rd37;
	add.s64 	%rd46, %rd39, %rd45;
	add.s64 	%rd47, %rd40, %rd46;
	add.s64 	%rd48, %rd41, %rd47;
	add.s64 	%rd49, %rd42, %rd48;
	add.s64 	%rd50, %rd43, %rd49;
	add.s64 	%rd51, %rd44, %rd50;
	st.shared.u64 	[%r27+16], %rd37;
	st.shared.u64 	[%r27+24], %rd45;
	st.shared.u64 	[%r27+32], %rd46;
	st.shared.u64 	[%r27+40], %rd47;
	st.shared.u64 	[%r27+48], %rd48;
	st.shared.u64 	[%r27+56], %rd49;
	st.shared.u64 	[%r27+64], %rd50;
	st.shared.u64 	[%r27+72], %rd51;
$L__BB44_4:
	setp.gt.u32 	%p3, %r1, 255;
	bar.sync 	0;
	@%p3 bra 	$L__BB44_6;
	ld.shared.u64 	%rd52, [%r2];
	st.global.u64 	[%rd1], %rd52;
$L__BB44_6:
	ret;

}
	// .globl	_ZN3cub18CUB_300001_SM_10006detail10radix_sort29DeviceRadixSortOnesweepKernelINS1_5radix10policy_hubIiN4cuda3std3__45tupleIJiiiiEEEyE10Policy1000ELNS0_9SortOrderE0EiSA_yiiNS1_21identity_decomposer_tEEEvPT5_SG_PT3_PKSH_PT1_PKSL_PT2_PKSP_T4_iiT6_
.visible .entry _ZN3cub18CUB_300001_SM_10006detail10radix_sort29DeviceRadixSortOnesweepKernelINS1_5radix10policy_hubIiN4cuda3std3__45tupleIJiiiiEEEyE10Policy1000ELNS0_9SortOrderE0EiSA_yiiNS1_21identity_decomposer_tEEEvPT5_SG_PT3_PKSH_PT1_PKSL_PT2_PKSP_T4_iiT6_(
	.param .u64 .ptr .align 1 _ZN3cub18CUB_300001_SM_10006detail10radix_sort29DeviceRadixSortOnesweepKernelINS1_5radix10policy_hubIiN4cuda3std3__45tupleIJiiiiEEEyE10Policy1000ELNS0_9SortOrderE0EiSA_yiiNS1_21identity_decomposer_tEEEvPT5_SG_PT3_PKSH_PT1_PKSL_PT2_PKSP_T4_iiT6__param_0,
	.param .u64 .ptr .align 1 _ZN3cub18CUB_300001_SM_10006detail10radix_sort29DeviceRadixSortOnesweepKernelINS1_5radix10policy_hubIiN4cuda3std3__45tupleIJiiiiEEEyE10Policy1000ELNS0_9SortOrderE0EiSA_yiiNS1_21identity_decomposer_tEEEvPT5_SG_PT3_PKSH_PT1_PKSL_PT2_PKSP_T4_iiT6__param_1,
	.param .u64 .ptr .align 1 _ZN3cub18CUB_300001_SM_10006detail10radix_sort29DeviceRadixSortOnesweepKernelINS1_5radix10policy_hubIiN4cuda3std3__45tupleIJiiiiEEEyE10Policy1000ELNS0_9SortOrderE0EiSA_yiiNS1_21identity_decomposer_tEEEvPT5_SG_PT3_PKSH_PT1_PKSL_PT2_PKSP_T4_iiT6__param_2,
	.param .u64 .ptr .align 1 _ZN3cub18CUB_300001_SM_10006detail10radix_sort29DeviceRadixSortOnesweepKernelINS1_5radix10policy_hubIiN4cuda3std3__45tupleIJiiiiEEEyE10Policy1000ELNS0_9SortOrderE0EiSA_yiiNS1_21identity_decomposer_tEEEvPT5_SG_PT3_PKSH_PT1_PKSL_PT2_PKSP_T4_iiT6__param_3,
	.param .u64 .ptr .align 1 _ZN3cub18CUB_300001_SM_10006detail10radix_sort29DeviceRadixSortOnesweepKernelINS1_5radix10policy_hubIiN4cuda3std3__45tupleIJiiiiEEEyE10Policy1000ELNS0_9SortOrderE0EiSA_yiiNS1_21identity_decomposer_tEEEvPT5_SG_PT3_PKSH_PT1_PKSL_PT2_PKSP_T4_iiT6__param_4,
	.param .u64 .ptr .align 1 _ZN3cub18CUB_300001_SM_10006detail10radix_sort29DeviceRadixSortOnesweepKernelINS1_5radix10policy_hubIiN4cuda3std3__45tupleIJiiiiEEEyE10Policy1000ELNS0_9SortOrderE0EiSA_yiiNS1_21identity_decomposer_tEEEvPT5_SG_PT3_PKSH_PT1_PKSL_PT2_PKSP_T4_iiT6__param_5,
	.param .u64 .ptr .align 1 _ZN3cub18CUB_300001_SM_10006detail10radix_sort29DeviceRadixSortOnesweepKernelINS1_5radix10policy_hubIiN4cuda3std3__45tupleIJiiiiEEEyE10Policy1000ELNS0_9SortOrderE0EiSA_yiiNS1_21identity_decomposer_tEEEvPT5_SG_PT3_PKSH_PT1_PKSL_PT2_PKSP_T4_iiT6__param_6,
	.param .u64 .ptr .align 1 _ZN3cub18CUB_300001_SM_10006detail10radix_sort29DeviceRadixSortOnesweepKernelINS1_5radix10policy_hubIiN4cuda3std3__45tupleIJiiiiEEEyE10Policy1000ELNS0_9SortOrderE0EiSA_yiiNS1_21identity_decomposer_tEEEvPT5_SG_PT3_PKSH_PT1_PKSL_PT2_PKSP_T4_iiT6__param_7,
	.param .u32 _ZN3cub18CUB_300001_SM_10006detail10radix_sort29DeviceRadixSortOnesweepKernelINS1_5radix10policy_hubIiN4cuda3std3__45tupleIJiiiiEEEyE10Policy1000ELNS0_9SortOrderE0EiSA_yiiNS1_21identity_decomposer_tEEEvPT5_SG_PT3_PKSH_PT1_PKSL_PT2_PKSP_T4_iiT6__param_8,
	.param .u32 _ZN3cub18CUB_300001_SM_10006detail10radix_sort29DeviceRadixSortOnesweepKernelINS1_5radix10policy_hubIiN4cuda3std3__45tupleIJiiiiEEEyE10Policy1000ELNS0_9SortOrderE0EiSA_yiiNS1_21identity_decomposer_tEEEvPT5_SG_PT3_PKSH_PT1_PKSL_PT2_PKSP_T4_iiT6__param_9,
	.param .u32 _ZN3cub18CUB_300001_SM_10006detail10radix_sort29DeviceRadixSortOnesweepKernelINS1_5radix10policy_hubIiN4cuda3std3__45tupleIJiiiiEEEyE10Policy1000ELNS0_9SortOrderE0EiSA_yiiNS1_21identity_decomposer_tEEEvPT5_SG_PT3_PKSH_PT1_PKSL_PT2_PKSP_T4_iiT6__param_10,
	.param .align 1 .b8 _ZN3cub18CUB_300001_SM_10006detail10radix_sort29DeviceRadixSortOnesweepKernelINS1_5radix10policy_hubIiN4cuda3std3__45tupleIJiiiiEEEyE10Policy1000ELNS0_9SortOrderE0EiSA_yiiNS1_21identity_decomposer_tEEEvPT5_SG_PT3_PKSH_PT1_PKSL_PT2_PKSP_T4_iiT6__param_11[1]
)
.maxntid 384
{
	.reg .pred 	%p<114>;
	.reg .b32 	%r<1360>;
	.reg .b64 	%rd<215>;
	// demoted variable
	.shared .align 16 .b8 _ZZN3cub18CUB_300001_SM_10006detail10radix_sort29DeviceRadixSortOnesweepKernelINS1_5radix10policy_hubIiN4cuda3std3__45tupleIJiiiiEEEyE10Policy1000ELNS0_9SortOrderE0EiSA_yiiNS1_21identity_decomposer_tEEEvPT5_SG_PT3_PKSH_PT1_PKSL_PT2_PKSP_T4_iiT6_E1s[45056];
	ld.param.u64 	%rd32, [_ZN3cub18CUB_300001_SM_10006detail10radix_sort29DeviceRadixSortOnesweepKernelINS1_5radix10policy_hubIiN4cuda3std3__45tupleIJiiiiEEEyE10Policy1000ELNS0_9SortOrderE0EiSA_yiiNS1_21identity_decomposer_tEEEvPT5_SG_PT3_PKSH_PT1_PKSL_PT2_PKSP_T4_iiT6__param_0];
	ld.param.u64 	%rd33, [_ZN3cub18CUB_300001_SM_10006detail10radix_sort29DeviceRadixSortOnesweepKernelINS1_5radix10policy_hubIiN4cuda3std3__45tupleIJiiiiEEEyE10Policy1000ELNS0_9SortOrderE0EiSA_yiiNS1_21identity_decomposer_tEEEvPT5_SG_PT3_PKSH_PT1_PKSL_PT2_PKSP_T4_iiT6__param_1];
	ld.param.u64 	%rd38, [_ZN3cub18CUB_300001_SM_10006detail10radix_sort29DeviceRadixSortOnesweepKernelINS1_5radix10policy_hubIiN4cuda3std3__45tupleIJiiiiEEEyE10Policy1000ELNS0_9SortOrderE0EiSA_yiiNS1_21identity_decomposer_tEEEvPT5_SG_PT3_PKSH_PT1_PKSL_PT2_PKSP_T4_iiT6__param_4];
	ld.param.u64 	%rd39, [_ZN3cub18CUB_300001_SM_10006detail10radix_sort29DeviceRadixSortOnesweepKernelINS1_5radix10policy_hubIiN4cuda3std3__45tupleIJiiiiEEEyE10Policy1000ELNS0_9SortOrderE0EiSA_yiiNS1_21identity_decomposer_tEEEvPT5_SG_PT3_PKSH_PT1_PKSL_PT2_PKSP_T4_iiT6__param_5];
	ld.param.u64 	%rd37, [_ZN3cub18CUB_300001_SM_10006detail10radix_sort29DeviceRadixSortOnesweepKernelINS1_5radix10policy_hubIiN4cuda3std3__45tupleIJiiiiEEEyE10Policy1000ELNS0_9SortOrderE0EiSA_yiiNS1_21identity_decomposer_tEEEvPT5_SG_PT3_PKSH_PT1_PKSL_PT2_PKSP_T4_iiT6__param_7];
	ld.param.u32 	%r374, [_ZN3cub18CUB_300001_SM_10006detail10radix_sort29DeviceRadixSortOnesweepKernelINS1_5radix10policy_hubIiN4cuda3std3__45tupleIJiiiiEEEyE10Policy1000ELNS0_9SortOrderE0EiSA_yiiNS1_21identity_decomposer_tEEEvPT5_SG_PT3_PKSH_PT1_PKSL_PT2_PKSP_T4_iiT6__param_8];
	ld.param.u32 	%r375, [_ZN3cub18CUB_300001_SM_10006detail10radix_sort29DeviceRadixSortOnesweepKernelINS1_5radix10policy_hubIiN4cuda3std3__45tupleIJiiiiEEEyE10Policy1000ELNS0_9SortOrderE0EiSA_yiiNS1_21identity_decomposer_tEEEvPT5_SG_PT3_PKSH_PT1_PKSL_PT2_PKSP_T4_iiT6__param_9];
	ld.param.u32 	%r376, [_ZN3cub18CUB_300001_SM_10006detail10radix_sort29DeviceRadixSortOnesweepKernelINS1_5radix10policy_hubIiN4cuda3std3__45tupleIJiiiiEEEyE10Policy1000ELNS0_9SortOrderE0EiSA_yiiNS1_21identity_decomposer_tEEEvPT5_SG_PT3_PKSH_PT1_PKSL_PT2_PKSP_T4_iiT6__param_10];
	cvta.to.global.u64 	%rd1, %rd38;
	cvta.to.global.u64 	%rd2, %rd32;
	cvta.to.global.u64 	%rd3, %rd39;
	mov.u32 	%r1, %tid.x;
	shr.u32 	%r2, %r1, 5;
	// begin inline asm
	mov.u32 %r377, %laneid;
	// end inline asm
	setp.ne.s32 	%p1, %r1, 0;
	@%p1 bra 	$L__BB45_2;
	cvta.to.global.u64 	%rd40, %rd33;
	atom.global.add.u32 	%r378, [%rd40], 1;
	st.shared.u32 	[_ZZN3cub18CUB_300001_SM_10006detail10radix_sort29DeviceRadixSortOnesweepKernelINS1_5radix10policy_hubIiN4cuda3std3__45tupleIJiiiiEEEyE10Policy1000ELNS0_9SortOrderE0EiSA_yiiNS1_21identity_decomposer_tEEEvPT5_SG_PT3_PKSH_PT1_PKSL_PT2_PKSP_T4_iiT6_E1s+43008], %r378;
$L__BB45_2:
	bar.sync 	0;
	ld.shared.u32 	%r4, [_ZZN3cub18CUB_300001_SM_10006detail10radix_sort29DeviceRadixSortOnesweepKernelINS1_5radix10policy_hubIiN4cuda3std3__45tupleIJiiiiEEEyE10Policy1000ELNS0_9SortOrderE0EiSA_yiiNS1_21identity_decomposer_tEEEvPT5_SG_PT3_PKSH_PT1_PKSL_PT2_PKSP_T4_iiT6_E1s+43008];
	mul.lo.s32 	%r379, %r4, 2688;
	add.s32 	%r5, %r379, 2688;
	setp.gt.s32 	%p2, %r5, %r374;
	cvt.s64.s32 	%rd4, %r379;
	@%p2 bra 	$L__BB45_4;
	and.b32  	%r380, %r1, 31;
	and.b32  	%r381, %r1, 992;
	mul.lo.s32 	%r382, %r381, 7;
	or.b32  	%r383, %r382, %r380;
	cvt.u64.u32 	%rd41, %r383;
	add.s64 	%rd42, %rd41, %rd4;
	shl.b64 	%rd43, %rd42, 2;
	add.s64 	%rd44, %rd3, %rd43;
	ld.global.u32 	%r1224, [%rd44];
	ld.global.u32 	%r1223, [%rd44+128];
	ld.global.u32 	%r1222, [%rd44+256];
	ld.global.u32 	%r1221, [%rd44+384];
	ld.global.u32 	%r1220, [%rd44+512];
	ld.global.u32 	%r1219, [%rd44+640];
	ld.global.u32 	%r1218, [%rd44+768];
	bra.uni 	$L__BB45_18;
$L__BB45_4:
	cvt.u32.u64 	%r385, %rd4;
	sub.s32 	%r13, %r374, %r385;
	and.b32  	%r386, %r1, 31;
	and.b32  	%r387, %r1, 992;
	mul.lo.s32 	%r388, %r387, 7;
	or.b32  	%r14, %r388, %r386;
	setp.ge.s32 	%p3, %r14, %r13;
	cvt.u64.u32 	%rd45, %r14;
	add.s64 	%rd46, %rd45, %rd4;
	shl.b64 	%rd47, %rd46, 2;
	add.s64 	%rd5, %rd3, %rd47;
	mov.b32 	%r1224, 2147483647;
	@%p3 bra 	$L__BB45_6;
	ld.global.u32 	%r1224, [%rd5];
$L__BB45_6:
	add.s32 	%r390, %r14, 32;
	setp.ge.s32 	%p4, %r390, %r13;
	mov.b32 	%r1223, 2147483647;
	@%p4 bra 	$L__BB45_8;
	ld.global.u32 	%r1223, [%rd5+128];
$L__BB45_8:
	add.s32 	%r392, %r14, 64;
	setp.ge.s32 	%p5, %r392, %r13;
	mov.b32 	%r1222, 2147483647;
	@%p5 bra 	$L__BB45_10;
	ld.global.u32 	%r1222, [%rd5+256];
$L__BB45_10:
	add.s32 	%r394, %r14, 96;
	setp.ge.s32 	%p6, %r394, %r13;
	mov.b32 	%r1221, 2147483647;
	@%p6 bra 	$L__BB45_12;
	ld.global.u32 	%r1221, [%rd5+384];
$L__BB45_12:
	add.s32 	%r396, %r14, 128;
	setp.ge.s32 	%p7, %r396, %r13;
	mov.b32 	%r1220, 2147483647;
	@%p7 bra 	$L__BB45_14;
	ld.global.u32 	%r1220, [%rd5+512];
$L__BB45_14:
	add.s32 	%r398, %r14, 160;
	setp.ge.s32 	%p8, %r398, %r13;
	mov.b32 	%r1219, 2147483647;
	@%p8 bra 	$L__BB45_16;
	ld.global.u32 	%r1219, [%rd5+640];
$L__BB45_16:
	add.s32 	%r400, %r14, 192;
	setp.ge.s32 	%p9, %r400, %r13;
	mov.b32 	%r1218, 2147483647;
	@%p9 bra 	$L__BB45_18;
	ld.global.u32 	%r1218, [%rd5+768];
$L__BB45_18:
	xor.b32  	%r1296, %r1224, -2147483648;
	xor.b32  	%r1295, %r1223, -2147483648;
	xor.b32  	%r1294, %r1222, -2147483648;
	xor.b32  	%r1293, %r1221, -2147483648;
	xor.b32  	%r1292, %r1220, -2147483648;
	xor.b32  	%r1291, %r1219, -2147483648;
	xor.b32  	%r1290, %r1218, -2147483648;
	mov.b32 	%r401, -1;
	shl.b32 	%r402, %r401, %r376;
	not.b32 	%r42, %r402;
	shl.b32 	%r403, %r2, 10;
	mov.u32 	%r404, _ZZN3cub18CUB_300001_SM_10006detail10radix_sort29DeviceRadixSortOnesweepKernelINS1_5radix10policy_hubIiN4cuda3std3__45tupleIJiiiiEEEyE10Policy1000ELNS0_9SortOrderE0EiSA_yiiNS1_21identity_decomposer_tEEEvPT5_SG_PT3_PKSH_PT1_PKSL_PT2_PKSP_T4_iiT6_E1s;
	add.s32 	%r43, %r404, %r403;
	setp.gt.s32 	%p10, %r377, 255;
	@%p10 bra 	$L__BB45_31;
	max.s32 	%r405, %r377, 224;
	sub.s32 	%r406, %r405, %r377;
	add.s32 	%r407, %r406, 31;
	shr.u32 	%r408, %r407, 5;
	add.s32 	%r44, %r408, 1;
	and.b32  	%r45, %r44, 15;
	setp.lt.u32 	%p11, %r407, 480;
	mov.u32 	%r1228, %r377;
	@%p11 bra 	$L__BB45_22;
	and.b32  	%r409, %r44, 268435440;
	neg.s32 	%r1226, %r409;
	shl.b32 	%r411, %r377, 2;
	add.s32 	%r412, %r403, %r411;
	add.s32 	%r414, %r412, %r404;
	add.s32 	%r1225, %r414, 1024;
	mov.u32 	%r1228, %r377;
$L__BB45_21:
	.pragma "nounroll";
	mov.b32 	%r415, 0;
	st.shared.u32 	[%r1225+-1024], %r415;
	st.shared.u32 	[%r1225+-896], %r415;
	st.shared.u32 	[%r1225+-768], %r415;
	st.shared.u32 	[%r1225+-640], %r415;
	st.shared.u32 	[%r1225+-512], %r415;
	st.shared.u32 	[%r1225+-384], %r415;
	st.shared.u32 	[%r1225+-256], %r415;
	st.shared.u32 	[%r1225+-128], %r415;
	st.shared.u32 	[%r1225], %r415;
	st.shared.u32 	[%r1225+128], %r415;
	st.shared.u32 	[%r1225+256], %r415;
	st.shared.u32 	[%r1225+384], %r415;
	st.shared.u32 	[%r1225+512], %r415;
	st.shared.u32 	[%r1225+640], %r415;
	st.shared.u32 	[%r1225+768], %r415;
	st.shared.u32 	[%r1225+896], %r415;
	add.s32 	%r1228, %r1228, 512;
	add.s32 	%r1226, %r1226, 16;
	add.s32 	%r1225, %r1225, 2048;
	setp.ne.s32 	%p12, %r1226, 0;
	@%p12 bra 	$L__BB45_21;
$L__BB45_22:
	setp.eq.s32 	%p13, %r45, 0;
	@%p13 bra 	$L__BB45_31;
	and.b32  	%r55, %r44, 7;
	setp.lt.u32 	%p14, %r45, 8;
	@%p14 bra 	$L__BB45_25;
	shl.b32 	%r416, %r1228, 2;
	add.s32 	%r417, %r43, %r416;
	mov.b32 	%r418, 0;
	st.shared.u32 	[%r417], %r418;
	st.shared.u32 	[%r417+128], %r418;
	st.shared.u32 	[%r417+256], %r418;
	st.shared.u32 	[%r417+384], %r418;
	st.shared.u32 	[%r417+512], %r418;
	st.shared.u32 	[%r417+640], %r418;
	st.shared.u32 	[%r417+768], %r418;
	st.shared.u32 	[%r417+896], %r418;
	add.s32 	%r1228, %r1228, 256;
$L__BB45_25:
	setp.eq.s32 	%p15, %r55, 0;
	@%p15 bra 	$L__BB45_31;
	and.b32  	%r58, %r44, 3;
	setp.lt.u32 	%p16, %r55, 4;
	@%p16 bra 	$L__BB45_28;
	shl.b32 	%r419, %r1228, 2;
	add.s32 	%r420, %r43, %r419;
	mov.b32 	%r421, 0;
	st.shared.u32 	[%r420], %r421;
	st.shared.u32 	[%r420+128], %r421;
	st.shared.u32 	[%r420+256], %r421;
	st.shared.u32 	[%r420+384], %r421;
	add.s32 	%r1228, %r1228, 128;
$L__BB45_28:
	setp.eq.s32 	%p17, %r58, 0;
	@%p17 bra 	$L__BB45_31;
	shl.b32 	%r423, %r1228, 2;
	add.s32 	%r424, %r403, %r423;
	add.s32 	%r1232, %r404, %r424;
	neg.s32 	%r1231, %r58;
$L__BB45_30:
	.pragma "nounroll";
	mov.b32 	%r426, 0;
	st.shared.u32 	[%r1232], %r426;
	add.s32 	%r1232, %r1232, 128;
	add.s32 	%r1231, %r1231, 1;
	setp.ne.s32 	%p18, %r1231, 0;
	@%p18 bra 	$L__BB45_30;
$L__BB45_31:
	bar.warp.sync 	-1;
	shr.u32 	%r428, %r1296, %r375;
	and.b32  	%r67, %r428, %r42;
	shl.b32 	%r429, %r67, 2;
	add.s32 	%r430, %r43, %r429;
	atom.shared.add.u32 	%r431, [%r430], 1;
	shr.u32 	%r432, %r1295, %r375;
	and.b32  	%r433, %r432, %r42;
	shl.b32 	%r434, %r433, 2;
	add.s32 	%r435, %r43, %r434;
	atom.shared.add.u32 	%r436, [%r435], 1;
	shr.u32 	%r437, %r1294, %r375;
	and.b32  	%r438, %r437, %r42;
	shl.b32 	%r439, %r438, 2;
	add.s32 	%r440, %r43, %r439;
	atom.shared.add.u32 	%r441, [%r440], 1;
	shr.u32 	%r442, %r1293, %r375;
	and.b32  	%r443, %r442, %r42;
	shl.b32 	%r444, %r443, 2;
	add.s32 	%r445, %r43, %r444;
	atom.shared.add.u32 	%r446, [%r445], 1;
	shr.u32 	%r447, %r1292, %r375;
	and.b32  	%r448, %r447, %r42;
	shl.b32 	%r449, %r448, 2;
	add.s32 	%r450, %r43, %r449;
	atom.shared.add.u32 	%r451, [%r450], 1;
	shr.u32 	%r452, %r1291, %r375;
	and.b32  	%r453, %r452, %r42;
	shl.b32 	%r454, %r453, 2;
	add.s32 	%r455, %r43, %r454;
	atom.shared.add.u32 	%r456, [%r455], 1;
	shr.u32 	%r457, %r1290, %r375;
	and.b32  	%r458, %r457, %r42;
	shl.b32 	%r459, %r458, 2;
	add.s32 	%r460, %r43, %r459;
	atom.shared.add.u32 	%r461, [%r460], 1;
	bar.sync 	0;
	setp.gt.u32 	%p19, %r1, 255;
	shl.b32 	%r462, %r1, 2;
	add.s32 	%r68, %r404, %r462;
	mov.b32 	%r1233, 0;
	@%p19 bra 	$L__BB45_33;
	ld.shared.u32 	%r464, [%r68];
	mov.b32 	%r465, 0;
	st.shared.u32 	[%r68], %r465;
	ld.shared.u32 	%r466, [%r68+1024];
	st.shared.u32 	[%r68+1024], %r464;
	add.s32 	%r467, %r466, %r464;
	ld.shared.u32 	%r468, [%r68+2048];
	st.shared.u32 	[%r68+2048], %r467;
	add.s32 	%r469, %r468, %r467;
	ld.shared.u32 	%r470, [%r68+3072];
	st.shared.u32 	[%r68+3072], %r469;
	add.s32 	%r471, %r470, %r469;
	ld.shared.u32 	%r472, [%r68+4096];
	st.shared.u32 	[%r68+4096], %r471;
	add.s32 	%r473, %r472, %r471;
	ld.shared.u32 	%r474, [%r68+5120];
	st.shared.u32 	[%r68+5120], %r473;
	add.s32 	%r475, %r474, %r473;
	ld.shared.u32 	%r476, [%r68+6144];
	st.shared.u32 	[%r68+6144], %r475;
	add.s32 	%r477, %r476, %r475;
	ld.shared.u32 	%r478, [%r68+7168];
	st.shared.u32 	[%r68+7168], %r477;
	add.s32 	%r479, %r478, %r477;
	ld.shared.u32 	%r480, [%r68+8192];
	st.shared.u32 	[%r68+8192], %r479;
	add.s32 	%r481, %r480, %r479;
	ld.shared.u32 	%r482, [%r68+9216];
	st.shared.u32 	[%r68+9216], %r481;
	add.s32 	%r483, %r482, %r481;
	ld.shared.u32 	%r484, [%r68+10240];
	st.shared.u32 	[%r68+10240], %r483;
	add.s32 	%r485, %r484, %r483;
	ld.shared.u32 	%r486, [%r68+11264];
	st.shared.u32 	[%r68+11264], %r485;
	add.s32 	%r1233, %r486, %r485;
$L__BB45_33:
	setp.gt.u32 	%p20, %r1, 255;
	shl.b32 	%r487, %r4, 8;
	add.s32 	%r488, %r487, %r1;
	mul.wide.s32 	%rd48, %r488, 4;
	add.s64 	%rd6, %rd2, %rd48;
	@%p20 bra 	$L__BB45_35;
	or.b32  	%r489, %r1233, 1073741824;
	st.volatile.global.u32 	[%rd6], %r489;
$L__BB45_35:
	ld.param.u64 	%rd208, [_ZN3cub18CUB_300001_SM_10006detail10radix_sort29DeviceRadixSortOnesweepKernelINS1_5radix10policy_hubIiN4cuda3std3__45tupleIJiiiiEEEyE10Policy1000ELNS0_9SortOrderE0EiSA_yiiNS1_21identity_decomposer_tEEEvPT5_SG_PT3_PKSH_PT1_PKSL_PT2_PKSP_T4_iiT6__param_3];
	ld.param.u64 	%rd204, [_ZN3cub18CUB_300001_SM_10006detail10radix_sort29DeviceRadixSortOnesweepKernelINS1_5radix10policy_hubIiN4cuda3std3__45tupleIJiiiiEEEyE10Policy1000ELNS0_9SortOrderE0EiSA_yiiNS1_21identity_decomposer_tEEEvPT5_SG_PT3_PKSH_PT1_PKSL_PT2_PKSP_T4_iiT6__param_2];
	setp.lt.u32 	%p21, %r1, 256;
	setp.eq.s32 	%p22, %r1233, 2688;
	and.pred  	%p23, %p21, %p22;
	selp.u32 	%r490, 1, 0, %p23;
	{ 
	.reg .pred 	%p1; 
	.reg .pred 	%p2; 
	setp.ne.u32 	%p1, %r490, 0; 
	bar.red.or.pred 	%p2, 0, %p1; 
	selp.u32 	%r491, 1, 0, %p2; 
	}
	setp.eq.s32 	%p24, %r491, 0;
	and.b32  	%r492, %r1, 992;
	and.b32  	%r493, %r1, 31;
	mul.lo.s32 	%r494, %r492, 7;
	or.b32  	%r495, %r494, %r493;
	cvt.u64.u32 	%rd7, %r495;
	add.s64 	%rd49, %rd7, %rd4;
	cvta.to.global.u64 	%rd50, %rd37;
	shl.b64 	%rd51, %rd49, 4;
	add.s64 	%rd9, %rd50, %rd51;
	cvt.u64.u32 	%rd10, %r1;
	cvta.to.global.u64 	%rd52, %rd204;
	mul.wide.u32 	%rd53, %r1, 8;
	add.s64 	%rd11, %rd52, %rd53;
	cvta.to.global.u64 	%rd54, %rd208;
	add.s64 	%rd12, %rd54, %rd53;
	@%p24 bra 	$L__BB45_95;
	setp.gt.u32 	%p25, %r1, 255;
	setp.gt.u32 	%p26, %r1, %r67;
	selp.b32 	%r71, 2688, 0, %p26;
	shl.b32 	%r497, %r1, 3;
	add.s32 	%r499, %r404, %r497;
	add.s32 	%r72, %r499, 43008;
	@%p25 bra 	$L__BB45_44;
	ld.global.u64 	%rd55, [%rd12];
	cvt.u64.u32 	%rd56, %r71;
	sub.s64 	%rd213, %rd55, %rd56;
	st.shared.u64 	[%r72], %rd213;
	setp.lt.s32 	%p27, %r4, 1;
	mov.u32 	%r1237, %r1233;
	@%p27 bra 	$L__BB45_43;
	mov.b32 	%r1235, -1;
	mov.u32 	%r1234, %r4;
	mov.u32 	%r1237, %r1233;
$L__BB45_39:
	add.s32 	%r76, %r1234, -1;
	shl.b32 	%r501, %r76, 8;
	add.s32 	%r502, %r501, %r1;
	mul.wide.s32 	%rd57, %r502, 4;
	add.s64 	%rd14, %rd2, %rd57;
$L__BB45_40:
	membar.cta;
	ld.volatile.global.u32 	%r77, [%rd14];
	setp.eq.s32 	%p28, %r77, 0;
	@%p28 bra 	$L__BB45_40;
	and.b32  	%r503, %r77, 1073741823;
	add.s32 	%r1237, %r503, %r1237;
	setp.gt.s32 	%p29, %r77, -1;
	vote.sync.ballot.b32 	%r1235, %p29, %r1235;
	setp.gt.u32 	%p31, %r1234, 1;
	and.pred  	%p32, %p29, %p31;
	mov.u32 	%r1234, %r76;
	@%p32 bra 	$L__BB45_39;
	ld.shared.u64 	%rd213, [%r72];
$L__BB45_43:
	or.b32  	%r504, %r1237, -2147483648;
	st.volatile.global.u32 	[%rd6], %r504;
	sub.s32 	%r505, %r1237, %r1233;
	cvt.s64.s32 	%rd58, %r505;
	add.s64 	%rd59, %rd213, %rd58;
	st.shared.u64 	[%r72], %rd59;
$L__BB45_44:
	ld.param.u64 	%rd205, [_ZN3cub18CUB_300001_SM_10006detail10radix_sort29DeviceRadixSortOnesweepKernelINS1_5radix10policy_hubIiN4cuda3std3__45tupleIJiiiiEEEyE10Policy1000ELNS0_9SortOrderE0EiSA_yiiNS1_21identity_decomposer_tEEEvPT5_SG_PT3_PKSH_PT1_PKSL_PT2_PKSP_T4_iiT6__param_2];
	setp.gt.u32 	%p33, %r1, 255;
	setp.lt.s32 	%p34, %r5, %r374;
	setp.eq.s64 	%p35, %rd205, 0;
	or.pred  	%p36, %p35, %p34;
	or.pred  	%p37, %p33, %p36;
	@%p37 bra 	$L__BB45_46;
	ld.shared.u64 	%rd60, [%r72];
	cvt.u64.u32 	%rd61, %r71;
	cvt.s64.s32 	%rd62, %r1233;
	add.s64 	%rd63, %rd61, %rd62;
	add.s64 	%rd64, %rd63, %rd60;
	st.global.u64 	[%rd11], %rd64;
$L__BB45_46:
	setp.gt.s32 	%p38, %r5, %r374;
	bar.sync 	0;
	shl.b32 	%r506, %r67, 3;
	add.s32 	%r508, %r404, %r506;
	ld.shared.u64 	%rd17, [%r508+43008];
	@%p38 bra 	$L__BB45_48;
	add.s64 	%rd65, %rd17, %rd7;
	shl.b64 	%rd66, %rd65, 2;
	add.s64 	%rd67, %rd1, %rd66;
	st.global.u32 	[%rd67], %r1224;
	st.global.u32 	[%rd67+128], %r1223;
	st.global.u32 	[%rd67+256], %r1222;
	st.global.u32 	[%rd67+384], %r1221;
	st.global.u32 	[%rd67+512], %r1220;
	st.global.u32 	[%rd67+640], %r1219;
	st.global.u32 	[%rd67+768], %r1218;
	bra.uni 	$L__BB45_62;
$L__BB45_48:
	cvt.u32.u64 	%r509, %rd7;
	mad.lo.s32 	%r81, %r4, -2688, %r374;
	setp.ge.s32 	%p39, %r509, %r81;
	add.s64 	%rd68, %rd17, %rd7;
	shl.b64 	%rd69, %rd68, 2;
	add.s64 	%rd18, %rd1, %rd69;
	@%p39 bra 	$L__BB45_50;
	st.global.u32 	[%rd18], %r1224;
$L__BB45_50:
	add.s32 	%r511, %r509, 32;
	setp.ge.s32 	%p40, %r511, %r81;
	@%p40 bra 	$L__BB45_52;
	st.global.u32 	[%rd18+128], %r1223;
$L__BB45_52:
	add.s32 	%r513, %r509, 64;
	setp.ge.s32 	%p41, %r513, %r81;
	@%p41 bra 	$L__BB45_54;
	st.global.u32 	[%rd18+256], %r1222;
$L__BB45_54:
	add.s32 	%r515, %r509, 96;
	setp.ge.s32 	%p42, %r515, %r81;
	@%p42 bra 	$L__BB45_56;
	st.global.u32 	[%rd18+384], %r1221;
$L__BB45_56:
	add.s32 	%r517, %r509, 128;
	setp.ge.s32 	%p43, %r517, %r81;
	@%p43 bra 	$L__BB45_58;
	st.global.u32 	[%rd18+512], %r1220;
$L__BB45_58:
	add.s32 	%r519, %r509, 160;
	setp.ge.s32 	%p44, %r519, %r81;
	@%p44 bra 	$L__BB45_60;
	st.global.u32 	[%rd18+640], %r1219;
$L__BB45_60:
	add.s32 	%r521, %r509, 192;
	setp.ge.s32 	%p45, %r521, %r81;
	@%p45 bra 	$L__BB45_62;
	st.global.u32 	[%rd18+768], %r1218;
$L__BB45_62:
	setp.gt.s32 	%p46, %r5, %r374;
	@%p46 bra 	$L__BB45_64;
	ld.global.u32 	%r1289, [%rd9];
	ld.global.u32 	%r1288, [%rd9+4];
	ld.global.u32 	%r1287, [%rd9+8];
	ld.global.u32 	%r1286, [%rd9+12];
	ld.global.u32 	%r1285, [%rd9+512];
	ld.global.u32 	%r1284, [%rd9+516];
	ld.global.u32 	%r1283, [%rd9+520];
	ld.global.u32 	%r1282, [%rd9+524];
	ld.global.u32 	%r1281, [%rd9+1024];
	ld.global.u32 	%r1280, [%rd9+1028];
	ld.global.u32 	%r1279, [%rd9+1032];
	ld.global.u32 	%r1278, [%rd9+1036];
	ld.global.u32 	%r1277, [%rd9+1536];
	ld.global.u32 	%r1276, [%rd9+1540];
	ld.global.u32 	%r1275, [%rd9+1544];
	ld.global.u32 	%r1274, [%rd9+1548];
	ld.global.u32 	%r1273, [%rd9+2048];
	ld.global.u32 	%r1272, [%rd9+2052];
	ld.global.u32 	%r1271, [%rd9+2056];
	ld.global.u32 	%r1270, [%rd9+2060];
	ld.global.u32 	%r1269, [%rd9+2560];
	ld.global.u32 	%r1268, [%rd9+2564];
	ld.global.u32 	%r1267, [%rd9+2568];
	ld.global.u32 	%r1266, [%rd9+2572];
	ld.global.u32 	%r1265, [%rd9+3072];
	ld.global.u32 	%r1264, [%rd9+3076];
	ld.global.u32 	%r1263, [%rd9+3080];
	ld.global.u32 	%r1262, [%rd9+3084];
	bra.uni 	$L__BB45_78;
$L__BB45_64:
	cvt.u32.u64 	%r523, %rd7;
	cvt.u32.u64 	%r524, %rd4;
	sub.s32 	%r110, %r374, %r524;
	setp.ge.s32 	%p47, %r523, %r110;
	mov.b32 	%r1286, 0;
	mov.u32 	%r1287, %r1286;
	mov.u32 	%r1288, %r1286;
	mov.u32 	%r1289, %r1286;
	@%p47 bra 	$L__BB45_66;
	ld.global.u32 	%r1289, [%rd9];
	ld.global.u32 	%r1288, [%rd9+4];
	ld.global.u32 	%r1287, [%rd9+8];
	ld.global.u32 	%r1286, [%rd9+12];
$L__BB45_66:
	add.s32 	%r527, %r523, 32;
	setp.ge.s32 	%p48, %r527, %r110;
	mov.b32 	%r1282, 0;
	mov.u32 	%r1283, %r1282;
	mov.u32 	%r1284, %r1282;
	mov.u32 	%r1285, %r1282;
	@%p48 bra 	$L__BB45_68;
	ld.global.u32 	%r1285, [%rd9+512];
	ld.global.u32 	%r1284, [%rd9+516];
	ld.global.u32 	%r1283, [%rd9+520];
	ld.global.u32 	%r1282, [%rd9+524];
$L__BB45_68:
	add.s32 	%r530, %r523, 64;
	setp.ge.s32 	%p49, %r530, %r110;
	mov.b32 	%r1278, 0;
	mov.u32 	%r1279, %r1278;
	mov.u32 	%r1280, %r1278;
	mov.u32 	%r1281, %r1278;
	@%p49 bra 	$L__BB45_70;
	ld.global.u32 	%r1281, [%rd9+1024];
	ld.global.u32 	%r1280, [%rd9+1028];
	ld.global.u32 	%r1279, [%rd9+1032];
	ld.global.u32 	%r1278, [%rd9+1036];
$L__BB45_70:
	add.s32 	%r533, %r523, 96;
	setp.ge.s32 	%p50, %r533, %r110;
	mov.b32 	%r1274, 0;
	mov.u32 	%r1275, %r1274;
	mov.u32 	%r1276, %r1274;
	mov.u32 	%r1277, %r1274;
	@%p50 bra 	$L__BB45_72;
	ld.global.u32 	%r1277, [%rd9+1536];
	ld.global.u32 	%r1276, [%rd9+1540];
	ld.global.u32 	%r1275, [%rd9+1544];
	ld.global.u32 	%r1274, [%rd9+1548];
$L__BB45_72:
	add.s32 	%r536, %r523, 128;
	setp.ge.s32 	%p51, %r536, %r110;
	mov.b32 	%r1270, 0;
	mov.u32 	%r1271, %r1270;
	mov.u32 	%r1272, %r1270;
	mov.u32 	%r1273, %r1270;
	@%p51 bra 	$L__BB45_74;
	ld.global.u32 	%r1273, [%rd9+2048];
	ld.global.u32 	%r1272, [%rd9+2052];
	ld.global.u32 	%r1271, [%rd9+2056];
	ld.global.u32 	%r1270, [%rd9+2060];
$L__BB45_74:
	add.s32 	%r539, %r523, 160;
	setp.ge.s32 	%p52, %r539, %r110;
	mov.b32 	%r1266, 0;
	mov.u32 	%r1267, %r1266;
	mov.u32 	%r1268, %r1266;
	mov.u32 	%r1269, %r1266;
	@%p52 bra 	$L__BB45_76;
	ld.global.u32 	%r1269, [%rd9+2560];
	ld.global.u32 	%r1268, [%rd9+2564];
	ld.global.u32 	%r1267, [%rd9+2568];
	ld.global.u32 	%r1266, [%rd9+2572];
$L__BB45_76:
	add.s32 	%r542, %r523, 192;
	setp.ge.s32 	%p53, %r542, %r110;
	mov.b32 	%r1262, 0;
	mov.u32 	%r1263, %r1262;
	mov.u32 	%r1264, %r1262;
	mov.u32 	%r1265, %r1262;
	@%p53 bra 	$L__BB45_78;
	ld.global.u32 	%r1265, [%rd9+3072];
	ld.global.u32 	%r1264, [%rd9+3076];
	ld.global.u32 	%r1263, [%rd9+3080];
	ld.global.u32 	%r1262, [%rd9+3084];
$L__BB45_78:
	setp.gt.s32 	%p54, %r5, %r374;
	@%p54 bra 	$L__BB45_80;
	ld.param.u64 	%rd210, [_ZN3cub18CUB_300001_SM_10006detail10radix_sort29DeviceRadixSortOnesweepKernelINS1_5radix10policy_hubIiN4cuda3std3__45tupleIJiiiiEEEyE10Policy1000ELNS0_9SortOrderE0EiSA_yiiNS1_21identity_decomposer_tEEEvPT5_SG_PT3_PKSH_PT1_PKSL_PT2_PKSP_T4_iiT6__param_6];
	add.s64 	%rd70, %rd17, %rd7;
	cvta.to.global.u64 	%rd71, %rd210;
	shl.b64 	%rd72, %rd70, 4;
	add.s64 	%rd73, %rd71, %rd72;
	st.global.u32 	[%rd73], %r1289;
	st.global.u32 	[%rd73+4], %r1288;
	st.global.u32 	[%rd73+8], %r1287;
	st.global.u32 	[%rd73+12], %r1286;
	st.global.u32 	[%rd73+512], %r1285;
	st.global.u32 	[%rd73+516], %r1284;
	st.global.u32 	[%rd73+520], %r1283;
	st.global.u32 	[%rd73+524], %r1282;
	st.global.u32 	[%rd73+1024], %r1281;
	st.global.u32 	[%rd73+1028], %r1280;
	st.global.u32 	[%rd73+1032], %r1279;
	st.global.u32 	[%rd73+1036], %r1278;
	st.global.u32 	[%rd73+1536], %r1277;
	st.global.u32 	[%rd73+1540], %r1276;
	st.global.u32 	[%rd73+1544], %r1275;
	st.global.u32 	[%rd73+1548], %r1274;
	st.global.u32 	[%rd73+2048], %r1273;
	st.global.u32 	[%rd73+2052], %r1272;
	st.global.u32 	[%rd73+2056], %r1271;
	st.global.u32 	[%rd73+2060], %r1270;
	st.global.u32 	[%rd73+2560], %r1269;
	st.global.u32 	[%rd73+2564], %r1268;
	st.global.u32 	[%rd73+2568], %r1267;
	st.global.u32 	[%rd73+2572], %r1266;
	st.global.u32 	[%rd73+3072], %r1265;
	st.global.u32 	[%rd73+3076], %r1264;
	st.global.u32 	[%rd73+3080], %r1263;
	st.global.u32 	[%rd73+3084], %r1262;
	bra.uni 	$L__BB45_94;
$L__BB45_80:
	ld.param.u64 	%rd211, [_ZN3cub18CUB_300001_SM_10006detail10radix_sort29DeviceRadixSortOnesweepKernelINS1_5radix10policy_hubIiN4cuda3std3__45tupleIJiiiiEEEyE10Policy1000ELNS0_9SortOrderE0EiSA_yiiNS1_21identity_decomposer_tEEEvPT5_SG_PT3_PKSH_PT1_PKSL_PT2_PKSP_T4_iiT6__param_6];
	cvt.u32.u64 	%r543, %rd7;
	mad.lo.s32 	%r191, %r4, -2688, %r374;
	setp.ge.s32 	%p55, %r543, %r191;
	add.s64 	%rd74, %rd17, %rd7;
	cvta.to.global.u64 	%rd75, %rd211;
	shl.b64 	%rd76, %rd74, 4;
	add.s64 	%rd19, %rd75, %rd76;
	@%p55 bra 	$L__BB45_82;
	st.global.u32 	[%rd19], %r1289;
	st.global.u32 	[%rd19+4], %r1288;
	st.global.u32 	[%rd19+8], %r1287;
	st.global.u32 	[%rd19+12], %r1286;
$L__BB45_82:
	add.s32 	%r545, %r543, 32;
	setp.ge.s32 	%p56, %r545, %r191;
	@%p56 bra 	$L__BB45_84;
	st.global.u32 	[%rd19+512], %r1285;
	st.global.u32 	[%rd19+516], %r1284;
	st.global.u32 	[%rd19+520], %r1283;
	st.global.u32 	[%rd19+524], %r1282;
$L__BB45_84:
	add.s32 	%r547, %r543, 64;
	setp.ge.s32 	%p57, %r547, %r191;
	@%p57 bra 	$L__BB45_86;
	st.global.u32 	[%rd19+1024], %r1281;
	st.global.u32 	[%rd19+1028], %r1280;
	st.global.u32 	[%rd19+1032], %r1279;
	st.global.u32 	[%rd19+1036], %r1278;
$L__BB45_86:
	add.s32 	%r549, %r543, 96;
	setp.ge.s32 	%p58, %r549, %r191;
	@%p58 bra 	$L__BB45_88;
	st.global.u32 	[%rd19+1536], %r1277;
	st.global.u32 	[%rd19+1540], %r1276;
	st.global.u32 	[%rd19+1544], %r1275;
	st.global.u32 	[%rd19+1548], %r1274;
$L__BB45_88:
	add.s32 	%r551, %r543, 128;
	setp.ge.s32 	%p59, %r551, %r191;
	@%p59 bra 	$L__BB45_90;
	st.global.u32 	[%rd19+2048], %r1273;
	st.global.u32 	[%rd19+2052], %r1272;
	st.global.u32 	[%rd19+2056], %r1271;
	st.global.u32 	[%rd19+2060], %r1270;
$L__BB45_90:
	add.s32 	%r553, %r543, 160;
	setp.ge.s32 	%p60, %r553, %r191;
	@%p60 bra 	$L__BB45_92;
	st.global.u32 	[%rd19+2560], %r1269;
	st.global.u32 	[%rd19+2564], %r1268;
	st.global.u32 	[%rd19+2568], %r1267;
	st.global.u32 	[%rd19+2572], %r1266;
$L__BB45_92:
	add.s32 	%r555, %r543, 192;
	setp.ge.s32 	%p61, %r555, %r191;
	@%p61 bra 	$L__BB45_94;
	st.global.u32 	[%rd19+3072], %r1265;
	st.global.u32 	[%rd19+3076], %r1264;
	st.global.u32 	[%rd19+3080], %r1263;
	st.global.u32 	[%rd19+3084], %r1262;
$L__BB45_94:
	// begin inline asm
	exit;
	// end inline asm
	mov.u32 	%r1290, %r1218;
	mov.u32 	%r1291, %r1219;
	mov.u32 	%r1292, %r1220;
	mov.u32 	%r1293, %r1221;
	mov.u32 	%r1294, %r1222;
	mov.u32 	%r1295, %r1223;
	mov.u32 	%r1296, %r1224;
$L__BB45_95:
	mul.hi.u32 	%r556, %r1, 357913942;
	add.s32 	%r557, %r556, %r1;
	shl.b32 	%r558, %r557, 2;
	mov.u32 	%r559, _ZZN3cub18CUB_300001_SM_10006detail10radix_sort29DeviceRadixSortOnesweepKernelINS1_5radix10policy_hubIiN4cuda3std3__45tupleIJiiiiEEEyE10Policy1000ELNS0_9SortOrderE0EiSA_yiiNS1_21identity_decomposer_tEEEvPT5_SG_PT3_PKSH_PT1_PKSL_PT2_PKSP_T4_iiT6_E1s;
	add.s32 	%r560, %r559, %r558;
	add.s32 	%r199, %r560, 13328;
	st.shared.u32 	[%r560+13328], %r1233;
	bar.sync 	0;
	setp.gt.u32 	%p62, %r1, 31;
	@%p62 bra 	$L__BB45_97;
	mad.lo.s32 	%r592, %r1, 52, %r559;
	ld.shared.u32 	%r593, [%r592+13328];
	ld.shared.u32 	%r594, [%r592+13332];
	ld.shared.u32 	%r595, [%r592+13336];
	ld.shared.u32 	%r596, [%r592+13340];
	ld.shared.u32 	%r597, [%r592+13344];
	ld.shared.u32 	%r598, [%r592+13348];
	ld.shared.u32 	%r599, [%r592+13352];
	ld.shared.u32 	%r600, [%r592+13356];
	ld.shared.u32 	%r601, [%r592+13360];
	ld.shared.u32 	%r602, [%r592+13364];
	ld.shared.u32 	%r603, [%r592+13368];
	ld.shared.u32 	%r604, [%r592+13372];
	add.s32 	%r605, %r594, %r593;
	add.s32 	%r606, %r605, %r595;
	add.s32 	%r607, %r606, %r596;
	add.s32 	%r608, %r607, %r597;
	add.s32 	%r609, %r608, %r598;
	add.s32 	%r610, %r609, %r599;
	add.s32 	%r611, %r610, %r600;
	add.s32 	%r612, %r611, %r601;
	add.s32 	%r613, %r612, %r602;
	add.s32 	%r614, %r613, %r603;
	add.s32 	%r565, %r614, %r604;
	mov.b32 	%r563, 1;
	mov.b32 	%r588, 0;
	mov.b32 	%r590, -1;
	// begin inline asm
	{  .reg .s32 r0;  .reg .pred p;  shfl.sync.up.b32 r0|p, %r565, %r563, %r588, %r590;  @p add.s32 r0, r0, %r565;  mov.s32 %r561, r0;}
	// end inline asm
	mov.b32 	%r569, 2;
	// begin inline asm
	{  .reg .s32 r0;  .reg .pred p;  shfl.sync.up.b32 r0|p, %r561, %r569, %r588, %r590;  @p add.s32 r0, r0, %r561;  mov.s32 %r567, r0;}
	// end inline asm
	mov.b32 	%r575, 4;
	// begin inline asm
	{  .reg .s32 r0;  .reg .pred p;  shfl.sync.up.b32 r0|p, %r567, %r575, %r588, %r590;  @p add.s32 r0, r0, %r567;  mov.s32 %r573, r0;}
	// end inline asm
	mov.b32 	%r581, 8;
	// begin inline asm
	{  .reg .s32 r0;  .reg .pred p;  shfl.sync.up.b32 r0|p, %r573, %r581, %r588, %r590;  @p add.s32 r0, r0, %r573;  mov.s32 %r579, r0;}
	// end inline asm
	mov.b32 	%r587, 16;
	// begin inline asm
	{  .reg .s32 r0;  .reg .pred p;  shfl.sync.up.b32 r0|p, %r579, %r587, %r588, %r590;  @p add.s32 r0, r0, %r579;  mov.s32 %r585, r0;}
	// end inline asm
	sub.s32 	%r615, %r585, %r565;
	add.s32 	%r616, %r593, %r615;
	add.s32 	%r617, %r594, %r616;
	add.s32 	%r618, %r595, %r617;
	add.s32 	%r619, %r596, %r618;
	add.s32 	%r620, %r597, %r619;
	add.s32 	%r621, %r598, %r620;
	add.s32 	%r622, %r599, %r621;
	add.s32 	%r623, %r600, %r622;
	add.s32 	%r624, %r601, %r623;
	add.s32 	%r625, %r602, %r624;
	add.s32 	%r626, %r603, %r625;
	st.shared.u32 	[%r592+13328], %r615;
	st.shared.u32 	[%r592+13332], %r616;
	st.shared.u32 	[%r592+13336], %r617;
	st.shared.u32 	[%r592+13340], %r618;
	st.shared.u32 	[%r592+13344], %r619;
	st.shared.u32 	[%r592+13348], %r620;
	st.shared.u32 	[%r592+13352], %r621;
	st.shared.u32 	[%r592+13356], %r622;
	st.shared.u32 	[%r592+13360], %r623;
	st.shared.u32 	[%r592+13364], %r624;
	st.shared.u32 	[%r592+13368], %r625;
	st.shared.u32 	[%r592+13372], %r626;
$L__BB45_97:
	shl.b32 	%r627, %r1, 2;
	add.s32 	%r200, %r559, %r627;
	setp.gt.u32 	%p63, %r1, 255;
	bar.sync 	0;
	ld.shared.u32 	%r201, [%r199];
	@%p63 bra 	$L__BB45_99;
	ld.shared.u32 	%r629, [%r200];
	add.s32 	%r630, %r629, %r201;
	st.shared.u32 	[%r200], %r630;
	ld.shared.u32 	%r631, [%r200+1024];
	add.s32 	%r632, %r631, %r201;
	st.shared.u32 	[%r200+1024], %r632;
	ld.shared.u32 	%r633, [%r200+2048];
	add.s32 	%r634, %r633, %r201;
	st.shared.u32 	[%r200+2048], %r634;
	ld.shared.u32 	%r635, [%r200+3072];
	add.s32 	%r636, %r635, %r201;
	st.shared.u32 	[%r200+3072], %r636;
	ld.shared.u32 	%r637, [%r200+4096];
	add.s32 	%r638, %r637, %r201;
	st.shared.u32 	[%r200+4096], %r638;
	ld.shared.u32 	%r639, [%r200+5120];
	add.s32 	%r640, %r639, %r201;
	st.shared.u32 	[%r200+5120], %r640;
	ld.shared.u32 	%r641, [%r200+6144];
	add.s32 	%r642, %r641, %r201;
	st.shared.u32 	[%r200+6144], %r642;
	ld.shared.u32 	%r643, [%r200+7168];
	add.s32 	%r644, %r643, %r201;
	st.shared.u32 	[%r200+7168], %r644;
	ld.shared.u32 	%r645, [%r200+8192];
	add.s32 	%r646, %r645, %r201;
	st.shared.u32 	[%r200+8192], %r646;
	ld.shared.u32 	%r647, [%r200+9216];
	add.s32 	%r648, %r647, %r201;
	st.shared.u32 	[%r200+9216], %r648;
	ld.shared.u32 	%r649, [%r200+10240];
	add.s32 	%r650, %r649, %r201;
	st.shared.u32 	[%r200+10240], %r650;
	ld.shared.u32 	%r651, [%r200+11264];
	add.s32 	%r652, %r651, %r201;
	st.shared.u32 	[%r200+11264], %r652;
$L__BB45_99:
	shl.b32 	%r679, %r1, 5;
	and.b32  	%r680, %r679, 31744;
	add.s32 	%r202, %r559, %r680;
	bar.sync 	0;
	// begin inline asm
	mov.u32 %r653, %lanemask_le;
	// end inline asm
	shr.u32 	%r682, %r1296, %r375;
	and.b32  	%r676, %r682, %r42;
	mov.b32 	%r656, 1;
	// begin inline asm
	{
    .reg .pred p;
    and.b32 %r654, %r676, %r656;    setp.ne.u32 p, %r654, 0;
    vote.ballot.sync.b32 %r654, p, 0xffffffff;
    @!p not.b32 %r654, %r654;
}

	// end inline asm
	mov.b32 	%r659, 2;
	// begin inline asm
	{
    .reg .pred p;
    and.b32 %r657, %r676, %r659;    setp.ne.u32 p, %r657, 0;
    vote.ballot.sync.b32 %r657, p, 0xffffffff;
    @!p not.b32 %r657, %r657;
}

	// end inline asm
	and.b32  	%r683, %r657, %r654;
	mov.b32 	%r662, 4;
	// begin inline asm
	{
    .reg .pred p;
    and.b32 %r660, %r676, %r662;    setp.ne.u32 p, %r660, 0;
    vote.ballot.sync.b32 %r660, p, 0xffffffff;
    @!p not.b32 %r660, %r660;
}

	// end inline asm
	and.b32  	%r684, %r660, %r683;
	mov.b32 	%r665, 8;
	// begin inline asm
	{
    .reg .pred p;
    and.b32 %r663, %r676, %r665;    setp.ne.u32 p, %r663, 0;
    vote.ballot.sync.b32 %r663, p, 0xffffffff;
    @!p not.b32 %r663, %r663;
}

	// end inline asm
	and.b32  	%r685, %r663, %r684;
	mov.b32 	%r668, 16;
	// begin inline asm
	{
    .reg .pred p;
    and.b32 %r666, %r676, %r668;    setp.ne.u32 p, %r666, 0;
    vote.ballot.sync.b32 %r666, p, 0xffffffff;
    @!p not.b32 %r666, %r666;
}

	// end inline asm
	and.b32  	%r686, %r666, %r685;
	mov.b32 	%r671, 32;
	// begin inline asm
	{
    .reg .pred p;
    and.b32 %r669, %r676, %r671;    setp.ne.u32 p, %r669, 0;
    vote.ballot.sync.b32 %r669, p, 0xffffffff;
    @!p not.b32 %r669, %r669;
}

	// end inline asm
	and.b32  	%r687, %r669, %r686;
	mov.b32 	%r674, 64;
	// begin inline asm
	{
    .reg .pred p;
    and.b32 %r672, %r676, %r674;    setp.ne.u32 p, %r672, 0;
    vote.ballot.sync.b32 %r672, p, 0xffffffff;
    @!p not.b32 %r672, %r672;
}

	// end inline asm
	and.b32  	%r688, %r672, %r687;
	mov.b32 	%r677, 128;
	// begin inline asm
	{
    .reg .pred p;
    and.b32 %r675, %r676, %r677;    setp.ne.u32 p, %r675, 0;
    vote.ballot.sync.b32 %r675, p, 0xffffffff;
    @!p not.b32 %r675, %r675;
}

	// end inline asm
	and.b32  	%r689, %r675, %r688;
	clz.b32 	%r690, %r689;
	sub.s32 	%r205, 31, %r690;
	and.b32  	%r691, %r653, %r689;
	popc.b32 	%r206, %r691;
	setp.ne.s32 	%p64, %r377, %r205;
	mov.b32 	%r1297, 0;
	@%p64 bra 	$L__BB45_101;
	shl.b32 	%r692, %r676, 2;
	add.s32 	%r693, %r202, %r692;
	atom.shared.add.u32 	%r1297, [%r693], %r206;
$L__BB45_101:
	shfl.sync.idx.b32	%r719|%p65, %r1297, %r205, 31, -1;
	add.s32 	%r209, %r206, %r719;
	shr.u32 	%r720, %r1295, %r375;
	and.b32  	%r716, %r720, %r42;
	mov.b32 	%r696, 1;
	// begin inline asm
	{
    .reg .pred p;
    and.b32 %r694, %r716, %r696;    setp.ne.u32 p, %r694, 0;
    vote.ballot.sync.b32 %r694, p, 0xffffffff;
    @!p not.b32 %r694, %r694;
}

	// end inline asm
	mov.b32 	%r699, 2;
	// begin inline asm
	{
    .reg .pred p;
    and.b32 %r697, %r716, %r699;    setp.ne.u32 p, %r697, 0;
    vote.ballot.sync.b32 %r697, p, 0xffffffff;
    @!p not.b32 %r697, %r697;
}

	// end inline asm
	and.b32  	%r721, %r697, %r694;
	mov.b32 	%r702, 4;
	// begin inline asm
	{
    .reg .pred p;
    and.b32 %r700, %r716, %r702;    setp.ne.u32 p, %r700, 0;
    vote.ballot.sync.b32 %r700, p, 0xffffffff;
    @!p not.b32 %r700, %r700;
}

	// end inline asm
	and.b32  	%r722, %r700, %r721;
	mov.b32 	%r705, 8;
	// begin inline asm
	{
    .reg .pred p;
    and.b32 %r703, %r716, %r705;    setp.ne.u32 p, %r703, 0;
    vote.ballot.sync.b32 %r703, p, 0xffffffff;
    @!p not.b32 %r703, %r703;
}

	// end inline asm
	and.b32  	%r723, %r703, %r722;
	mov.b32 	%r708, 16;
	// begin inline asm
	{
    .reg .pred p;
    and.b32 %r706, %r716, %r708;    setp.ne.u32 p, %r706, 0;
    vote.ballot.sync.b32 %r706, p, 0xffffffff;
    @!p not.b32 %r706, %r706;
}

	// end inline asm
	and.b32  	%r724, %r706, %r723;
	mov.b32 	%r711, 32;
	// begin inline asm
	{
    .reg .pred p;
    and.b32 %r709, %r716, %r711;    setp.ne.u32 p, %r709, 0;
    vote.ballot.sync.b32 %r709, p, 0xffffffff;
    @!p not.b32 %r709, %r709;
}

	// end inline asm
	and.b32  	%r725, %r709, %r724;
	mov.b32 	%r714, 64;
	// begin inline asm
	{
    .reg .pred p;
    and.b32 %r712, %r716, %r714;    setp.ne.u32 p, %r712, 0;
    vote.ballot.sync.b32 %r712, p, 0xffffffff;
    @!p not.b32 %r712, %r712;
}

	// end inline asm
	and.b32  	%r726, %r712, %r725;
	mov.b32 	%r717, 128;
	// begin inline asm
	{
    .reg .pred p;
    and.b32 %r715, %r716, %r717;    setp.ne.u32 p, %r715, 0;
    vote.ballot.sync.b32 %r715, p, 0xffffffff;
    @!p not.b32 %r715, %r715;
}

	// end inline asm
	and.b32  	%r727, %r715, %r726;
	clz.b32 	%r728, %r727;
	sub.s32 	%r211, 31, %r728;
	and.b32  	%r729, %r653, %r727;
	popc.b32 	%r212, %r729;
	setp.ne.s32 	%p66, %r377, %r211;
	mov.b32 	%r1298, 0;
	@%p66 bra 	$L__BB45_103;
	shl.b32 	%r730, %r716, 2;
	add.s32 	%r731, %r202, %r730;
	atom.shared.add.u32 	%r1298, [%r731], %r212;
$L__BB45_103:
	shfl.sync.idx.b32	%r757|%p67, %r1298, %r211, 31, -1;
	add.s32 	%r215, %r212, %r757;
	shr.u32 	%r758, %r1294, %r375;
	and.b32  	%r754, %r758, %r42;
	mov.b32 	%r734, 1;
	// begin inline asm
	{
    .reg .pred p;
    and.b32 %r732, %r754, %r734;    setp.ne.u32 p, %r732, 0;
    vote.ballot.sync.b32 %r732, p, 0xffffffff;
    @!p not.b32 %r732, %r732;
}

	// end inline asm
	mov.b32 	%r737, 2;
	// begin inline asm
	{
    .reg .pred p;
    and.b32 %r735, %r754, %r737;    setp.ne.u32 p, %r735, 0;
    vote.ballot.sync.b32 %r735, p, 0xffffffff;
    @!p not.b32 %r735, %r735;
}

	// end inline asm
	and.b32  	%r759, %r735, %r732;
	mov.b32 	%r740, 4;
	// begin inline asm
	{
    .reg .pred p;
    and.b32 %r738, %r754, %r740;    setp.ne.u32 p, %r738, 0;
    vote.ballot.sync.b32 %r738, p, 0xffffffff;
    @!p not.b32 %r738, %r738;
}

	// end inline asm
	and.b32  	%r760, %r738, %r759;
	mov.b32 	%r743, 8;
	// begin inline asm
	{
    .reg .pred p;
    and.b32 %r741, %r754, %r743;    setp.ne.u32 p, %r741, 0;
    vote.ballot.sync.b32 %r741, p, 0xffffffff;
    @!p not.b32 %r741, %r741;
}

	// end inline asm
	and.b32  	%r761, %r741, %r760;
	mov.b32 	%r746, 16;
	// begin inline asm
	{
    .reg .pred p;
    and.b32 %r744, %r754, %r746;    setp.ne.u32 p, %r744, 0;
    vote.ballot.sync.b32 %r744, p, 0xffffffff;
    @!p not.b32 %r744, %r744;
}

	// end inline asm
	and.b32  	%r762, %r744, %r761;
	mov.b32 	%r749, 32;
	// begin inline asm
	{
    .reg .pred p;
    and.b32 %r747, %r754, %r749;    setp.ne.u32 p, %r747, 0;
    vote.ballot.sync.b32 %r747, p, 0xffffffff;
    @!p not.b32 %r747, %r747;
}

	// end inline asm
	and.b32  	%r763, %r747, %r762;
	mov.b32 	%r752, 64;
	// begin inline asm
	{
    .reg .pred p;
    and.b32 %r750, %r754, %r752;    setp.ne.u32 p, %r750, 0;
    vote.ballot.sync.b32 %r750, p, 0xffffffff;
    @!p not.b32 %r750, %r750;
}

	// end inline asm
	and.b32  	%r764, %r750, %r763;
	mov.b32 	%r755, 128;
	// begin inline asm
	{
    .reg .pred p;
    and.b32 %r753, %r754, %r755;    setp.ne.u32 p, %r753, 0;
    vote.ballot.sync.b32 %r753, p, 0xffffffff;
    @!p not.b32 %r753, %r753;
}

	// end inline asm
	and.b32  	%r765, %r753, %r764;
	clz.b32 	%r766, %r765;
	sub.s32 	%r217, 31, %r766;
	and.b32  	%r767, %r653, %r765;
	popc.b32 	%r218, %r767;
	setp.ne.s32 	%p68, %r377, %r217;
	mov.b32 	%r1299, 0;
	@%p68 bra 	$L__BB45_105;
	shl.b32 	%r768, %r754, 2;
	add.s32 	%r769, %r202, %r768;
	atom.shared.add.u32 	%r1299, [%r769], %r218;
$L__BB45_105:
	shfl.sync.idx.b32	%r795|%p69, %r1299, %r217, 31, -1;
	add.s32 	%r221, %r218, %r795;
	shr.u32 	%r796, %r1293, %r375;
	and.b32  	%r792, %r796, %r42;
	mov.b32 	%r772, 1;
	// begin inline asm
	{
    .reg .pred p;
    and.b32 %r770, %r792, %r772;    setp.ne.u32 p, %r770, 0;
    vote.ballot.sync.b32 %r770, p, 0xffffffff;
    @!p not.b32 %r770, %r770;
}

	// end inline asm
	mov.b32 	%r775, 2;
	// begin inline asm
	{
    .reg .pred p;
    and.b32 %r773, %r792, %r775;    setp.ne.u32 p, %r773, 0;
    vote.ballot.sync.b32 %r773, p, 0xffffffff;
    @!p not.b32 %r773, %r773;
}

	// end inline asm
	and.b32  	%r797, %r773, %r770;
	mov.b32 	%r778, 4;
	// begin inline asm
	{
    .reg .pred p;
    and.b32 %r776, %r792, %r778;    setp.ne.u32 p, %r776, 0;
    vote.ballot.sync.b32 %r776, p, 0xffffffff;
    @!p not.b32 %r776, %r776;
}

	// end inline asm
	and.b32  	%r798, %r776, %r797;
	mov.b32 	%r781, 8;
	// begin inline asm
	{
    .reg .pred p;
    and.b32 %r779, %r792, %r781;    setp.ne.u32 p, %r779, 0;
    vote.ballot.sync.b32 %r779, p, 0xffffffff;
    @!p not.b32 %r779, %r779;
}

	// end inline asm
	and.b32  	%r799, %r779, %r798;
	mov.b32 	%r784, 16;
	// begin inline asm
	{
    .reg .pred p;
    and.b32 %r782, %r792, %r784;    setp.ne.u32 p, %r782, 0;
    vote.ballot.sync.b32 %r782, p, 0xffffffff;
    @!p not.b32 %r782, %r782;
}

	// end inline asm
	and.b32  	%r800, %r782, %r799;
	mov.b32 	%r787, 32;
	// begin inline asm
	{
    .reg .pred p;
    and.b32 %r785, %r792, %r787;    setp.ne.u32 p, %r785, 0;
    vote.ballot.sync.b32 %r785, p, 0xffffffff;
    @!p not.b32 %r785, %r785;
}

	// end inline asm
	and.b32  	%r801, %r785, %r800;
	mov.b32 	%r790, 64;
	// begin inline asm
	{
    .reg .pred p;
    and.b32 %r788, %r792, %r790;    setp.ne.u32 p, %r788, 0;
    vote.ballot.sync.b32 %r788, p, 0xffffffff;
    @!p not.b32 %r788, %r788;
}

	// end inline asm
	and.b32  	%r802, %r788, %r801;
	mov.b32 	%r793, 128;
	// begin inline asm
	{
    .reg .pred p;
    and.b32 %r791, %r792, %r793;    setp.ne.u32 p, %r791, 0;
    vote.ballot.sync.b32 %r791, p, 0xffffffff;
    @!p not.b32 %r791, %r791;
}

	// end inline asm
	and.b32  	%r803, %r791, %r802;
	clz.b32 	%r804, %r803;
	sub.s32 	%r223, 31, %r804;
	and.b32  	%r805, %r653, %r803;
	popc.b32 	%r224, %r805;
	setp.ne.s32 	%p70, %r377, %r223;
	mov.b32 	%r1300, 0;
	@%p70 bra 	$L__BB45_107;
	shl.b32 	%r806, %r792, 2;
	add.s32 	%r807, %r202, %r806;
	atom.shared.add.u32 	%r1300, [%r807], %r224;
$L__BB45_107:
	shfl.sync.idx.b32	%r833|%p71, %r1300, %r223, 31, -1;
	add.s32 	%r227, %r224, %r833;
	shr.u32 	%r834, %r1292, %r375;
	and.b32  	%r830, %r834, %r42;
	mov.b32 	%r810, 1;
	// begin inline asm
	{
    .reg .pred p;
    and.b32 %r808, %r830, %r810;    setp.ne.u32 p, %r808, 0;
    vote.ballot.sync.b32 %r808, p, 0xffffffff;
    @!p not.b32 %r808, %r808;
}

	// end inline asm
	mov.b32 	%r813, 2;
	// begin inline asm
	{
    .reg .pred p;
    and.b32 %r811, %r830, %r813;    setp.ne.u32 p, %r811, 0;
    vote.ballot.sync.b32 %r811, p, 0xffffffff;
    @!p not.b32 %r811, %r811;
}

	// end inline asm
	and.b32  	%r835, %r811, %r808;
	mov.b32 	%r816, 4;
	// begin inline asm
	{
    .reg .pred p;
    and.b32 %r814, %r830, %r816;    setp.ne.u32 p, %r814, 0;
    vote.ballot.sync.b32 %r814, p, 0xffffffff;
    @!p not.b32 %r814, %r814;
}

	// end inline asm
	and.b32  	%r836, %r814, %r835;
	mov.b32 	%r819, 8;
	// begin inline asm
	{
    .reg .pred p;
    and.b32 %r817, %r830, %r819;    setp.ne.u32 p, %r817, 0;
    vote.ballot.sync.b32 %r817, p, 0xffffffff;
    @!p not.b32 %r817, %r817;
}

	// end inline asm
	and.b32  	%r837, %r817, %r836;
	mov.b32 	%r822, 16;
	// begin inline asm
	{
    .reg .pred p;
    and.b32 %r820, %r830, %r822;    setp.ne.u32 p, %r820, 0;
    vote.ballot.sync.b32 %r820, p, 0xffffffff;
    @!p not.b32 %r820, %r820;
}

	// end inline asm
	and.b32  	%r838, %r820, %r837;
	mov.b32 	%r825, 32;
	// begin inline asm
	{
    .reg .pred p;
    and.b32 %r823, %r830, %r825;    setp.ne.u32 p, %r823, 0;
    vote.ballot.sync.b32 %r823, p, 0xffffffff;
    @!p not.b32 %r823, %r823;
}

	// end inline asm
	and.b32  	%r839, %r823, %r838;
	mov.b32 	%r828, 64;
	// begin inline asm
	{
    .reg .pred p;
    and.b32 %r826, %r830, %r828;    setp.ne.u32 p, %r826, 0;
    vote.ballot.sync.b32 %r826, p, 0xffffffff;
    @!p not.b32 %r826, %r826;
}

	// end inline asm
	and.b32  	%r840, %r826, %r839;
	mov.b32 	%r831, 128;
	// begin inline asm
	{
    .reg .pred p;
    and.b32 %r829, %r830, %r831;    setp.ne.u32 p, %r829, 0;
    vote.ballot.sync.b32 %r829, p, 0xffffffff;
    @!p not.b32 %r829, %r829;
}

	// end inline asm
	and.b32  	%r841, %r829, %r840;
	clz.b32 	%r842, %r841;
	sub.s32 	%r229, 31, %r842;
	and.b32  	%r843, %r653, %r841;
	popc.b32 	%r230, %r843;
	setp.ne.s32 	%p72, %r377, %r229;
	mov.b32 	%r1301, 0;
	@%p72 bra 	$L__BB45_109;
	shl.b32 	%r844, %r830, 2;
	add.s32 	%r845, %r202, %r844;
	atom.shared.add.u32 	%r1301, [%r845], %r230;
$L__BB45_109:
	shfl.sync.idx.b32	%r871|%p73, %r1301, %r229, 31, -1;
	add.s32 	%r233, %r230, %r871;
	shr.u32 	%r872, %r1291, %r375;
	and.b32  	%r868, %r872, %r42;
	mov.b32 	%r848, 1;
	// begin inline asm
	{
    .reg .pred p;
    and.b32 %r846, %r868, %r848;    setp.ne.u32 p, %r846, 0;
    vote.ballot.sync.b32 %r846, p, 0xffffffff;
    @!p not.b32 %r846, %r846;
}

	// end inline asm
	mov.b32 	%r851, 2;
	// begin inline asm
	{
    .reg .pred p;
    and.b32 %r849, %r868, %r851;    setp.ne.u32 p, %r849, 0;
    vote.ballot.sync.b32 %r849, p, 0xffffffff;
    @!p not.b32 %r849, %r849;
}

	// end inline asm
	and.b32  	%r873, %r849, %r846;
	mov.b32 	%r854, 4;
	// begin inline asm
	{
    .reg .pred p;
    and.b32 %r852, %r868, %r854;    setp.ne.u32 p, %r852, 0;
    vote.ballot.sync.b32 %r852, p, 0xffffffff;
    @!p not.b32 %r852, %r852;
}

	// end inline asm
	and.b32  	%r874, %r852, %r873;
	mov.b32 	%r857, 8;
	// begin inline asm
	{
    .reg .pred p;
    and.b32 %r855, %r868, %r857;    setp.ne.u32 p, %r855, 0;
    vote.ballot.sync.b32 %r855, p, 0xffffffff;
    @!p not.b32 %r855, %r855;
}

	// end inline asm
	and.b32  	%r875, %r855, %r874;
	mov.b32 	%r860, 16;
	// begin inline asm
	{
    .reg .pred p;
    and.b32 %r858, %r868, %r860;    setp.ne.u32 p, %r858, 0;
    vote.ballot.sync.b32 %r858, p, 0xffffffff;
    @!p not.b32 %r858, %r858;
}

	// end inline asm
	and.b32  	%r876, %r858, %r875;
	mov.b32 	%r863, 32;
	// begin inline asm
	{
    .reg .pred p;
    and.b32 %r861, %r868, %r863;    setp.ne.u32 p, %r861, 0;
    vote.ballot.sync.b32 %r861, p, 0xffffffff;
    @!p not.b32 %r861, %r861;
}

	// end inline asm
	and.b32  	%r877, %r861, %r876;
	mov.b32 	%r866, 64;
	// begin inline asm
	{
    .reg .pred p;
    and.b32 %r864, %r868, %r866;    setp.ne.u32 p, %r864, 0;
    vote.ballot.sync.b32 %r864, p, 0xffffffff;
    @!p not.b32 %r864, %r864;
}

	// end inline asm
	and.b32  	%r878, %r864, %r877;
	mov.b32 	%r869, 128;
	// begin inline asm
	{
    .reg .pred p;
    and.b32 %r867, %r868, %r869;    setp.ne.u32 p, %r867, 0;
    vote.ballot.sync.b32 %r867, p, 0xffffffff;
    @!p not.b32 %r867, %r867;
}

	// end inline asm
	and.b32  	%r879, %r867, %r878;
	clz.b32 	%r880, %r879;
	sub.s32 	%r235, 31, %r880;
	and.b32  	%r881, %r653, %r879;
	popc.b32 	%r236, %r881;
	setp.ne.s32 	%p74, %r377, %r235;
	mov.b32 	%r1302, 0;
	@%p74 bra 	$L__BB45_111;
	shl.b32 	%r882, %r868, 2;
	add.s32 	%r883, %r202, %r882;
	atom.shared.add.u32 	%r1302, [%r883], %r236;
$L__BB45_111:
	shfl.sync.idx.b32	%r909|%p75, %r1302, %r235, 31, -1;
	add.s32 	%r239, %r236, %r909;
	shr.u32 	%r910, %r1290, %r375;
	and.b32  	%r906, %r910, %r42;
	mov.b32 	%r886, 1;
	// begin inline asm
	{
    .reg .pred p;
    and.b32 %r884, %r906, %r886;    setp.ne.u32 p, %r884, 0;
    vote.ballot.sync.b32 %r884, p, 0xffffffff;
    @!p not.b32 %r884, %r884;
}

	// end inline asm
	mov.b32 	%r889, 2;
	// begin inline asm
	{
    .reg .pred p;
    and.b32 %r887, %r906, %r889;    setp.ne.u32 p, %r887, 0;
    vote.ballot.sync.b32 %r887, p, 0xffffffff;
    @!p not.b32 %r887, %r887;
}

	// end inline asm
	and.b32  	%r911, %r887, %r884;
	mov.b32 	%r892, 4;
	// begin inline asm
	{
    .reg .pred p;
    and.b32 %r890, %r906, %r892;    setp.ne.u32 p, %r890, 0;
    vote.ballot.sync.b32 %r890, p, 0xffffffff;
    @!p not.b32 %r890, %r890;
}

	// end inline asm
	and.b32  	%r912, %r890, %r911;
	mov.b32 	%r895, 8;
	// begin inline asm
	{
    .reg .pred p;
    and.b32 %r893, %r906, %r895;    setp.ne.u32 p, %r893, 0;
    vote.ballot.sync.b32 %r893, p, 0xffffffff;
    @!p not.b32 %r893, %r893;
}

	// end inline asm
	and.b32  	%r913, %r893, %r912;
	mov.b32 	%r898, 16;
	// begin inline asm
	{
    .reg .pred p;
    and.b32 %r896, %r906, %r898;    setp.ne.u32 p, %r896, 0;
    vote.ballot.sync.b32 %r896, p, 0xffffffff;
    @!p not.b32 %r896, %r896;
}

	// end inline asm
	and.b32  	%r914, %r896, %r913;
	mov.b32 	%r901, 32;
	// begin inline asm
	{
    .reg .pred p;
    and.b32 %r899, %r906, %r901;    setp.ne.u32 p, %r899, 0;
    vote.ballot.sync.b32 %r899, p, 0xffffffff;
    @!p not.b32 %r899, %r899;
}

	// end inline asm
	and.b32  	%r915, %r899, %r914;
	mov.b32 	%r904, 64;
	// begin inline asm
	{
    .reg .pred p;
    and.b32 %r902, %r906, %r904;    setp.ne.u32 p, %r902, 0;
    vote.ballot.sync.b32 %r902, p, 0xffffffff;
    @!p not.b32 %r902, %r902;
}

	// end inline asm
	and.b32  	%r916, %r902, %r915;
	mov.b32 	%r907, 128;
	// begin inline asm
	{
    .reg .pred p;
    and.b32 %r905, %r906, %r907;    setp.ne.u32 p, %r905, 0;
    vote.ballot.sync.b32 %r905, p, 0xffffffff;
    @!p not.b32 %r905, %r905;
}

	// end inline asm
	and.b32  	%r917, %r905, %r916;
	clz.b32 	%r918, %r917;
	sub.s32 	%r241, 31, %r918;
	and.b32  	%r919, %r653, %r917;
	popc.b32 	%r242, %r919;
	setp.ne.s32 	%p76, %r377, %r241;
	mov.b32 	%r1303, 0;
	@%p76 bra 	$L__BB45_113;
	shl.b32 	%r920, %r906, 2;
	add.s32 	%r921, %r202, %r920;
	atom.shared.add.u32 	%r1303, [%r921], %r242;
$L__BB45_113:
	setp.gt.u32 	%p77, %r1, 255;
	shfl.sync.idx.b32	%r922|%p78, %r1303, %r241, 31, -1;
	add.s32 	%r245, %r242, %r922;
	bar.sync 	0;
	shl.b32 	%r923, %r209, 2;
	add.s32 	%r925, %r559, %r923;
	st.shared.u32 	[%r925+-4], %r1296;
	shl.b32 	%r926, %r215, 2;
	add.s32 	%r927, %r559, %r926;
	st.shared.u32 	[%r927+-4], %r1295;
	shl.b32 	%r928, %r221, 2;
	add.s32 	%r929, %r559, %r928;
	st.shared.u32 	[%r929+-4], %r1294;
	shl.b32 	%r930, %r227, 2;
	add.s32 	%r931, %r559, %r930;
	st.shared.u32 	[%r931+-4], %r1293;
	shl.b32 	%r932, %r233, 2;
	add.s32 	%r933, %r559, %r932;
	st.shared.u32 	[%r933+-4], %r1292;
	shl.b32 	%r934, %r239, 2;
	add.s32 	%r935, %r559, %r934;
	st.shared.u32 	[%r935+-4], %r1291;
	shl.b32 	%r936, %r245, 2;
	add.s32 	%r937, %r559, %r936;
	st.shared.u32 	[%r937+-4], %r1290;
	shl.b32 	%r938, %r1, 3;
	add.s32 	%r939, %r559, %r938;
	add.s32 	%r246, %r939, 43008;
	@%p77 bra 	$L__BB45_121;
	ld.param.u64 	%rd209, [_ZN3cub18CUB_300001_SM_10006detail10radix_sort29DeviceRadixSortOnesweepKernelINS1_5radix10policy_hubIiN4cuda3std3__45tupleIJiiiiEEEyE10Policy1000ELNS0_9SortOrderE0EiSA_yiiNS1_21identity_decomposer_tEEEvPT5_SG_PT3_PKSH_PT1_PKSL_PT2_PKSP_T4_iiT6__param_3];
	cvta.to.global.u64 	%rd77, %rd209;
	shl.b64 	%rd78, %rd10, 3;
	add.s64 	%rd79, %rd77, %rd78;
	ld.global.u64 	%rd80, [%rd79];
	cvt.s64.s32 	%rd81, %r201;
	sub.s64 	%rd214, %rd80, %rd81;
	st.shared.u64 	[%r246], %rd214;
	setp.lt.s32 	%p79, %r4, 1;
	mov.u32 	%r1307, %r1233;
	@%p79 bra 	$L__BB45_120;
	mov.b32 	%r1305, -1;
	mov.u32 	%r1304, %r4;
	mov.u32 	%r1307, %r1233;
$L__BB45_116:
	ld.param.u64 	%rd202, [_ZN3cub18CUB_300001_SM_10006detail10radix_sort29DeviceRadixSortOnesweepKernelINS1_5radix10policy_hubIiN4cuda3std3__45tupleIJiiiiEEEyE10Policy1000ELNS0_9SortOrderE0EiSA_yiiNS1_21identity_decomposer_tEEEvPT5_SG_PT3_PKSH_PT1_PKSL_PT2_PKSP_T4_iiT6__param_0];
	add.s32 	%r250, %r1304, -1;
	shl.b32 	%r941, %r250, 8;
	add.s32 	%r942, %r941, %r1;
	cvta.to.global.u64 	%rd82, %rd202;
	mul.wide.s32 	%rd83, %r942, 4;
	add.s64 	%rd21, %rd82, %rd83;
$L__BB45_117:
	membar.cta;
	ld.volatile.global.u32 	%r251, [%rd21];
	setp.eq.s32 	%p80, %r251, 0;
	@%p80 bra 	$L__BB45_117;
	and.b32  	%r943, %r251, 1073741823;
	add.s32 	%r1307, %r943, %r1307;
	setp.gt.s32 	%p81, %r251, -1;
	vote.sync.ballot.b32 	%r1305, %p81, %r1305;
	setp.gt.u32 	%p83, %r1304, 1;
	and.pred  	%p84, %p81, %p83;
	mov.u32 	%r1304, %r250;
	@%p84 bra 	$L__BB45_116;
	ld.shared.u64 	%rd214, [%r246];
$L__BB45_120:
	ld.param.u64 	%rd203, [_ZN3cub18CUB_300001_SM_10006detail10radix_sort29DeviceRadixSortOnesweepKernelINS1_5radix10policy_hubIiN4cuda3std3__45tupleIJiiiiEEEyE10Policy1000ELNS0_9SortOrderE0EiSA_yiiNS1_21identity_decomposer_tEEEvPT5_SG_PT3_PKSH_PT1_PKSL_PT2_PKSP_T4_iiT6__param_0];
	or.b32  	%r944, %r1307, -2147483648;
	cvta.to.global.u64 	%rd84, %rd203;
	shl.b32 	%r945, %r4, 8;
	add.s32 	%r946, %r945, %r1;
	mul.wide.s32 	%rd85, %r946, 4;
	add.s64 	%rd86, %rd84, %rd85;
	st.volatile.global.u32 	[%rd86], %r944;
	sub.s32 	%r947, %r1307, %r1233;
	cvt.s64.s32 	%rd87, %r947;
	add.s64 	%rd88, %rd214, %rd87;
	st.shared.u64 	[%r246], %rd88;
$L__BB45_121:
	ld.param.u64 	%rd206, [_ZN3cub18CUB_300001_SM_10006detail10radix_sort29DeviceRadixSortOnesweepKernelINS1_5radix10policy_hubIiN4cuda3std3__45tupleIJiiiiEEEyE10Policy1000ELNS0_9SortOrderE0EiSA_yiiNS1_21identity_decomposer_tEEEvPT5_SG_PT3_PKSH_PT1_PKSL_PT2_PKSP_T4_iiT6__param_2];
	setp.gt.u32 	%p85, %r1, 255;
	setp.lt.s32 	%p86, %r5, %r374;
	setp.eq.s64 	%p87, %rd206, 0;
	or.pred  	%p88, %p87, %p86;
	or.pred  	%p89, %p85, %p88;
	@%p89 bra 	$L__BB45_123;
	ld.param.u64 	%rd207, [_ZN3cub18CUB_300001_SM_10006detail10radix_sort29DeviceRadixSortOnesweepKernelINS1_5radix10policy_hubIiN4cuda3std3__45tupleIJiiiiEEEyE10Policy1000ELNS0_9SortOrderE0EiSA_yiiNS1_21identity_decomposer_tEEEvPT5_SG_PT3_PKSH_PT1_PKSL_PT2_PKSP_T4_iiT6__param_2];
	ld.shared.u64 	%rd89, [%r246];
	cvt.s64.s32 	%rd90, %r1233;
	cvt.s64.s32 	%rd91, %r201;
	add.s64 	%rd92, %rd91, %rd90;
	add.s64 	%rd93, %rd92, %rd89;
	cvta.to.global.u64 	%rd94, %rd207;
	shl.b64 	%rd95, %rd10, 3;
	add.s64 	%rd96, %rd94, %rd95;
	st.global.u64 	[%rd96], %rd93;
$L__BB45_123:
	setp.gt.s32 	%p90, %r5, %r374;
	bar.sync 	0;
	@%p90 bra 	$L__BB45_125;
	ld.shared.u32 	%r948, [%r200];
	shr.u32 	%r949, %r948, %r375;
	and.b32  	%r950, %r949, %r42;
	shl.b32 	%r951, %r950, 3;
	add.s32 	%r953, %r559, 43008;
	add.s32 	%r954, %r953, %r951;
	ld.shared.u64 	%rd97, [%r954];
	add.s64 	%rd98, %rd97, %rd10;
	xor.b32  	%r955, %r948, -2147483648;
	shl.b64 	%rd99, %rd98, 2;
	add.s64 	%rd100, %rd1, %rd99;
	st.global.u32 	[%rd100], %r955;
	bar.warp.sync 	-1;
	ld.shared.u32 	%r956, [%r200+1536];
	shr.u32 	%r957, %r956, %r375;
	and.b32  	%r958, %r957, %r42;
	shl.b32 	%r959, %r958, 3;
	add.s32 	%r960, %r953, %r959;
	ld.shared.u64 	%rd101, [%r960];
	add.s64 	%rd102, %rd101, %rd10;
	xor.b32  	%r961, %r956, -2147483648;
	shl.b64 	%rd103, %rd102, 2;
	add.s64 	%rd104, %rd1, %rd103;
	st.global.u32 	[%rd104+1536], %r961;
	bar.warp.sync 	-1;
	ld.shared.u32 	%r962, [%r200+3072];
	shr.u32 	%r963, %r962, %r375;
	and.b32  	%r964, %r963, %r42;
	shl.b32 	%r965, %r964, 3;
	add.s32 	%r966, %r953, %r965;
	ld.shared.u64 	%rd105, [%r966];
	add.s64 	%rd106, %rd105, %rd10;
	xor.b32  	%r967, %r962, -2147483648;
	shl.b64 	%rd107, %rd106, 2;
	add.s64 	%rd108, %rd1, %rd107;
	st.global.u32 	[%rd108+3072], %r967;
	bar.warp.sync 	-1;
	ld.shared.u32 	%r968, [%r200+4608];
	shr.u32 	%r969, %r968, %r375;
	and.b32  	%r970, %r969, %r42;
	shl.b32 	%r971, %r970, 3;
	add.s32 	%r972, %r953, %r971;
	ld.shared.u64 	%rd109, [%r972];
	add.s64 	%rd110, %rd109, %rd10;
	xor.b32  	%r973, %r968, -2147483648;
	shl.b64 	%rd111, %rd110, 2;
	add.s64 	%rd112, %rd1, %rd111;
	st.global.u32 	[%rd112+4608], %r973;
	bar.warp.sync 	-1;
	ld.shared.u32 	%r974, [%r200+6144];
	shr.u32 	%r975, %r974, %r375;
	and.b32  	%r976, %r975, %r42;
	shl.b32 	%r977, %r976, 3;
	add.s32 	%r978, %r953, %r977;
	ld.shared.u64 	%rd113, [%r978];
	add.s64 	%rd114, %rd113, %rd10;
	xor.b32  	%r979, %r974, -2147483648;
	shl.b64 	%rd115, %rd114, 2;
	add.s64 	%rd116, %rd1, %rd115;
	st.global.u32 	[%rd116+6144], %r979;
	bar.warp.sync 	-1;
	ld.shared.u32 	%r980, [%r200+7680];
	shr.u32 	%r981, %r980, %r375;
	and.b32  	%r982, %r981, %r42;
	shl.b32 	%r983, %r982, 3;
	add.s32 	%r984, %r953, %r983;
	ld.shared.u64 	%rd117, [%r984];
	add.s64 	%rd118, %rd117, %rd10;
	xor.b32  	%r985, %r980, -2147483648;
	shl.b64 	%rd119, %rd118, 2;
	add.s64 	%rd120, %rd1, %rd119;
	st.global.u32 	[%rd120+7680], %r985;
	bar.warp.sync 	-1;
	ld.shared.u32 	%r986, [%r200+9216];
	shr.u32 	%r987, %r986, %r375;
	and.b32  	%r988, %r987, %r42;
	shl.b32 	%r989, %r988, 3;
	add.s32 	%r990, %r953, %r989;
	ld.shared.u64 	%rd121, [%r990];
	add.s64 	%rd122, %rd121, %rd10;
	xor.b32  	%r991, %r986, -2147483648;
	shl.b64 	%rd123, %rd122, 2;
	add.s64 	%rd124, %rd1, %rd123;
	st.global.u32 	[%rd124+9216], %r991;
	bar.warp.sync 	-1;
	bra.uni 	$L__BB45_140;
$L__BB45_125:
	mad.lo.s32 	%r255, %r4, -2688, %r374;
	setp.ge.s32 	%p91, %r1, %r255;
	@%p91 bra 	$L__BB45_127;
	ld.shared.u32 	%r992, [%r200];
	shr.u32 	%r993, %r992, %r375;
	and.b32  	%r994, %r993, %r42;
	shl.b32 	%r995, %r994, 3;
	add.s32 	%r997, %r559, %r995;
	ld.shared.u64 	%rd125, [%r997+43008];
	xor.b32  	%r998, %r992, -2147483648;
	add.s64 	%rd126, %rd125, %rd10;
	shl.b64 	%rd127, %rd126, 2;
	add.s64 	%rd128, %rd1, %rd127;
	st.global.u32 	[%rd128], %r998;
$L__BB45_127:
	bar.warp.sync 	-1;
	add.s32 	%r999, %r1, 384;
	setp.ge.s32 	%p92, %r999, %r255;
	@%p92 bra 	$L__BB45_129;
	ld.shared.u32 	%r1000, [%r200+1536];
	shr.u32 	%r1001, %r1000, %r375;
	and.b32  	%r1002, %r1001, %r42;
	shl.b32 	%r1003, %r1002, 3;
	add.s32 	%r1005, %r559, %r1003;
	ld.shared.u64 	%rd129, [%r1005+43008];
	xor.b32  	%r1006, %r1000, -2147483648;
	add.s64 	%rd130, %rd129, %rd10;
	shl.b64 	%rd131, %rd130, 2;
	add.s64 	%rd132, %rd1, %rd131;
	st.global.u32 	[%rd132+1536], %r1006;
$L__BB45_129:
	bar.warp.sync 	-1;
	add.s32 	%r1007, %r1, 768;
	setp.ge.s32 	%p93, %r1007, %r255;
	@%p93 bra 	$L__BB45_131;
	ld.shared.u32 	%r1008, [%r200+3072];
	shr.u32 	%r1009, %r1008, %r375;
	and.b32  	%r1010, %r1009, %r42;
	shl.b32 	%r1011, %r1010, 3;
	add.s32 	%r1013, %r559, %r1011;
	ld.shared.u64 	%rd133, [%r1013+43008];
	xor.b32  	%r1014, %r1008, -2147483648;
	add.s64 	%rd134, %rd133, %rd10;
	shl.b64 	%rd135, %rd134, 2;
	add.s64 	%rd136, %rd1, %rd135;
	st.global.u32 	[%rd136+3072], %r1014;
$L__BB45_131:
	bar.warp.sync 	-1;
	add.s32 	%r1015, %r1, 1152;
	setp.ge.s32 	%p94, %r1015, %r255;
	@%p94 bra 	$L__BB45_133;
	ld.shared.u32 	%r1016, [%r200+4608];
	shr.u32 	%r1017, %r1016, %r375;
	and.b32  	%r1018, %r1017, %r42;
	shl.b32 	%r1019, %r1018, 3;
	add.s32 	%r1021, %r559, %r1019;
	ld.shared.u64 	%rd137, [%r1021+43008];
	xor.b32  	%r1022, %r1016, -2147483648;
	add.s64 	%rd138, %rd137, %rd10;
	shl.b64 	%rd139, %rd138, 2;
	add.s64 	%rd140, %rd1, %rd139;
	st.global.u32 	[%rd140+4608], %r1022;
$L__BB45_133:
	bar.warp.sync 	-1;
	add.s32 	%r1023, %r1, 1536;
	setp.ge.s32 	%p95, %r1023, %r255;
	@%p95 bra 	$L__BB45_135;
	ld.shared.u32 	%r1024, [%r200+6144];
	shr.u32 	%r1025, %r1024, %r375;
	and.b32  	%r1026, %r1025, %r42;
	shl.b32 	%r1027, %r1026, 3;
	add.s32 	%r1029, %r559, %r1027;
	ld.shared.u64 	%rd141, [%r1029+43008];
	xor.b32  	%r1030, %r1024, -2147483648;
	add.s64 	%rd142, %rd141, %rd10;
	shl.b64 	%rd143, %rd142, 2;
	add.s64 	%rd144, %rd1, %rd143;
	st.global.u32 	[%rd144+6144], %r1030;
$L__BB45_135:
	bar.warp.sync 	-1;
	add.s32 	%r1031, %r1, 1920;
	setp.ge.s32 	%p96, %r1031, %r255;
	@%p96 bra 	$L__BB45_137;
	ld.shared.u32 	%r1032, [%r200+7680];
	shr.u32 	%r1033, %r1032, %r375;
	and.b32  	%r1034, %r1033, %r42;
	shl.b32 	%r1035, %r1034, 3;
	add.s32 	%r1037, %r559, %r1035;
	ld.shared.u64 	%rd145, [%r1037+43008];
	xor.b32  	%r1038, %r1032, -2147483648;
	add.s64 	%rd146, %rd145, %rd10;
	shl.b64 	%rd147, %rd146, 2;
	add.s64 	%rd148, %rd1, %rd147;
	st.global.u32 	[%rd148+7680], %r1038;
$L__BB45_137:
	bar.warp.sync 	-1;
	add.s32 	%r1039, %r1, 2304;
	setp.ge.s32 	%p97, %r1039, %r255;
	@%p97 bra 	$L__BB45_139;
	ld.shared.u32 	%r1040, [%r200+9216];
	shr.u32 	%r1041, %r1040, %r375;
	and.b32  	%r1042, %r1041, %r42;
	shl.b32 	%r1043, %r1042, 3;
	add.s32 	%r1045, %r559, %r1043;
	ld.shared.u64 	%rd149, [%r1045+43008];
	xor.b32  	%r1046, %r1040, -2147483648;
	add.s64 	%rd150, %rd149, %rd10;
	shl.b64 	%rd151, %rd150, 2;
	add.s64 	%rd152, %rd1, %rd151;
	st.global.u32 	[%rd152+9216], %r1046;
$L__BB45_139:
	bar.warp.sync 	-1;
$L__BB45_140:
	setp.gt.s32 	%p98, %r5, %r374;
	ld.shared.u32 	%r1047, [%r200];
	shr.u32 	%r1048, %r1047, %r375;
	and.b32  	%r256, %r1048, %r42;
	ld.shared.u32 	%r1049, [%r200+1536];
	shr.u32 	%r1050, %r1049, %r375;
	and.b32  	%r257, %r1050, %r42;
	ld.shared.u32 	%r1051, [%r200+3072];
	shr.u32 	%r1052, %r1051, %r375;
	and.b32  	%r258, %r1052, %r42;
	ld.shared.u32 	%r1053, [%r200+4608];
	shr.u32 	%r1054, %r1053, %r375;
	and.b32  	%r259, %r1054, %r42;
	ld.shared.u32 	%r1055, [%r200+6144];
	shr.u32 	%r1056, %r1055, %r375;
	and.b32  	%r260, %r1056, %r42;
	ld.shared.u32 	%r1057, [%r200+7680];
	shr.u32 	%r1058, %r1057, %r375;
	and.b32  	%r261, %r1058, %r42;
	ld.shared.u32 	%r1059, [%r200+9216];
	shr.u32 	%r1060, %r1059, %r375;
	and.b32  	%r262, %r1060, %r42;
	@%p98 bra 	$L__BB45_142;
	ld.global.u32 	%r1337, [%rd9];
	ld.global.u32 	%r1336, [%rd9+4];
	ld.global.u32 	%r1335, [%rd9+8];
	ld.global.u32 	%r1334, [%rd9+12];
	ld.global.u32 	%r1333, [%rd9+512];
	ld.global.u32 	%r1332, [%rd9+516];
	ld.global.u32 	%r1338, [%rd9+520];
	ld.global.u32 	%r1339, [%rd9+524];
	ld.global.u32 	%r1340, [%rd9+1024];
	ld.global.u32 	%r1341, [%rd9+1028];
	ld.global.u32 	%r1342, [%rd9+1032];
	ld.global.u32 	%r1343, [%rd9+1036];
	ld.global.u32 	%r1344, [%rd9+1536];
	ld.global.u32 	%r1345, [%rd9+1540];
	ld.global.u32 	%r1346, [%rd9+1544];
	ld.global.u32 	%r1347, [%rd9+1548];
	ld.global.u32 	%r1348, [%rd9+2048];
	ld.global.u32 	%r1349, [%rd9+2052];
	ld.global.u32 	%r1350, [%rd9+2056];
	ld.global.u32 	%r1351, [%rd9+2060];
	ld.global.u32 	%r1352, [%rd9+2560];
	ld.global.u32 	%r1353, [%rd9+2564];
	ld.global.u32 	%r1354, [%rd9+2568];
	ld.global.u32 	%r1355, [%rd9+2572];
	ld.global.u32 	%r1356, [%rd9+3072];
	ld.global.u32 	%r1357, [%rd9+3076];
	ld.global.u32 	%r1358, [%rd9+3080];
	ld.global.u32 	%r1359, [%rd9+3084];
	bra.uni 	$L__BB45_156;
$L__BB45_142:
	cvt.u32.u64 	%r1062, %rd7;
	mul.lo.s32 	%r1063, %r4, 2688;
	sub.s32 	%r291, %r374, %r1063;
	setp.ge.s32 	%p99, %r1062, %r291;
	mov.b32 	%r1334, 0;
	mov.u32 	%r1335, %r1334;
	mov.u32 	%r1336, %r1334;
	mov.u32 	%r1337, %r1334;
	@%p99 bra 	$L__BB45_144;
	ld.global.u32 	%r1337, [%rd9];
	ld.global.u32 	%r1336, [%rd9+4];
	ld.global.u32 	%r1335, [%rd9+8];
	ld.global.u32 	%r1334, [%rd9+12];
$L__BB45_144:
	add.s32 	%r1066, %r1062, 32;
	setp.ge.s32 	%p100, %r1066, %r291;
	mov.b32 	%r1332, 0;
	mov.u32 	%r1333, %r1332;
	mov.u32 	%r1338, %r1332;
	mov.u32 	%r1339, %r1332;
	@%p100 bra 	$L__BB45_146;
	ld.global.u32 	%r1333, [%rd9+512];
	ld.global.u32 	%r1332, [%rd9+516];
	ld.global.u32 	%r1338, [%rd9+520];
	ld.global.u32 	%r1339, [%rd9+524];
$L__BB45_146:
	add.s32 	%r1069, %r1062, 64;
	setp.ge.s32 	%p101, %r1069, %r291;
	mov.b32 	%r1340, 0;
	mov.u32 	%r1341, %r1340;
	mov.u32 	%r1342, %r1340;
	mov.u32 	%r1343, %r1340;
	@%p101 bra 	$L__BB45_148;
	ld.global.u32 	%r1340, [%rd9+1024];
	ld.global.u32 	%r1341, [%rd9+1028];
	ld.global.u32 	%r1342, [%rd9+1032];
	ld.global.u32 	%r1343, [%rd9+1036];
$L__BB45_148:
	add.s32 	%r1072, %r1062, 96;
	setp.ge.s32 	%p102, %r1072, %r291;
	mov.b32 	%r1344, 0;
	mov.u32 	%r1345, %r1344;
	mov.u32 	%r1346, %r1344;
	mov.u32 	%r1347, %r1344;
	@%p102 bra 	$L__BB45_150;
	ld.global.u32 	%r1344, [%rd9+1536];
	ld.global.u32 	%r1345, [%rd9+1540];
	ld.global.u32 	%r1346, [%rd9+1544];
	ld.global.u32 	%r1347, [%rd9+1548];
$L__BB45_150:
	add.s32 	%r1075, %r1062, 128;
	setp.ge.s32 	%p103, %r1075, %r291;
	mov.b32 	%r1348, 0;
	mov.u32 	%r1349, %r1348;
	mov.u32 	%r1350, %r1348;
	mov.u32 	%r1351, %r1348;
	@%p103 bra 	$L__BB45_152;
	ld.global.u32 	%r1348, [%rd9+2048];
	ld.global.u32 	%r1349, [%rd9+2052];
	ld.global.u32 	%r1350, [%rd9+2056];
	ld.global.u32 	%r1351, [%rd9+2060];
$L__BB45_152:
	add.s32 	%r1078, %r1062, 160;
	setp.ge.s32 	%p104, %r1078, %r291;
	mov.b32 	%r1352, 0;
	mov.u32 	%r1353, %r1352;
	mov.u32 	%r1354, %r1352;
	mov.u32 	%r1355, %r1352;
	@%p104 bra 	$L__BB45_154;
	ld.global.u32 	%r1352, [%rd9+2560];
	ld.global.u32 	%r1353, [%rd9+2564];
	ld.global.u32 	%r1354, [%rd9+2568];
	ld.global.u32 	%r1355, [%rd9+2572];
$L__BB45_154:
	add.s32 	%r1081, %r1062, 192;
	setp.ge.s32 	%p105, %r1081, %r291;
	mov.b32 	%r1356, 0;
	mov.u32 	%r1357, %r1356;
	mov.u32 	%r1358, %r1356;
	mov.u32 	%r1359, %r1356;
	@%p105 bra 	$L__BB45_156;
	ld.global.u32 	%r1356, [%rd9+3072];
	ld.global.u32 	%r1357, [%rd9+3076];
	ld.global.u32 	%r1358, [%rd9+3080];
	ld.global.u32 	%r1359, [%rd9+3084];
$L__BB45_156:
	ld.param.u64 	%rd212, [_ZN3cub18CUB_300001_SM_10006detail10radix_sort29DeviceRadixSortOnesweepKernelINS1_5radix10policy_hubIiN4cuda3std3__45tupleIJiiiiEEEyE10Policy1000ELNS0_9SortOrderE0EiSA_yiiNS1_21identity_decomposer_tEEEvPT5_SG_PT3_PKSH_PT1_PKSL_PT2_PKSP_T4_iiT6__param_6];
	cvta.to.global.u64 	%rd24, %rd212;
	setp.gt.s32 	%p106, %r5, %r374;
	bar.sync 	0;
	mad.lo.s32 	%r1086, %r209, 12, %r925;
	st.shared.v4.u32 	[%r1086+-16], {%r1337, %r1336, %r1335, %r1334};
	shl.b32 	%r1087, %r215, 2;
	add.s32 	%r1088, %r559, %r1087;
	mad.lo.s32 	%r1089, %r215, 12, %r1088;
	st.shared.v4.u32 	[%r1089+-16], {%r1333, %r1332, %r1338, %r1339};
	shl.b32 	%r1090, %r221, 2;
	add.s32 	%r1091, %r559, %r1090;
	mad.lo.s32 	%r1092, %r221, 12, %r1091;
	st.shared.v4.u32 	[%r1092+-16], {%r1340, %r1341, %r1342, %r1343};
	shl.b32 	%r1093, %r227, 2;
	add.s32 	%r1094, %r559, %r1093;
	mad.lo.s32 	%r1095, %r227, 12, %r1094;
	st.shared.v4.u32 	[%r1095+-16], {%r1344, %r1345, %r1346, %r1347};
	shl.b32 	%r1096, %r233, 2;
	add.s32 	%r1097, %r559, %r1096;
	mad.lo.s32 	%r1098, %r233, 12, %r1097;
	st.shared.v4.u32 	[%r1098+-16], {%r1348, %r1349, %r1350, %r1351};
	shl.b32 	%r1099, %r239, 2;
	add.s32 	%r1100, %r559, %r1099;
	mad.lo.s32 	%r1101, %r239, 12, %r1100;
	st.shared.v4.u32 	[%r1101+-16], {%r1352, %r1353, %r1354, %r1355};
	shl.b32 	%r1102, %r245, 2;
	add.s32 	%r1103, %r559, %r1102;
	mad.lo.s32 	%r1104, %r245, 12, %r1103;
	st.shared.v4.u32 	[%r1104+-16], {%r1356, %r1357, %r1358, %r1359};
	bar.sync 	0;
	@%p106 bra 	$L__BB45_158;
	mad.lo.s32 	%r1105, %r1, 12, %r200;
	ld.shared.v4.u32 	{%r1106, %r1107, %r1108, %r1109}, [%r1105];
	shl.b32 	%r1110, %r256, 3;
	add.s32 	%r1112, %r559, 43008;
	add.s32 	%r1113, %r1112, %r1110;
	ld.shared.u64 	%rd153, [%r1113];
	add.s64 	%rd154, %rd153, %rd10;
	shl.b64 	%rd155, %rd154, 4;
	add.s64 	%rd156, %rd24, %rd155;
	st.global.u32 	[%rd156], %r1106;
	st.global.u32 	[%rd156+4], %r1107;
	st.global.u32 	[%rd156+8], %r1108;
	st.global.u32 	[%rd156+12], %r1109;
	bar.warp.sync 	-1;
	ld.shared.v4.u32 	{%r1114, %r1115, %r1116, %r1117}, [%r1105+6144];
	shl.b32 	%r1118, %r257, 3;
	add.s32 	%r1119, %r1112, %r1118;
	ld.shared.u64 	%rd157, [%r1119];
	add.s64 	%rd158, %rd157, %rd10;
	shl.b64 	%rd159, %rd158, 4;
	add.s64 	%rd160, %rd24, %rd159;
	st.global.u32 	[%rd160+6144], %r1114;
	st.global.u32 	[%rd160+6148], %r1115;
	st.global.u32 	[%rd160+6152], %r1116;
	st.global.u32 	[%rd160+6156], %r1117;
	bar.warp.sync 	-1;
	ld.shared.v4.u32 	{%r1120, %r1121, %r1122, %r1123}, [%r1105+12288];
	shl.b32 	%r1124, %r258, 3;
	add.s32 	%r1125, %r1112, %r1124;
	ld.shared.u64 	%rd161, [%r1125];
	add.s64 	%rd162, %rd161, %rd10;
	shl.b64 	%rd163, %rd162, 4;
	add.s64 	%rd164, %rd24, %rd163;
	st.global.u32 	[%rd164+12288], %r1120;
	st.global.u32 	[%rd164+12292], %r1121;
	st.global.u32 	[%rd164+12296], %r1122;
	st.global.u32 	[%rd164+12300], %r1123;
	bar.warp.sync 	-1;
	ld.shared.v4.u32 	{%r1126, %r1127, %r1128, %r1129}, [%r1105+18432];
	shl.b32 	%r1130, %r259, 3;
	add.s32 	%r1131, %r1112, %r1130;
	ld.shared.u64 	%rd165, [%r1131];
	add.s64 	%rd166, %rd165, %rd10;
	shl.b64 	%rd167, %rd166, 4;
	add.s64 	%rd168, %rd24, %rd167;
	st.global.u32 	[%rd168+18432], %r1126;
	st.global.u32 	[%rd168+18436], %r1127;
	st.global.u32 	[%rd168+18440], %r1128;
	st.global.u32 	[%rd168+18444], %r1129;
	bar.warp.sync 	-1;
	ld.shared.v4.u32 	{%r1132, %r1133, %r1134, %r1135}, [%r1105+24576];
	shl.b32 	%r1136, %r260, 3;
	add.s32 	%r1137, %r1112, %r1136;
	ld.shared.u64 	%rd169, [%r1137];
	add.s64 	%rd170, %rd169, %rd10;
	shl.b64 	%rd171, %rd170, 4;
	add.s64 	%rd172, %rd24, %rd171;
	st.global.u32 	[%rd172+24576], %r1132;
	st.global.u32 	[%rd172+24580], %r1133;
	st.global.u32 	[%rd172+24584], %r1134;
	st.global.u32 	[%rd172+24588], %r1135;
	bar.warp.sync 	-1;
	ld.shared.v4.u32 	{%r1138, %r1139, %r1140, %r1141}, [%r1105+30720];
	shl.b32 	%r1142, %r261, 3;
	add.s32 	%r1143, %r1112, %r1142;
	ld.shared.u64 	%rd173, [%r1143];
	add.s64 	%rd174, %rd173, %rd10;
	shl.b64 	%rd175, %rd174, 4;
	add.s64 	%rd176, %rd24, %rd175;
	st.global.u32 	[%rd176+30720], %r1138;
	st.global.u32 	[%rd176+30724], %r1139;
	st.global.u32 	[%rd176+30728], %r1140;
	st.global.u32 	[%rd176+30732], %r1141;
	bar.warp.sync 	-1;
	ld.shared.v4.u32 	{%r1144, %r1145, %r1146, %r1147}, [%r1105+36864];
	shl.b32 	%r1148, %r262, 3;
	add.s32 	%r1149, %r1112, %r1148;
	ld.shared.u64 	%rd177, [%r1149];
	add.s64 	%rd178, %rd177, %rd10;
	shl.b64 	%rd179, %rd178, 4;
	add.s64 	%rd180, %rd24, %rd179;
	st.global.u32 	[%rd180+36864], %r1144;
	st.global.u32 	[%rd180+36868], %r1145;
	st.global.u32 	[%rd180+36872], %r1146;
	st.global.u32 	[%rd180+36876], %r1147;
	bar.warp.sync 	-1;
	bra.uni 	$L__BB45_173;
$L__BB45_158:
	mad.lo.s32 	%r373, %r4, -2688, %r374;
	shl.b32 	%r1150, %r256, 3;
	add.s32 	%r1152, %r559, %r1150;
	ld.shared.u64 	%rd25, [%r1152+43008];
	setp.ge.s32 	%p107, %r1, %r373;
	@%p107 bra 	$L__BB45_160;
	mad.lo.s32 	%r1153, %r1, 12, %r200;
	ld.shared.v4.u32 	{%r1154, %r1155, %r1156, %r1157}, [%r1153];
	add.s64 	%rd181, %rd25, %rd10;
	shl.b64 	%rd182, %rd181, 4;
	add.s64 	%rd183, %rd24, %rd182;
	st.global.u32 	[%rd183], %r1154;
	st.global.u32 	[%rd183+4], %r1155;
	st.global.u32 	[%rd183+8], %r1156;
	st.global.u32 	[%rd183+12], %r1157;
$L__BB45_160:
	bar.warp.sync 	-1;
	shl.b32 	%r1158, %r257, 3;
	add.s32 	%r1160, %r559, %r1158;
	ld.shared.u64 	%rd26, [%r1160+43008];
	add.s32 	%r1161, %r1, 384;
	setp.ge.s32 	%p108, %r1161, %r373;
	@%p108 bra 	$L__BB45_162;
	mad.lo.s32 	%r1162, %r1, 12, %r200;
	ld.shared.v4.u32 	{%r1163, %r1164, %r1165, %r1166}, [%r1162+6144];
	add.s64 	%rd184, %rd26, %rd10;
	shl.b64 	%rd185, %rd184, 4;
	add.s64 	%rd186, %rd24, %rd185;
	st.global.u32 	[%rd186+6144], %r1163;
	st.global.u32 	[%rd186+6148], %r1164;
	st.global.u32 	[%rd186+6152], %r1165;
	st.global.u32 	[%rd186+6156], %r1166;
$L__BB45_162:
	bar.warp.sync 	-1;
	shl.b32 	%r1167, %r258, 3;
	add.s32 	%r1169, %r559, %r1167;
	ld.shared.u64 	%rd27, [%r1169+43008];
	add.s32 	%r1170, %r1, 768;
	setp.ge.s32 	%p109, %r1170, %r373;
	@%p109 bra 	$L__BB45_164;
	mad.lo.s32 	%r1171, %r1, 12, %r200;
	ld.shared.v4.u32 	{%r1172, %r1173, %r1174, %r1175}, [%r1171+12288];
	add.s64 	%rd187, %rd27, %rd10;
	shl.b64 	%rd188, %rd187, 4;
	add.s64 	%rd189, %rd24, %rd188;
	st.global.u32 	[%rd189+12288], %r1172;
	st.global.u32 	[%rd189+12292], %r1173;
	st.global.u32 	[%rd189+12296], %r1174;
	st.global.u32 	[%rd189+12300], %r1175;
$L__BB45_164:
	bar.warp.sync 	-1;
	shl.b32 	%r1176, %r259, 3;
	add.s32 	%r1178, %r559, %r1176;
	ld.shared.u64 	%rd28, [%r1178+43008];
	add.s32 	%r1179, %r1, 1152;
	setp.ge.s32 	%p110, %r1179, %r373;
	@%p110 bra 	$L__BB45_166;
	mad.lo.s32 	%r1180, %r1, 12, %r200;
	ld.shared.v4.u32 	{%r1181, %r1182, %r1183, %r1184}, [%r1180+18432];
	add.s64 	%rd190, %rd28, %rd10;
	shl.b64 	%rd191, %rd190, 4;
	add.s64 	%rd192, %rd24, %rd191;
	st.global.u32 	[%rd192+18432], %r1181;
	st.global.u32 	[%rd192+18436], %r1182;
	st.global.u32 	[%rd192+18440], %r1183;
	st.global.u32 	[%rd192+18444], %r1184;
$L__BB45_166:
	bar.warp.sync 	-1;
	shl.b32 	%r1185, %r260, 3;
	add.s32 	%r1187, %r559, %r1185;
	ld.shared.u64 	%rd29, [%r1187+43008];
	add.s32 	%r1188, %r1, 1536;
	setp.ge.s32 	%p111, %r1188, %r373;
	@%p111 bra 	$L__BB45_168;
	mad.lo.s32 	%r1189, %r1, 12, %r200;
	ld.shared.v4.u32 	{%r1190, %r1191, %r1192, %r1193}, [%r1189+24576];
	add.s64 	%rd193, %rd29, %rd10;
	shl.b64 	%rd194, %rd193, 4;
	add.s64 	%rd195, %rd24, %rd194;
	st.global.u32 	[%rd195+24576], %r1190;
	st.global.u32 	[%rd195+24580], %r1191;
	st.global.u32 	[%rd195+24584], %r1192;
	st.global.u32 	[%rd195+24588], %r1193;
$L__BB45_168:
	bar.warp.sync 	-1;
	shl.b32 	%r1194, %r261, 3;
	add.s32 	%r1196, %r559, %r1194;
	ld.shared.u64 	%rd30, [%r1196+43008];
	add.s32 	%r1197, %r1, 1920;
	setp.ge.s32 	%p112, %r1197, %r373;
	@%p112 bra 	$L__BB45_170;
	mad.lo.s32 	%r1198, %r1, 12, %r200;
	ld.shared.v4.u32 	{%r1199, %r1200, %r1201, %r1202}, [%r1198+30720];
	add.s64 	%rd196, %rd30, %rd10;
	shl.b64 	%rd197, %rd196, 4;
	add.s64 	%rd198, %rd24, %rd197;
	st.global.u32 	[%rd198+30720], %r1199;
	st.global.u32 	[%rd198+30724], %r1200;
	st.global.u32 	[%rd198+30728], %r1201;
	st.global.u32 	[%rd198+30732], %r1202;
$L__BB45_170:
	bar.warp.sync 	-1;
	shl.b32 	%r1203, %r262, 3;
	add.s32 	%r1205, %r559, %r1203;
	ld.shared.u64 	%rd199, [%r1205+43008];
	add.s64 	%rd31, %rd199, %rd10;
	add.s32 	%r1206, %r1, 2304;
	setp.ge.s32 	%p113, %r1206, %r373;
	@%p113 bra 	$L__BB45_172;
	mad.lo.s32 	%r1207, %r1, 12, %r200;
	ld.shared.v4.u32 	{%r1208, %r1209, %r1210, %r1211}, [%r1207+36864];
	shl.b64 	%rd200, %rd31, 4;
	add.s64 	%rd201, %rd24, %rd200;
	st.global.u32 	[%rd201+36864], %r1208;
	st.global.u32 	[%rd201+36868], %r1209;
	st.global.u32 	[%rd201+36872], %r1210;
	st.global.u32 	[%rd201+36876], %r1211;
$L__BB45_172:
	bar.warp.sync 	-1;
$L__BB45_173:
	ret;

}
	// .globl	_ZN3cub18CUB_300001_SM_10006detail10radix_sort31DeviceRadixSortSingleTileKernelINS1_5radix10policy_hubIiiyE10Policy1000ELNS0_9SortOrderE0EiiyNS1_21identity_decomposer_tEEEvPKT1_PSA_PKT2_PSE_T3_iiT4_
.visible .entry _ZN3cub18CUB_300001_SM_10006detail10radix_sort31DeviceRadixSortSingleTileKernelINS1_5radix10policy_hubIiiyE10Policy1000ELNS0_9SortOrderE0EiiyNS1_21identity_decomposer_tEEEvPKT1_PSA_PKT2_PSE_T3_iiT4_(
	.param .u64 .ptr .align 1 _ZN3cub18CUB_300001_SM_10006detail10radix_sort31DeviceRadixSortSingleTileKernelINS1_5radix10policy_hubIiiyE10Policy1000ELNS0_9SortOrderE0EiiyNS1_21identity_decomposer_tEEEvPKT1_PSA_PKT2_PSE_T3_iiT4__param_0,
	.param .u64 .ptr .align 1 _ZN3cub18CUB_300001_SM_10006detail10radix_sort31DeviceRadixSortSingleTileKernelINS1_5radix10policy_hubIiiyE10Policy1000ELNS0_9SortOrderE0EiiyNS1_21identity_decomposer_tEEEvPKT1_PSA_PKT2_PSE_T3_iiT4__param_1,
	.param .u64 .ptr .align 1 _ZN3cub18CUB_300001_SM_10006detail10radix_sort31DeviceRadixSortSingleTileKernelINS1_5radix10policy_hubIiiyE10Policy1000ELNS0_9SortOrderE0EiiyNS1_21identity_decomposer_tEEEvPKT1_PSA_PKT2_PSE_T3_iiT4__param_2,
	.param .u64 .ptr .align 1 _ZN3cub18CUB_300001_SM_10006detail10radix_sort31DeviceRadixSortSingleTileKernelINS1_5radix10policy_hubIiiyE10Policy1000ELNS0_9SortOrderE0EiiyNS1_21identity_decomposer_tEEEvPKT1_PSA_PKT2_PSE_T3_iiT4__param_3,
	.param .u64 _ZN3cub18CUB_300001_SM_10006detail10radix_sort31DeviceRadixSortSingleTileKernelINS1_5radix10policy_hubIiiyE10Policy1000ELNS0_9SortOrderE0EiiyNS1_21identity_decomposer_tEEEvPKT1_PSA_PKT2_PSE_T3_iiT4__param_4,
	.param .u32 _ZN3cub18CUB_300001_SM_10006detail10radix_sort31DeviceRadixSortSingleTileKernelINS1_5radix10policy_hubIiiyE10Policy1000ELNS0_9SortOrderE0EiiyNS1_21identity_decomposer_tEEEvPKT1_PSA_PKT2_PSE_T3_iiT4__param_5,
	.param .u32 _ZN3cub18CUB_300001_SM_10006detail10radix_sort31DeviceRadixSortSingleTileKernelINS1_5radix10policy_hubIiiyE10Policy1000ELNS0_9SortOrderE0EiiyNS1_21identity_decomposer_tEEEvPKT1_PSA_PKT2_PSE_T3_iiT4__param_6,
	.param .align 1 .b8 _ZN3cub18CUB_300001_SM_10006detail10radix_sort31DeviceRadixSortSingleTileKernelINS1_5radix10policy_hubIiiyE10Policy1000ELNS0_9SortOrderE0EiiyNS1_21identity_decomposer_tEEEvPKT1_PSA_PKT2_PSE_T3_iiT4__param_7[1]
)
.maxntid 256
.minnctapersm 1
{
	.reg .pred 	%p<73>;
	.reg .b16 	%rs<39>;
	.reg .b32 	%r<900>;
	.reg .b64 	%rd<37>;
	// demoted variable
	.shared .align 16 .b8 _ZZN3cub18CUB_300001_SM_10006detail10radix_sort31DeviceRadixSortSingleTileKernelINS1_5radix10policy_hubIiiyE10Policy1000ELNS0_9SortOrderE0EiiyNS1_21identity_decomposer_tEEEvPKT1_PSA_PKT2_PSE_T3_iiT4_E12temp_storage[33856];
	ld.param.u64 	%rd10, [_ZN3cub18CUB_300001_SM_10006detail10radix_sort31DeviceRadixSortSingleTileKernelINS1_5radix10policy_hubIiiyE10Policy1000ELNS0_9SortOrderE0EiiyNS1_21identity_decomposer_tEEEvPKT1_PSA_PKT2_PSE_T3_iiT4__param_0];
	ld.param.u64 	%rd6, [_ZN3cub18CUB_300001_SM_10006detail10radix_sort31DeviceRadixSortSingleTileKernelINS1_5radix10policy_hubIiiyE10Policy1000ELNS0_9SortOrderE0EiiyNS1_21identity_decomposer_tEEEvPKT1_PSA_PKT2_PSE_T3_iiT4__param_1];
	ld.param.u64 	%rd7, [_ZN3cub18CUB_300001_SM_10006detail10radix_sort31DeviceRadixSortSingleTileKernelINS1_5radix10policy_hubIiiyE10Policy1000ELNS0_9SortOrderE0EiiyNS1_21identity_decomposer_tEEEvPKT1_PSA_PKT2_PSE_T3_iiT4__param_2];
	ld.param.u64 	%rd8, [_ZN3cub18CUB_300001_SM_10006detail10radix_sort31DeviceRadixSortSingleTileKernelINS1_5radix10policy_hubIiiyE10Policy1000ELNS0_9SortOrderE0EiiyNS1_21identity_decomposer_tEEEvPKT1_PSA_PKT2_PSE_T3_iiT4__param_3];
	ld.param.u64 	%rd9, [_ZN3cub18CUB_300001_SM_10006detail10radix_sort31DeviceRadixSortSingleTileKernelINS1_5radix10policy_hubIiiyE10Policy1000ELNS0_9SortOrderE0EiiyNS1_21identity_decomposer_tEEEvPKT1_PSA_PKT2_PSE_T3_iiT4__param_4];
	ld.param.u32 	%r303, [_ZN3cub18CUB_300001_SM_10006detail10radix_sort31DeviceRadixSortSingleTileKernelINS1_5radix10policy_hubIiiyE10Policy1000ELNS0_9SortOrderE0EiiyNS1_21identity_decomposer_tEEEvPKT1_PSA_PKT2_PSE_T3_iiT4__param_5];
	ld.param.u32 	%r304, [_ZN3cub18CUB_300001_SM_10006detail10radix_sort31DeviceRadixSortSingleTileKernelINS1_5radix10policy_hubIiiyE10Policy1000ELNS0_9SortOrderE0EiiyNS1_21identity_decomposer_tEEEvPKT1_PSA_PKT2_PSE_T3_iiT4__param_6];
	cvta.to.global.u64 	%rd11, %rd10;
	cvt.u32.u64 	%r1, %rd9;
	mov.u32 	%r2, %tid.x;
	mul.lo.s32 	%r3, %r2, 19;
	setp.ge.s32 	%p1, %r3, %r1;
	mul.wide.u32 	%rd12, %r3, 4;
	add.s64 	%rd1, %rd11, %rd12;
	mov.b32 	%r878, -1;
	@%p1 bra 	$L__BB46_2;
	ld.global.u32 	%r306, [%rd1];
	xor.b32  	%r878, %r306, -2147483648;
$L__BB46_2:
	add.s32 	%r6, %r3, 1;
	setp.ge.s32 	%p2, %r6, %r1;
	mov.b32 	%r877, -1;
	@%p2 bra 	$L__BB46_4;
	ld.global.u32 	%r308, [%rd1+4];
	xor.b32  	%r877, %r308, -2147483648;
$L__BB46_4:
	add.s32 	%r9, %r3, 2;
	setp.ge.s32 	%p3, %r9, %r1;
	mov.b32 	%r876, -1;
	@%p3 bra 	$L__BB46_6;
	ld.global.u32 	%r310, [%rd1+8];
	xor.b32  	%r876, %r310, -2147483648;
$L__BB46_6:
	add.s32 	%r12, %r3, 3;
	setp.ge.s32 	%p4, %r12, %r1;
	mov.b32 	%r875, -1;
	@%p4 bra 	$L__BB46_8;
	ld.global.u32 	%r312, [%rd1+12];
	xor.b32  	%r875, %r312, -2147483648;
$L__BB46_8:
	add.s32 	%r15, %r3, 4;
	setp.ge.s32 	%p5, %r15, %r1;
	mov.b32 	%r874, -1;
	@%p5 bra 	$L__BB46_10;
	ld.global.u32 	%r314, [%rd1+16];
	xor.b32  	%r874, %r314, -2147483648;
$L__BB46_10:
	add.s32 	%r18, %r3, 5;
	setp.ge.s32 	%p6, %r18, %r1;
	mov.b32 	%r873, -1;
	@%p6 bra 	$L__BB46_12;
	ld.global.u32 	%r316, [%rd1+20];
	xor.b32  	%r873, %r316, -2147483648;
$L__BB46_12:
	add.s32 	%r21, %r3, 6;
	setp.ge.s32 	%p7, %r21, %r1;
	mov.b32 	%r872, -1;
	@%p7 bra 	$L__BB46_14;
	ld.global.u32 	%r318, [%rd1+24];
	xor.b32  	%r872, %r318, -2147483648;
$L__BB46_14:
	add.s32 	%r24, %r3, 7;
	setp.ge.s32 	%p8, %r24, %r1;
	mov.b32 	%r871, -1;
	@%p8 bra 	$L__BB46_16;
	ld.global.u32 	%r320, [%rd1+28];
	xor.b32  	%r871, %r320, -2147483648;
$L__BB46_16:
	add.s32 	%r27, %r3, 8;
	setp.ge.s32 	%p9, %r27, %r1;
	mov.b32 	%r870, -1;
	@%p9 bra 	$L__BB46_18;
	ld.global.u32 	%r322, [%rd1+32];
	xor.b32  	%r870, %r322, -2147483648;
$L__BB46_18:
	add.s32 	%r30, %r3, 9;
	setp.ge.s32 	%p10, %r30, %r1;
	mov.b32 	%r869, -1;
	@%p10 bra 	$L__BB46_20;
	ld.global.u32 	%r324, [%rd1+36];
	xor.b32  	%r869, %r324, -2147483648;
$L__BB46_20:
	add.s32 	%r33, %r3, 10;
	setp.ge.s32 	%p11, %r33, %r1;
	mov.b32 	%r868, -1;
	@%p11 bra 	$L__BB46_22;
	ld.global.u32 	%r326, [%rd1+40];
	xor.b32  	%r868, %r326, -2147483648;
$L__BB46_22:
	add.s32 	%r36, %r3, 11;
	setp.ge.s32 	%p12, %r36, %r1;
	mov.b32 	%r867, -1;
	@%p12 bra 	$L__BB46_24;
	ld.global.u32 	%r328, [%rd1+44];
	xor.b32  	%r867, %r328, -2147483648;
$L__BB46_24:
	add.s32 	%r39, %r3, 12;
	setp.ge.s32 	%p13, %r39, %r1;
	mov.b32 	%r866, -1;
	@%p13 bra 	$L__BB46_26;
	ld.global.u32 	%r330, [%rd1+48];
	xor.b32  	%r866, %r330, -2147483648;
$L__BB46_26:
	add.s32 	%r42, %r3, 13;
	setp.ge.s32 	%p14, %r42, %r1;
	mov.b32 	%r865, -1;
	@%p14 bra 	$L__BB46_28;
	ld.global.u32 	%r332, [%rd1+52];
	xor.b32  	%r865, %r332, -2147483648;
$L__BB46_28:
	add.s32 	%r45, %r3, 14;
	setp.ge.s32 	%p15, %r45, %r1;
	mov.b32 	%r864, -1;
	@%p15 bra 	$L__BB46_30;
	ld.global.u32 	%r334, [%rd1+56];
	xor.b32  	%r864, %r334, -2147483648;
$L__BB46_30:
	add.s32 	%r48, %r3, 15;
	setp.ge.s32 	%p16, %r48, %r1;
	mov.b32 	%r863, -1;
	@%p16 bra 	$L__BB46_32;
	ld.global.u32 	%r336, [%rd1+60];
	xor.b32  	%r863, %r336, -2147483648;
$L__BB46_32:
	add.s32 	%r51, %r3, 16;
	setp.ge.s32 	%p17, %r51, %r1;
	mov.b32 	%r862, -1;
	@%p17 bra 	$L__BB46_34;
	ld.global.u32 	%r338, [%rd1+64];
	xor.b32  	%r862, %r338, -2147483648;
$L__BB46_34:
	add.s32 	%r54, %r3, 17;
	setp.ge.s32 	%p18, %r54, %r1;
	mov.b32 	%r861, -1;
	@%p18 bra 	$L__BB46_36;
	ld.global.u32 	%r340, [%rd1+68];
	xor.b32  	%r861, %r340, -2147483648;
$L__BB46_36:
	add.s32 	%r57, %r3, 18;
	setp.ge.s32 	%p19, %r57, %r1;
	mov.b32 	%r860, -1;
	@%p19 bra 	$L__BB46_38;
	ld.global.u32 	%r342, [%rd1+72];
	xor.b32  	%r860, %r342, -2147483648;
$L__BB46_38:
	bar.sync 	0;
	mov.b64 	{%r344, %r345}, %rd9;
	shfl.sync.idx.b32	%r60|%p20, %r344, 0, 31, -1;
	shfl.sync.idx.b32	%r346|%p21, %r345, 0, 31, -1;
	mov.b64 	%rd2, {%r60, %r346};
	setp.ge.s32 	%p22, %r3, %r60;
	cvta.to.global.u64 	%rd13, %rd7;
	add.s64 	%rd3, %rd13, %rd12;
	@%p22 bra 	$L__BB46_40;
	ld.global.u32 	%r897, [%rd3];
$L__BB46_40:
	setp.ge.s32 	%p23, %r6, %r60;
	@%p23 bra 	$L__BB46_42;
	ld.global.u32 	%r896, [%rd3+4];
$L__BB46_42:
	setp.ge.s32 	%p24, %r9, %r60;
	@%p24 bra 	$L__BB46_44;
	ld.global.u32 	%r895, [%rd3+8];
$L__BB46_44:
	setp.ge.s32 	%p25, %r12, %r60;
	@%p25 bra 	$L__BB46_46;
	ld.global.u32 	%r894, [%rd3+12];
$L__BB46_46:
	setp.ge.s32 	%p26, %r15, %r60;
	@%p26 bra 	$L__BB46_48;
	ld.global.u32 	%r893, [%rd3+16];
$L__BB46_48:
	setp.ge.s32 	%p27, %r18, %r60;
	@%p27 bra 	$L__BB46_50;
	ld.global.u32 	%r892, [%rd3+20];
$L__BB46_50:
	setp.ge.s32 	%p28, %r21, %r60;
	@%p28 bra 	$L__BB46_52;
	ld.global.u32 	%r891, [%rd3+24];
$L__BB46_52:
	setp.ge.s32 	%p29, %r24, %r60;
	@%p29 bra 	$L__BB46_54;
	ld.global.u32 	%r890, [%rd3+28];
$L__BB46_54:
	setp.ge.s32 	%p30, %r27, %r60;
	@%p30 bra 	$L__BB46_56;
	ld.global.u32 	%r889, [%rd3+32];
$L__BB46_56:
	setp.ge.s32 	%p31, %r30, %r60;
	@%p31 bra 	$L__BB46_58;
	ld.global.u32 	%r888, [%rd3+36];
$L__BB46_58:
	setp.ge.s32 	%p32, %r33, %r60;
	@%p32 bra 	$L__BB46_60;
	ld.global.u32 	%r887, [%rd3+40];
$L__BB46_60:
	setp.ge.s32 	%p33, %r36, %r60;
	@%p33 bra 	$L__BB46_62;
	ld.global.u32 	%r886, [%rd3+44];
$L__BB46_62:
	setp.ge.s32 	%p34, %r39, %r60;
	@%p34 bra 	$L__BB46_64;
	ld.global.u32 	%r885, [%rd3+48];
$L__BB46_64:
	setp.ge.s32 	%p35, %r42, %r60;
	@%p35 bra 	$L__BB46_66;
	ld.global.u32 	%r884, [%rd3+52];
$L__BB46_66:
	setp.ge.s32 	%p36, %r45, %r60;
	@%p36 bra 	$L__BB46_68;
	ld.global.u32 	%r883, [%rd3+56];
$L__BB46_68:
	setp.ge.s32 	%p37, %r48, %r60;
	@%p37 bra 	$L__BB46_70;
	ld.global.u32 	%r882, [%rd3+60];
$L__BB46_70:
	setp.ge.s32 	%p38, %r51, %r60;
	@%p38 bra 	$L__BB46_72;
	ld.global.u32 	%r881, [%rd3+64];
$L__BB46_72:
	setp.ge.s32 	%p39, %r54, %r60;
	@%p39 bra 	$L__BB46_74;
	ld.global.u32 	%r880, [%rd3+68];
$L__BB46_74:
	setp.ge.s32 	%p40, %r57, %r60;
	@%p40 bra 	$L__BB46_76;
	ld.global.u32 	%r879, [%rd3+72];
$L__BB46_76:
	bar.sync 	0;
	shr.u32 	%r99, %r2, 5;
	shl.b32 	%r366, %r2, 2;
	mov.u32 	%r367, _ZZN3cub18CUB_300001_SM_10006detail10radix_sort31DeviceRadixSortSingleTileKernelINS1_5radix10policy_hubIiiyE10Policy1000ELNS0_9SortOrderE0EiiyNS1_21identity_decomposer_tEEEvPKT1_PSA_PKT2_PSE_T3_iiT4_E12temp_storage;
	add.s32 	%r100, %r367, %r366;
	shl.b32 	%r368, %r2, 7;
	add.s32 	%r101, %r100, %r368;
	shl.b32 	%r369, %r99, 2;
	add.s32 	%r370, %r367, %r369;
	add.s32 	%r102, %r370, 33792;
	mad.lo.s32 	%r103, %r2, -56, %r101;
	add.s32 	%r859, %r303, 6;
	sub.s32 	%r858, %r304, %r303;
$L__BB46_77:
	add.s32 	%r430, %r859, -6;
	min.s32 	%r373, %r858, 6;
	mov.b32 	%r459, 0;
	st.shared.u32 	[%r100], %r459;
	st.shared.u32 	[%r100+1024], %r459;
	st.shared.u32 	[%r100+2048], %r459;
	st.shared.u32 	[%r100+3072], %r459;
	st.shared.u32 	[%r100+4096], %r459;
	st.shared.u32 	[%r100+5120], %r459;
	st.shared.u32 	[%r100+6144], %r459;
	st.shared.u32 	[%r100+7168], %r459;
	st.shared.u32 	[%r100+8192], %r459;
	st.shared.u32 	[%r100+9216], %r459;
	st.shared.u32 	[%r100+10240], %r459;
	st.shared.u32 	[%r100+11264], %r459;
	st.shared.u32 	[%r100+12288], %r459;
	st.shared.u32 	[%r100+13312], %r459;
	st.shared.u32 	[%r100+14336], %r459;
	st.shared.u32 	[%r100+15360], %r459;
	st.shared.u32 	[%r100+16384], %r459;
	st.shared.u32 	[%r100+17408], %r459;
	st.shared.u32 	[%r100+18432], %r459;
	st.shared.u32 	[%r100+19456], %r459;
	st.shared.u32 	[%r100+20480], %r459;
	st.shared.u32 	[%r100+21504], %r459;
	st.shared.u32 	[%r100+22528], %r459;
	st.shared.u32 	[%r100+23552], %r459;
	st.shared.u32 	[%r100+24576], %r459;
	st.shared.u32 	[%r100+25600], %r459;
	st.shared.u32 	[%r100+26624], %r459;
	st.shared.u32 	[%r100+27648], %r459;
	st.shared.u32 	[%r100+28672], %r459;
	st.shared.u32 	[%r100+29696], %r459;
	st.shared.u32 	[%r100+30720], %r459;
	st.shared.u32 	[%r100+31744], %r459;
	st.shared.u32 	[%r100+32768], %r459;
	// begin inline asm
	bmsk.clamp.b32 %r371, %r459, %r373;
	// end inline asm
	// begin inline asm
	shr.b32 %r374, %r878, %r430;
	// end inline asm
	and.b32  	%r462, %r371, %r374;
	shl.b32 	%r463, %r462, 10;
	and.b32  	%r464, %r463, 31744;
	add.s32 	%r465, %r100, %r464;
	shr.u32 	%r466, %r462, 4;
	and.b32  	%r467, %r466, 268435454;
	add.s32 	%r147, %r465, %r467;
	ld.shared.u16 	%rs1, [%r147];
	add.s16 	%rs20, %rs1, 1;
	st.shared.u16 	[%r147], %rs20;
	// begin inline asm
	shr.b32 %r377, %r877, %r430;
	// end inline asm
	and.b32  	%r468, %r371, %r377;
	shl.b32 	%r469, %r468, 10;
	and.b32  	%r470, %r469, 31744;
	add.s32 	%r471, %r100, %r470;
	shr.u32 	%r472, %r468, 4;
	and.b32  	%r473, %r472, 268435454;
	add.s32 	%r148, %r471, %r473;
	ld.shared.u16 	%rs2, [%r148];
	add.s16 	%rs21, %rs2, 1;
	st.shared.u16 	[%r148], %rs21;
	// begin inline asm
	shr.b32 %r380, %r876, %r430;
	// end inline asm
	and.b32  	%r474, %r371, %r380;
	shl.b32 	%r475, %r474, 10;
	and.b32  	%r476, %r475, 31744;
	add.s32 	%r477, %r100, %r476;
	shr.u32 	%r478, %r474, 4;
	and.b32  	%r479, %r478, 268435454;
	add.s32 	%r149, %r477, %r479;
	ld.shared.u16 	%rs3, [%r149];
	add.s16 	%rs22, %rs3, 1;
	st.shared.u16 	[%r149], %rs22;
	// begin inline asm
	shr.b32 %r383, %r875, %r430;
	// end inline asm
	and.b32  	%r480, %r371, %r383;
	shl.b32 	%r481, %r480, 10;
	and.b32  	%r482, %r481, 31744;
	add.s32 	%r483, %r100, %r482;
	shr.u32 	%r484, %r480, 4;
	and.b32  	%r485, %r484, 268435454;
	add.s32 	%r150, %r483, %r485;
	ld.shared.u16 	%rs4, [%r150];
	add.s16 	%rs23, %rs4, 1;
	st.shared.u16 	[%r150], %rs23;
	// begin inline asm
	shr.b32 %r386, %r874, %r430;
	// end inline asm
	and.b32  	%r486, %r371, %r386;
	shl.b32 	%r487, %r486, 10;
	and.b32  	%r488, %r487, 31744;
	add.s32 	%r489, %r100, %r488;
	shr.u32 	%r490, %r486, 4;
	and.b32  	%r491, %r490, 268435454;
	add.s32 	%r151, %r489, %r491;
	ld.shared.u16 	%rs5, [%r151];
	add.s16 	%rs24, %rs5, 1;
	st.shared.u16 	[%r151], %rs24;
	// begin inline asm
	shr.b32 %r389, %r873, %r430;
	// end inline asm
	and.b32  	%r492, %r371, %r389;
	shl.b32 	%r493, %r492, 10;
	and.b32  	%r494, %r493, 31744;
	add.s32 	%r495, %r100, %r494;
	shr.u32 	%r496, %r492, 4;
	and.b32  	%r497, %r496, 268435454;
	add.s32 	%r152, %r495, %r497;
	ld.shared.u16 	%rs6, [%r152];
	add.s16 	%rs25, %rs6, 1;
	st.shared.u16 	[%r152], %rs25;
	// begin inline asm
	shr.b32 %r392, %r872, %r430;
	// end inline asm
	and.b32  	%r498, %r371, %r392;
	shl.b32 	%r499, %r498, 10;
	and.b32  	%r500, %r499, 31744;
	add.s32 	%r501, %r100, %r500;
	shr.u32 	%r502, %r498, 4;
	and.b32  	%r503, %r502, 268435454;
	add.s32 	%r153, %r501, %r503;
	ld.shared.u16 	%rs7, [%r153];
	add.s16 	%rs26, %rs7, 1;
	st.shared.u16 	[%r153], %rs26;
	// begin inline asm
	shr.b32 %r395, %r871, %r430;
	// end inline asm
	and.b32  	%r504, %r371, %r395;
	shl.b32 	%r505, %r504, 10;
	and.b32  	%r506, %r505, 31744;
	add.s32 	%r507, %r100, %r506;
	shr.u32 	%r508, %r504, 4;
	and.b32  	%r509, %r508, 268435454;
	add.s32 	%r154, %r507, %r509;
	ld.shared.u16 	%rs8, [%r154];
	add.s16 	%rs27, %rs8, 1;
	st.shared.u16 	[%r154], %rs27;
	// begin inline asm
	shr.b32 %r398, %r870, %r430;
	// end inline asm
	and.b32  	%r510, %r371, %r398;
	shl.b32 	%r511, %r510, 10;
	and.b32  	%r512, %r511, 31744;
	add.s32 	%r513, %r100, %r512;
	shr.u32 	%r514, %r510, 4;
	and.b32  	%r515, %r514, 268435454;
	add.s32 	%r155, %r513, %r515;
	ld.shared.u16 	%rs9, [%r155];
	add.s16 	%rs28, %rs9, 1;
	st.shared.u16 	[%r155], %rs28;
	// begin inline asm
	shr.b32 %r401, %r869, %r430;
	// end inline asm
	and.b32  	%r516, %r371, %r401;
	shl.b32 	%r517, %r516, 10;
	and.b32  	%r518, %r517, 31744;
	add.s32 	%r519, %r100, %r518;
	shr.u32 	%r520, %r516, 4;
	and.b32  	%r521, %r520, 268435454;
	add.s32 	%r156, %r519, %r521;
	ld.shared.u16 	%rs10, [%r156];
	add.s16 	%rs29, %rs10, 1;
	st.shared.u16 	[%r156], %rs29;
	// begin inline asm
	shr.b32 %r404, %r868, %r430;
	// end inline asm
	and.b32  	%r522, %r371, %r404;
	shl.b32 	%r523, %r522, 10;
	and.b32  	%r524, %r523, 31744;
	add.s32 	%r525, %r100, %r524;
	shr.u32 	%r526, %r522, 4;
	and.b32  	%r527, %r526, 268435454;
	add.s32 	%r157, %r525, %r527;
	ld.shared.u16 	%rs11, [%r157];
	add.s16 	%rs30, %rs11, 1;
	st.shared.u16 	[%r157], %rs30;
	// begin inline asm
	shr.b32 %r407, %r867, %r430;
	// end inline asm
	and.b32  	%r528, %r371, %r407;
	shl.b32 	%r529, %r528, 10;
	and.b32  	%r530, %r529, 31744;
	add.s32 	%r531, %r100, %r530;
	shr.u32 	%r532, %r528, 4;
	and.b32  	%r533, %r532, 268435454;
	add.s32 	%r158, %r531, %r533;
	ld.shared.u16 	%rs12, [%r158];
	add.s16 	%rs31, %rs12, 1;
	st.shared.u16 	[%r158], %rs31;
	// begin inline asm
	shr.b32 %r410, %r866, %r430;
	// end inline asm
	and.b32  	%r534, %r371, %r410;
	shl.b32 	%r535, %r534, 10;
	and.b32  	%r536, %r535, 31744;
	add.s32 	%r537, %r100, %r536;
	shr.u32 	%r538, %r534, 4;
	and.b32  	%r539, %r538, 268435454;
	add.s32 	%r159, %r537, %r539;
	ld.shared.u16 	%rs13, [%r159];
	add.s16 	%rs32, %rs13, 1;
	st.shared.u16 	[%r159], %rs32;
	// begin inline asm
	shr.b32 %r413, %r865, %r430;
	// end inline asm
	and.b32  	%r540, %r371, %r413;
	shl.b32 	%r541, %r540, 10;
	and.b32  	%r542, %r541, 31744;
	add.s32 	%r543, %r100, %r542;
	shr.u32 	%r544, %r540, 4;
	and.b32  	%r545, %r544, 268435454;
	add.s32 	%r160, %r543, %r545;
	ld.shared.u16 	%rs14, [%r160];
	add.s16 	%rs33, %rs14, 1;
	st.shared.u16 	[%r160], %rs33;
	// begin inline asm
	shr.b32 %r416, %r864, %r430;
	// end inline asm
	and.b32  	%r546, %r371, %r416;
	shl.b32 	%r547, %r546, 10;
	and.b32  	%r548, %r547, 31744;
	add.s32 	%r549, %r100, %r548;
	shr.u32 	%r550, %r546, 4;
	and.b32  	%r551, %r550, 268435454;
	add.s32 	%r161, %r549, %r551;
	ld.shared.u16 	%rs15, [%r161];
	add.s16 	%rs34, %rs15, 1;
	st.shared.u16 	[%r161], %rs34;
	// begin inline asm
	shr.b32 %r419, %r863, %r430;
	// end inline asm
	and.b32  	%r552, %r371, %r419;
	shl.b32 	%r553, %r552, 10;
	and.b32  	%r554, %r553, 31744;
	add.s32 	%r555, %r100, %r554;
	shr.u32 	%r556, %r552, 4;
	and.b32  	%r557, %r556, 268435454;
	add.s32 	%r162, %r555, %r557;
	ld.shared.u16 	%rs16, [%r162];
	add.s16 	%rs35, %rs16, 1;
	st.shared.u16 	[%r162], %rs35;
	// begin inline asm
	shr.b32 %r422, %r862, %r430;
	// end inline asm
	and.b32  	%r558, %r371, %r422;
	shl.b32 	%r559, %r558, 10;
	and.b32  	%r560, %r559, 31744;
	add.s32 	%r561, %r100, %r560;
	shr.u32 	%r562, %r558, 4;
	and.b32  	%r563, %r562, 268435454;
	add.s32 	%r163, %r561, %r563;
	ld.shared.u16 	%rs17, [%r163];
	add.s16 	%rs36, %rs17, 1;
	st.shared.u16 	[%r163], %rs36;
	// begin inline asm
	shr.b32 %r425, %r861, %r430;
	// end inline asm
	and.b32  	%r564, %r371, %r425;
	shl.b32 	%r565, %r564, 10;
	and.b32  	%r566, %r565, 31744;
	add.s32 	%r567, %r100, %r566;
	shr.u32 	%r568, %r564, 4;
	and.b32  	%r569, %r568, 268435454;
	add.s32 	%r164, %r567, %r569;
	ld.shared.u16 	%rs18, [%r164];
	add.s16 	%rs37, %rs18, 1;
	st.shared.u16 	[%r164], %rs37;
	// begin inline asm
	shr.b32 %r428, %r860, %r430;
	// end inline asm
	and.b32  	%r570, %r371, %r428;
	shl.b32 	%r571, %r570, 10;
	and.b32  	%r572, %r571, 31744;
	add.s32 	%r573, %r100, %r572;
	shr.u32 	%r574, %r570, 4;
	and.b32  	%r575, %r574, 268435454;
	add.s32 	%r165, %r573, %r575;
	ld.shared.u16 	%rs19, [%r165];
	add.s16 	%rs38, %rs19, 1;
	st.shared.u16 	[%r165], %rs38;
	bar.sync 	0;
	ld.shared.u32 	%r166, [%r101];
	ld.shared.u32 	%r576, [%r101+4];
	ld.shared.u32 	%r577, [%r101+8];
	ld.shared.u32 	%r578, [%r101+12];
	ld.shared.u32 	%r579, [%r101+16];
	ld.shared.u32 	%r580, [%r101+20];
	ld.shared.u32 	%r581, [%r101+24];
	ld.shared.u32 	%r582, [%r101+28];
	ld.shared.u32 	%r583, [%r101+32];
	ld.shared.u32 	%r584, [%r101+36];
	ld.shared.u32 	%r585, [%r101+40];
	ld.shared.u32 	%r586, [%r101+44];
	ld.shared.u32 	%r587, [%r101+48];
	ld.shared.u32 	%r588, [%r101+52];
	ld.shared.u32 	%r589, [%r101+56];
	ld.shared.u32 	%r590, [%r101+60];
	ld.shared.u32 	%r591, [%r101+64];
	ld.shared.u32 	%r592, [%r101+68];
	ld.shared.u32 	%r593, [%r101+72];
	ld.shared.u32 	%r594, [%r101+76];
	ld.shared.u32 	%r595, [%r101+80];
	ld.shared.u32 	%r596, [%r101+84];
	ld.shared.u32 	%r597, [%r101+88];
	ld.shared.u32 	%r598, [%r101+92];
	ld.shared.u32 	%r599, [%r101+96];
	ld.shared.u32 	%r600, [%r101+100];
	ld.shared.u32 	%r601, [%r101+104];
	ld.shared.u32 	%r602, [%r101+108];
	ld.shared.u32 	%r603, [%r101+112];
	ld.shared.u32 	%r604, [%r101+116];
	ld.shared.u32 	%r605, [%r101+120];
	ld.shared.u32 	%r606, [%r101+124];
	ld.shared.u32 	%r607, [%r101+128];
	add.s32 	%r167, %r576, %r166;
	add.s32 	%r168, %r577, %r167;
	add.s32 	%r169, %r578, %r168;
	add.s32 	%r170, %r579, %r169;
	add.s32 	%r171, %r580, %r170;
	add.s32 	%r172, %r581, %r171;
	add.s32 	%r173, %r582, %r172;
	add.s32 	%r174, %r583, %r173;
	add.s32 	%r175, %r584, %r174;
	add.s32 	%r176, %r585, %r175;
	add.s32 	%r177, %r586, %r176;
	add.s32 	%r178, %r587, %r177;
	add.s32 	%r179, %r588, %r178;
	add.s32 	%r180, %r589, %r179;
	add.s32 	%r181, %r590, %r180;
	add.s32 	%r182, %r591, %r181;
	add.s32 	%r183, %r592, %r182;
	add.s32 	%r184, %r593, %r183;
	add.s32 	%r185, %r594, %r184;
	add.s32 	%r186, %r595, %r185;
	add.s32 	%r187, %r596, %r186;
	add.s32 	%r188, %r597, %r187;
	add.s32 	%r189, %r598, %r188;
	add.s32 	%r190, %r599, %r189;
	add.s32 	%r191, %r600, %r190;
	add.s32 	%r192, %r601, %r191;
	add.s32 	%r193, %r602, %r192;
	add.s32 	%r194, %r603, %r193;
	add.s32 	%r195, %r604, %r194;
	add.s32 	%r196, %r605, %r195;
	add.s32 	%r197, %r606, %r196;
	add.s32 	%r436, %r607, %r197;
	// begin inline asm
	mov.u32 %r431, %laneid;
	// end inline asm
	mov.b32 	%r434, 1;
	mov.b32 	%r461, -1;
	// begin inline asm
	{  .reg .u32 r0;  .reg .pred p;  shfl.sync.up.b32 r0|p, %r436, %r434, %r459, %r461;  @p add.u32 r0, r0, %r436;  mov.u32 %r432, r0;}
	// end inline asm
	mov.b32 	%r440, 2;
	// begin inline asm
	{  .reg .u32 r0;  .reg .pred p;  shfl.sync.up.b32 r0|p, %r432, %r440, %r459, %r461;  @p add.u32 r0, r0, %r432;  mov.u32 %r438, r0;}
	// end inline asm
	mov.b32 	%r446, 4;
	// begin inline asm
	{  .reg .u32 r0;  .reg .pred p;  shfl.sync.up.b32 r0|p, %r438, %r446, %r459, %r461;  @p add.u32 r0, r0, %r438;  mov.u32 %r444, r0;}
	// end inline asm
	mov.b32 	%r452, 8;
	// begin inline asm
	{  .reg .u32 r0;  .reg .pred p;  shfl.sync.up.b32 r0|p, %r444, %r452, %r459, %r461;  @p add.u32 r0, r0, %r444;  mov.u32 %r450, r0;}
	// end inline asm
	mov.b32 	%r458, 16;
	// begin inline asm
	{  .reg .u32 r0;  .reg .pred p;  shfl.sync.up.b32 r0|p, %r450, %r458, %r459, %r461;  @p add.u32 r0, r0, %r450;  mov.u32 %r456, r0;}
	// end inline asm
	setp.ne.s32 	%p41, %r431, 31;
	@%p41 bra 	$L__BB46_79;
	st.shared.u32 	[%r102], %r456;
$L__BB46_79:
	sub.s32 	%r608, %r456, %r436;
	setp.gt.u32 	%p42, %r2, 31;
	setp.eq.s32 	%p43, %r99, 7;
	setp.eq.s32 	%p44, %r99, 6;
	setp.eq.s32 	%p45, %r99, 5;
	setp.eq.s32 	%p46, %r99, 4;
	setp.eq.s32 	%p47, %r99, 3;
	setp.eq.s32 	%p48, %r99, 2;
	setp.eq.s32 	%p49, %r99, 1;
	bar.sync 	0;
	ld.shared.v4.u32 	{%r609, %r610, %r611, %r612}, [_ZZN3cub18CUB_300001_SM_10006detail10radix_sort31DeviceRadixSortSingleTileKernelINS1_5radix10policy_hubIiiyE10Policy1000ELNS0_9SortOrderE0EiiyNS1_21identity_decomposer_tEEEvPKT1_PSA_PKT2_PSE_T3_iiT4_E12temp_storage+33792];
	selp.b32 	%r613, %r609, %r898, %p49;
	add.s32 	%r614, %r610, %r609;
	selp.b32 	%r615, %r614, %r613, %p48;
	add.s32 	%r616, %r614, %r611;
	selp.b32 	%r617, %r616, %r615, %p47;
	add.s32 	%r618, %r616, %r612;
	selp.b32 	%r619, %r618, %r617, %p46;
	ld.shared.v4.u32 	{%r620, %r621, %r622, %r623}, [_ZZN3cub18CUB_300001_SM_10006detail10radix_sort31DeviceRadixSortSingleTileKernelINS1_5radix10policy_hubIiiyE10Policy1000ELNS0_9SortOrderE0EiiyNS1_21identity_decomposer_tEEEvPKT1_PSA_PKT2_PSE_T3_iiT4_E12temp_storage+33808];
	add.s32 	%r624, %r618, %r620;
	selp.b32 	%r625, %r624, %r619, %p45;
	add.s32 	%r626, %r624, %r621;
	selp.b32 	%r627, %r626, %r625, %p44;
	add.s32 	%r628, %r626, %r622;
	selp.b32 	%r898, %r628, %r627, %p43;
	add.s32 	%r202, %r628, %r623;
	setp.ne.s32 	%p50, %r431, 0;
	selp.b32 	%r629, %r608, 0, %p50;
	add.s32 	%r630, %r898, %r629;
	or.pred  	%p51, %p42, %p50;
	selp.b32 	%r899, %r630, %r608, %p42;
	@%p51 bra 	$L__BB46_81;
	shl.b32 	%r899, %r202, 16;
	st.shared.u32 	[_ZZN3cub18CUB_300001_SM_10006detail10radix_sort31DeviceRadixSortSingleTileKernelINS1_5radix10policy_hubIiiyE10Policy1000ELNS0_9SortOrderE0EiiyNS1_21identity_decomposer_tEEEvPKT1_PSA_PKT2_PSE_T3_iiT4_E12temp_storage+33832], %r899;
$L__BB46_81:
	setp.eq.s32 	%p52, %r2, 0;
	bar.sync 	0;
	ld.shared.u32 	%r631, [_ZZN3cub18CUB_300001_SM_10006detail10radix_sort31DeviceRadixSortSingleTileKernelINS1_5radix10policy_hubIiiyE10Policy1000ELNS0_9SortOrderE0EiiyNS1_21identity_decomposer_tEEEvPKT1_PSA_PKT2_PSE_T3_iiT4_E12temp_storage+33832];
	selp.b32 	%r632, 0, %r631, %p52;
	add.s32 	%r633, %r899, %r632;
	add.s32 	%r634, %r166, %r633;
	add.s32 	%r635, %r167, %r633;
	add.s32 	%r636, %r168, %r633;
	add.s32 	%r637, %r169, %r633;
	add.s32 	%r638, %r170, %r633;
	add.s32 	%r639, %r171, %r633;
	add.s32 	%r640, %r172, %r633;
	add.s32 	%r641, %r173, %r633;
	add.s32 	%r642, %r174, %r633;
	add.s32 	%r643, %r175, %r633;
	add.s32 	%r644, %r176, %r633;
	add.s32 	%r645, %r177, %r633;
	add.s32 	%r646, %r178, %r633;
	add.s32 	%r647, %r179, %r633;
	add.s32 	%r648, %r180, %r633;
	add.s32 	%r649, %r181, %r633;
	add.s32 	%r650, %r182, %r633;
	add.s32 	%r651, %r183, %r633;
	add.s32 	%r652, %r184, %r633;
	add.s32 	%r653, %r185, %r633;
	add.s32 	%r654, %r186, %r633;
	add.s32 	%r655, %r187, %r633;
	add.s32 	%r656, %r188, %r633;
	add.s32 	%r657, %r189, %r633;
	add.s32 	%r658, %r190, %r633;
	add.s32 	%r659, %r191, %r633;
	add.s32 	%r660, %r192, %r633;
	add.s32 	%r661, %r193, %r633;
	add.s32 	%r662, %r194, %r633;
	add.s32 	%r663, %r195, %r633;
	add.s32 	%r664, %r196, %r633;
	add.s32 	%r665, %r197, %r633;
	st.shared.u32 	[%r101], %r633;
	st.shared.u32 	[%r101+4], %r634;
	st.shared.u32 	[%r101+8], %r635;
	st.shared.u32 	[%r101+12], %r636;
	st.shared.u32 	[%r101+16], %r637;
	st.shared.u32 	[%r101+20], %r638;
	st.shared.u32 	[%r101+24], %r639;
	st.shared.u32 	[%r101+28], %r640;
	st.shared.u32 	[%r101+32], %r641;
	st.shared.u32 	[%r101+36], %r642;
	st.shared.u32 	[%r101+40], %r643;
	st.shared.u32 	[%r101+44], %r644;
	st.shared.u32 	[%r101+48], %r645;
	st.shared.u32 	[%r101+52], %r646;
	st.shared.u32 	[%r101+56], %r647;
	st.shared.u32 	[%r101+60], %r648;
	st.shared.u32 	[%r101+64], %r649;
	st.shared.u32 	[%r101+68], %r650;
	st.shared.u32 	[%r101+72], %r651;
	st.shared.u32 	[%r101+76], %r652;
	st.shared.u32 	[%r101+80], %r653;
	st.shared.u32 	[%r101+84], %r654;
	st.shared.u32 	[%r101+88], %r655;
	st.shared.u32 	[%r101+92], %r656;
	st.shared.u32 	[%r101+96], %r657;
	st.shared.u32 	[%r101+100], %r658;
	st.shared.u32 	[%r101+104], %r659;
	st.shared.u32 	[%r101+108], %r660;
	st.shared.u32 	[%r101+112], %r661;
	st.shared.u32 	[%r101+116], %r662;
	st.shared.u32 	[%r101+120], %r663;
	st.shared.u32 	[%r101+124], %r664;
	st.shared.u32 	[%r101+128], %r665;
	bar.sync 	0;
	cvt.u32.u16 	%r666, %rs1;
	ld.shared.u16 	%r667, [%r147];
	add.s32 	%r206, %r667, %r666;
	cvt.u32.u16 	%r668, %rs2;
	ld.shared.u16 	%r669, [%r148];
	add.s32 	%r207, %r669, %r668;
	cvt.u32.u16 	%r670, %rs3;
	ld.shared.u16 	%r671, [%r149];
	add.s32 	%r208, %r671, %r670;
	cvt.u32.u16 	%r672, %rs4;
	ld.shared.u16 	%r673, [%r150];
	add.s32 	%r209, %r673, %r672;
	cvt.u32.u16 	%r674, %rs5;
	ld.shared.u16 	%r675, [%r151];
	add.s32 	%r210, %r675, %r674;
	cvt.u32.u16 	%r676, %rs6;
	ld.shared.u16 	%r677, [%r152];
	add.s32 	%r211, %r677, %r676;
	cvt.u32.u16 	%r678, %rs7;
	ld.shared.u16 	%r679, [%r153];
	add.s32 	%r212, %r679, %r678;
	cvt.u32.u16 	%r680, %rs8;
	ld.shared.u16 	%r681, [%r154];
	add.s32 	%r213, %r681, %r680;
	cvt.u32.u16 	%r682, %rs9;
	ld.shared.u16 	%r683, [%r155];
	add.s32 	%r214, %r683, %r682;
	cvt.u32.u16 	%r684, %rs10;
	ld.shared.u16 	%r685, [%r156];
	add.s32 	%r215, %r685, %r684;
	cvt.u32.u16 	%r686, %rs11;
	ld.shared.u16 	%r687, [%r157];
	add.s32 	%r216, %r687, %r686;
	cvt.u32.u16 	%r688, %rs12;
	ld.shared.u16 	%r689, [%r158];
	add.s32 	%r217, %r689, %r688;
	cvt.u32.u16 	%r690, %rs13;
	ld.shared.u16 	%r691, [%r159];
	add.s32 	%r218, %r691, %r690;
	cvt.u32.u16 	%r692, %rs14;
	ld.shared.u16 	%r693, [%r160];
	add.s32 	%r219, %r693, %r692;
	cvt.u32.u16 	%r694, %rs15;
	ld.shared.u16 	%r695, [%r161];
	add.s32 	%r220, %r695, %r694;
	cvt.u32.u16 	%r696, %rs16;
	ld.shared.u16 	%r697, [%r162];
	add.s32 	%r221, %r697, %r696;
	cvt.u32.u16 	%r698, %rs17;
	ld.shared.u16 	%r699, [%r163];
	add.s32 	%r222, %r699, %r698;
	cvt.u32.u16 	%r700, %rs18;
	ld.shared.u16 	%r701, [%r164];
	add.s32 	%r223, %r701, %r700;
	cvt.u32.u16 	%r702, %rs19;
	ld.shared.u16 	%r703, [%r165];
	add.s32 	%r224, %r703, %r702;
	bar.sync 	0;
	setp.lt.s32 	%p53, %r859, %r304;
	@%p53 bra 	$L__BB46_121;
	cvt.u64.u32 	%rd15, %r2;
	shl.b32 	%r704, %r206, 2;
	mov.u32 	%r705, _ZZN3cub18CUB_300001_SM_10006detail10radix_sort31DeviceRadixSortSingleTileKernelINS1_5radix10policy_hubIiiyE10Policy1000ELNS0_9SortOrderE0EiiyNS1_21identity_decomposer_tEEEvPKT1_PSA_PKT2_PSE_T3_iiT4_E12temp_storage;
	add.s32 	%r706, %r705, %r704;
	st.shared.u32 	[%r706], %r878;
	shl.b32 	%r707, %r207, 2;
	add.s32 	%r708, %r705, %r707;
	st.shared.u32 	[%r708], %r877;
	shl.b32 	%r709, %r208, 2;
	add.s32 	%r710, %r705, %r709;
	st.shared.u32 	[%r710], %r876;
	shl.b32 	%r711, %r209, 2;
	add.s32 	%r712, %r705, %r711;
	st.shared.u32 	[%r712], %r875;
	shl.b32 	%r713, %r210, 2;
	add.s32 	%r714, %r705, %r713;
	st.shared.u32 	[%r714], %r874;
	shl.b32 	%r715, %r211, 2;
	add.s32 	%r716, %r705, %r715;
	st.shared.u32 	[%r716], %r873;
	shl.b32 	%r717, %r212, 2;
	add.s32 	%r718, %r705, %r717;
	st.shared.u32 	[%r718], %r872;
	shl.b32 	%r719, %r213, 2;
	add.s32 	%r720, %r705, %r719;
	st.shared.u32 	[%r720], %r871;
	shl.b32 	%r721, %r214, 2;
	add.s32 	%r722, %r705, %r721;
	st.shared.u32 	[%r722], %r870;
	shl.b32 	%r723, %r215, 2;
	add.s32 	%r724, %r705, %r723;
	st.shared.u32 	[%r724], %r869;
	shl.b32 	%r725, %r216, 2;
	add.s32 	%r726, %r705, %r725;
	st.shared.u32 	[%r726], %r868;
	shl.b32 	%r727, %r217, 2;
	add.s32 	%r728, %r705, %r727;
	st.shared.u32 	[%r728], %r867;
	shl.b32 	%r729, %r218, 2;
	add.s32 	%r730, %r705, %r729;
	st.shared.u32 	[%r730], %r866;
	shl.b32 	%r731, %r219, 2;
	add.s32 	%r732, %r705, %r731;
	st.shared.u32 	[%r732], %r865;
	shl.b32 	%r733, %r220, 2;
	add.s32 	%r734, %r705, %r733;
	st.shared.u32 	[%r734], %r864;
	shl.b32 	%r735, %r221, 2;
	add.s32 	%r736, %r705, %r735;
	st.shared.u32 	[%r736], %r863;
	shl.b32 	%r737, %r222, 2;
	add.s32 	%r738, %r705, %r737;
	st.shared.u32 	[%r738], %r862;
	shl.b32 	%r739, %r223, 2;
	add.s32 	%r740, %r705, %r739;
	st.shared.u32 	[%r740], %r861;
	shl.b32 	%r741, %r224, 2;
	add.s32 	%r742, %r705, %r741;
	st.shared.u32 	[%r742], %r860;
	bar.sync 	0;
	mad.lo.s32 	%r225, %r2, -72, %r103;
	ld.shared.u32 	%r226, [%r225];
	ld.shared.u32 	%r227, [%r225+1024];
	ld.shared.u32 	%r228, [%r225+2048];
	ld.shared.u32 	%r229, [%r225+3072];
	ld.shared.u32 	%r230, [%r225+4096];
	ld.shared.u32 	%r231, [%r225+5120];
	ld.shared.u32 	%r232, [%r225+6144];
	ld.shared.u32 	%r233, [%r225+7168];
	ld.shared.u32 	%r234, [%r225+8192];
	ld.shared.u32 	%r235, [%r225+9216];
	ld.shared.u32 	%r236, [%r225+10240];
	ld.shared.u32 	%r237, [%r225+11264];
	ld.shared.u32 	%r238, [%r225+12288];
	ld.shared.u32 	%r239, [%r225+13312];
	ld.shared.u32 	%r240, [%r225+14336];
	ld.shared.u32 	%r241, [%r225+15360];
	ld.shared.u32 	%r242, [%r225+16384];
	ld.shared.u32 	%r243, [%r225+17408];
	ld.shared.u32 	%r244, [%r225+18432];
	bar.sync 	0;
	st.shared.u32 	[%r706], %r897;
	st.shared.u32 	[%r708], %r896;
	st.shared.u32 	[%r710], %r895;
	st.shared.u32 	[%r712], %r894;
	st.shared.u32 	[%r714], %r893;
	st.shared.u32 	[%r716], %r892;
	st.shared.u32 	[%r718], %r891;
	st.shared.u32 	[%r720], %r890;
	st.shared.u32 	[%r722], %r889;
	st.shared.u32 	[%r724], %r888;
	st.shared.u32 	[%r726], %r887;
	st.shared.u32 	[%r728], %r886;
	st.shared.u32 	[%r730], %r885;
	st.shared.u32 	[%r732], %r884;
	st.shared.u32 	[%r734], %r883;
	st.shared.u32 	[%r736], %r882;
	st.shared.u32 	[%r738], %r881;
	st.shared.u32 	[%r740], %r880;
	st.shared.u32 	[%r742], %r879;
	bar.sync 	0;
	ld.shared.u32 	%r245, [%r225+1024];
	ld.shared.u32 	%r246, [%r225+2048];
	ld.shared.u32 	%r247, [%r225+3072];
	ld.shared.u32 	%r248, [%r225+4096];
	ld.shared.u32 	%r249, [%r225+5120];
	ld.shared.u32 	%r250, [%r225+6144];
	ld.shared.u32 	%r251, [%r225+7168];
	ld.shared.u32 	%r252, [%r225+8192];
	ld.shared.u32 	%r253, [%r225+9216];
	ld.shared.u32 	%r254, [%r225+10240];
	ld.shared.u32 	%r255, [%r225+11264];
	ld.shared.u32 	%r256, [%r225+12288];
	ld.shared.u32 	%r257, [%r225+13312];
	ld.shared.u32 	%r258, [%r225+14336];
	ld.shared.u32 	%r259, [%r225+15360];
	ld.shared.u32 	%r260, [%r225+16384];
	ld.shared.u32 	%r261, [%r225+17408];
	ld.shared.u32 	%r262, [%r225+18432];
	setp.gt.u64 	%p54, %rd2, %rd15;
	cvta.to.global.u64 	%rd16, %rd6;
	mul.wide.u32 	%rd17, %r2, 4;
	add.s64 	%rd4, %rd16, %rd17;
	cvta.to.global.u64 	%rd18, %rd8;
	add.s64 	%rd5, %rd18, %rd17;
	@%p54 bra 	$L__BB46_83;
	bra.uni 	$L__BB46_84;
$L__BB46_83:
	xor.b32  	%r743, %r226, -2147483648;
	ld.shared.u32 	%r744, [%r225];
	st.global.u32 	[%rd4], %r743;
	st.global.u32 	[%rd5], %r744;
$L__BB46_84:
	add.s32 	%r745, %r2, 256;
	cvt.u64.u32 	%rd19, %r745;
	setp.le.u64 	%p55, %rd2, %rd19;
	@%p55 bra 	$L__BB46_86;
	xor.b32  	%r746, %r227, -2147483648;
	st.global.u32 	[%rd4+1024], %r746;
	st.global.u32 	[%rd5+1024], %r245;
$L__BB46_86:
	add.s32 	%r747, %r2, 512;
	cvt.u64.u32 	%rd20, %r747;
	setp.le.u64 	%p56, %rd2, %rd20;
	@%p56 bra 	$L__BB46_88;
	xor.b32  	%r748, %r228, -2147483648;
	st.global.u32 	[%rd4+2048], %r748;
	st.global.u32 	[%rd5+2048], %r246;
$L__BB46_88:
	add.s32 	%r749, %r2, 768;
	cvt.u64.u32 	%rd21, %r749;
	setp.le.u64 	%p57, %rd2, %rd21;
	@%p57 bra 	$L__BB46_90;
	xor.b32  	%r750, %r229, -2147483648;
	st.global.u32 	[%rd4+3072], %r750;
	st.global.u32 	[%rd5+3072], %r247;
$L__BB46_90:
	or.b32  	%r751, %r2, 1024;
	cvt.u64.u32 	%rd22, %r751;
	setp.le.u64 	%p58, %rd2, %rd22;
	@%p58 bra 	$L__BB46_92;
	xor.b32  	%r752, %r230, -2147483648;
	st.global.u32 	[%rd4+4096], %r752;
	st.global.u32 	[%rd5+4096], %r248;
$L__BB46_92:
	add.s32 	%r753, %r2, 1280;
	cvt.u64.u32 	%rd23, %r753;
	setp.le.u64 	%p59, %rd2, %rd23;
	@%p59 bra 	$L__BB46_94;
	xor.b32  	%r754, %r231, -2147483648;
	st.global.u32 	[%rd4+5120], %r754;
	st.global.u32 	[%rd5+5120], %r249;
$L__BB46_94:
	add.s32 	%r755, %r2, 1536;
	cvt.u64.u32 	%rd24, %r755;
	setp.le.u64 	%p60, %rd2, %rd24;
	@%p60 bra 	$L__BB46_96;
	xor.b32  	%r756, %r232, -2147483648;
	st.global.u32 	[%rd4+6144], %r756;
	st.global.u32 	[%rd5+6144], %r250;
$L__BB46_96:
	add.s32 	%r757, %r2, 1792;
	cvt.u64.u32 	%rd25, %r757;
	setp.le.u64 	%p61, %rd2, %rd25;
	@%p61 bra 	$L__BB46_98;
	xor.b32  	%r758, %r233, -2147483648;
	st.global.u32 	[%rd4+7168], %r758;
	st.global.u32 	[%rd5+7168], %r251;
$L__BB46_98:
	or.b32  	%r759, %r2, 2048;
	cvt.u64.u32 	%rd26, %r759;
	setp.le.u64 	%p62, %rd2, %rd26;
	@%p62 bra 	$L__BB46_100;
	xor.b32  	%r760, %r234, -2147483648;
	st.global.u32 	[%rd4+8192], %r760;
	st.global.u32 	[%rd5+8192], %r252;
$L__BB46_100:
	add.s32 	%r761, %r2, 2304;
	cvt.u64.u32 	%rd27, %r761;
	setp.le.u64 	%p63, %rd2, %rd27;
	@%p63 bra 	$L__BB46_102;
	xor.b32  	%r762, %r235, -2147483648;
	st.global.u32 	[%rd4+9216], %r762;
	st.global.u32 	[%rd5+9216], %r253;
$L__BB46_102:
	add.s32 	%r763, %r2, 2560;
	cvt.u64.u32 	%rd28, %r763;
	setp.le.u64 	%p64, %rd2, %rd28;
	@%p64 bra 	$L__BB46_104;
	xor.b32  	%r764, %r236, -2147483648;
	st.global.u32 	[%rd4+10240], %r764;
	st.global.u32 	[%rd5+10240], %r254;
$L__BB46_104:
	add.s32 	%r765, %r2, 2816;
	cvt.u64.u32 	%rd29, %r765;
	setp.le.u64 	%p65, %rd2, %rd29;
	@%p65 bra 	$L__BB46_106;
	xor.b32  	%r766, %r237, -2147483648;
	st.global.u32 	[%rd4+11264], %r766;
	st.global.u32 	[%rd5+11264], %r255;
$L__BB46_106:
	or.b32  	%r767, %r2, 3072;
	cvt.u64.u32 	%rd30, %r767;
	setp.le.u64 	%p66, %rd2, %rd30;
	@%p66 bra 	$L__BB46_108;
	xor.b32  	%r768, %r238, -2147483648;
	st.global.u32 	[%rd4+12288], %r768;
	st.global.u32 	[%rd5+12288], %r256;
$L__BB46_108:
	add.s32 	%r769, %r2, 3328;
	cvt.u64.u32 	%rd31, %r769;
	setp.le.u64 	%p67, %rd2, %rd31;
	@%p67 bra 	$L__BB46_110;
	xor.b32  	%r770, %r239, -2147483648;
	st.global.u32 	[%rd4+13312], %r770;
	st.global.u32 	[%rd5+13312], %r257;
$L__BB46_110:
	add.s32 	%r771, %r2, 3584;
	cvt.u64.u32 	%rd32, %r771;
	setp.le.u64 	%p68, %rd2, %rd32;
	@%p68 bra 	$L__BB46_112;
	xor.b32  	%r772, %r240, -2147483648;
	st.global.u32 	[%rd4+14336], %r772;
	st.global.u32 	[%rd5+14336], %r258;
$L__BB46_112:
	add.s32 	%r773, %r2, 3840;
	cvt.u64.u32 	%rd33, %r773;
	setp.le.u64 	%p69, %rd2, %rd33;
	@%p69 bra 	$L__BB46_114;
	xor.b32  	%r774, %r241, -2147483648;
	st.global.u32 	[%rd4+15360], %r774;
	st.global.u32 	[%rd5+15360], %r259;
$L__BB46_114:
	or.b32  	%r775, %r2, 4096;
	cvt.u64.u32 	%rd34, %r775;
	setp.le.u64 	%p70, %rd2, %rd34;
	@%p70 bra 	$L__BB46_116;
	xor.b32  	%r776, %r242, -2147483648;
	st.global.u32 	[%rd4+16384], %r776;
	st.global.u32 	[%rd5+16384], %r260;
$L__BB46_116:
	add.s32 	%r777, %r2, 4352;
	cvt.u64.u32 	%rd35, %r777;
	setp.le.u64 	%p71, %rd2, %rd35;
	@%p71 bra 	$L__BB46_118;
	xor.b32  	%r778, %r243, -2147483648;
	st.global.u32 	[%rd4+17408], %r778;
	st.global.u32 	[%rd5+17408], %r261;
$L__BB46_118:
	add.s32 	%r779, %r2, 4608;
	cvt.u64.u32 	%rd36, %r779;
	setp.le.u64 	%p72, %rd2, %rd36;
	@%p72 bra 	$L__BB46_120;
	xor.b32  	%r780, %r244, -2147483648;
	st.global.u32 	[%rd4+18432], %r780;
	st.global.u32 	[%rd5+18432], %r262;
$L__BB46_120:
	ret;
$L__BB46_121:
	shl.b32 	%r781, %r206, 2;
	mov.u32 	%r782, _ZZN3cub18CUB_300001_SM_10006detail10radix_sort31DeviceRadixSortSingleTileKernelINS1_5radix10policy_hubIiiyE10Policy1000ELNS0_9SortOrderE0EiiyNS1_21identity_decomposer_tEEEvPKT1_PSA_PKT2_PSE_T3_iiT4_E12temp_storage;
	add.s32 	%r783, %r782, %r781;
	st.shared.u32 	[%r783], %r878;
	shl.b32 	%r784, %r207, 2;
	add.s32 	%r785, %r782, %r784;
	st.shared.u32 	[%r785], %r877;
	shl.b32 	%r786, %r208, 2;
	add.s32 	%r787, %r782, %r786;
	st.shared.u32 	[%r787], %r876;
	shl.b32 	%r788, %r209, 2;
	add.s32 	%r789, %r782, %r788;
	st.shared.u32 	[%r789], %r875;
	shl.b32 	%r790, %r210, 2;
	add.s32 	%r791, %r782, %r790;
	st.shared.u32 	[%r791], %r874;
	shl.b32 	%r792, %r211, 2;
	add.s32 	%r793, %r782, %r792;
	st.shared.u32 	[%r793], %r873;
	shl.b32 	%r794, %r212, 2;
	add.s32 	%r795, %r782, %r794;
	st.shared.u32 	[%r795], %r872;
	shl.b32 	%r796, %r213, 2;
	add.s32 	%r797, %r782, %r796;
	st.shared.u32 	[%r797], %r871;
	shl.b32 	%r798, %r214, 2;
	add.s32 	%r799, %r782, %r798;
	st.shared.u32 	[%r799], %r870;
	shl.b32 	%r800, %r215, 2;
	add.s32 	%r801, %r782, %r800;
	st.shared.u32 	[%r801], %r869;
	shl.b32 	%r802, %r216, 2;
	add.s32 	%r803, %r782, %r802;
	st.shared.u32 	[%r803], %r868;
	shl.b32 	%r804, %r217, 2;
	add.s32 	%r805, %r782, %r804;
	st.shared.u32 	[%r805], %r867;
	shl.b32 	%r806, %r218, 2;
	add.s32 	%r807, %r782, %r806;
	st.shared.u32 	[%r807], %r866;
	shl.b32 	%r808, %r219, 2;
	add.s32 	%r809, %r782, %r808;
	st.shared.u32 	[%r809], %r865;
	shl.b32 	%r810, %r220, 2;
	add.s32 	%r811, %r782, %r810;
	st.shared.u32 	[%r811], %r864;
	shl.b32 	%r812, %r221, 2;
	add.s32 	%r813, %r782, %r812;
	st.shared.u32 	[%r813], %r863;
	shl.b32 	%r814, %r222, 2;
	add.s32 	%r815, %r782, %r814;
	st.shared.u32 	[%r815], %r862;
	shl.b32 	%r816, %r223, 2;
	add.s32 	%r817, %r782, %r816;
	st.shared.u32 	[%r817], %r861;
	shl.b32 	%r818, %r224, 2;
	add.s32 	%r819, %r782, %r818;
	st.shared.u32 	[%r819], %r860;
	bar.sync 	0;
	ld.shared.u32 	%r878, [%r103];
	ld.shared.u32 	%r877, [%r103+4];
	ld.shared.u32 	%r876, [%r103+8];
	ld.shared.u32 	%r875, [%r103+12];
	ld.shared.u32 	%r874, [%r103+16];
	ld.shared.u32 	%r873, [%r103+20];
	ld.shared.u32 	%r872, [%r103+24];
	ld.shared.u32 	%r871, [%r103+28];
	ld.shared.u32 	%r870, [%r103+32];
	ld.shared.u32 	%r869, [%r103+36];
	ld.shared.u32 	%r868, [%r103+40];
	ld.shared.u32 	%r867, [%r103+44];
	ld.shared.u32 	%r866, [%r103+48];
	ld.shared.u32 	%r865, [%r103+52];
	ld.shared.u32 	%r864, [%r103+56];
	ld.shared.u32 	%r863, [%r103+60];
	ld.shared.u32 	%r862, [%r103+64];
	ld.shared.u32 	%r861, [%r103+68];
	ld.shared.u32 	%r860, [%r103+72];
	bar.sync 	0;
	st.shared.u32 	[%r783], %r897;
	st.shared.u32 	[%r785], %r896;
	st.shared.u32 	[%r787], %r895;
	st.shared.u32 	[%r789], %r894;
	st.shared.u32 	[%r791], %r893;
	st.shared.u32 	[%r793], %r892;
	st.shared.u32 	[%r795], %r891;
	st.shared.u32 	[%r797], %r890;
	st.shared.u32 	[%r799], %r889;
	st.shared.u32 	[%r801], %r888;
	st.shared.u32 	[%r803], %r887;
	st.shared.u32 	[%r805], %r886;
	st.shared.u32 	[%r807], %r885;
	st.shared.u32 	[%r809], %r884;
	st.shared.u32 	[%r811], %r883;
	st.shared.u32 	[%r813], %r882;
	st.shared.u32 	[%r815], %r881;
	st.shared.u32 	[%r817], %r880;
	st.shared.u32 	[%r819], %r879;
	bar.sync 	0;
	ld.shared.u32 	%r897, [%r103];
	ld.shared.u32 	%r896, [%r103+4];
	ld.shared.u32 	%r895, [%r103+8];
	ld.shared.u32 	%r894, [%r103+12];
	ld.shared.u32 	%r893, [%r103+16];
	ld.shared.u32 	%r892, [%r103+20];
	ld.shared.u32 	%r891, [%r103+24];
	ld.shared.u32 	%r890, [%r103+28];
	ld.shared.u32 	%r889, [%r103+32];
	ld.shared.u32 	%r888, [%r103+36];
	ld.shared.u32 	%r887, [%r103+40];
	ld.shared.u32 	%r886, [%r103+44];
	ld.shared.u32 	%r885, [%r103+48];
	ld.shared.u32 	%r884, [%r103+52];
	ld.shared.u32 	%r883, [%r103+56];
	ld.shared.u32 	%r882, [%r103+60];
	ld.shared.u32 	%r881, [%r103+64];
	ld.shared.u32 	%r880, [%r103+68];
	ld.shared.u32 	%r879, [%r103+72];
	bar.sync 	0;
	add.s32 	%r859, %r859, 6;
	add.s32 	%r858, %r858, -6;
	bra.uni 	$L__BB46_77;

}
	// .globl	_ZN3cub18CUB_300001_SM_10006detail10radix_sort30DeviceRadixSortHistogramKernelINS1_5radix10policy_hubIiiyE10Policy1000ELNS0_9SortOrderE0EiyNS1_21identity_decomposer_tEEEvPT2_PKT1_SA_iiT3_
.visible .entry _ZN3cub18CUB_300001_SM_10006detail10radix_sort30DeviceRadixSortHistogramKernelINS1_5radix10policy_hubIiiyE10Policy1000ELNS0_9SortOrderE0EiyNS1_21identity_decomposer_tEEEvPT2_PKT1_SA_iiT3_(
	.param .u64 .ptr .align 1 _ZN3cub18CUB_300001_SM_10006detail10radix_sort30DeviceRadixSortHistogramKernelINS1_5radix10policy_hubIiiyE10Policy1000ELNS0_9SortOrderE0EiyNS1_21identity_decomposer_tEEEvPT2_PKT1_SA_iiT3__param_0,
	.param .u64 .ptr .align 1 _ZN3cub18CUB_300001_SM_10006detail10radix_sort30DeviceRadixSortHistogramKernelINS1_5radix10policy_hubIiiyE10Policy1000ELNS0_9SortOrderE0EiyNS1_21identity_decomposer_tEEEvPT2_PKT1_SA_iiT3__param_1,
	.param .u64 _ZN3cub18CUB_300001_SM_10006detail10radix_sort30DeviceRadixSortHistogramKernelINS1_5radix10policy_hubIiiyE10Policy1000ELNS0_9SortOrderE0EiyNS1_21identity_decomposer_tEEEvPT2_PKT1_SA_iiT3__param_2,
	.param .u32 _ZN3cub18CUB_300001_SM_10006detail10radix_sort30DeviceRadixSortHistogramKernelINS1_5radix10policy_hubIiiyE10Policy1000ELNS0_9SortOrderE0EiyNS1_21identity_decomposer_tEEEvPT2_PKT1_SA_iiT3__param_3,
	.param .u32 _ZN3cub18CUB_300001_SM_10006detail10radix_sort30DeviceRadixSortHistogramKernelINS1_5radix10policy_hubIiiyE10Policy1000ELNS0_9SortOrderE0EiyNS1_21identity_decomposer_tEEEvPT2_PKT1_SA_iiT3__param_4,
	.param .align 1 .b8 _ZN3cub18CUB_300001_SM_10006detail10radix_sort30DeviceRadixSortHistogramKernelINS1_5radix10policy_hubIiiyE10Policy1000ELNS0_9SortOrderE0EiyNS1_21identity_decomposer_tEEEvPT2_PKT1_SA_iiT3__param_5[1]
)
.maxntid 128
{
	.reg .pred 	%p<91>;
	.reg .b32 	%r<486>;
	.reg .b64 	%rd<137>;
	// demoted variable
	.shared .align 4 .b8 _ZZN3cub18CUB_300001_SM_10006detail10radix_sort30DeviceRadixSortHistogramKernelINS1_5radix10policy_hubIiiyE10Policy1000ELNS0_9SortOrderE0EiyNS1_21identity_decomposer_tEEEvPT2_PKT1_SA_iiT3_E12temp_storage[4096];
	ld.param.u64 	%rd18, [_ZN3cub18CUB_300001_SM_10006detail10radix_sort30DeviceRadixSortHistogramKernelINS1_5radix10policy_hubIiiyE10Policy1000ELNS0_9SortOrderE0EiyNS1_21identity_decomposer_tEEEvPT2_PKT1_SA_iiT3__param_0];
	ld.param.u64 	%rd19, [_ZN3cub18CUB_300001_SM_10006detail10radix_sort30DeviceRadixSortHistogramKernelINS1_5radix10policy_hubIiiyE10Policy1000ELNS0_9SortOrderE0EiyNS1_21identity_decomposer_tEEEvPT2_PKT1_SA_iiT3__param_1];
	ld.param.u64 	%rd17, [_ZN3cub18CUB_300001_SM_10006detail10radix_sort30DeviceRadixSortHistogramKernelINS1_5radix10policy_hubIiiyE10Policy1000ELNS0_9SortOrderE0EiyNS1_21identity_decomposer_tEEEvPT2_PKT1_SA_iiT3__param_2];
	ld.param.u32 	%r174, [_ZN3cub18CUB_300001_SM_10006detail10radix_sort30DeviceRadixSortHistogramKernelINS1_5radix10policy_hubIiiyE10Policy1000ELNS0_9SortOrderE0EiyNS1_21identity_decomposer_tEEEvPT2_PKT1_SA_iiT3__param_3];
	ld.param.u32 	%r175, [_ZN3cub18CUB_300001_SM_10006detail10radix_sort30DeviceRadixSortHistogramKernelINS1_5radix10policy_hubIiiyE10Policy1000ELNS0_9SortOrderE0EiyNS1_21identity_decomposer_tEEEvPT2_PKT1_SA_iiT3__param_4];
	cvta.to.global.u64 	%rd1, %rd19;
	cvta.to.global.u64 	%rd2, %rd18;
	setp.eq.s64 	%p2, %rd17, 0;
	@%p2 bra 	$L__BB47_153;
	sub.s32 	%r176, %r175, %r174;
	add.s32 	%r177, %r176, 7;
	shr.s32 	%r178, %r177, 31;
	shr.u32 	%r179, %r178, 29;
	add.s32 	%r180, %r177, %r179;
	shr.s32 	%r181, %r180, 3;
	mov.u32 	%r182, %tid.x;
	setp.gt.u32 	%p3, %r182, 255;
	setp.lt.s32 	%p4, %r177, 8;
	mov.u32 	%r183, %ctaid.x;
	shl.b32 	%r184, %r183, 11;
	cvt.u64.u32 	%rd3, %r184;
	mov.u32 	%r185, %nctaid.x;
	shl.b32 	%r186, %r185, 11;
	cvt.u64.u32 	%rd4, %r186;
	add.s32 	%r1, %r181, -1;
	and.b32  	%r2, %r181, 15;
	and.b32  	%r3, %r181, 7;
	add.s32 	%r4, %r3, -1;
	and.b32  	%r5, %r181, 3;
	or.pred  	%p1, %p3, %p4;
	shl.b32 	%r187, %r182, 2;
	mov.u32 	%r188, _ZZN3cub18CUB_300001_SM_10006detail10radix_sort30DeviceRadixSortHistogramKernelINS1_5radix10policy_hubIiiyE10Policy1000ELNS0_9SortOrderE0EiyNS1_21identity_decomposer_tEEEvPT2_PKT1_SA_iiT3_E12temp_storage;
	add.s32 	%r6, %r188, %r187;
	and.b32  	%r7, %r181, 268435440;
	cvt.u64.u32 	%rd5, %r182;
	add.s32 	%r8, %r182, 128;
	add.s32 	%r9, %r182, 256;
	add.s32 	%r10, %r182, 384;
	add.s32 	%r11, %r182, 512;
	add.s32 	%r12, %r182, 640;
	add.s32 	%r13, %r182, 768;
	or.b32  	%r14, %r182, 1024;
	add.s32 	%r15, %r182, 1920;
	and.b32  	%r16, %r181, 268435448;
	and.b32  	%r17, %r181, 1;
	neg.s32 	%r18, %r7;
	add.s32 	%r19, %r6, 8192;
	add.s64 	%rd21, %rd17, -1;
	shr.u64 	%rd22, %rd21, 30;
	add.s64 	%rd23, %rd22, 1;
	min.u64 	%rd6, %rd23, %rd17;
	mov.b64 	%rd135, 0;
$L__BB47_2:
	@%p1 bra 	$L__BB47_30;
	setp.lt.u32 	%p5, %r1, 15;
	mov.b32 	%r439, 0;
	@%p5 bra 	$L__BB47_6;
	mov.u32 	%r436, %r19;
	mov.u32 	%r437, %r18;
$L__BB47_5:
	.pragma "nounroll";
	mov.b32 	%r190, 0;
	st.shared.u32 	[%r436+-8192], %r190;
	st.shared.u32 	[%r436+-7168], %r190;
	st.shared.u32 	[%r436+-6144], %r190;
	st.shared.u32 	[%r436+-5120], %r190;
	st.shared.u32 	[%r436+-4096], %r190;
	st.shared.u32 	[%r436+-3072], %r190;
	st.shared.u32 	[%r436+-2048], %r190;
	st.shared.u32 	[%r436+-1024], %r190;
	st.shared.u32 	[%r436], %r190;
	st.shared.u32 	[%r436+1024], %r190;
	st.shared.u32 	[%r436+2048], %r190;
	st.shared.u32 	[%r436+3072], %r190;
	st.shared.u32 	[%r436+4096], %r190;
	st.shared.u32 	[%r436+5120], %r190;
	st.shared.u32 	[%r436+6144], %r190;
	st.shared.u32 	[%r436+7168], %r190;
	add.s32 	%r437, %r437, 16;
	add.s32 	%r436, %r436, 16384;
	setp.ne.s32 	%p6, %r437, 0;
	mov.u32 	%r439, %r7;
	@%p6 bra 	$L__BB47_5;
$L__BB47_6:
	add.s32 	%r25, %r2, -1;
	setp.eq.s32 	%p7, %r2, 0;
	@%p7 bra 	$L__BB47_16;
	setp.lt.u32 	%p8, %r25, 7;
	@%p8 bra 	$L__BB47_9;
	shl.b32 	%r191, %r439, 10;
	add.s32 	%r192, %r6, %r191;
	mov.b32 	%r193, 0;
	st.shared.u32 	[%r192], %r193;
	st.shared.u32 	[%r192+1024], %r193;
	st.shared.u32 	[%r192+2048], %r193;
	st.shared.u32 	[%r192+3072], %r193;
	st.shared.u32 	[%r192+4096], %r193;
	st.shared.u32 	[%r192+5120], %r193;
	st.shared.u32 	[%r192+6144], %r193;
	st.shared.u32 	[%r192+7168], %r193;
	add.s32 	%r439, %r439, 8;
$L__BB47_9:
	setp.eq.s32 	%p9, %r3, 0;
	@%p9 bra 	$L__BB47_16;
	setp.lt.u32 	%p10, %r4, 3;
	@%p10 bra 	$L__BB47_12;
	shl.b32 	%r194, %r439, 10;
	add.s32 	%r195, %r6, %r194;
	mov.b32 	%r196, 0;
	st.shared.u32 	[%r195], %r196;
	st.shared.u32 	[%r195+1024], %r196;
	st.shared.u32 	[%r195+2048], %r196;
	st.shared.u32 	[%r195+3072], %r196;
	add.s32 	%r439, %r439, 4;
$L__BB47_12:
	setp.eq.s32 	%p11, %r5, 0;
	@%p11 bra 	$L__BB47_16;
	setp.eq.s32 	%p12, %r5, 1;
	shl.b32 	%r197, %r439, 10;
	add.s32 	%r30, %r6, %r197;
	mov.b32 	%r198, 0;
	st.shared.u32 	[%r30], %r198;
	@%p12 bra 	$L__BB47_16;
	setp.eq.s32 	%p13, %r5, 2;
	mov.b32 	%r199, 0;
	st.shared.u32 	[%r30+1024], %r199;
	@%p13 bra 	$L__BB47_16;
	mov.b32 	%r200, 0;
	st.shared.u32 	[%r30+2048], %r200;
$L__BB47_16:
	cvt.u32.u64 	%r201, %rd5;
	setp.gt.u32 	%p14, %r201, 127;
	@%p14 bra 	$L__BB47_30;
	setp.lt.u32 	%p15, %r1, 15;
	mov.b32 	%r443, 0;
	@%p15 bra 	$L__BB47_20;
	mov.b32 	%r441, 0;
$L__BB47_19:
	.pragma "nounroll";
	shl.b32 	%r204, %r441, 10;
	add.s32 	%r205, %r6, %r204;
	mov.b32 	%r206, 0;
	st.shared.u32 	[%r205+512], %r206;
	st.shared.u32 	[%r205+1536], %r206;
	st.shared.u32 	[%r205+2560], %r206;
	st.shared.u32 	[%r205+3584], %r206;
	st.shared.u32 	[%r205+4608], %r206;
	st.shared.u32 	[%r205+5632], %r206;
	st.shared.u32 	[%r205+6656], %r206;
	st.shared.u32 	[%r205+7680], %r206;
	st.shared.u32 	[%r205+8704], %r206;
	st.shared.u32 	[%r205+9728], %r206;
	st.shared.u32 	[%r205+10752], %r206;
	st.shared.u32 	[%r205+11776], %r206;
	st.shared.u32 	[%r205+12800], %r206;
	st.shared.u32 	[%r205+13824], %r206;
	st.shared.u32 	[%r205+14848], %r206;
	st.shared.u32 	[%r205+15872], %r206;
	add.s32 	%r441, %r441, 16;
	setp.ne.s32 	%p16, %r441, %r7;
	mov.u32 	%r443, %r7;
	@%p16 bra 	$L__BB47_19;
$L__BB47_20:
	setp.eq.s32 	%p17, %r2, 0;
	@%p17 bra 	$L__BB47_30;
	setp.lt.u32 	%p18, %r25, 7;
	@%p18 bra 	$L__BB47_23;
	shl.b32 	%r207, %r443, 10;
	add.s32 	%r208, %r6, %r207;
	mov.b32 	%r209, 0;
	st.shared.u32 	[%r208+512], %r209;
	st.shared.u32 	[%r208+1536], %r209;
	st.shared.u32 	[%r208+2560], %r209;
	st.shared.u32 	[%r208+3584], %r209;
	st.shared.u32 	[%r208+4608], %r209;
	st.shared.u32 	[%r208+5632], %r209;
	st.shared.u32 	[%r208+6656], %r209;
	st.shared.u32 	[%r208+7680], %r209;
	add.s32 	%r443, %r443, 8;
$L__BB47_23:
	setp.eq.s32 	%p19, %r3, 0;
	@%p19 bra 	$L__BB47_30;
	setp.lt.u32 	%p20, %r4, 3;
	@%p20 bra 	$L__BB47_26;
	shl.b32 	%r210, %r443, 10;
	add.s32 	%r211, %r6, %r210;
	mov.b32 	%r212, 0;
	st.shared.u32 	[%r211+512], %r212;
	st.shared.u32 	[%r211+1536], %r212;
	st.shared.u32 	[%r211+2560], %r212;
	st.shared.u32 	[%r211+3584], %r212;
	add.s32 	%r443, %r443, 4;
$L__BB47_26:
	setp.eq.s32 	%p21, %r5, 0;
	@%p21 bra 	$L__BB47_30;
	setp.eq.s32 	%p22, %r5, 1;
	shl.b32 	%r213, %r443, 10;
	add.s32 	%r38, %r6, %r213;
	mov.b32 	%r214, 0;
	st.shared.u32 	[%r38+512], %r214;
	@%p22 bra 	$L__BB47_30;
	setp.eq.s32 	%p23, %r5, 2;
	mov.b32 	%r215, 0;
	st.shared.u32 	[%r38+1536], %r215;
	@%p23 bra 	$L__BB47_30;
	mov.b32 	%r216, 0;
	st.shared.u32 	[%r38+2560], %r216;
$L__BB47_30:
	bar.sync 	0;
	bar.sync 	0;
	shl.b64 	%rd8, %rd135, 30;
	sub.s64 	%rd24, %rd17, %rd8;
	min.u64 	%rd9, %rd24, 1073741824;
	setp.le.u64 	%p24, %rd9, %rd3;
	@%p24 bra 	$L__BB47_70;
	mov.u64 	%rd136, %rd3;
$L__BB47_32:
	add.s64 	%rd11, %rd136, %rd8;
	sub.s64 	%rd12, %rd17, %rd11;
	setp.lt.u64 	%p25, %rd12, 2048;
	@%p25 bra 	$L__BB47_34;
	add.s64 	%rd27, %rd11, %rd5;
	shl.b64 	%rd28, %rd27, 2;
	add.s64 	%rd29, %rd1, %rd28;
	ld.global.u32 	%r475, [%rd29];
	ld.global.u32 	%r474, [%rd29+512];
	ld.global.u32 	%r473, [%rd29+1024];
	ld.global.u32 	%r472, [%rd29+1536];
	ld.global.u32 	%r471, [%rd29+2048];
	ld.global.u32 	%r470, [%rd29+2560];
	ld.global.u32 	%r469, [%rd29+3072];
	ld.global.u32 	%r468, [%rd29+3584];
	ld.global.u32 	%r467, [%rd29+4096];
	ld.global.u32 	%r466, [%rd29+4608];
	ld.global.u32 	%r465, [%rd29+5120];
	ld.global.u32 	%r464, [%rd29+5632];
	ld.global.u32 	%r463, [%rd29+6144];
	ld.global.u32 	%r462, [%rd29+6656];
	ld.global.u32 	%r461, [%rd29+7168];
	ld.global.u32 	%r460, [%rd29+7680];
	bra.uni 	$L__BB47_66;
$L__BB47_34:
	cvt.u32.u64 	%r218, %rd5;
	cvt.u32.u64 	%r55, %rd12;
	setp.ge.s32 	%p26, %r218, %r55;
	add.s64 	%rd25, %rd11, %rd5;
	shl.b64 	%rd26, %rd25, 2;
	add.s64 	%rd13, %rd1, %rd26;
	mov.b32 	%r475, 2147483647;
	@%p26 bra 	$L__BB47_36;
	ld.global.u32 	%r475, [%rd13];
$L__BB47_36:
	setp.ge.s32 	%p27, %r8, %r55;
	mov.b32 	%r474, 2147483647;
	@%p27 bra 	$L__BB47_38;
	ld.global.u32 	%r474, [%rd13+512];
$L__BB47_38:
	setp.ge.s32 	%p28, %r9, %r55;
	mov.b32 	%r473, 2147483647;
	@%p28 bra 	$L__BB47_40;
	ld.global.u32 	%r473, [%rd13+1024];
$L__BB47_40:
	setp.ge.s32 	%p29, %r10, %r55;
	mov.b32 	%r472, 2147483647;
	@%p29 bra 	$L__BB47_42;
	ld.global.u32 	%r472, [%rd13+1536];
$L__BB47_42:
	setp.ge.s32 	%p30, %r11, %r55;
	mov.b32 	%r471, 2147483647;
	@%p30 bra 	$L__BB47_44;
	ld.global.u32 	%r471, [%rd13+2048];
$L__BB47_44:
	setp.ge.s32 	%p31, %r12, %r55;
	mov.b32 	%r470, 2147483647;
	@%p31 bra 	$L__BB47_46;
	ld.global.u32 	%r470, [%rd13+2560];
$L__BB47_46:
	setp.ge.s32 	%p32, %r13, %r55;
	mov.b32 	%r469, 2147483647;
	@%p32 bra 	$L__BB47_48;
	ld.global.u32 	%r469, [%rd13+3072];
$L__BB47_48:
	mov.u32 	%r226, %tid.x;
	add.s32 	%r227, %r226, 896;
	setp.ge.s32 	%p33, %r227, %r55;
	mov.b32 	%r468, 2147483647;
	@%p33 bra 	$L__BB47_50;
	ld.global.u32 	%r468, [%rd13+3584];
$L__BB47_50:
	setp.ge.s32 	%p34, %r14, %r55;
	mov.b32 	%r467, 2147483647;
	@%p34 bra 	$L__BB47_52;
	ld.global.u32 	%r467, [%rd13+4096];
$L__BB47_52:
	add.s32 	%r231, %r226, 1152;
	setp.ge.s32 	%p35, %r231, %r55;
	mov.b32 	%r466, 2147483647;
	@%p35 bra 	$L__BB47_54;
	ld.global.u32 	%r466, [%rd13+4608];
$L__BB47_54:
	add.s32 	%r234, %r226, 1280;
	setp.ge.s32 	%p36, %r234, %r55;
	mov.b32 	%r465, 2147483647;
	@%p36 bra 	$L__BB47_56;
	ld.global.u32 	%r465, [%rd13+5120];
$L__BB47_56:
	add.s32 	%r237, %r226, 1408;
	setp.ge.s32 	%p37, %r237, %r55;
	mov.b32 	%r464, 2147483647;
	@%p37 bra 	$L__BB47_58;
	ld.global.u32 	%r464, [%rd13+5632];
$L__BB47_58:
	add.s32 	%r240, %r226, 1536;
	setp.ge.s32 	%p38, %r240, %r55;
	mov.b32 	%r463, 2147483647;
	@%p38 bra 	$L__BB47_60;
	ld.global.u32 	%r463, [%rd13+6144];
$L__BB47_60:
	add.s32 	%r243, %r226, 1664;
	setp.ge.s32 	%p39, %r243, %r55;
	mov.b32 	%r462, 2147483647;
	@%p39 bra 	$L__BB47_62;
	ld.global.u32 	%r462, [%rd13+6656];
$L__BB47_62:
	add.s32 	%r246, %r226, 1792;
	setp.ge.s32 	%p40, %r246, %r55;
	mov.b32 	%r461, 2147483647;
	@%p40 bra 	$L__BB47_64;
	ld.global.u32 	%r461, [%rd13+7168];
$L__BB47_64:
	setp.ge.s32 	%p41, %r15, %r55;
	mov.b32 	%r460, 2147483647;
	@%p41 bra 	$L__BB47_66;
	ld.global.u32 	%r460, [%rd13+7680];
$L__BB47_66:
	setp.le.s32 	%p42, %r175, %r174;
	@%p42 bra 	$L__BB47_69;
	xor.b32  	%r103, %r460, -2147483648;
	xor.b32  	%r104, %r461, -2147483648;
	xor.b32  	%r105, %r462, -2147483648;
	xor.b32  	%r106, %r463, -2147483648;
	xor.b32  	%r107, %r464, -2147483648;
	xor.b32  	%r108, %r465, -2147483648;
	xor.b32  	%r109, %r466, -2147483648;
	xor.b32  	%r110, %r467, -2147483648;
	xor.b32  	%r111, %r468, -2147483648;
	xor.b32  	%r112, %r469, -2147483648;
	xor.b32  	%r113, %r470, -2147483648;
	xor.b32  	%r114, %r471, -2147483648;
	xor.b32  	%r115, %r472, -2147483648;
	xor.b32  	%r116, %r473, -2147483648;
	xor.b32  	%r117, %r474, -2147483648;
	xor.b32  	%r118, %r475, -2147483648;
	mov.b32 	%r476, 0;
	mov.u32 	%r477, %r174;
$L__BB47_68:
	sub.s32 	%r249, %r175, %r477;
	shl.b32 	%r250, %r476, 10;
	mov.u32 	%r251, _ZZN3cub18CUB_300001_SM_10006detail10radix_sort30DeviceRadixSortHistogramKernelINS1_5radix10policy_hubIiiyE10Policy1000ELNS0_9SortOrderE0EiyNS1_21identity_decomposer_tEEEvPT2_PKT1_SA_iiT3_E12temp_storage;
	add.s32 	%r252, %r251, %r250;
	min.s32 	%r253, %r249, 8;
	mov.b32 	%r254, -1;
	shl.b32 	%r255, %r254, %r253;
	not.b32 	%r256, %r255;
	shr.u32 	%r257, %r118, %r477;
	and.b32  	%r258, %r257, %r256;
	shl.b32 	%r259, %r258, 2;
	add.s32 	%r260, %r252, %r259;
	atom.shared.add.u32 	%r261, [%r260], 1;
	shr.u32 	%r262, %r117, %r477;
	and.b32  	%r263, %r262, %r256;
	shl.b32 	%r264, %r263, 2;
	add.s32 	%r265, %r252, %r264;
	atom.shared.add.u32 	%r266, [%r265], 1;
	shr.u32 	%r267, %r116, %r477;
	and.b32  	%r268, %r267, %r256;
	shl.b32 	%r269, %r268, 2;
	add.s32 	%r270, %r252, %r269;
	atom.shared.add.u32 	%r271, [%r270], 1;
	shr.u32 	%r272, %r115, %r477;
	and.b32  	%r273, %r272, %r256;
	shl.b32 	%r274, %r273, 2;
	add.s32 	%r275, %r252, %r274;
	atom.shared.add.u32 	%r276, [%r275], 1;
	shr.u32 	%r277, %r114, %r477;
	and.b32  	%r278, %r277, %r256;
	shl.b32 	%r279, %r278, 2;
	add.s32 	%r280, %r252, %r279;
	atom.shared.add.u32 	%r281, [%r280], 1;
	shr.u32 	%r282, %r113, %r477;
	and.b32  	%r283, %r282, %r256;
	shl.b32 	%r284, %r283, 2;
	add.s32 	%r285, %r252, %r284;
	atom.shared.add.u32 	%r286, [%r285], 1;
	shr.u32 	%r287, %r112, %r477;
	and.b32  	%r288, %r287, %r256;
	shl.b32 	%r289, %r288, 2;
	add.s32 	%r290, %r252, %r289;
	atom.shared.add.u32 	%r291, [%r290], 1;
	shr.u32 	%r292, %r111, %r477;
	and.b32  	%r293, %r292, %r256;
	shl.b32 	%r294, %r293, 2;
	add.s32 	%r295, %r252, %r294;
	atom.shared.add.u32 	%r296, [%r295], 1;
	shr.u32 	%r297, %r110, %r477;
	and.b32  	%r298, %r297, %r256;
	shl.b32 	%r299, %r298, 2;
	add.s32 	%r300, %r252, %r299;
	atom.shared.add.u32 	%r301, [%r300], 1;
	shr.u32 	%r302, %r109, %r477;
	and.b32  	%r303, %r302, %r256;
	shl.b32 	%r304, %r303, 2;
	add.s32 	%r305, %r252, %r304;
	atom.shared.add.u32 	%r306, [%r305], 1;
	shr.u32 	%r307, %r108, %r477;
	and.b32  	%r308, %r307, %r256;
	shl.b32 	%r309, %r308, 2;
	add.s32 	%r310, %r252, %r309;
	atom.shared.add.u32 	%r311, [%r310], 1;
	shr.u32 	%r312, %r107, %r477;
	and.b32  	%r313, %r312, %r256;
	shl.b32 	%r314, %r313, 2;
	add.s32 	%r315, %r252, %r314;
	atom.shared.add.u32 	%r316, [%r315], 1;
	shr.u32 	%r317, %r106, %r477;
	and.b32  	%r318, %r317, %r256;
	shl.b32 	%r319, %r318, 2;
	add.s32 	%r320, %r252, %r319;
	atom.shared.add.u32 	%r321, [%r320], 1;
	shr.u32 	%r322, %r105, %r477;
	and.b32  	%r323, %r322, %r256;
	shl.b32 	%r324, %r323, 2;
	add.s32 	%r325, %r252, %r324;
	atom.shared.add.u32 	%r326, [%r325], 1;
	shr.u32 	%r327, %r104, %r477;
	and.b32  	%r328, %r327, %r256;
	shl.b32 	%r329, %r328, 2;
	add.s32 	%r330, %r252, %r329;
	atom.shared.add.u32 	%r331, [%r330], 1;
	shr.u32 	%r332, %r103, %r477;
	and.b32  	%r333, %r332, %r256;
	shl.b32 	%r334, %r333, 2;
	add.s32 	%r335, %r252, %r334;
	atom.shared.add.u32 	%r336, [%r335], 1;
	add.s32 	%r477, %r477, 8;
	add.s32 	%r476, %r476, 1;
	setp.lt.s32 	%p43, %r477, %r175;
	@%p43 bra 	$L__BB47_68;
$L__BB47_69:
	add.s64 	%rd136, %rd136, %rd4;
	setp.lt.u64 	%p44, %rd136, %rd9;
	@%p44 bra 	$L__BB47_32;
$L__BB47_70:
	bar.sync 	0;
	@%p1 bra 	$L__BB47_152;
	setp.lt.u32 	%p45, %r1, 7;
	mov.b32 	%r480, 0;
	@%p45 bra 	$L__BB47_90;
	mov.b32 	%r478, 0;
$L__BB47_73:
	.pragma "nounroll";
	shl.b32 	%r339, %r478, 10;
	add.s32 	%r124, %r6, %r339;
	ld.shared.u32 	%r125, [%r124];
	setp.eq.s32 	%p46, %r125, 0;
	@%p46 bra 	$L__BB47_75;
	cvt.u32.u64 	%r340, %rd5;
	shl.b32 	%r341, %r478, 8;
	add.s32 	%r342, %r341, %r340;
	mul.wide.u32 	%rd30, %r342, 8;
	add.s64 	%rd31, %rd2, %rd30;
	cvt.u64.u32 	%rd32, %r125;
	atom.global.add.u64 	%rd33, [%rd31], %rd32;
$L__BB47_75:
	ld.shared.u32 	%r126, [%r124+1024];
	setp.eq.s32 	%p47, %r126, 0;
	@%p47 bra 	$L__BB47_77;
	cvt.u32.u64 	%r343, %rd5;
	shl.b32 	%r344, %r478, 8;
	add.s32 	%r345, %r344, %r343;
	add.s32 	%r346, %r345, 256;
	mul.wide.u32 	%rd34, %r346, 8;
	add.s64 	%rd35, %rd2, %rd34;
	cvt.u64.u32 	%rd36, %r126;
	atom.global.add.u64 	%rd37, [%rd35], %rd36;
$L__BB47_77:
	ld.shared.u32 	%r127, [%r124+2048];
	setp.eq.s32 	%p48, %r127, 0;
	@%p48 bra 	$L__BB47_79;
	cvt.u32.u64 	%r347, %rd5;
	shl.b32 	%r348, %r478, 8;
	add.s32 	%r349, %r348, %r347;
	add.s32 	%r350, %r349, 512;
	mul.wide.u32 	%rd38, %r350, 8;
	add.s64 	%rd39, %rd2, %rd38;
	cvt.u64.u32 	%rd40, %r127;
	atom.global.add.u64 	%rd41, [%rd39], %rd40;
$L__BB47_79:
	ld.shared.u32 	%r128, [%r124+3072];
	setp.eq.s32 	%p49, %r128, 0;
	@%p49 bra 	$L__BB47_81;
	cvt.u32.u64 	%r351, %rd5;
	shl.b32 	%r352, %r478, 8;
	add.s32 	%r353, %r352, %r351;
	add.s32 	%r354, %r353, 768;
	mul.wide.u32 	%rd42, %r354, 8;
	add.s64 	%rd43, %rd2, %rd42;
	cvt.u64.u32 	%rd44, %r128;
	atom.global.add.u64 	%rd45, [%rd43], %rd44;
$L__BB47_81:
	ld.shared.u32 	%r129, [%r124+4096];
	setp.eq.s32 	%p50, %r129, 0;
	@%p50 bra 	$L__BB47_83;
	cvt.u32.u64 	%r355, %rd5;
	shl.b32 	%r356, %r478, 8;
	add.s32 	%r357, %r356, %r355;
	add.s32 	%r358, %r357, 1024;
	mul.wide.u32 	%rd46, %r358, 8;
	add.s64 	%rd47, %rd2, %rd46;
	cvt.u64.u32 	%rd48, %r129;
	atom.global.add.u64 	%rd49, [%rd47], %rd48;
$L__BB47_83:
	ld.shared.u32 	%r130, [%r124+5120];
	setp.eq.s32 	%p51, %r130, 0;
	@%p51 bra 	$L__BB47_85;
	cvt.u32.u64 	%r359, %rd5;
	shl.b32 	%r360, %r478, 8;
	add.s32 	%r361, %r360, %r359;
	add.s32 	%r362, %r361, 1280;
	mul.wide.u32 	%rd50, %r362, 8;
	add.s64 	%rd51, %rd2, %rd50;
	cvt.u64.u32 	%rd52, %r130;
	atom.global.add.u64 	%rd53, [%rd51], %rd52;
$L__BB47_85:
	ld.shared.u32 	%r131, [%r124+6144];
	setp.eq.s32 	%p52, %r131, 0;
	@%p52 bra 	$L__BB47_87;
	cvt.u32.u64 	%r363, %rd5;
	shl.b32 	%r364, %r478, 8;
	add.s32 	%r365, %r364, %r363;
	add.s32 	%r366, %r365, 1536;
	mul.wide.u32 	%rd54, %r366, 8;
	add.s64 	%rd55, %rd2, %rd54;
	cvt.u64.u32 	%rd56, %r131;
	atom.global.add.u64 	%rd57, [%rd55], %rd56;
$L__BB47_87:
	ld.shared.u32 	%r132, [%r124+7168];
	setp.eq.s32 	%p53, %r132, 0;
	@%p53 bra 	$L__BB47_89;
	cvt.u32.u64 	%r367, %rd5;
	shl.b32 	%r368, %r478, 8;
	add.s32 	%r369, %r368, %r367;
	add.s32 	%r370, %r369, 1792;
	mul.wide.u32 	%rd58, %r370, 8;
	add.s64 	%rd59, %rd2, %rd58;
	cvt.u64.u32 	%rd60, %r132;
	atom.global.add.u64 	%rd61, [%rd59], %rd60;
$L__BB47_89:
	add.s32 	%r478, %r478, 8;
	setp.ne.s32 	%p54, %r478, %r16;
	mov.u32 	%r480, %r16;
	@%p54 bra 	$L__BB47_73;
$L__BB47_90:
	add.s32 	%r135, %r5, -1;
	setp.eq.s32 	%p55, %r3, 0;
	@%p55 bra 	$L__BB47_111;
	setp.lt.u32 	%p56, %r4, 3;
	@%p56 bra 	$L__BB47_101;
	shl.b32 	%r371, %r480, 10;
	add.s32 	%r136, %r6, %r371;
	ld.shared.u32 	%r137, [%r136];
	setp.eq.s32 	%p57, %r137, 0;
	@%p57 bra 	$L__BB47_94;
	cvt.u32.u64 	%r372, %rd5;
	shl.b32 	%r373, %r480, 8;
	add.s32 	%r374, %r373, %r372;
	mul.wide.u32 	%rd62, %r374, 8;
	add.s64 	%rd63, %rd2, %rd62;
	cvt.u64.u32 	%rd64, %r137;
	atom.global.add.u64 	%rd65, [%rd63], %rd64;
$L__BB47_94:
	ld.shared.u32 	%r138, [%r136+1024];
	setp.eq.s32 	%p58, %r138, 0;
	@%p58 bra 	$L__BB47_96;
	cvt.u32.u64 	%r375, %rd5;
	shl.b32 	%r376, %r480, 8;
	add.s32 	%r377, %r376, %r375;
	add.s32 	%r378, %r377, 256;
	mul.wide.u32 	%rd66, %r378, 8;
	add.s64 	%rd67, %rd2, %rd66;
	cvt.u64.u32 	%rd68, %r138;
	atom.global.add.u64 	%rd69, [%rd67], %rd68;
$L__BB47_96:
	ld.shared.u32 	%r139, [%r136+2048];
	setp.eq.s32 	%p59, %r139, 0;
	@%p59 bra 	$L__BB47_98;
	cvt.u32.u64 	%r379, %rd5;
	shl.b32 	%r380, %r480, 8;
	add.s32 	%r381, %r380, %r379;
	add.s32 	%r382, %r381, 512;
	mul.wide.u32 	%rd70, %r382, 8;
	add.s64 	%rd71, %rd2, %rd70;
	cvt.u64.u32 	%rd72, %r139;
	atom.global.add.u64 	%rd73, [%rd71], %rd72;
$L__BB47_98:
	ld.shared.u32 	%r140, [%r136+3072];
	setp.eq.s32 	%p60, %r140, 0;
	@%p60 bra 	$L__BB47_100;
	cvt.u32.u64 	%r383, %rd5;
	shl.b32 	%r384, %r480, 8;
	add.s32 	%r385, %r384, %r383;
	add.s32 	%r386, %r385, 768;
	mul.wide.u32 	%rd74, %r386, 8;
	add.s64 	%rd75, %rd2, %rd74;
	cvt.u64.u32 	%rd76, %r140;
	atom.global.add.u64 	%rd77, [%rd75], %rd76;
$L__BB47_100:
	add.s32 	%r480, %r480, 4;
$L__BB47_101:
	setp.eq.s32 	%p61, %r5, 0;
	@%p61 bra 	$L__BB47_111;
	setp.eq.s32 	%p62, %r135, 0;
	@%p62 bra 	$L__BB47_108;
	shl.b32 	%r387, %r480, 10;
	add.s32 	%r143, %r6, %r387;
	ld.shared.u32 	%r144, [%r143];
	setp.eq.s32 	%p63, %r144, 0;
	@%p63 bra 	$L__BB47_105;
	cvt.u32.u64 	%r388, %rd5;
	shl.b32 	%r389, %r480, 8;
	add.s32 	%r390, %r389, %r388;
	mul.wide.u32 	%rd78, %r390, 8;
	add.s64 	%rd79, %rd2, %rd78;
	cvt.u64.u32 	%rd80, %r144;
	atom.global.add.u64 	%rd81, [%rd79], %rd80;
$L__BB47_105:
	ld.shared.u32 	%r145, [%r143+1024];
	setp.eq.s32 	%p64, %r145, 0;
	@%p64 bra 	$L__BB47_107;
	cvt.u32.u64 	%r391, %rd5;
	shl.b32 	%r392, %r480, 8;
	add.s32 	%r393, %r392, %r391;
	add.s32 	%r394, %r393, 256;
	mul.wide.u32 	%rd82, %r394, 8;
	add.s64 	%rd83, %rd2, %rd82;
	cvt.u64.u32 	%rd84, %r145;
	atom.global.add.u64 	%rd85, [%rd83], %rd84;
$L__BB47_107:
	add.s32 	%r480, %r480, 2;
$L__BB47_108:
	setp.eq.s32 	%p65, %r17, 0;
	@%p65 bra 	$L__BB47_111;
	shl.b32 	%r395, %r480, 10;
	add.s32 	%r396, %r6, %r395;
	ld.shared.u32 	%r148, [%r396];
	setp.eq.s32 	%p66, %r148, 0;
	@%p66 bra 	$L__BB47_111;
	cvt.u32.u64 	%r397, %rd5;
	shl.b32 	%r398, %r480, 8;
	add.s32 	%r399, %r398, %r397;
	mul.wide.u32 	%rd86, %r399, 8;
	add.s64 	%rd87, %rd2, %rd86;
	cvt.u64.u32 	%rd88, %r148;
	atom.global.add.u64 	%rd89, [%rd87], %rd88;
$L__BB47_111:
	cvt.u32.u64 	%r400, %rd5;
	setp.gt.u32 	%p67, %r400, 127;
	@%p67 bra 	$L__BB47_152;
	setp.lt.u32 	%p68, %r1, 7;
	mov.b32 	%r484, 0;
	@%p68 bra 	$L__BB47_131;
	mov.b32 	%r482, 0;
$L__BB47_114:
	.pragma "nounroll";
	shl.b32 	%r404, %r482, 10;
	add.s32 	%r150, %r6, %r404;
	ld.shared.u32 	%r151, [%r150+512];
	setp.eq.s32 	%p69, %r151, 0;
	shl.b32 	%r405, %r482, 8;
	add.s32 	%r406, %r405, %r400;
	mul.wide.u32 	%rd90, %r406, 8;
	add.s64 	%rd15, %rd2, %rd90;
	@%p69 bra 	$L__BB47_116;
	cvt.u64.u32 	%rd91, %r151;
	atom.global.add.u64 	%rd92, [%rd15+1024], %rd91;
$L__BB47_116:
	ld.shared.u32 	%r152, [%r150+1536];
	setp.eq.s32 	%p70, %r152, 0;
	@%p70 bra 	$L__BB47_118;
	cvt.u64.u32 	%rd93, %r152;
	atom.global.add.u64 	%rd94, [%rd15+3072], %rd93;
$L__BB47_118:
	ld.shared.u32 	%r153, [%r150+2560];
	setp.eq.s32 	%p71, %r153, 0;
	@%p71 bra 	$L__BB47_120;
	cvt.u64.u32 	%rd95, %r153;
	atom.global.add.u64 	%rd96, [%rd15+5120], %rd95;
$L__BB47_120:
	ld.shared.u32 	%r154, [%r150+3584];
	setp.eq.s32 	%p72, %r154, 0;
	@%p72 bra 	$L__BB47_122;
	cvt.u64.u32 	%rd97, %r154;
	atom.global.add.u64 	%rd98, [%rd15+7168], %rd97;
$L__BB47_122:
	ld.shared.u32 	%r155, [%r150+4608];
	setp.eq.s32 	%p73, %r155, 0;
	@%p73 bra 	$L__BB47_124;
	cvt.u64.u32 	%rd99, %r155;
	atom.global.add.u64 	%rd100, [%rd15+9216], %rd99;
$L__BB47_124:
	ld.shared.u32 	%r156, [%r150+5632];
	setp.eq.s32 	%p74, %r156, 0;
	@%p74 bra 	$L__BB47_126;
	cvt.u64.u32 	%rd101, %r156;
	atom.global.add.u64 	%rd102, [%rd15+11264], %rd101;
$L__BB47_126:
	ld.shared.u32 	%r157, [%r150+6656];
	setp.eq.s32 	%p75, %r157, 0;
	@%p75 bra 	$L__BB47_128;
	cvt.u64.u32 	%rd103, %r157;
	atom.global.add.u64 	%rd104, [%rd15+13312], %rd103;
$L__BB47_128:
	ld.shared.u32 	%r158, [%r150+7680];
	setp.eq.s32 	%p76, %r158, 0;
	@%p76 bra 	$L__BB47_130;
	cvt.u64.u32 	%rd105, %r158;
	atom.global.add.u64 	%rd106, [%rd15+15360], %rd105;
$L__BB47_130:
	add.s32 	%r482, %r482, 8;
	setp.ne.s32 	%p77, %r482, %r16;
	mov.u32 	%r484, %r16;
	@%p77 bra 	$L__BB47_114;
$L__BB47_131:
	setp.eq.s32 	%p78, %r3, 0;
	@%p78 bra 	$L__BB47_152;
	setp.lt.u32 	%p79, %r4, 3;
	@%p79 bra 	$L__BB47_142;
	shl.b32 	%r407, %r484, 10;
	add.s32 	%r161, %r6, %r407;
	ld.shared.u32 	%r162, [%r161+512];
	setp.eq.s32 	%p80, %r162, 0;
	@%p80 bra 	$L__BB47_135;
	shl.b32 	%r409, %r484, 8;
	add.s32 	%r410, %r409, %r400;
	mul.wide.u32 	%rd107, %r410, 8;
	add.s64 	%rd108, %rd2, %rd107;
	cvt.u64.u32 	%rd109, %r162;
	atom.global.add.u64 	%rd110, [%rd108+1024], %rd109;
$L__BB47_135:
	ld.shared.u32 	%r163, [%r161+1536];
	setp.eq.s32 	%p81, %r163, 0;
	@%p81 bra 	$L__BB47_137;
	shl.b32 	%r412, %r484, 8;
	add.s32 	%r413, %r412, %r400;
	add.s32 	%r414, %r413, 256;
	mul.wide.u32 	%rd111, %r414, 8;
	add.s64 	%rd112, %rd2, %rd111;
	cvt.u64.u32 	%rd113, %r163;
	atom.global.add.u64 	%rd114, [%rd112+1024], %rd113;
$L__BB47_137:
	ld.shared.u32 	%r164, [%r161+2560];
	setp.eq.s32 	%p82, %r164, 0;
	@%p82 bra 	$L__BB47_139;
	shl.b32 	%r416, %r484, 8;
	add.s32 	%r417, %r416, %r400;
	add.s32 	%r418, %r417, 512;
	mul.wide.u32 	%rd115, %r418, 8;
	add.s64 	%rd116, %rd2, %rd115;
	cvt.u64.u32 	%rd117, %r164;
	atom.global.add.u64 	%rd118, [%rd116+1024], %rd117;
$L__BB47_139:
	ld.shared.u32 	%r165, [%r161+3584];
	setp.eq.s32 	%p83, %r165, 0;
	@%p83 bra 	$L__BB47_141;
	shl.b32 	%r420, %r484, 8;
	add.s32 	%r421, %r420, %r400;
	add.s32 	%r422, %r421, 768;
	mul.wide.u32 	%rd119, %r422, 8;
	add.s64 	%rd120, %rd2, %rd119;
	cvt.u64.u32 	%rd121, %r165;
	atom.global.add.u64 	%rd122, [%rd120+1024], %rd121;
$L__BB47_141:
	add.s32 	%r484, %r484, 4;
$L__BB47_142:
	setp.eq.s32 	%p84, %r5, 0;
	@%p84 bra 	$L__BB47_152;
	setp.eq.s32 	%p85, %r135, 0;
	@%p85 bra 	$L__BB47_149;
	shl.b32 	%r423, %r484, 10;
	add.s32 	%r168, %r6, %r423;
	ld.shared.u32 	%r169, [%r168+512];
	setp.eq.s32 	%p86, %r169, 0;
	@%p86 bra 	$L__BB47_146;
	shl.b32 	%r425, %r484, 8;
	add.s32 	%r426, %r425, %r400;
	mul.wide.u32 	%rd123, %r426, 8;
	add.s64 	%rd124, %rd2, %rd123;
	cvt.u64.u32 	%rd125, %r169;
	atom.global.add.u64 	%rd126, [%rd124+1024], %rd125;
$L__BB47_146:
	ld.shared.u32 	%r170, [%r168+1536];
	setp.eq.s32 	%p87, %r170, 0;
	@%p87 bra 	$L__BB47_148;
	shl.b32 	%r428, %r484, 8;
	add.s32 	%r429, %r428, %r400;
	add.s32 	%r430, %r429, 256;
	mul.wide.u32 	%rd127, %r430, 8;
	add.s64 	%rd128, %rd2, %rd127;
	cvt.u64.u32 	%rd129, %r170;
	atom.global.add.u64 	%rd130, [%rd128+1024], %rd129;
$L__BB47_148:
	add.s32 	%r484, %r484, 2;
$L__BB47_149:
	setp.eq.s32 	%p88, %r17, 0;
	@%p88 bra 	$L__BB47_152;
	shl.b32 	%r431, %r484, 10;
	add.s32 	%r432, %r6, %r431;
	ld.shared.u32 	%r173, [%r432+512];
	setp.eq.s32 	%p89, %r173, 0;
	@%p89 bra 	$L__BB47_152;
	shl.b32 	%r434, %r484, 8;
	add.s32 	%r435, %r434, %r400;
	mul.wide.u32 	%rd131, %r435, 8;
	add.s64 	%rd132, %rd2, %rd131;
	cvt.u64.u32 	%rd133, %r173;
	atom.global.add.u64 	%rd134, [%rd132+1024], %rd133;
$L__BB47_152:
	bar.sync 	0;
	add.s64 	%rd135, %rd135, 1;
	setp.ne.s64 	%p90, %rd135, %rd6;
	@%p90 bra 	$L__BB47_2;
$L__BB47_153:
	ret;

}
	// .globl	_ZN3cub18CUB_300001_SM_10006detail10radix_sort33DeviceRadixSortExclusiveSumKernelINS1_5radix10policy_hubIiiyE10Policy1000EyEEvPT0_
.visible .entry _ZN3cub18CUB_300001_SM_10006detail10radix_sort33DeviceRadixSortExclusiveSumKernelINS1_5radix10policy_hubIiiyE10Policy1000EyEEvPT0_(
	.param .u64 .ptr .align 1 _ZN3cub18CUB_300001_SM_10006detail10radix_sort33DeviceRadixSortExclusiveSumKernelINS1_5radix10policy_hubIiiyE10Policy1000EyEEvPT0__param_0
)
{
	.reg .pred 	%p<4>;
	.reg .b32 	%r<28>;
	.reg .b64 	%rd<54>;
	// demoted variable
	.shared .align 16 .b8 _ZZN3cub18CUB_300001_SM_10006detail10radix_sort33DeviceRadixSortExclusiveSumKernelINS1_5radix10policy_hubIiiyE10Policy1000EyEEvPT0_E12temp_storage[2336];
	ld.param.u64 	%rd5, [_ZN3cub18CUB_300001_SM_10006detail10radix_sort33DeviceRadixSortExclusiveSumKernelINS1_5radix10policy_hubIiiyE10Policy1000EyEEvPT0__param_0];
	cvta.to.global.u64 	%rd6, %rd5;
	mov.u32 	%r3, %ctaid.x;
	shl.b32 	%r4, %r3, 8;
	mov.u32 	%r1, %tid.x;
	setp.gt.u32 	%p1, %r1, 255;
	add.s32 	%r5, %r4, %r1;
	mul.wide.s32 	%rd7, %r5, 8;
	add.s64 	%rd1, %rd6, %rd7;
	@%p1 bra 	$L__BB48_2;
	ld.global.u64 	%rd53, [%rd1];
$L__BB48_2:
	shr.u32 	%r6, %r1, 3;
	add.s32 	%r7, %r6, %r1;
	shl.b32 	%r8, %r7, 3;
	mov.u32 	%r9, _ZZN3cub18CUB_300001_SM_10006detail10radix_sort33DeviceRadixSortExclusiveSumKernelINS1_5radix10policy_hubIiiyE10Policy1000EyEEvPT0_E12temp_storage;
	add.s32 	%r10, %r9, %r8;
	add.s32 	%r2, %r10, 16;
	st.shared.u64 	[%r10+16], %rd53;
	bar.sync 	0;
	setp.gt.u32 	%p2, %r1, 31;
	@%p2 bra 	$L__BB48_4;
	mad.lo.s32 	%r27, %r1, 72, %r9;
	ld.shared.u64 	%rd23, [%r27+16];
	ld.shared.u64 	%rd24, [%r27+24];
	ld.shared.u64 	%rd25, [%r27+32];
	ld.shared.u64 	%rd26, [%r27+40];
	ld.shared.u64 	%rd27, [%r27+48];
	ld.shared.u64 	%rd28, [%r27+56];
	ld.shared.u64 	%rd29, [%r27+64];
	ld.shared.u64 	%rd30, [%r27+72];
	add.s64 	%rd31, %rd24, %rd23;
	add.s64 	%rd32, %rd31, %rd25;
	add.s64 	%rd33, %rd32, %rd26;
	add.s64 	%rd34, %rd33, %rd27;
	add.s64 	%rd35, %rd34, %rd28;
	add.s64 	%rd36, %rd35, %rd29;
	add.s64 	%rd10, %rd36, %rd30;
	mov.b32 	%r11, 1;
	mov.b32 	%r24, 0;
	mov.b32 	%r25, -1;
	// begin inline asm
	{  .reg .u64 r0;  .reg .u32 lo;  .reg .u32 hi;  .reg .pred p;  mov.b64 {lo, hi}, %rd10;  shfl.sync.up.b32 lo|p, lo, %r11, %r24, %r25;  shfl.sync.up.b32 hi|p, hi, %r11, %r24, %r25;  mov.b64 r0, {lo, hi};  @p add.u64 r0, r0, %rd10;  mov.u64 %rd8, r0;}
	// end inline asm
	mov.b32 	%r14, 2;
	// begin inline asm
	{  .reg .u64 r0;  .reg .u32 lo;  .reg .u32 hi;  .reg .pred p;  mov.b64 {lo, hi}, %rd8;  shfl.sync.up.b32 lo|p, lo, %r14, %r24, %r25;  shfl.sync.up.b32 hi|p, hi, %r14, %r24, %r25;  mov.b64 r0, {lo, hi};  @p add.u64 r0, r0, %rd8;  mov.u64 %rd11, r0;}
	// end inline asm
	mov.b32 	%r17, 4;
	// begin inline asm
	{  .reg .u64 r0;  .reg .u32 lo;  .reg .u32 hi;  .reg .pred p;  mov.b64 {lo, hi}, %rd11;  shfl.sync.up.b32 lo|p, lo, %r17, %r24, %r25;  shfl.sync.up.b32 hi|p, hi, %r17, %r24, %r25;  mov.b64 r0, {lo, hi};  @p add.u64 r0, r0, %rd11;  mov.u64 %rd14, r0;}
	// end inline asm
	mov.b32 	%r20, 8;
	// begin inline asm
	{  .reg .u64 r0;  .reg .u32 lo;  .reg .u32 hi;  .reg .pred p;  mov.b64 {lo, hi}, %rd14;  shfl.sync.up.b32 lo|p, lo, %r20, %r24, %r25;  shfl.sync.up.b32 hi|p, hi, %r20, %r24, %r25;  mov.b64 r0, {lo, hi};  @p add.u64 r0, r0, %rd14;  mov.u64 %rd17, r0;}
	// end inline asm
	mov.b32 	%r23, 16;
	// begin inline asm
	{  .reg .u64 r0;  .reg .u32 lo;  .reg .u32 hi;  .reg .pred p;  mov.b64 {lo, hi}, %rd17;  shfl.sync.up.b32 lo|p, lo, %r23, %r24, %r25;  shfl.sync.up.b32 hi|p, hi, %r23, %r24, %r25;  mov.b64 r0, {lo, hi};  @p add.u64 r0, r0, %rd17;  mov.u64 %rd20, r0;}
	// end inline asm
	sub.s64 	%rd37, %rd20, %rd10;
	ld.shared.u64 	%rd38, [%r27+16];
	ld.shared.u64 	%rd39, [%r27+24];
	ld.shared.u64 	%rd40, [%r27+32];
	ld.shared.u64 	%rd41, [%r27+40];
	ld.shared.u64 	%rd42, [%r27+48];
	ld.shared.u64 	%rd43, [%r27+56];
	ld.shared.u64 	%rd44, [%r27+64];
	add.s64 	%rd45, %rd38, %rd37;
	add.s64 	%rd46, %rd39, %rd45;
	add.s64 	%rd47, %rd40, %rd46;
	add.s64 	%rd48, %rd41, %rd47;
	add.s64 	%rd49, %rd42, %rd48;
	add.s64 	%rd50, %rd43, %rd49;
	add.s64 	%rd51, %rd44, %rd50;
	st.shared.u64 	[%r27+16], %rd37;
	st.shared.u64 	[%r27+24], %rd45;
	st.shared.u64 	[%r27+32], %rd46;
	st.shared.u64 	[%r27+40], %rd47;
	st.shared.u64 	[%r27+48], %rd48;
	st.shared.u64 	[%r27+56], %rd49;
	st.shared.u64 	[%r27+64], %rd50;
	st.shared.u64 	[%r27+72], %rd51;
$L__BB48_4:
	setp.gt.u32 	%p3, %r1, 255;
	bar.sync 	0;
	@%p3 bra 	$L__BB48_6;
	ld.shared.u64 	%rd52, [%r2];
	st.global.u64 	[%rd1], %rd52;
$L__BB48_6:
	ret;

}
	// .globl	_ZN3cub18CUB_300001_SM_10006detail10radix_sort29DeviceRadixSortOnesweepKernelINS1_5radix10policy_hubIiiyE10Policy1000ELNS0_9SortOrderE0EiiyiiNS1_21identity_decomposer_tEEEvPT5_SB_PT3_PKSC_PT1_PKSG_PT2_PKSK_T4_iiT6_
.visible .entry _ZN3cub18CUB_300001_SM_10006detail10radix_sort29DeviceRadixSortOnesweepKernelINS1_5radix10policy_hubIiiyE10Policy1000ELNS0_9SortOrderE0EiiyiiNS1_21identity_decomposer_tEEEvPT5_SB_PT3_PKSC_PT1_PKSG_PT2_PKSK_T4_iiT6_(
	.param .u64 .ptr .align 1 _ZN3cub18CUB_300001_SM_10006detail10radix_sort29DeviceRadixSortOnesweepKernelINS1_5radix10policy_hubIiiyE10Policy1000ELNS0_9SortOrderE0EiiyiiNS1_21identity_decomposer_tEEEvPT5_SB_PT3_PKSC_PT1_PKSG_PT2_PKSK_T4_iiT6__param_0,
	.param .u64 .ptr .align 1 _ZN3cub18CUB_300001_SM_10006detail10radix_sort29DeviceRadixSortOnesweepKernelINS1_5radix10policy_hubIiiyE10Policy1000ELNS0_9SortOrderE0EiiyiiNS1_21identity_decomposer_tEEEvPT5_SB_PT3_PKSC_PT1_PKSG_PT2_PKSK_T4_iiT6__param_1,
	.param .u64 .ptr .align 1 _ZN3cub18CUB_300001_SM_10006detail10radix_sort29DeviceRadixSortOnesweepKernelINS1_5radix10policy_hubIiiyE10Policy1000ELNS0_9SortOrderE0EiiyiiNS1_21identity_decomposer_tEEEvPT5_SB_PT3_PKSC_PT1_PKSG_PT2_PKSK_T4_iiT6__param_2,
	.param .u64 .ptr .align 1 _ZN3cub18CUB_300001_SM_10006detail10radix_sort29DeviceRadixSortOnesweepKernelINS1_5radix10policy_hubIiiyE10Policy1000ELNS0_9SortOrderE0EiiyiiNS1_21identity_decomposer_tEEEvPT5_SB_PT3_PKSC_PT1_PKSG_PT2_PKSK_T4_iiT6__param_3,
	.param .u64 .ptr .align 1 _ZN3cub18CUB_300001_SM_10006detail10radix_sort29DeviceRadixSortOnesweepKernelINS1_5radix10policy_hubIiiyE10Policy1000ELNS0_9SortOrderE0EiiyiiNS1_21identity_decomposer_tEEEvPT5_SB_PT3_PKSC_PT1_PKSG_PT2_PKSK_T4_iiT6__param_4,
	.param .u64 .ptr .align 1 _ZN3cub18CUB_300001_SM_10006detail10radix_sort29DeviceRadixSortOnesweepKernelINS1_5radix10policy_hubIiiyE10Policy1000ELNS0_9SortOrderE0EiiyiiNS1_21identity_decomposer_tEEEvPT5_SB_PT3_PKSC_PT1_PKSG_PT2_PKSK_T4_iiT6__param_5,
	.param .u64 .ptr .align 1 _ZN3cub18CUB_300001_SM_10006detail10radix_sort29DeviceRadixSortOnesweepKernelINS1_5radix10policy_hubIiiyE10Policy1000ELNS0_9SortOrderE0EiiyiiNS1_21identity_decomposer_tEEEvPT5_SB_PT3_PKSC_PT1_PKSG_PT2_PKSK_T4_iiT6__param_6,
	.param .u64 .ptr .align 1 _ZN3cub18CUB_300001_SM_10006detail10radix_sort29DeviceRadixSortOnesweepKernelINS1_5radix10policy_hubIiiyE10Policy1000ELNS0_9SortOrderE0EiiyiiNS1_21identity_decomposer_tEEEvPT5_SB_PT3_PKSC_PT1_PKSG_PT2_PKSK_T4_iiT6__param_7,
	.param .u32 _ZN3cub18CUB_300001_SM_10006detail10radix_sort29DeviceRadixSortOnesweepKernelINS1_5radix10policy_hubIiiyE10Policy1000ELNS0_9SortOrderE0EiiyiiNS1_21identity_decomposer_tEEEvPT5_SB_PT3_PKSC_PT1_PKSG_PT2_PKSK_T4_iiT6__param_8,
	.param .u32 _ZN3cub18CUB_300001_SM_10006detail10radix_sort29DeviceRadixSortOnesweepKernelINS1_5radix10policy_hubIiiyE10Policy1000ELNS0_9SortOrderE0EiiyiiNS1_21identity_decomposer_tEEEvPT5_SB_PT3_PKSC_PT1_PKSG_PT2_PKSK_T4_iiT6__param_9,
	.param .u32 _ZN3cub18CUB_300001_SM_10006detail10radix_sort29DeviceRadixSortOnesweepKernelINS1_5radix10policy_hubIiiyE10Policy1000ELNS0_9SortOrderE0EiiyiiNS1_21identity_decomposer_tEEEvPT5_SB_PT3_PKSC_PT1_PKSG_PT2_PKSK_T4_iiT6__param_10,
	.param .align 1 .b8 _ZN3cub18CUB_300001_SM_10006detail10radix_sort29DeviceRadixSortOnesweepKernelINS1_5radix10policy_hubIiiyE10Policy1000ELNS0_9SortOrderE0EiiyiiNS1_21identity_decomposer_tEEEvPT5_SB_PT3_PKSC_PT1_PKSG_PT2_PKSK_T4_iiT6__param_11[1]
)
.maxntid 384
{
	.reg .pred 	%p<205>;
	.reg .b32 	%r<2283>;
	.reg .b64 	%rd<457>;
	// demoted variable
	.shared .align 16 .b8 _ZZN3cub18CUB_300001_SM_10006detail10radix_sort29DeviceRadixSortOnesweepKernelINS1_5radix10policy_hubIiiyE10Policy1000ELNS0_9SortOrderE0EiiyiiNS1_21identity_decomposer_tEEEvPT5_SB_PT3_PKSC_PT1_PKSG_PT2_PKSK_T4_iiT6_E1s[28160];
	ld.param.u64 	%rd43, [_ZN3cub18CUB_300001_SM_10006detail10radix_sort29DeviceRadixSortOnesweepKernelINS1_5radix10policy_hubIiiyE10Policy1000ELNS0_9SortOrderE0EiiyiiNS1_21identity_decomposer_tEEEvPT5_SB_PT3_PKSC_PT1_PKSG_PT2_PKSK_T4_iiT6__param_0];
	ld.param.u64 	%rd44, [_ZN3cub18CUB_300001_SM_10006detail10radix_sort29DeviceRadixSortOnesweepKernelINS1_5radix10policy_hubIiiyE10Policy1000ELNS0_9SortOrderE0EiiyiiNS1_21identity_decomposer_tEEEvPT5_SB_PT3_PKSC_PT1_PKSG_PT2_PKSK_T4_iiT6__param_1];
	ld.param.u64 	%rd47, [_ZN3cub18CUB_300001_SM_10006detail10radix_sort29DeviceRadixSortOnesweepKernelINS1_5radix10policy_hubIiiyE10Policy1000ELNS0_9SortOrderE0EiiyiiNS1_21identity_decomposer_tEEEvPT5_SB_PT3_PKSC_PT1_PKSG_PT2_PKSK_T4_iiT6__param_4];
	ld.param.u64 	%rd50, [_ZN3cub18CUB_300001_SM_10006detail10radix_sort29DeviceRadixSortOnesweepKernelINS1_5radix10policy_hubIiiyE10Policy1000ELNS0_9SortOrderE0EiiyiiNS1_21identity_decomposer_tEEEvPT5_SB_PT3_PKSC_PT1_PKSG_PT2_PKSK_T4_iiT6__param_5];
	cvta.to.global.u64 	%rd1, %rd47;
	cvta.to.global.u64 	%rd2, %rd43;
	cvta.to.global.u64 	%rd3, %rd50;
	mov.u32 	%r1, %tid.x;
	// begin inline asm
	mov.u32 %r443, %laneid;
	// end inline asm
	setp.ne.s32 	%p1, %r1, 0;
	@%p1 bra 	$L__BB49_2;
	cvta.to.global.u64 	%rd51, %rd44;
	atom.global.add.u32 	%r444, [%rd51], 1;
	st.shared.u32 	[_ZZN3cub18CUB_300001_SM_10006detail10radix_sort29DeviceRadixSortOnesweepKernelINS1_5radix10policy_hubIiiyE10Policy1000ELNS0_9SortOrderE0EiiyiiNS1_21identity_decomposer_tEEEvPT5_SB_PT3_PKSC_PT1_PKSG_PT2_PKSK_T4_iiT6_E1s+26112], %r444;
$L__BB49_2:
	ld.param.u32 	%r2078, [_ZN3cub18CUB_300001_SM_10006detail10radix_sort29DeviceRadixSortOnesweepKernelINS1_5radix10policy_hubIiiyE10Policy1000ELNS0_9SortOrderE0EiiyiiNS1_21identity_decomposer_tEEEvPT5_SB_PT3_PKSC_PT1_PKSG_PT2_PKSK_T4_iiT6__param_8];
	bar.sync 	0;
	ld.shared.u32 	%r3, [_ZZN3cub18CUB_300001_SM_10006detail10radix_sort29DeviceRadixSortOnesweepKernelINS1_5radix10policy_hubIiiyE10Policy1000ELNS0_9SortOrderE0EiiyiiNS1_21identity_decomposer_tEEEvPT5_SB_PT3_PKSC_PT1_PKSG_PT2_PKSK_T4_iiT6_E1s+26112];
	mul.lo.s32 	%r445, %r3, 6528;
	add.s32 	%r4, %r445, 6528;
	setp.gt.s32 	%p2, %r4, %r2078;
	cvt.s64.s32 	%rd4, %r445;
	@%p2 bra 	$L__BB49_4;
	and.b32  	%r446, %r1, 31;
	and.b32  	%r447, %r1, 992;
	mul.lo.s32 	%r448, %r447, 17;
	or.b32  	%r449, %r448, %r446;
	cvt.u64.u32 	%rd52, %r449;
	add.s64 	%rd53, %rd52, %rd4;
	shl.b64 	%rd54, %rd53, 2;
	add.s64 	%rd55, %rd3, %rd54;
	ld.global.u32 	%r2165, [%rd55];
	ld.global.u32 	%r2164, [%rd55+128];
	ld.global.u32 	%r2163, [%rd55+256];
	ld.global.u32 	%r2162, [%rd55+384];
	ld.global.u32 	%r2161, [%rd55+512];
	ld.global.u32 	%r2160, [%rd55+640];
	ld.global.u32 	%r2159, [%rd55+768];
	ld.global.u32 	%r2158, [%rd55+896];
	ld.global.u32 	%r2157, [%rd55+1024];
	ld.global.u32 	%r2156, [%rd55+1152];
	ld.global.u32 	%r2155, [%rd55+1280];
	ld.global.u32 	%r2154, [%rd55+1408];
	ld.global.u32 	%r2153, [%rd55+1536];
	ld.global.u32 	%r2152, [%rd55+1664];
	ld.global.u32 	%r2151, [%rd55+1792];
	ld.global.u32 	%r2150, [%rd55+1920];
	ld.global.u32 	%r2149, [%rd55+2048];
	bra.uni 	$L__BB49_38;
$L__BB49_4:
	ld.param.u32 	%r2079, [_ZN3cub18CUB_300001_SM_10006detail10radix_sort29DeviceRadixSortOnesweepKernelINS1_5radix10policy_hubIiiyE10Policy1000ELNS0_9SortOrderE0EiiyiiNS1_21identity_decomposer_tEEEvPT5_SB_PT3_PKSC_PT1_PKSG_PT2_PKSK_T4_iiT6__param_8];
	cvt.u32.u64 	%r451, %rd4;
	sub.s32 	%r22, %r2079, %r451;
	and.b32  	%r452, %r1, 31;
	and.b32  	%r453, %r1, 992;
	mul.lo.s32 	%r454, %r453, 17;
	or.b32  	%r23, %r454, %r452;
	setp.ge.s32 	%p3, %r23, %r22;
	cvt.u64.u32 	%rd56, %r23;
	add.s64 	%rd57, %rd56, %rd4;
	shl.b64 	%rd58, %rd57, 2;
	add.s64 	%rd5, %rd3, %rd58;
	mov.b32 	%r2165, 2147483647;
	@%p3 bra 	$L__BB49_6;
	ld.global.u32 	%r2165, [%rd5];
$L__BB49_6:
	add.s32 	%r456, %r23, 32;
	setp.ge.s32 	%p4, %r456, %r22;
	mov.b32 	%r2164, 2147483647;
	@%p4 bra 	$L__BB49_8;
	ld.global.u32 	%r2164, [%rd5+128];
$L__BB49_8:
	add.s32 	%r458, %r23, 64;
	setp.ge.s32 	%p5, %r458, %r22;
	mov.b32 	%r2163, 2147483647;
	@%p5 bra 	$L__BB49_10;
	ld.global.u32 	%r2163, [%rd5+256];
$L__BB49_10:
	add.s32 	%r460, %r23, 96;
	setp.ge.s32 	%p6, %r460, %r22;
	mov.b32 	%r2162, 2147483647;
	@%p6 bra 	$L__BB49_12;
	ld.global.u32 	%r2162, [%rd5+384];
$L__BB49_12:
	add.s32 	%r462, %r23, 128;
	setp.ge.s32 	%p7, %r462, %r22;
	mov.b32 	%r2161, 2147483647;
	@%p7 bra 	$L__BB49_14;
	ld.global.u32 	%r2161, [%rd5+512];
$L__BB49_14:
	add.s32 	%r464, %r23, 160;
	setp.ge.s32 	%p8, %r464, %r22;
	mov.b32 	%r2160, 2147483647;
	@%p8 bra 	$L__BB49_16;
	ld.global.u32 	%r2160, [%rd5+640];
$L__BB49_16:
	add.s32 	%r466, %r23, 192;
	setp.ge.s32 	%p9, %r466, %r22;
	mov.b32 	%r2159, 2147483647;
	@%p9 bra 	$L__BB49_18;
	ld.global.u32 	%r2159, [%rd5+768];
$L__BB49_18:
	add.s32 	%r468, %r23, 224;
	setp.ge.s32 	%p10, %r468, %r22;
	mov.b32 	%r2158, 2147483647;
	@%p10 bra 	$L__BB49_20;
	ld.global.u32 	%r2158, [%rd5+896];
$L__BB49_20:
	add.s32 	%r470, %r23, 256;
	setp.ge.s32 	%p11, %r470, %r22;
	mov.b32 	%r2157, 2147483647;
	@%p11 bra 	$L__BB49_22;
	ld.global.u32 	%r2157, [%rd5+1024];
$L__BB49_22:
	add.s32 	%r472, %r23, 288;
	setp.ge.s32 	%p12, %r472, %r22;
	mov.b32 	%r2156, 2147483647;
	@%p12 bra 	$L__BB49_24;
	ld.global.u32 	%r2156, [%rd5+1152];
$L__BB49_24:
	add.s32 	%r474, %r23, 320;
	setp.ge.s32 	%p13, %r474, %r22;
	mov.b32 	%r2155, 2147483647;
	@%p13 bra 	$L__BB49_26;
	ld.global.u32 	%r2155, [%rd5+1280];
$L__BB49_26:
	add.s32 	%r476, %r23, 352;
	setp.ge.s32 	%p14, %r476, %r22;
	mov.b32 	%r2154, 2147483647;
	@%p14 bra 	$L__BB49_28;
	ld.global.u32 	%r2154, [%rd5+1408];
$L__BB49_28:
	add.s32 	%r478, %r23, 384;
	setp.ge.s32 	%p15, %r478, %r22;
	mov.b32 	%r2153, 2147483647;
	@%p15 bra 	$L__BB49_30;
	ld.global.u32 	%r2153, [%rd5+1536];
$L__BB49_30:
	add.s32 	%r480, %r23, 416;
	setp.ge.s32 	%p16, %r480, %r22;
	mov.b32 	%r2152, 2147483647;
	@%p16 bra 	$L__BB49_32;
	ld.global.u32 	%r2152, [%rd5+1664];
$L__BB49_32:
	add.s32 	%r482, %r23, 448;
	setp.ge.s32 	%p17, %r482, %r22;
	mov.b32 	%r2151, 2147483647;
	@%p17 bra 	$L__BB49_34;
	ld.global.u32 	%r2151, [%rd5+1792];
$L__BB49_34:
	add.s32 	%r484, %r23, 480;
	setp.ge.s32 	%p18, %r484, %r22;
	mov.b32 	%r2150, 2147483647;
	@%p18 bra 	$L__BB49_36;
	ld.global.u32 	%r2150, [%rd5+1920];
$L__BB49_36:
	add.s32 	%r486, %r23, 512;
	setp.ge.s32 	%p19, %r486, %r22;
	mov.b32 	%r2149, 2147483647;
	@%p19 bra 	$L__BB49_38;
	ld.global.u32 	%r2149, [%rd5+2048];
$L__BB49_38:
	ld.param.u32 	%r2131, [_ZN3cub18CUB_300001_SM_10006detail10radix_sort29DeviceRadixSortOnesweepKernelINS1_5radix10policy_hubIiiyE10Policy1000ELNS0_9SortOrderE0EiiyiiNS1_21identity_decomposer_tEEEvPT5_SB_PT3_PKSC_PT1_PKSG_PT2_PKSK_T4_iiT6__param_10];
	mov.b32 	%r487, -1;
	shl.b32 	%r488, %r487, %r2131;
	not.b32 	%r74, %r488;
	shr.u32 	%r75, %r1, 5;
	shl.b32 	%r489, %r75, 10;
	mov.u32 	%r490, _ZZN3cub18CUB_300001_SM_10006detail10radix_sort29DeviceRadixSortOnesweepKernelINS1_5radix10policy_hubIiiyE10Policy1000ELNS0_9SortOrderE0EiiyiiNS1_21identity_decomposer_tEEEvPT5_SB_PT3_PKSC_PT1_PKSG_PT2_PKSK_T4_iiT6_E1s;
	add.s32 	%r76, %r490, %r489;
	setp.gt.s32 	%p20, %r443, 255;
	@%p20 bra 	$L__BB49_51;
	max.s32 	%r491, %r443, 224;
	sub.s32 	%r492, %r491, %r443;
	add.s32 	%r493, %r492, 31;
	shr.u32 	%r494, %r493, 5;
	add.s32 	%r77, %r494, 1;
	and.b32  	%r78, %r77, 15;
	setp.lt.u32 	%p21, %r493, 480;
	mov.u32 	%r2169, %r443;
	@%p21 bra 	$L__BB49_42;
	and.b32  	%r495, %r77, 268435440;
	neg.s32 	%r2167, %r495;
	shl.b32 	%r497, %r443, 2;
	add.s32 	%r498, %r489, %r497;
	add.s32 	%r500, %r498, %r490;
	add.s32 	%r2166, %r500, 1024;
	mov.u32 	%r2169, %r443;
$L__BB49_41:
	.pragma "nounroll";
	mov.b32 	%r501, 0;
	st.shared.u32 	[%r2166+-1024], %r501;
	st.shared.u32 	[%r2166+-896], %r501;
	st.shared.u32 	[%r2166+-768], %r501;
	st.shared.u32 	[%r2166+-640], %r501;
	st.shared.u32 	[%r2166+-512], %r501;
	st.shared.u32 	[%r2166+-384], %r501;
	st.shared.u32 	[%r2166+-256], %r501;
	st.shared.u32 	[%r2166+-128], %r501;
	st.shared.u32 	[%r2166], %r501;
	st.shared.u32 	[%r2166+128], %r501;
	st.shared.u32 	[%r2166+256], %r501;
	st.shared.u32 	[%r2166+384], %r501;
	st.shared.u32 	[%r2166+512], %r501;
	st.shared.u32 	[%r2166+640], %r501;
	st.shared.u32 	[%r2166+768], %r501;
	st.shared.u32 	[%r2166+896], %r501;
	add.s32 	%r2169, %r2169, 512;
	add.s32 	%r2167, %r2167, 16;
	add.s32 	%r2166, %r2166, 2048;
	setp.ne.s32 	%p22, %r2167, 0;
	@%p22 bra 	$L__BB49_41;
$L__BB49_42:
	setp.eq.s32 	%p23, %r78, 0;
	@%p23 bra 	$L__BB49_51;
	and.b32  	%r88, %r77, 7;
	setp.lt.u32 	%p24, %r78, 8;
	@%p24 bra 	$L__BB49_45;
	shl.b32 	%r502, %r2169, 2;
	add.s32 	%r503, %r76, %r502;
	mov.b32 	%r504, 0;
	st.shared.u32 	[%r503], %r504;
	st.shared.u32 	[%r503+128], %r504;
	st.shared.u32 	[%r503+256], %r504;
	st.shared.u32 	[%r503+384], %r504;
	st.shared.u32 	[%r503+512], %r504;
	st.shared.u32 	[%r503+640], %r504;
	st.shared.u32 	[%r503+768], %r504;
	st.shared.u32 	[%r503+896], %r504;
	add.s32 	%r2169, %r2169, 256;
$L__BB49_45:
	setp.eq.s32 	%p25, %r88, 0;
	@%p25 bra 	$L__BB49_51;
	and.b32  	%r91, %r77, 3;
	setp.lt.u32 	%p26, %r88, 4;
	@%p26 bra 	$L__BB49_48;
	shl.b32 	%r505, %r2169, 2;
	add.s32 	%r506, %r76, %r505;
	mov.b32 	%r507, 0;
	st.shared.u32 	[%r506], %r507;
	st.shared.u32 	[%r506+128], %r507;
	st.shared.u32 	[%r506+256], %r507;
	st.shared.u32 	[%r506+384], %r507;
	add.s32 	%r2169, %r2169, 128;
$L__BB49_48:
	setp.eq.s32 	%p27, %r91, 0;
	@%p27 bra 	$L__BB49_51;
	shl.b32 	%r509, %r2169, 2;
	add.s32 	%r510, %r489, %r509;
	add.s32 	%r2173, %r490, %r510;
	neg.s32 	%r2172, %r91;
$L__BB49_50:
	.pragma "nounroll";
	mov.b32 	%r512, 0;
	st.shared.u32 	[%r2173], %r512;
	add.s32 	%r2173, %r2173, 128;
	add.s32 	%r2172, %r2172, 1;
	setp.ne.s32 	%p28, %r2172, 0;
	@%p28 bra 	$L__BB49_50;
$L__BB49_51:
	ld.param.u32 	%r2094, [_ZN3cub18CUB_300001_SM_10006detail10radix_sort29DeviceRadixSortOnesweepKernelINS1_5radix10policy_hubIiiyE10Policy1000ELNS0_9SortOrderE0EiiyiiNS1_21identity_decomposer_tEEEvPT5_SB_PT3_PKSC_PT1_PKSG_PT2_PKSK_T4_iiT6__param_9];
	bar.warp.sync 	-1;
	xor.b32  	%r514, %r2165, -2147483648;
	shr.u32 	%r515, %r514, %r2094;
	and.b32  	%r100, %r515, %r74;
	shl.b32 	%r516, %r100, 2;
	add.s32 	%r517, %r76, %r516;
	atom.shared.add.u32 	%r518, [%r517], 1;
	xor.b32  	%r2227, %r2164, -2147483648;
	shr.u32 	%r520, %r2227, %r2094;
	and.b32  	%r521, %r520, %r74;
	shl.b32 	%r522, %r521, 2;
	add.s32 	%r523, %r76, %r522;
	atom.shared.add.u32 	%r524, [%r523], 1;
	xor.b32  	%r2226, %r2163, -2147483648;
	shr.u32 	%r526, %r2226, %r2094;
	and.b32  	%r527, %r526, %r74;
	shl.b32 	%r528, %r527, 2;
	add.s32 	%r529, %r76, %r528;
	atom.shared.add.u32 	%r530, [%r529], 1;
	xor.b32  	%r2225, %r2162, -2147483648;
	shr.u32 	%r532, %r2225, %r2094;
	and.b32  	%r533, %r532, %r74;
	shl.b32 	%r534, %r533, 2;
	add.s32 	%r535, %r76, %r534;
	atom.shared.add.u32 	%r536, [%r535], 1;
	xor.b32  	%r537, %r2161, -2147483648;
	shr.u32 	%r538, %r537, %r2094;
	and.b32  	%r539, %r538, %r74;
	shl.b32 	%r540, %r539, 2;
	add.s32 	%r541, %r76, %r540;
	atom.shared.add.u32 	%r542, [%r541], 1;
	xor.b32  	%r543, %r2160, -2147483648;
	shr.u32 	%r544, %r543, %r2094;
	and.b32  	%r545, %r544, %r74;
	shl.b32 	%r546, %r545, 2;
	add.s32 	%r547, %r76, %r546;
	atom.shared.add.u32 	%r548, [%r547], 1;
	xor.b32  	%r549, %r2159, -2147483648;
	shr.u32 	%r550, %r549, %r2094;
	and.b32  	%r551, %r550, %r74;
	shl.b32 	%r552, %r551, 2;
	add.s32 	%r553, %r76, %r552;
	atom.shared.add.u32 	%r554, [%r553], 1;
	xor.b32  	%r555, %r2158, -2147483648;
	shr.u32 	%r556, %r555, %r2094;
	and.b32  	%r557, %r556, %r74;
	shl.b32 	%r558, %r557, 2;
	add.s32 	%r559, %r76, %r558;
	atom.shared.add.u32 	%r560, [%r559], 1;
	xor.b32  	%r561, %r2157, -2147483648;
	shr.u32 	%r562, %r561, %r2094;
	and.b32  	%r563, %r562, %r74;
	shl.b32 	%r564, %r563, 2;
	add.s32 	%r565, %r76, %r564;
	atom.shared.add.u32 	%r566, [%r565], 1;
	xor.b32  	%r567, %r2156, -2147483648;
	shr.u32 	%r568, %r567, %r2094;
	and.b32  	%r569, %r568, %r74;
	shl.b32 	%r570, %r569, 2;
	add.s32 	%r571, %r76, %r570;
	atom.shared.add.u32 	%r572, [%r571], 1;
	xor.b32  	%r573, %r2155, -2147483648;
	shr.u32 	%r574, %r573, %r2094;
	and.b32  	%r575, %r574, %r74;
	shl.b32 	%r576, %r575, 2;
	add.s32 	%r577, %r76, %r576;
	atom.shared.add.u32 	%r578, [%r577], 1;
	xor.b32  	%r579, %r2154, -2147483648;
	shr.u32 	%r580, %r579, %r2094;
	and.b32  	%r581, %r580, %r74;
	shl.b32 	%r582, %r581, 2;
	add.s32 	%r583, %r76, %r582;
	atom.shared.add.u32 	%r584, [%r583], 1;
	xor.b32  	%r585, %r2153, -2147483648;
	shr.u32 	%r586, %r585, %r2094;
	and.b32  	%r587, %r586, %r74;
	shl.b32 	%r588, %r587, 2;
	add.s32 	%r589, %r76, %r588;
	atom.shared.add.u32 	%r590, [%r589], 1;
	xor.b32  	%r591, %r2152, -2147483648;
	shr.u32 	%r592, %r591, %r2094;
	and.b32  	%r593, %r592, %r74;
	shl.b32 	%r594, %r593, 2;
	add.s32 	%r595, %r76, %r594;
	atom.shared.add.u32 	%r596, [%r595], 1;
	xor.b32  	%r597, %r2151, -2147483648;
	shr.u32 	%r598, %r597, %r2094;
	and.b32  	%r599, %r598, %r74;
	shl.b32 	%r600, %r599, 2;
	add.s32 	%r601, %r76, %r600;
	atom.shared.add.u32 	%r602, [%r601], 1;
	xor.b32  	%r603, %r2150, -2147483648;
	shr.u32 	%r604, %r603, %r2094;
	and.b32  	%r605, %r604, %r74;
	shl.b32 	%r606, %r605, 2;
	add.s32 	%r607, %r76, %r606;
	atom.shared.add.u32 	%r608, [%r607], 1;
	xor.b32  	%r2212, %r2149, -2147483648;
	shr.u32 	%r610, %r2212, %r2094;
	and.b32  	%r611, %r610, %r74;
	shl.b32 	%r612, %r611, 2;
	add.s32 	%r613, %r76, %r612;
	atom.shared.add.u32 	%r614, [%r613], 1;
	bar.sync 	0;
	setp.gt.u32 	%p29, %r1, 255;
	shl.b32 	%r615, %r1, 2;
	add.s32 	%r101, %r490, %r615;
	mov.b32 	%r2174, 0;
	@%p29 bra 	$L__BB49_53;
	ld.shared.u32 	%r617, [%r101];
	mov.b32 	%r618, 0;
	st.shared.u32 	[%r101], %r618;
	ld.shared.u32 	%r619, [%r101+1024];
	st.shared.u32 	[%r101+1024], %r617;
	add.s32 	%r620, %r619, %r617;
	ld.shared.u32 	%r621, [%r101+2048];
	st.shared.u32 	[%r101+2048], %r620;
	add.s32 	%r622, %r621, %r620;
	ld.shared.u32 	%r623, [%r101+3072];
	st.shared.u32 	[%r101+3072], %r622;
	add.s32 	%r624, %r623, %r622;
	ld.shared.u32 	%r625, [%r101+4096];
	st.shared.u32 	[%r101+4096], %r624;
	add.s32 	%r626, %r625, %r624;
	ld.shared.u32 	%r627, [%r101+5120];
	st.shared.u32 	[%r101+5120], %r626;
	add.s32 	%r628, %r627, %r626;
	ld.shared.u32 	%r629, [%r101+6144];
	st.shared.u32 	[%r101+6144], %r628;
	add.s32 	%r630, %r629, %r628;
	ld.shared.u32 	%r631, [%r101+7168];
	st.shared.u32 	[%r101+7168], %r630;
	add.s32 	%r632, %r631, %r630;
	ld.shared.u32 	%r633, [%r101+8192];
	st.shared.u32 	[%r101+8192], %r632;
	add.s32 	%r634, %r633, %r632;
	ld.shared.u32 	%r635, [%r101+9216];
	st.shared.u32 	[%r101+9216], %r634;
	add.s32 	%r636, %r635, %r634;
	ld.shared.u32 	%r637, [%r101+10240];
	st.shared.u32 	[%r101+10240], %r636;
	add.s32 	%r638, %r637, %r636;
	ld.shared.u32 	%r639, [%r101+11264];
	st.shared.u32 	[%r101+11264], %r638;
	add.s32 	%r2174, %r639, %r638;
$L__BB49_53:
	setp.gt.u32 	%p30, %r1, 255;
	shl.b32 	%r640, %r3, 8;
	add.s32 	%r641, %r640, %r1;
	mul.wide.s32 	%rd59, %r641, 4;
	add.s64 	%rd6, %rd2, %rd59;
	@%p30 bra 	$L__BB49_55;
	or.b32  	%r642, %r2174, 1073741824;
	st.volatile.global.u32 	[%rd6], %r642;
$L__BB49_55:
	ld.param.u64 	%rd442, [_ZN3cub18CUB_300001_SM_10006detail10radix_sort29DeviceRadixSortOnesweepKernelINS1_5radix10policy_hubIiiyE10Policy1000ELNS0_9SortOrderE0EiiyiiNS1_21identity_decomposer_tEEEvPT5_SB_PT3_PKSC_PT1_PKSG_PT2_PKSK_T4_iiT6__param_7];
	xor.b32  	%r2223, %r2160, -2147483648;
	xor.b32  	%r2224, %r2161, -2147483648;
	xor.b32  	%r2222, %r2159, -2147483648;
	xor.b32  	%r2221, %r2158, -2147483648;
	xor.b32  	%r2228, %r2165, -2147483648;
	xor.b32  	%r2218, %r2155, -2147483648;
	xor.b32  	%r2220, %r2157, -2147483648;
	xor.b32  	%r2217, %r2154, -2147483648;
	xor.b32  	%r2219, %r2156, -2147483648;
	xor.b32  	%r2215, %r2152, -2147483648;
	xor.b32  	%r2216, %r2153, -2147483648;
	xor.b32  	%r2213, %r2150, -2147483648;
	xor.b32  	%r2214, %r2151, -2147483648;
	setp.lt.u32 	%p31, %r1, 256;
	setp.eq.s32 	%p32, %r2174, 6528;
	and.pred  	%p33, %p31, %p32;
	selp.u32 	%r643, 1, 0, %p33;
	{ 
	.reg .pred 	%p1; 
	.reg .pred 	%p2; 
	setp.ne.u32 	%p1, %r643, 0; 
	bar.red.or.pred 	%p2, 0, %p1; 
	selp.u32 	%r644, 1, 0, %p2; 
	}
	setp.eq.s32 	%p34, %r644, 0;
	and.b32  	%r645, %r1, 992;
	and.b32  	%r646, %r1, 31;
	mul.lo.s32 	%r647, %r645, 17;
	or.b32  	%r648, %r647, %r646;
	cvt.u64.u32 	%rd7, %r648;
	mul.lo.s32 	%r649, %r3, 6528;
	cvt.s64.s32 	%rd60, %r649;
	add.s64 	%rd61, %rd7, %rd60;
	cvta.to.global.u64 	%rd62, %rd442;
	shl.b64 	%rd63, %rd61, 2;
	add.s64 	%rd8, %rd62, %rd63;
	cvt.u64.u32 	%rd9, %r1;
	@%p34 bra 	$L__BB49_175;
	setp.gt.u32 	%p35, %r1, 255;
	shl.b32 	%r650, %r1, 3;
	mov.u32 	%r651, _ZZN3cub18CUB_300001_SM_10006detail10radix_sort29DeviceRadixSortOnesweepKernelINS1_5radix10policy_hubIiiyE10Policy1000ELNS0_9SortOrderE0EiiyiiNS1_21identity_decomposer_tEEEvPT5_SB_PT3_PKSC_PT1_PKSG_PT2_PKSK_T4_iiT6_E1s;
	add.s32 	%r652, %r651, %r650;
	add.s32 	%r121, %r652, 26112;
	@%p35 bra 	$L__BB49_64;
	ld.param.u64 	%rd436, [_ZN3cub18CUB_300001_SM_10006detail10radix_sort29DeviceRadixSortOnesweepKernelINS1_5radix10policy_hubIiiyE10Policy1000ELNS0_9SortOrderE0EiiyiiNS1_21identity_decomposer_tEEEvPT5_SB_PT3_PKSC_PT1_PKSG_PT2_PKSK_T4_iiT6__param_3];
	cvta.to.global.u64 	%rd64, %rd436;
	shl.b64 	%rd65, %rd9, 3;
	add.s64 	%rd66, %rd64, %rd65;
	ld.global.u64 	%rd67, [%rd66];
	setp.gt.u32 	%p36, %r1, %r100;
	selp.b64 	%rd68, 6528, 0, %p36;
	sub.s64 	%rd455, %rd67, %rd68;
	st.shared.u64 	[%r121], %rd455;
	setp.lt.s32 	%p37, %r3, 1;
	mov.u32 	%r2178, %r2174;
	@%p37 bra 	$L__BB49_63;
	mov.b32 	%r2176, -1;
	mov.u32 	%r2175, %r3;
	mov.u32 	%r2178, %r2174;
$L__BB49_59:
	ld.param.u64 	%rd429, [_ZN3cub18CUB_300001_SM_10006detail10radix_sort29DeviceRadixSortOnesweepKernelINS1_5radix10policy_hubIiiyE10Policy1000ELNS0_9SortOrderE0EiiyiiNS1_21identity_decomposer_tEEEvPT5_SB_PT3_PKSC_PT1_PKSG_PT2_PKSK_T4_iiT6__param_0];
	add.s32 	%r125, %r2175, -1;
	shl.b32 	%r654, %r125, 8;
	add.s32 	%r655, %r654, %r1;
	cvta.to.global.u64 	%rd69, %rd429;
	mul.wide.s32 	%rd70, %r655, 4;
	add.s64 	%rd11, %rd69, %rd70;
$L__BB49_60:
	membar.cta;
	ld.volatile.global.u32 	%r126, [%rd11];
	setp.eq.s32 	%p38, %r126, 0;
	@%p38 bra 	$L__BB49_60;
	and.b32  	%r656, %r126, 1073741823;
	add.s32 	%r2178, %r656, %r2178;
	setp.gt.s32 	%p39, %r126, -1;
	vote.sync.ballot.b32 	%r2176, %p39, %r2176;
	setp.gt.u32 	%p41, %r2175, 1;
	and.pred  	%p42, %p39, %p41;
	mov.u32 	%r2175, %r125;
	@%p42 bra 	$L__BB49_59;
	ld.shared.u64 	%rd455, [%r121];
$L__BB49_63:
	or.b32  	%r657, %r2178, -2147483648;
	st.volatile.global.u32 	[%rd6], %r657;
	sub.s32 	%r658, %r2178, %r2174;
	cvt.s64.s32 	%rd71, %r658;
	add.s64 	%rd72, %rd455, %rd71;
	st.shared.u64 	[%r121], %rd72;
$L__BB49_64:
	ld.param.u32 	%r2080, [_ZN3cub18CUB_300001_SM_10006detail10radix_sort29DeviceRadixSortOnesweepKernelINS1_5radix10policy_hubIiiyE10Policy1000ELNS0_9SortOrderE0EiiyiiNS1_21identity_decomposer_tEEEvPT5_SB_PT3_PKSC_PT1_PKSG_PT2_PKSK_T4_iiT6__param_8];
	ld.param.u64 	%rd432, [_ZN3cub18CUB_300001_SM_10006detail10radix_sort29DeviceRadixSortOnesweepKernelINS1_5radix10policy_hubIiiyE10Policy1000ELNS0_9SortOrderE0EiiyiiNS1_21identity_decomposer_tEEEvPT5_SB_PT3_PKSC_PT1_PKSG_PT2_PKSK_T4_iiT6__param_2];
	setp.gt.u32 	%p43, %r1, 255;
	setp.lt.s32 	%p44, %r4, %r2080;
	setp.eq.s64 	%p45, %rd432, 0;
	or.pred  	%p46, %p45, %p44;
	or.pred  	%p47, %p43, %p46;
	@%p47 bra 	$L__BB49_66;
	ld.param.u64 	%rd433, [_ZN3cub18CUB_300001_SM_10006detail10radix_sort29DeviceRadixSortOnesweepKernelINS1_5radix10policy_hubIiiyE10Policy1000ELNS0_9SortOrderE0EiiyiiNS1_21identity_decomposer_tEEEvPT5_SB_PT3_PKSC_PT1_PKSG_PT2_PKSK_T4_iiT6__param_2];
	ld.shared.u64 	%rd73, [%r121];
	setp.gt.u32 	%p48, %r1, %r100;
	selp.b64 	%rd74, 6528, 0, %p48;
	cvt.s64.s32 	%rd75, %r2174;
	add.s64 	%rd76, %rd74, %rd75;
	add.s64 	%rd77, %rd76, %rd73;
	cvta.to.global.u64 	%rd78, %rd433;
	shl.b64 	%rd79, %rd9, 3;
	add.s64 	%rd80, %rd78, %rd79;
	st.global.u64 	[%rd80], %rd77;
$L__BB49_66:
	ld.param.u32 	%r2081, [_ZN3cub18CUB_300001_SM_10006detail10radix_sort29DeviceRadixSortOnesweepKernelINS1_5radix10policy_hubIiiyE10Policy1000ELNS0_9SortOrderE0EiiyiiNS1_21identity_decomposer_tEEEvPT5_SB_PT3_PKSC_PT1_PKSG_PT2_PKSK_T4_iiT6__param_8];
	setp.gt.s32 	%p49, %r4, %r2081;
	bar.sync 	0;
	shl.b32 	%r659, %r100, 3;
	add.s32 	%r661, %r651, %r659;
	ld.shared.u64 	%rd14, [%r661+26112];
	@%p49 bra 	$L__BB49_68;
	add.s64 	%rd81, %rd14, %rd7;
	shl.b64 	%rd82, %rd81, 2;
	add.s64 	%rd83, %rd1, %rd82;
	st.global.u32 	[%rd83], %r2165;
	st.global.u32 	[%rd83+128], %r2164;
	st.global.u32 	[%rd83+256], %r2163;
	st.global.u32 	[%rd83+384], %r2162;
	st.global.u32 	[%rd83+512], %r2161;
	st.global.u32 	[%rd83+640], %r2160;
	st.global.u32 	[%rd83+768], %r2159;
	st.global.u32 	[%rd83+896], %r2158;
	st.global.u32 	[%rd83+1024], %r2157;
	st.global.u32 	[%rd83+1152], %r2156;
	st.global.u32 	[%rd83+1280], %r2155;
	st.global.u32 	[%rd83+1408], %r2154;
	st.global.u32 	[%rd83+1536], %r2153;
	st.global.u32 	[%rd83+1664], %r2152;
	st.global.u32 	[%rd83+1792], %r2151;
	st.global.u32 	[%rd83+1920], %r2150;
	st.global.u32 	[%rd83+2048], %r2149;
	bra.uni 	$L__BB49_102;
$L__BB49_68:
	ld.param.u32 	%r2082, [_ZN3cub18CUB_300001_SM_10006detail10radix_sort29DeviceRadixSortOnesweepKernelINS1_5radix10policy_hubIiiyE10Policy1000ELNS0_9SortOrderE0EiiyiiNS1_21identity_decomposer_tEEEvPT5_SB_PT3_PKSC_PT1_PKSG_PT2_PKSK_T4_iiT6__param_8];
	cvt.u32.u64 	%r662, %rd7;
	mad.lo.s32 	%r130, %r3, -6528, %r2082;
	setp.ge.s32 	%p50, %r662, %r130;
	add.s64 	%rd84, %rd14, %rd7;
	shl.b64 	%rd85, %rd84, 2;
	add.s64 	%rd15, %rd1, %rd85;
	@%p50 bra 	$L__BB49_70;
	st.global.u32 	[%rd15], %r2165;
$L__BB49_70:
	add.s32 	%r664, %r662, 32;
	setp.ge.s32 	%p51, %r664, %r130;
	@%p51 bra 	$L__BB49_72;
	st.global.u32 	[%rd15+128], %r2164;
$L__BB49_72:
	add.s32 	%r666, %r662, 64;
	setp.ge.s32 	%p52, %r666, %r130;
	@%p52 bra 	$L__BB49_74;
	st.global.u32 	[%rd15+256], %r2163;
$L__BB49_74:
	add.s32 	%r668, %r662, 96;
	setp.ge.s32 	%p53, %r668, %r130;
	@%p53 bra 	$L__BB49_76;
	st.global.u32 	[%rd15+384], %r2162;
$L__BB49_76:
	add.s32 	%r670, %r662, 128;
	setp.ge.s32 	%p54, %r670, %r130;
	@%p54 bra 	$L__BB49_78;
	st.global.u32 	[%rd15+512], %r2161;
$L__BB49_78:
	add.s32 	%r672, %r662, 160;
	setp.ge.s32 	%p55, %r672, %r130;
	@%p55 bra 	$L__BB49_80;
	st.global.u32 	[%rd15+640], %r2160;
$L__BB49_80:
	add.s32 	%r674, %r662, 192;
	setp.ge.s32 	%p56, %r674, %r130;
	@%p56 bra 	$L__BB49_82;
	st.global.u32 	[%rd15+768], %r2159;
$L__BB49_82:
	add.s32 	%r676, %r662, 224;
	setp.ge.s32 	%p57, %r676, %r130;
	@%p57 bra 	$L__BB49_84;
	st.global.u32 	[%rd15+896], %r2158;
$L__BB49_84:
	add.s32 	%r678, %r662, 256;
	setp.ge.s32 	%p58, %r678, %r130;
	@%p58 bra 	$L__BB49_86;
	st.global.u32 	[%rd15+1024], %r2157;
$L__BB49_86:
	add.s32 	%r680, %r662, 288;
	setp.ge.s32 	%p59, %r680, %r130;
	@%p59 bra 	$L__BB49_88;
	st.global.u32 	[%rd15+1152], %r2156;
$L__BB49_88:
	add.s32 	%r682, %r662, 320;
	setp.ge.s32 	%p60, %r682, %r130;
	@%p60 bra 	$L__BB49_90;
	st.global.u32 	[%rd15+1280], %r2155;
$L__BB49_90:
	add.s32 	%r684, %r662, 352;
	setp.ge.s32 	%p61, %r684, %r130;
	@%p61 bra 	$L__BB49_92;
	st.global.u32 	[%rd15+1408], %r2154;
$L__BB49_92:
	add.s32 	%r686, %r662, 384;
	setp.ge.s32 	%p62, %r686, %r130;
	@%p62 bra 	$L__BB49_94;
	st.global.u32 	[%rd15+1536], %r2153;
$L__BB49_94:
	add.s32 	%r688, %r662, 416;
	setp.ge.s32 	%p63, %r688, %r130;
	@%p63 bra 	$L__BB49_96;
	st.global.u32 	[%rd15+1664], %r2152;
$L__BB49_96:
	add.s32 	%r690, %r662, 448;
	setp.ge.s32 	%p64, %r690, %r130;
	@%p64 bra 	$L__BB49_98;
	st.global.u32 	[%rd15+1792], %r2151;
$L__BB49_98:
	add.s32 	%r692, %r662, 480;
	setp.ge.s32 	%p65, %r692, %r130;
	@%p65 bra 	$L__BB49_100;
	st.global.u32 	[%rd15+1920], %r2150;
$L__BB49_100:
	add.s32 	%r694, %r662, 512;
	setp.ge.s32 	%p66, %r694, %r130;
	@%p66 bra 	$L__BB49_102;
	st.global.u32 	[%rd15+2048], %r2149;
$L__BB49_102:
	ld.param.u32 	%r2083, [_ZN3cub18CUB_300001_SM_10006detail10radix_sort29DeviceRadixSortOnesweepKernelINS1_5radix10policy_hubIiiyE10Policy1000ELNS0_9SortOrderE0EiiyiiNS1_21identity_decomposer_tEEEvPT5_SB_PT3_PKSC_PT1_PKSG_PT2_PKSK_T4_iiT6__param_8];
	setp.gt.s32 	%p67, %r4, %r2083;
	@%p67 bra 	$L__BB49_104;
	ld.global.u32 	%r2211, [%rd8];
	ld.global.u32 	%r2210, [%rd8+128];
	ld.global.u32 	%r2209, [%rd8+256];
	ld.global.u32 	%r2208, [%rd8+384];
	ld.global.u32 	%r2207, [%rd8+512];
	ld.global.u32 	%r2206, [%rd8+640];
	ld.global.u32 	%r2205, [%rd8+768];
	ld.global.u32 	%r2204, [%rd8+896];
	ld.global.u32 	%r2203, [%rd8+1024];
	ld.global.u32 	%r2202, [%rd8+1152];
	ld.global.u32 	%r2201, [%rd8+1280];
	ld.global.u32 	%r2200, [%rd8+1408];
	ld.global.u32 	%r2199, [%rd8+1536];
	ld.global.u32 	%r2198, [%rd8+1664];
	ld.global.u32 	%r2197, [%rd8+1792];
	ld.global.u32 	%r2196, [%rd8+1920];
	ld.global.u32 	%r2195, [%rd8+2048];
	bra.uni 	$L__BB49_138;
$L__BB49_104:
	ld.param.u32 	%r2084, [_ZN3cub18CUB_300001_SM_10006detail10radix_sort29DeviceRadixSortOnesweepKernelINS1_5radix10policy_hubIiiyE10Policy1000ELNS0_9SortOrderE0EiiyiiNS1_21identity_decomposer_tEEEvPT5_SB_PT3_PKSC_PT1_PKSG_PT2_PKSK_T4_iiT6__param_8];
	cvt.u32.u64 	%r696, %rd7;
	sub.s32 	%r148, %r2084, %r649;
	setp.ge.s32 	%p68, %r696, %r148;
	@%p68 bra 	$L__BB49_106;
	ld.global.u32 	%r2211, [%rd8];
$L__BB49_106:
	add.s32 	%r700, %r696, 32;
	setp.ge.s32 	%p69, %r700, %r148;
	@%p69 bra 	$L__BB49_108;
	ld.global.u32 	%r2210, [%rd8+128];
$L__BB49_108:
	add.s32 	%r703, %r696, 64;
	setp.ge.s32 	%p70, %r703, %r148;
	@%p70 bra 	$L__BB49_110;
	ld.global.u32 	%r2209, [%rd8+256];
$L__BB49_110:
	add.s32 	%r706, %r696, 96;
	setp.ge.s32 	%p71, %r706, %r148;
	@%p71 bra 	$L__BB49_112;
	ld.global.u32 	%r2208, [%rd8+384];
$L__BB49_112:
	add.s32 	%r709, %r696, 128;
	setp.ge.s32 	%p72, %r709, %r148;
	@%p72 bra 	$L__BB49_114;
	ld.global.u32 	%r2207, [%rd8+512];
$L__BB49_114:
	add.s32 	%r712, %r696, 160;
	setp.ge.s32 	%p73, %r712, %r148;
	@%p73 bra 	$L__BB49_116;
	ld.global.u32 	%r2206, [%rd8+640];
$L__BB49_116:
	add.s32 	%r715, %r696, 192;
	setp.ge.s32 	%p74, %r715, %r148;
	@%p74 bra 	$L__BB49_118;
	ld.global.u32 	%r2205, [%rd8+768];
$L__BB49_118:
	add.s32 	%r718, %r696, 224;
	setp.ge.s32 	%p75, %r718, %r148;
	@%p75 bra 	$L__BB49_120;
	ld.global.u32 	%r2204, [%rd8+896];
$L__BB49_120:
	add.s32 	%r721, %r696, 256;
	setp.ge.s32 	%p76, %r721, %r148;
	@%p76 bra 	$L__BB49_122;
	ld.global.u32 	%r2203, [%rd8+1024];
$L__BB49_122:
	add.s32 	%r724, %r696, 288;
	setp.ge.s32 	%p77, %r724, %r148;
	@%p77 bra 	$L__BB49_124;
	ld.global.u32 	%r2202, [%rd8+1152];
$L__BB49_124:
	add.s32 	%r727, %r696, 320;
	setp.ge.s32 	%p78, %r727, %r148;
	@%p78 bra 	$L__BB49_126;
	ld.global.u32 	%r2201, [%rd8+1280];
$L__BB49_126:
	add.s32 	%r730, %r696, 352;
	setp.ge.s32 	%p79, %r730, %r148;
	@%p79 bra 	$L__BB49_128;
	ld.global.u32 	%r2200, [%rd8+1408];
$L__BB49_128:
	add.s32 	%r733, %r696, 384;
	setp.ge.s32 	%p80, %r733, %r148;
	@%p80 bra 	$L__BB49_130;
	ld.global.u32 	%r2199, [%rd8+1536];
$L__BB49_130:
	add.s32 	%r736, %r696, 416;
	setp.ge.s32 	%p81, %r736, %r148;
	@%p81 bra 	$L__BB49_132;
	ld.global.u32 	%r2198, [%rd8+1664];
$L__BB49_132:
	add.s32 	%r739, %r696, 448;
	setp.ge.s32 	%p82, %r739, %r148;
	@%p82 bra 	$L__BB49_134;
	ld.global.u32 	%r2197, [%rd8+1792];
$L__BB49_134:
	add.s32 	%r742, %r696, 480;
	setp.ge.s32 	%p83, %r742, %r148;
	@%p83 bra 	$L__BB49_136;
	ld.global.u32 	%r2196, [%rd8+1920];
$L__BB49_136:
	add.s32 	%r745, %r696, 512;
	setp.ge.s32 	%p84, %r745, %r148;
	@%p84 bra 	$L__BB49_138;
	ld.global.u32 	%r2195, [%rd8+2048];
$L__BB49_138:
	ld.param.u32 	%r2085, [_ZN3cub18CUB_300001_SM_10006detail10radix_sort29DeviceRadixSortOnesweepKernelINS1_5radix10policy_hubIiiyE10Policy1000ELNS0_9SortOrderE0EiiyiiNS1_21identity_decomposer_tEEEvPT5_SB_PT3_PKSC_PT1_PKSG_PT2_PKSK_T4_iiT6__param_8];
	mad.lo.s32 	%r746, %r3, 6528, 6528;
	setp.gt.s32 	%p85, %r746, %r2085;
	@%p85 bra 	$L__BB49_140;
	ld.param.u64 	%rd439, [_ZN3cub18CUB_300001_SM_10006detail10radix_sort29DeviceRadixSortOnesweepKernelINS1_5radix10policy_hubIiiyE10Policy1000ELNS0_9SortOrderE0EiiyiiNS1_21identity_decomposer_tEEEvPT5_SB_PT3_PKSC_PT1_PKSG_PT2_PKSK_T4_iiT6__param_6];
	add.s64 	%rd86, %rd14, %rd7;
	cvta.to.global.u64 	%rd87, %rd439;
	shl.b64 	%rd88, %rd86, 2;
	add.s64 	%rd89, %rd87, %rd88;
	st.global.u32 	[%rd89], %r2211;
	st.global.u32 	[%rd89+128], %r2210;
	st.global.u32 	[%rd89+256], %r2209;
	st.global.u32 	[%rd89+384], %r2208;
	st.global.u32 	[%rd89+512], %r2207;
	st.global.u32 	[%rd89+640], %r2206;
	st.global.u32 	[%rd89+768], %r2205;
	st.global.u32 	[%rd89+896], %r2204;
	st.global.u32 	[%rd89+1024], %r2203;
	st.global.u32 	[%rd89+1152], %r2202;
	st.global.u32 	[%rd89+1280], %r2201;
	st.global.u32 	[%rd89+1408], %r2200;
	st.global.u32 	[%rd89+1536], %r2199;
	st.global.u32 	[%rd89+1664], %r2198;
	st.global.u32 	[%rd89+1792], %r2197;
	st.global.u32 	[%rd89+1920], %r2196;
	st.global.u32 	[%rd89+2048], %r2195;
	bra.uni 	$L__BB49_174;
$L__BB49_140:
	ld.param.u32 	%r2086, [_ZN3cub18CUB_300001_SM_10006detail10radix_sort29DeviceRadixSortOnesweepKernelINS1_5radix10policy_hubIiiyE10Policy1000ELNS0_9SortOrderE0EiiyiiNS1_21identity_decomposer_tEEEvPT5_SB_PT3_PKSC_PT1_PKSG_PT2_PKSK_T4_iiT6__param_8];
	ld.param.u64 	%rd440, [_ZN3cub18CUB_300001_SM_10006detail10radix_sort29DeviceRadixSortOnesweepKernelINS1_5radix10policy_hubIiiyE10Policy1000ELNS0_9SortOrderE0EiiyiiNS1_21identity_decomposer_tEEEvPT5_SB_PT3_PKSC_PT1_PKSG_PT2_PKSK_T4_iiT6__param_6];
	cvt.u32.u64 	%r747, %rd7;
	mad.lo.s32 	%r199, %r3, -6528, %r2086;
	setp.ge.s32 	%p86, %r747, %r199;
	add.s64 	%rd90, %rd14, %rd7;
	cvta.to.global.u64 	%rd91, %rd440;
	shl.b64 	%rd92, %rd90, 2;
	add.s64 	%rd16, %rd91, %rd92;
	@%p86 bra 	$L__BB49_142;
	st.global.u32 	[%rd16], %r2211;
$L__BB49_142:
	add.s32 	%r749, %r747, 32;
	setp.ge.s32 	%p87, %r749, %r199;
	@%p87 bra 	$L__BB49_144;
	st.global.u32 	[%rd16+128], %r2210;
$L__BB49_144:
	add.s32 	%r751, %r747, 64;
	setp.ge.s32 	%p88, %r751, %r199;
	@%p88 bra 	$L__BB49_146;
	st.global.u32 	[%rd16+256], %r2209;
$L__BB49_146:
	add.s32 	%r753, %r747, 96;
	setp.ge.s32 	%p89, %r753, %r199;
	@%p89 bra 	$L__BB49_148;
	st.global.u32 	[%rd16+384], %r2208;
$L__BB49_148:
	add.s32 	%r755, %r747, 128;
	setp.ge.s32 	%p90, %r755, %r199;
	@%p90 bra 	$L__BB49_150;
	st.global.u32 	[%rd16+512], %r2207;
$L__BB49_150:
	add.s32 	%r757, %r747, 160;
	setp.ge.s32 	%p91, %r757, %r199;
	@%p91 bra 	$L__BB49_152;
	st.global.u32 	[%rd16+640], %r2206;
$L__BB49_152:
	add.s32 	%r759, %r747, 192;
	setp.ge.s32 	%p92, %r759, %r199;
	@%p92 bra 	$L__BB49_154;
	st.global.u32 	[%rd16+768], %r2205;
$L__BB49_154:
	add.s32 	%r761, %r747, 224;
	setp.ge.s32 	%p93, %r761, %r199;
	@%p93 bra 	$L__BB49_156;
	st.global.u32 	[%rd16+896], %r2204;
$L__BB49_156:
	add.s32 	%r763, %r747, 256;
	setp.ge.s32 	%p94, %r763, %r199;
	@%p94 bra 	$L__BB49_158;
	st.global.u32 	[%rd16+1024], %r2203;
$L__BB49_158:
	add.s32 	%r765, %r747, 288;
	setp.ge.s32 	%p95, %r765, %r199;
	@%p95 bra 	$L__BB49_160;
	st.global.u32 	[%rd16+1152], %r2202;
$L__BB49_160:
	add.s32 	%r767, %r747, 320;
	setp.ge.s32 	%p96, %r767, %r199;
	@%p96 bra 	$L__BB49_162;
	st.global.u32 	[%rd16+1280], %r2201;
$L__BB49_162:
	add.s32 	%r769, %r747, 352;
	setp.ge.s32 	%p97, %r769, %r199;
	@%p97 bra 	$L__BB49_164;
	st.global.u32 	[%rd16+1408], %r2200;
$L__BB49_164:
	add.s32 	%r771, %r747, 384;
	setp.ge.s32 	%p98, %r771, %r199;
	@%p98 bra 	$L__BB49_166;
	st.global.u32 	[%rd16+1536], %r2199;
$L__BB49_166:
	add.s32 	%r773, %r747, 416;
	setp.ge.s32 	%p99, %r773, %r199;
	@%p99 bra 	$L__BB49_168;
	st.global.u32 	[%rd16+1664], %r2198;
$L__BB49_168:
	add.s32 	%r775, %r747, 448;
	setp.ge.s32 	%p100, %r775, %r199;
	@%p100 bra 	$L__BB49_170;
	st.global.u32 	[%rd16+1792], %r2197;
$L__BB49_170:
	add.s32 	%r777, %r747, 480;
	setp.ge.s32 	%p101, %r777, %r199;
	@%p101 bra 	$L__BB49_172;
	st.global.u32 	[%rd16+1920], %r2196;
$L__BB49_172:
	add.s32 	%r779, %r747, 512;
	setp.ge.s32 	%p102, %r779, %r199;
	@%p102 bra 	$L__BB49_174;
	st.global.u32 	[%rd16+2048], %r2195;
$L__BB49_174:
	// begin inline asm
	exit;
	// end inline asm
	mov.u32 	%r2212, %r2149;
	mov.u32 	%r2213, %r2150;
	mov.u32 	%r2214, %r2151;
	mov.u32 	%r2215, %r2152;
	mov.u32 	%r2216, %r2153;
	mov.u32 	%r2217, %r2154;
	mov.u32 	%r2218, %r2155;
	mov.u32 	%r2219, %r2156;
	mov.u32 	%r2220, %r2157;
	mov.u32 	%r2221, %r2158;
	mov.u32 	%r2222, %r2159;
	mov.u32 	%r2223, %r2160;
	mov.u32 	%r2224, %r2161;
	mov.u32 	%r2225, %r2162;
	mov.u32 	%r2226, %r2163;
	mov.u32 	%r2227, %r2164;
	mov.u32 	%r2228, %r2165;
$L__BB49_175:
	mul.hi.u32 	%r780, %r1, 357913942;
	add.s32 	%r781, %r780, %r1;
	shl.b32 	%r782, %r781, 2;
	mov.u32 	%r783, _ZZN3cub18CUB_300001_SM_10006detail10radix_sort29DeviceRadixSortOnesweepKernelINS1_5radix10policy_hubIiiyE10Policy1000ELNS0_9SortOrderE0EiiyiiNS1_21identity_decomposer_tEEEvPT5_SB_PT3_PKSC_PT1_PKSG_PT2_PKSK_T4_iiT6_E1s;
	add.s32 	%r784, %r783, %r782;
	add.s32 	%r217, %r784, 13328;
	st.shared.u32 	[%r784+13328], %r2174;
	bar.sync 	0;
	setp.gt.u32 	%p103, %r1, 31;
	@%p103 bra 	$L__BB49_177;
	mad.lo.s32 	%r816, %r1, 52, %r783;
	ld.shared.u32 	%r817, [%r816+13328];
	ld.shared.u32 	%r818, [%r816+13332];
	ld.shared.u32 	%r819, [%r816+13336];
	ld.shared.u32 	%r820, [%r816+13340];
	ld.shared.u32 	%r821, [%r816+13344];
	ld.shared.u32 	%r822, [%r816+13348];
	ld.shared.u32 	%r823, [%r816+13352];
	ld.shared.u32 	%r824, [%r816+13356];
	ld.shared.u32 	%r825, [%r816+13360];
	ld.shared.u32 	%r826, [%r816+13364];
	ld.shared.u32 	%r827, [%r816+13368];
	ld.shared.u32 	%r828, [%r816+13372];
	add.s32 	%r829, %r818, %r817;
	add.s32 	%r830, %r829, %r819;
	add.s32 	%r831, %r830, %r820;
	add.s32 	%r832, %r831, %r821;
	add.s32 	%r833, %r832, %r822;
	add.s32 	%r834, %r833, %r823;
	add.s32 	%r835, %r834, %r824;
	add.s32 	%r836, %r835, %r825;
	add.s32 	%r837, %r836, %r826;
	add.s32 	%r838, %r837, %r827;
	add.s32 	%r789, %r838, %r828;
	mov.b32 	%r787, 1;
	mov.b32 	%r812, 0;
	mov.b32 	%r814, -1;
	// begin inline asm
	{  .reg .s32 r0;  .reg .pred p;  shfl.sync.up.b32 r0|p, %r789, %r787, %r812, %r814;  @p add.s32 r0, r0, %r789;  mov.s32 %r785, r0;}
	// end inline asm
	mov.b32 	%r793, 2;
	// begin inline asm
	{  .reg .s32 r0;  .reg .pred p;  shfl.sync.up.b32 r0|p, %r785, %r793, %r812, %r814;  @p add.s32 r0, r0, %r785;  mov.s32 %r791, r0;}
	// end inline asm
	mov.b32 	%r799, 4;
	// begin inline asm
	{  .reg .s32 r0;  .reg .pred p;  shfl.sync.up.b32 r0|p, %r791, %r799, %r812, %r814;  @p add.s32 r0, r0, %r791;  mov.s32 %r797, r0;}
	// end inline asm
	mov.b32 	%r805, 8;
	// begin inline asm
	{  .reg .s32 r0;  .reg .pred p;  shfl.sync.up.b32 r0|p, %r797, %r805, %r812, %r814;  @p add.s32 r0, r0, %r797;  mov.s32 %r803, r0;}
	// end inline asm
	mov.b32 	%r811, 16;
	// begin inline asm
	{  .reg .s32 r0;  .reg .pred p;  shfl.sync.up.b32 r0|p, %r803, %r811, %r812, %r814;  @p add.s32 r0, r0, %r803;  mov.s32 %r809, r0;}
	// end inline asm
	sub.s32 	%r839, %r809, %r789;
	add.s32 	%r840, %r817, %r839;
	add.s32 	%r841, %r818, %r840;
	add.s32 	%r842, %r819, %r841;
	add.s32 	%r843, %r820, %r842;
	add.s32 	%r844, %r821, %r843;
	add.s32 	%r845, %r822, %r844;
	add.s32 	%r846, %r823, %r845;
	add.s32 	%r847, %r824, %r846;
	add.s32 	%r848, %r825, %r847;
	add.s32 	%r849, %r826, %r848;
	add.s32 	%r850, %r827, %r849;
	st.shared.u32 	[%r816+13328], %r839;
	st.shared.u32 	[%r816+13332], %r840;
	st.shared.u32 	[%r816+13336], %r841;
	st.shared.u32 	[%r816+13340], %r842;
	st.shared.u32 	[%r816+13344], %r843;
	st.shared.u32 	[%r816+13348], %r844;
	st.shared.u32 	[%r816+13352], %r845;
	st.shared.u32 	[%r816+13356], %r846;
	st.shared.u32 	[%r816+13360], %r847;
	st.shared.u32 	[%r816+13364], %r848;
	st.shared.u32 	[%r816+13368], %r849;
	st.shared.u32 	[%r816+13372], %r850;
$L__BB49_177:
	setp.gt.u32 	%p104, %r1, 255;
	bar.sync 	0;
	ld.shared.u32 	%r218, [%r217];
	@%p104 bra 	$L__BB49_179;
	shl.b32 	%r851, %r1, 2;
	add.s32 	%r853, %r783, %r851;
	ld.shared.u32 	%r854, [%r853];
	add.s32 	%r855, %r854, %r218;
	st.shared.u32 	[%r853], %r855;
	ld.shared.u32 	%r856, [%r853+1024];
	add.s32 	%r857, %r856, %r218;
	st.shared.u32 	[%r853+1024], %r857;
	ld.shared.u32 	%r858, [%r853+2048];
	add.s32 	%r859, %r858, %r218;
	st.shared.u32 	[%r853+2048], %r859;
	ld.shared.u32 	%r860, [%r853+3072];
	add.s32 	%r861, %r860, %r218;
	st.shared.u32 	[%r853+3072], %r861;
	ld.shared.u32 	%r862, [%r853+4096];
	add.s32 	%r863, %r862, %r218;
	st.shared.u32 	[%r853+4096], %r863;
	ld.shared.u32 	%r864, [%r853+5120];
	add.s32 	%r865, %r864, %r218;
	st.shared.u32 	[%r853+5120], %r865;
	ld.shared.u32 	%r866, [%r853+6144];
	add.s32 	%r867, %r866, %r218;
	st.shared.u32 	[%r853+6144], %r867;
	ld.shared.u32 	%r868, [%r853+7168];
	add.s32 	%r869, %r868, %r218;
	st.shared.u32 	[%r853+7168], %r869;
	ld.shared.u32 	%r870, [%r853+8192];
	add.s32 	%r871, %r870, %r218;
	st.shared.u32 	[%r853+8192], %r871;
	ld.shared.u32 	%r872, [%r853+9216];
	add.s32 	%r873, %r872, %r218;
	st.shared.u32 	[%r853+9216], %r873;
	ld.shared.u32 	%r874, [%r853+10240];
	add.s32 	%r875, %r874, %r218;
	st.shared.u32 	[%r853+10240], %r875;
	ld.shared.u32 	%r876, [%r853+11264];
	add.s32 	%r877, %r876, %r218;
	st.shared.u32 	[%r853+11264], %r877;
$L__BB49_179:
	ld.param.u32 	%r2132, [_ZN3cub18CUB_300001_SM_10006detail10radix_sort29DeviceRadixSortOnesweepKernelINS1_5radix10policy_hubIiiyE10Policy1000ELNS0_9SortOrderE0EiiyiiNS1_21identity_decomposer_tEEEvPT5_SB_PT3_PKSC_PT1_PKSG_PT2_PKSK_T4_iiT6__param_10];
	ld.param.u32 	%r2095, [_ZN3cub18CUB_300001_SM_10006detail10radix_sort29DeviceRadixSortOnesweepKernelINS1_5radix10policy_hubIiiyE10Policy1000ELNS0_9SortOrderE0EiiyiiNS1_21identity_decomposer_tEEEvPT5_SB_PT3_PKSC_PT1_PKSG_PT2_PKSK_T4_iiT6__param_9];
	shl.b32 	%r904, %r1, 5;
	and.b32  	%r905, %r904, 31744;
	add.s32 	%r219, %r783, %r905;
	bar.sync 	0;
	// begin inline asm
	mov.u32 %r878, %lanemask_le;
	// end inline asm
	shr.u32 	%r907, %r2228, %r2095;
	mov.b32 	%r908, -1;
	shl.b32 	%r909, %r908, %r2132;
	not.b32 	%r221, %r909;
	and.b32  	%r901, %r907, %r221;
	mov.b32 	%r881, 1;
	// begin inline asm
	{
    .reg .pred p;
    and.b32 %r879, %r901, %r881;    setp.ne.u32 p, %r879, 0;
    vote.ballot.sync.b32 %r879, p, 0xffffffff;
    @!p not.b32 %r879, %r879;
}

	// end inline asm
	mov.b32 	%r884, 2;
	// begin inline asm
	{
    .reg .pred p;
    and.b32 %r882, %r901, %r884;    setp.ne.u32 p, %r882, 0;
    vote.ballot.sync.b32 %r882, p, 0xffffffff;
    @!p not.b32 %r882, %r882;
}

	// end inline asm
	and.b32  	%r910, %r882, %r879;
	mov.b32 	%r887, 4;
	// begin inline asm
	{
    .reg .pred p;
    and.b32 %r885, %r901, %r887;    setp.ne.u32 p, %r885, 0;
    vote.ballot.sync.b32 %r885, p, 0xffffffff;
    @!p not.b32 %r885, %r885;
}

	// end inline asm
	and.b32  	%r911, %r885, %r910;
	mov.b32 	%r890, 8;
	// begin inline asm
	{
    .reg .pred p;
    and.b32 %r888, %r901, %r890;    setp.ne.u32 p, %r888, 0;
    vote.ballot.sync.b32 %r888, p, 0xffffffff;
    @!p not.b32 %r888, %r888;
}

	// end inline asm
	and.b32  	%r912, %r888, %r911;
	mov.b32 	%r893, 16;
	// begin inline asm
	{
    .reg .pred p;
    and.b32 %r891, %r901, %r893;    setp.ne.u32 p, %r891, 0;
    vote.ballot.sync.b32 %r891, p, 0xffffffff;
    @!p not.b32 %r891, %r891;
}

	// end inline asm
	and.b32  	%r913, %r891, %r912;
	mov.b32 	%r896, 32;
	// begin inline asm
	{
    .reg .pred p;
    and.b32 %r894, %r901, %r896;    setp.ne.u32 p, %r894, 0;
    vote.ballot.sync.b32 %r894, p, 0xffffffff;
    @!p not.b32 %r894, %r894;
}

	// end inline asm
	and.b32  	%r914, %r894, %r913;
	mov.b32 	%r899, 64;
	// begin inline asm
	{
    .reg .pred p;
    and.b32 %r897, %r901, %r899;    setp.ne.u32 p, %r897, 0;
    vote.ballot.sync.b32 %r897, p, 0xffffffff;
    @!p not.b32 %r897, %r897;
}

	// end inline asm
	and.b32  	%r915, %r897, %r914;
	mov.b32 	%r902, 128;
	// begin inline asm
	{
    .reg .pred p;
    and.b32 %r900, %r901, %r902;    setp.ne.u32 p, %r900, 0;
    vote.ballot.sync.b32 %r900, p, 0xffffffff;
    @!p not.b32 %r900, %r900;
}

	// end inline asm
	and.b32  	%r916, %r900, %r915;
	clz.b32 	%r917, %r916;
	sub.s32 	%r223, 31, %r917;
	and.b32  	%r918, %r878, %r916;
	popc.b32 	%r224, %r918;
	setp.ne.s32 	%p105, %r443, %r223;
	mov.b32 	%r2229, 0;
	@%p105 bra 	$L__BB49_181;
	shl.b32 	%r919, %r901, 2;
	add.s32 	%r920, %r219, %r919;
	atom.shared.add.u32 	%r2229, [%r920], %r224;
$L__BB49_181:
	ld.param.u32 	%r2096, [_ZN3cub18CUB_300001_SM_10006detail10radix_sort29DeviceRadixSortOnesweepKernelINS1_5radix10policy_hubIiiyE10Policy1000ELNS0_9SortOrderE0EiiyiiNS1_21identity_decomposer_tEEEvPT5_SB_PT3_PKSC_PT1_PKSG_PT2_PKSK_T4_iiT6__param_9];
	shfl.sync.idx.b32	%r946|%p106, %r2229, %r223, 31, -1;
	add.s32 	%r227, %r224, %r946;
	shr.u32 	%r947, %r2227, %r2096;
	and.b32  	%r943, %r947, %r221;
	mov.b32 	%r923, 1;
	// begin inline asm
	{
    .reg .pred p;
    and.b32 %r921, %r943, %r923;    setp.ne.u32 p, %r921, 0;
    vote.ballot.sync.b32 %r921, p, 0xffffffff;
    @!p not.b32 %r921, %r921;
}

	// end inline asm
	mov.b32 	%r926, 2;
	// begin inline asm
	{
    .reg .pred p;
    and.b32 %r924, %r943, %r926;    setp.ne.u32 p, %r924, 0;
    vote.ballot.sync.b32 %r924, p, 0xffffffff;
    @!p not.b32 %r924, %r924;
}

	// end inline asm
	and.b32  	%r948, %r924, %r921;
	mov.b32 	%r929, 4;
	// begin inline asm
	{
    .reg .pred p;
    and.b32 %r927, %r943, %r929;    setp.ne.u32 p, %r927, 0;
    vote.ballot.sync.b32 %r927, p, 0xffffffff;
    @!p not.b32 %r927, %r927;
}

	// end inline asm
	and.b32  	%r949, %r927, %r948;
	mov.b32 	%r932, 8;
	// begin inline asm
	{
    .reg .pred p;
    and.b32 %r930, %r943, %r932;    setp.ne.u32 p, %r930, 0;
    vote.ballot.sync.b32 %r930, p, 0xffffffff;
    @!p not.b32 %r930, %r930;
}

	// end inline asm
	and.b32  	%r950, %r930, %r949;
	mov.b32 	%r935, 16;
	// begin inline asm
	{
    .reg .pred p;
    and.b32 %r933, %r943, %r935;    setp.ne.u32 p, %r933, 0;
    vote.ballot.sync.b32 %r933, p, 0xffffffff;
    @!p not.b32 %r933, %r933;
}

	// end inline asm
	and.b32  	%r951, %r933, %r950;
	mov.b32 	%r938, 32;
	// begin inline asm
	{
    .reg .pred p;
    and.b32 %r936, %r943, %r938;    setp.ne.u32 p, %r936, 0;
    vote.ballot.sync.b32 %r936, p, 0xffffffff;
    @!p not.b32 %r936, %r936;
}

	// end inline asm
	and.b32  	%r952, %r936, %r951;
	mov.b32 	%r941, 64;
	// begin inline asm
	{
    .reg .pred p;
    and.b32 %r939, %r943, %r941;    setp.ne.u32 p, %r939, 0;
    vote.ballot.sync.b32 %r939, p, 0xffffffff;
    @!p not.b32 %r939, %r939;
}

	// end inline asm
	and.b32  	%r953, %r939, %r952;
	mov.b32 	%r944, 128;
	// begin inline asm
	{
    .reg .pred p;
    and.b32 %r942, %r943, %r944;    setp.ne.u32 p, %r942, 0;
    vote.ballot.sync.b32 %r942, p, 0xffffffff;
    @!p not.b32 %r942, %r942;
}

	// end inline asm
	and.b32  	%r954, %r942, %r953;
	clz.b32 	%r955, %r954;
	sub.s32 	%r229, 31, %r955;
	and.b32  	%r956, %r878, %r954;
	popc.b32 	%r230, %r956;
	setp.ne.s32 	%p107, %r443, %r229;
	mov.b32 	%r2230, 0;
	@%p107 bra 	$L__BB49_183;
	shl.b32 	%r957, %r943, 2;
	add.s32 	%r958, %r219, %r957;
	atom.shared.add.u32 	%r2230, [%r958], %r230;
$L__BB49_183:
	ld.param.u32 	%r2097, [_ZN3cub18CUB_300001_SM_10006detail10radix_sort29DeviceRadixSortOnesweepKernelINS1_5radix10policy_hubIiiyE10Policy1000ELNS0_9SortOrderE0EiiyiiNS1_21identity_decomposer_tEEEvPT5_SB_PT3_PKSC_PT1_PKSG_PT2_PKSK_T4_iiT6__param_9];
	shfl.sync.idx.b32	%r984|%p108, %r2230, %r229, 31, -1;
	add.s32 	%r233, %r230, %r984;
	shr.u32 	%r985, %r2226, %r2097;
	and.b32  	%r981, %r985, %r221;
	mov.b32 	%r961, 1;
	// begin inline asm
	{
    .reg .pred p;
    and.b32 %r959, %r981, %r961;    setp.ne.u32 p, %r959, 0;
    vote.ballot.sync.b32 %r959, p, 0xffffffff;
    @!p not.b32 %r959, %r959;
}

	// end inline asm
	mov.b32 	%r964, 2;
	// begin inline asm
	{
    .reg .pred p;
    and.b32 %r962, %r981, %r964;    setp.ne.u32 p, %r962, 0;
    vote.ballot.sync.b32 %r962, p, 0xffffffff;
    @!p not.b32 %r962, %r962;
}

	// end inline asm
	and.b32  	%r986, %r962, %r959;
	mov.b32 	%r967, 4;
	// begin inline asm
	{
    .reg .pred p;
    and.b32 %r965, %r981, %r967;    setp.ne.u32 p, %r965, 0;
    vote.ballot.sync.b32 %r965, p, 0xffffffff;
    @!p not.b32 %r965, %r965;
}

	// end inline asm
	and.b32  	%r987, %r965, %r986;
	mov.b32 	%r970, 8;
	// begin inline asm
	{
    .reg .pred p;
    and.b32 %r968, %r981, %r970;    setp.ne.u32 p, %r968, 0;
    vote.ballot.sync.b32 %r968, p, 0xffffffff;
    @!p not.b32 %r968, %r968;
}

	// end inline asm
	and.b32  	%r988, %r968, %r987;
	mov.b32 	%r973, 16;
	// begin inline asm
	{
    .reg .pred p;
    and.b32 %r971, %r981, %r973;    setp.ne.u32 p, %r971, 0;
    vote.ballot.sync.b32 %r971, p, 0xffffffff;
    @!p not.b32 %r971, %r971;
}

	// end inline asm
	and.b32  	%r989, %r971, %r988;
	mov.b32 	%r976, 32;
	// begin inline asm
	{
    .reg .pred p;
    and.b32 %r974, %r981, %r976;    setp.ne.u32 p, %r974, 0;
    vote.ballot.sync.b32 %r974, p, 0xffffffff;
    @!p not.b32 %r974, %r974;
}

	// end inline asm
	and.b32  	%r990, %r974, %r989;
	mov.b32 	%r979, 64;
	// begin inline asm
	{
    .reg .pred p;
    and.b32 %r977, %r981, %r979;    setp.ne.u32 p, %r977, 0;
    vote.ballot.sync.b32 %r977, p, 0xffffffff;
    @!p not.b32 %r977, %r977;
}

	// end inline asm
	and.b32  	%r991, %r977, %r990;
	mov.b32 	%r982, 128;
	// begin inline asm
	{
    .reg .pred p;
    and.b32 %r980, %r981, %r982;    setp.ne.u32 p, %r980, 0;
    vote.ballot.sync.b32 %r980, p, 0xffffffff;
    @!p not.b32 %r980, %r980;
}

	// end inline asm
	and.b32  	%r992, %r980, %r991;
	clz.b32 	%r993, %r992;
	sub.s32 	%r235, 31, %r993;
	and.b32  	%r994, %r878, %r992;
	popc.b32 	%r236, %r994;
	setp.ne.s32 	%p109, %r443, %r235;
	mov.b32 	%r2231, 0;
	@%p109 bra 	$L__BB49_185;
	shl.b32 	%r995, %r981, 2;
	add.s32 	%r996, %r219, %r995;
	atom.shared.add.u32 	%r2231, [%r996], %r236;
$L__BB49_185:
	ld.param.u32 	%r2098, [_ZN3cub18CUB_300001_SM_10006detail10radix_sort29DeviceRadixSortOnesweepKernelINS1_5radix10policy_hubIiiyE10Policy1000ELNS0_9SortOrderE0EiiyiiNS1_21identity_decomposer_tEEEvPT5_SB_PT3_PKSC_PT1_PKSG_PT2_PKSK_T4_iiT6__param_9];
	shfl.sync.idx.b32	%r1022|%p110, %r2231, %r235, 31, -1;
	add.s32 	%r239, %r236, %r1022;
	shr.u32 	%r1023, %r2225, %r2098;
	and.b32  	%r1019, %r1023, %r221;
	mov.b32 	%r999, 1;
	// begin inline asm
	{
    .reg .pred p;
    and.b32 %r997, %r1019, %r999;    setp.ne.u32 p, %r997, 0;
    vote.ballot.sync.b32 %r997, p, 0xffffffff;
    @!p not.b32 %r997, %r997;
}

	// end inline asm
	mov.b32 	%r1002, 2;
	// begin inline asm
	{
    .reg .pred p;
    and.b32 %r1000, %r1019, %r1002;    setp.ne.u32 p, %r1000, 0;
    vote.ballot.sync.b32 %r1000, p, 0xffffffff;
    @!p not.b32 %r1000, %r1000;
}

	// end inline asm
	and.b32  	%r1024, %r1000, %r997;
	mov.b32 	%r1005, 4;
	// begin inline asm
	{
    .reg .pred p;
    and.b32 %r1003, %r1019, %r1005;    setp.ne.u32 p, %r1003, 0;
    vote.ballot.sync.b32 %r1003, p, 0xffffffff;
    @!p not.b32 %r1003, %r1003;
}

	// end inline asm
	and.b32  	%r1025, %r1003, %r1024;
	mov.b32 	%r1008, 8;
	// begin inline asm
	{
    .reg .pred p;
    and.b32 %r1006, %r1019, %r1008;    setp.ne.u32 p, %r1006, 0;
    vote.ballot.sync.b32 %r1006, p, 0xffffffff;
    @!p not.b32 %r1006, %r1006;
}

	// end inline asm
	and.b32  	%r1026, %r1006, %r1025;
	mov.b32 	%r1011, 16;
	// begin inline asm
	{
    .reg .pred p;
    and.b32 %r1009, %r1019, %r1011;    setp.ne.u32 p, %r1009, 0;
    vote.ballot.sync.b32 %r1009, p, 0xffffffff;
    @!p not.b32 %r1009, %r1009;
}

	// end inline asm
	and.b32  	%r1027, %r1009, %r1026;
	mov.b32 	%r1014, 32;
	// begin inline asm
	{
    .reg .pred p;
    and.b32 %r1012, %r1019, %r1014;    setp.ne.u32 p, %r1012, 0;
    vote.ballot.sync.b32 %r1012, p, 0xffffffff;
    @!p not.b32 %r1012, %r1012;
}

	// end inline asm
	and.b32  	%r1028, %r1012, %r1027;
	mov.b32 	%r1017, 64;
	// begin inline asm
	{
    .reg .pred p;
    and.b32 %r1015, %r1019, %r1017;    setp.ne.u32 p, %r1015, 0;
    vote.ballot.sync.b32 %r1015, p, 0xffffffff;
    @!p not.b32 %r1015, %r1015;
}

	// end inline asm
	and.b32  	%r1029, %r1015, %r1028;
	mov.b32 	%r1020, 128;
	// begin inline asm
	{
    .reg .pred p;
    and.b32 %r1018, %r1019, %r1020;    setp.ne.u32 p, %r1018, 0;
    vote.ballot.sync.b32 %r1018, p, 0xffffffff;
    @!p not.b32 %r1018, %r1018;
}

	// end inline asm
	and.b32  	%r1030, %r1018, %r1029;
	clz.b32 	%r1031, %r1030;
	sub.s32 	%r241, 31, %r1031;
	and.b32  	%r1032, %r878, %r1030;
	popc.b32 	%r242, %r1032;
	setp.ne.s32 	%p111, %r443, %r241;
	mov.b32 	%r2232, 0;
	@%p111 bra 	$L__BB49_187;
	shl.b32 	%r1033, %r1019, 2;
	add.s32 	%r1034, %r219, %r1033;
	atom.shared.add.u32 	%r2232, [%r1034], %r242;
$L__BB49_187:
	ld.param.u32 	%r2099, [_ZN3cub18CUB_300001_SM_10006detail10radix_sort29DeviceRadixSortOnesweepKernelINS1_5radix10policy_hubIiiyE10Policy1000ELNS0_9SortOrderE0EiiyiiNS1_21identity_decomposer_tEEEvPT5_SB_PT3_PKSC_PT1_PKSG_PT2_PKSK_T4_iiT6__param_9];
	shfl.sync.idx.b32	%r1060|%p112, %r2232, %r241, 31, -1;
	add.s32 	%r245, %r242, %r1060;
	shr.u32 	%r1061, %r2224, %r2099;
	and.b32  	%r1057, %r1061, %r221;
	mov.b32 	%r1037, 1;
	// begin inline asm
	{
    .reg .pred p;
    and.b32 %r1035, %r1057, %r1037;    setp.ne.u32 p, %r1035, 0;
    vote.ballot.sync.b32 %r1035, p, 0xffffffff;
    @!p not.b32 %r1035, %r1035;
}

	// end inline asm
	mov.b32 	%r1040, 2;
	// begin inline asm
	{
    .reg .pred p;
    and.b32 %r1038, %r1057, %r1040;    setp.ne.u32 p, %r1038, 0;
    vote.ballot.sync.b32 %r1038, p, 0xffffffff;
    @!p not.b32 %r1038, %r1038;
}

	// end inline asm
	and.b32  	%r1062, %r1038, %r1035;
	mov.b32 	%r1043, 4;
	// begin inline asm
	{
    .reg .pred p;
    and.b32 %r1041, %r1057, %r1043;    setp.ne.u32 p, %r1041, 0;
    vote.ballot.sync.b32 %r1041, p, 0xffffffff;
    @!p not.b32 %r1041, %r1041;
}

	// end inline asm
	and.b32  	%r1063, %r1041, %r1062;
	mov.b32 	%r1046, 8;
	// begin inline asm
	{
    .reg .pred p;
    and.b32 %r1044, %r1057, %r1046;    setp.ne.u32 p, %r1044, 0;
    vote.ballot.sync.b32 %r1044, p, 0xffffffff;
    @!p not.b32 %r1044, %r1044;
}

	// end inline asm
	and.b32  	%r1064, %r1044, %r1063;
	mov.b32 	%r1049, 16;
	// begin inline asm
	{
    .reg .pred p;
    and.b32 %r1047, %r1057, %r1049;    setp.ne.u32 p, %r1047, 0;
    vote.ballot.sync.b32 %r1047, p, 0xffffffff;
    @!p not.b32 %r1047, %r1047;
}

	// end inline asm
	and.b32  	%r1065, %r1047, %r1064;
	mov.b32 	%r1052, 32;
	// begin inline asm
	{
    .reg .pred p;
    and.b32 %r1050, %r1057, %r1052;    setp.ne.u32 p, %r1050, 0;
    vote.ballot.sync.b32 %r1050, p, 0xffffffff;
    @!p not.b32 %r1050, %r1050;
}

	// end inline asm
	and.b32  	%r1066, %r1050, %r1065;
	mov.b32 	%r1055, 64;
	// begin inline asm
	{
    .reg .pred p;
    and.b32 %r1053, %r1057, %r1055;    setp.ne.u32 p, %r1053, 0;
    vote.ballot.sync.b32 %r1053, p, 0xffffffff;
    @!p not.b32 %r1053, %r1053;
}

	// end inline asm
	and.b32  	%r1067, %r1053, %r1066;
	mov.b32 	%r1058, 128;
	// begin inline asm
	{
    .reg .pred p;
    and.b32 %r1056, %r1057, %r1058;    setp.ne.u32 p, %r1056, 0;
    vote.ballot.sync.b32 %r1056, p, 0xffffffff;
    @!p not.b32 %r1056, %r1056;
}

	// end inline asm
	and.b32  	%r1068, %r1056, %r1067;
	clz.b32 	%r1069, %r1068;
	sub.s32 	%r247, 31, %r1069;
	and.b32  	%r1070, %r878, %r1068;
	popc.b32 	%r248, %r1070;
	setp.ne.s32 	%p113, %r443, %r247;
	mov.b32 	%r2233, 0;
	@%p113 bra 	$L__BB49_189;
	shl.b32 	%r1071, %r1057, 2;
	add.s32 	%r1072, %r219, %r1071;
	atom.shared.add.u32 	%r2233, [%r1072], %r248;
$L__BB49_189:
	ld.param.u32 	%r2100, [_ZN3cub18CUB_300001_SM_10006detail10radix_sort29DeviceRadixSortOnesweepKernelINS1_5radix10policy_hubIiiyE10Policy1000ELNS0_9SortOrderE0EiiyiiNS1_21identity_decomposer_tEEEvPT5_SB_PT3_PKSC_PT1_PKSG_PT2_PKSK_T4_iiT6__param_9];
	shfl.sync.idx.b32	%r1098|%p114, %r2233, %r247, 31, -1;
	add.s32 	%r251, %r248, %r1098;
	shr.u32 	%r1099, %r2223, %r2100;
	and.b32  	%r1095, %r1099, %r221;
	mov.b32 	%r1075, 1;
	// begin inline asm
	{
    .reg .pred p;
    and.b32 %r1073, %r1095, %r1075;    setp.ne.u32 p, %r1073, 0;
    vote.ballot.sync.b32 %r1073, p, 0xffffffff;
    @!p not.b32 %r1073, %r1073;
}

	// end inline asm
	mov.b32 	%r1078, 2;
	// begin inline asm
	{
    .reg .pred p;
    and.b32 %r1076, %r1095, %r1078;    setp.ne.u32 p, %r1076, 0;
    vote.ballot.sync.b32 %r1076, p, 0xffffffff;
    @!p not.b32 %r1076, %r1076;
}

	// end inline asm
	and.b32  	%r1100, %r1076, %r1073;
	mov.b32 	%r1081, 4;
	// begin inline asm
	{
    .reg .pred p;
    and.b32 %r1079, %r1095, %r1081;    setp.ne.u32 p, %r1079, 0;
    vote.ballot.sync.b32 %r1079, p, 0xffffffff;
    @!p not.b32 %r1079, %r1079;
}

	// end inline asm
	and.b32  	%r1101, %r1079, %r1100;
	mov.b32 	%r1084, 8;
	// begin inline asm
	{
    .reg .pred p;
    and.b32 %r1082, %r1095, %r1084;    setp.ne.u32 p, %r1082, 0;
    vote.ballot.sync.b32 %r1082, p, 0xffffffff;
    @!p not.b32 %r1082, %r1082;
}

	// end inline asm
	and.b32  	%r1102, %r1082, %r1101;
	mov.b32 	%r1087, 16;
	// begin inline asm
	{
    .reg .pred p;
    and.b32 %r1085, %r1095, %r1087;    setp.ne.u32 p, %r1085, 0;
    vote.ballot.sync.b32 %r1085, p, 0xffffffff;
    @!p not.b32 %r1085, %r1085;
}

	// end inline asm
	and.b32  	%r1103, %r1085, %r1102;
	mov.b32 	%r1090, 32;
	// begin inline asm
	{
    .reg .pred p;
    and.b32 %r1088, %r1095, %r1090;    setp.ne.u32 p, %r1088, 0;
    vote.ballot.sync.b32 %r1088, p, 0xffffffff;
    @!p not.b32 %r1088, %r1088;
}

	// end inline asm
	and.b32  	%r1104, %r1088, %r1103;
	mov.b32 	%r1093, 64;
	// begin inline asm
	{
    .reg .pred p;
    and.b32 %r1091, %r1095, %r1093;    setp.ne.u32 p, %r1091, 0;
    vote.ballot.sync.b32 %r1091, p, 0xffffffff;
    @!p not.b32 %r1091, %r1091;
}

	// end inline asm
	and.b32  	%r1105, %r1091, %r1104;
	mov.b32 	%r1096, 128;
	// begin inline asm
	{
    .reg .pred p;
    and.b32 %r1094, %r1095, %r1096;    setp.ne.u32 p, %r1094, 0;
    vote.ballot.sync.b32 %r1094, p, 0xffffffff;
    @!p not.b32 %r1094, %r1094;
}

	// end inline asm
	and.b32  	%r1106, %r1094, %r1105;
	clz.b32 	%r1107, %r1106;
	sub.s32 	%r253, 31, %r1107;
	and.b32  	%r1108, %r878, %r1106;
	popc.b32 	%r254, %r1108;
	setp.ne.s32 	%p115, %r443, %r253;
	mov.b32 	%r2234, 0;
	@%p115 bra 	$L__BB49_191;
	shl.b32 	%r1109, %r1095, 2;
	add.s32 	%r1110, %r219, %r1109;
	atom.shared.add.u32 	%r2234, [%r1110], %r254;
$L__BB49_191:
	ld.param.u32 	%r2101, [_ZN3cub18CUB_300001_SM_10006detail10radix_sort29DeviceRadixSortOnesweepKernelINS1_5radix10policy_hubIiiyE10Policy1000ELNS0_9SortOrderE0EiiyiiNS1_21identity_decomposer_tEEEvPT5_SB_PT3_PKSC_PT1_PKSG_PT2_PKSK_T4_iiT6__param_9];
	shfl.sync.idx.b32	%r1136|%p116, %r2234, %r253, 31, -1;
	add.s32 	%r257, %r254, %r1136;
	shr.u32 	%r1137, %r2222, %r2101;
	and.b32  	%r1133, %r1137, %r221;
	mov.b32 	%r1113, 1;
	// begin inline asm
	{
    .reg .pred p;
    and.b32 %r1111, %r1133, %r1113;    setp.ne.u32 p, %r1111, 0;
    vote.ballot.sync.b32 %r1111, p, 0xffffffff;
    @!p not.b32 %r1111, %r1111;
}

	// end inline asm
	mov.b32 	%r1116, 2;
	// begin inline asm
	{
    .reg .pred p;
    and.b32 %r1114, %r1133, %r1116;    setp.ne.u32 p, %r1114, 0;
    vote.ballot.sync.b32 %r1114, p, 0xffffffff;
    @!p not.b32 %r1114, %r1114;
}

	// end inline asm
	and.b32  	%r1138, %r1114, %r1111;
	mov.b32 	%r1119, 4;
	// begin inline asm
	{
    .reg .pred p;
    and.b32 %r1117, %r1133, %r1119;    setp.ne.u32 p, %r1117, 0;
    vote.ballot.sync.b32 %r1117, p, 0xffffffff;
    @!p not.b32 %r1117, %r1117;
}

	// end inline asm
	and.b32  	%r1139, %r1117, %r1138;
	mov.b32 	%r1122, 8;
	// begin inline asm
	{
    .reg .pred p;
    and.b32 %r1120, %r1133, %r1122;    setp.ne.u32 p, %r1120, 0;
    vote.ballot.sync.b32 %r1120, p, 0xffffffff;
    @!p not.b32 %r1120, %r1120;
}

	// end inline asm
	and.b32  	%r1140, %r1120, %r1139;
	mov.b32 	%r1125, 16;
	// begin inline asm
	{
    .reg .pred p;
    and.b32 %r1123, %r1133, %r1125;    setp.ne.u32 p, %r1123, 0;
    vote.ballot.sync.b32 %r1123, p, 0xffffffff;
    @!p not.b32 %r1123, %r1123;
}

	// end inline asm
	and.b32  	%r1141, %r1123, %r1140;
	mov.b32 	%r1128, 32;
	// begin inline asm
	{
    .reg .pred p;
    and.b32 %r1126, %r1133, %r1128;    setp.ne.u32 p, %r1126, 0;
    vote.ballot.sync.b32 %r1126, p, 0xffffffff;
    @!p not.b32 %r1126, %r1126;
}

	// end inline asm
	and.b32  	%r1142, %r1126, %r1141;
	mov.b32 	%r1131, 64;
	// begin inline asm
	{
    .reg .pred p;
    and.b32 %r1129, %r1133, %r1131;    setp.ne.u32 p, %r1129, 0;
    vote.ballot.sync.b32 %r1129, p, 0xffffffff;
    @!p not.b32 %r1129, %r1129;
}

	// end inline asm
	and.b32  	%r1143, %r1129, %r1142;
	mov.b32 	%r1134, 128;
	// begin inline asm
	{
    .reg .pred p;
    and.b32 %r1132, %r1133, %r1134;    setp.ne.u32 p, %r1132, 0;
    vote.ballot.sync.b32 %r1132, p, 0xffffffff;
    @!p not.b32 %r1132, %r1132;
}

	// end inline asm
	and.b32  	%r1144, %r1132, %r1143;
	clz.b32 	%r1145, %r1144;
	sub.s32 	%r259, 31, %r1145;
	and.b32  	%r1146, %r878, %r1144;
	popc.b32 	%r260, %r1146;
	setp.ne.s32 	%p117, %r443, %r259;
	mov.b32 	%r2235, 0;
	@%p117 bra 	$L__BB49_193;
	shl.b32 	%r1147, %r1133, 2;
	add.s32 	%r1148, %r219, %r1147;
	atom.shared.add.u32 	%r2235, [%r1148], %r260;
$L__BB49_193:
	ld.param.u32 	%r2102, [_ZN3cub18CUB_300001_SM_10006detail10radix_sort29DeviceRadixSortOnesweepKernelINS1_5radix10policy_hubIiiyE10Policy1000ELNS0_9SortOrderE0EiiyiiNS1_21identity_decomposer_tEEEvPT5_SB_PT3_PKSC_PT1_PKSG_PT2_PKSK_T4_iiT6__param_9];
	shfl.sync.idx.b32	%r1174|%p118, %r2235, %r259, 31, -1;
	add.s32 	%r263, %r260, %r1174;
	shr.u32 	%r1175, %r2221, %r2102;
	and.b32  	%r1171, %r1175, %r221;
	mov.b32 	%r1151, 1;
	// begin inline asm
	{
    .reg .pred p;
    and.b32 %r1149, %r1171, %r1151;    setp.ne.u32 p, %r1149, 0;
    vote.ballot.sync.b32 %r1149, p, 0xffffffff;
    @!p not.b32 %r1149, %r1149;
}

	// end inline asm
	mov.b32 	%r1154, 2;
	// begin inline asm
	{
    .reg .pred p;
    and.b32 %r1152, %r1171, %r1154;    setp.ne.u32 p, %r1152, 0;
    vote.ballot.sync.b32 %r1152, p, 0xffffffff;
    @!p not.b32 %r1152, %r1152;
}

	// end inline asm
	and.b32  	%r1176, %r1152, %r1149;
	mov.b32 	%r1157, 4;
	// begin inline asm
	{
    .reg .pred p;
    and.b32 %r1155, %r1171, %r1157;    setp.ne.u32 p, %r1155, 0;
    vote.ballot.sync.b32 %r1155, p, 0xffffffff;
    @!p not.b32 %r1155, %r1155;
}

	// end inline asm
	and.b32  	%r1177, %r1155, %r1176;
	mov.b32 	%r1160, 8;
	// begin inline asm
	{
    .reg .pred p;
    and.b32 %r1158, %r1171, %r1160;    setp.ne.u32 p, %r1158, 0;
    vote.ballot.sync.b32 %r1158, p, 0xffffffff;
    @!p not.b32 %r1158, %r1158;
}

	// end inline asm
	and.b32  	%r1178, %r1158, %r1177;
	mov.b32 	%r1163, 16;
	// begin inline asm
	{
    .reg .pred p;
    and.b32 %r1161, %r1171, %r1163;    setp.ne.u32 p, %r1161, 0;
    vote.ballot.sync.b32 %r1161, p, 0xffffffff;
    @!p not.b32 %r1161, %r1161;
}

	// end inline asm
	and.b32  	%r1179, %r1161, %r1178;
	mov.b32 	%r1166, 32;
	// begin inline asm
	{
    .reg .pred p;
    and.b32 %r1164, %r1171, %r1166;    setp.ne.u32 p, %r1164, 0;
    vote.ballot.sync.b32 %r1164, p, 0xffffffff;
    @!p not.b32 %r1164, %r1164;
}

	// end inline asm
	and.b32  	%r1180, %r1164, %r1179;
	mov.b32 	%r1169, 64;
	// begin inline asm
	{
    .reg .pred p;
    and.b32 %r1167, %r1171, %r1169;    setp.ne.u32 p, %r1167, 0;
    vote.ballot.sync.b32 %r1167, p, 0xffffffff;
    @!p not.b32 %r1167, %r1167;
}

	// end inline asm
	and.b32  	%r1181, %r1167, %r1180;
	mov.b32 	%r1172, 128;
	// begin inline asm
	{
    .reg .pred p;
    and.b32 %r1170, %r1171, %r1172;    setp.ne.u32 p, %r1170, 0;
    vote.ballot.sync.b32 %r1170, p, 0xffffffff;
    @!p not.b32 %r1170, %r1170;
}

	// end inline asm
	and.b32  	%r1182, %r1170, %r1181;
	clz.b32 	%r1183, %r1182;
	sub.s32 	%r265, 31, %r1183;
	and.b32  	%r1184, %r878, %r1182;
	popc.b32 	%r266, %r1184;
	setp.ne.s32 	%p119, %r443, %r265;
	mov.b32 	%r2236, 0;
	@%p119 bra 	$L__BB49_195;
	shl.b32 	%r1185, %r1171, 2;
	add.s32 	%r1186, %r219, %r1185;
	atom.shared.add.u32 	%r2236, [%r1186], %r266;
$L__BB49_195:
	ld.param.u32 	%r2103, [_ZN3cub18CUB_300001_SM_10006detail10radix_sort29DeviceRadixSortOnesweepKernelINS1_5radix10policy_hubIiiyE10Policy1000ELNS0_9SortOrderE0EiiyiiNS1_21identity_decomposer_tEEEvPT5_SB_PT3_PKSC_PT1_PKSG_PT2_PKSK_T4_iiT6__param_9];
	shfl.sync.idx.b32	%r1212|%p120, %r2236, %r265, 31, -1;
	add.s32 	%r269, %r266, %r1212;
	shr.u32 	%r1213, %r2220, %r2103;
	and.b32  	%r1209, %r1213, %r221;
	mov.b32 	%r1189, 1;
	// begin inline asm
	{
    .reg .pred p;
    and.b32 %r1187, %r1209, %r1189;    setp.ne.u32 p, %r1187, 0;
    vote.ballot.sync.b32 %r1187, p, 0xffffffff;
    @!p not.b32 %r1187, %r1187;
}

	// end inline asm
	mov.b32 	%r1192, 2;
	// begin inline asm
	{
    .reg .pred p;
    and.b32 %r1190, %r1209, %r1192;    setp.ne.u32 p, %r1190, 0;
    vote.ballot.sync.b32 %r1190, p, 0xffffffff;
    @!p not.b32 %r1190, %r1190;
}

	// end inline asm
	and.b32  	%r1214, %r1190, %r1187;
	mov.b32 	%r1195, 4;
	// begin inline asm
	{
    .reg .pred p;
    and.b32 %r1193, %r1209, %r1195;    setp.ne.u32 p, %r1193, 0;
    vote.ballot.sync.b32 %r1193, p, 0xffffffff;
    @!p not.b32 %r1193, %r1193;
}

	// end inline asm
	and.b32  	%r1215, %r1193, %r1214;
	mov.b32 	%r1198, 8;
	// begin inline asm
	{
    .reg .pred p;
    and.b32 %r1196, %r1209, %r1198;    setp.ne.u32 p, %r1196, 0;
    vote.ballot.sync.b32 %r1196, p, 0xffffffff;
    @!p not.b32 %r1196, %r1196;
}

	// end inline asm
	and.b32  	%r1216, %r1196, %r1215;
	mov.b32 	%r1201, 16;
	// begin inline asm
	{
    .reg .pred p;
    and.b32 %r1199, %r1209, %r1201;    setp.ne.u32 p, %r1199, 0;
    vote.ballot.sync.b32 %r1199, p, 0xffffffff;
    @!p not.b32 %r1199, %r1199;
}

	// end inline asm
	and.b32  	%r1217, %r1199, %r1216;
	mov.b32 	%r1204, 32;
	// begin inline asm
	{
    .reg .pred p;
    and.b32 %r1202, %r1209, %r1204;    setp.ne.u32 p, %r1202, 0;
    vote.ballot.sync.b32 %r1202, p, 0xffffffff;
    @!p not.b32 %r1202, %r1202;
}

	// end inline asm
	and.b32  	%r1218, %r1202, %r1217;
	mov.b32 	%r1207, 64;
	// begin inline asm
	{
    .reg .pred p;
    and.b32 %r1205, %r1209, %r1207;    setp.ne.u32 p, %r1205, 0;
    vote.ballot.sync.b32 %r1205, p, 0xffffffff;
    @!p not.b32 %r1205, %r1205;
}

	// end inline asm
	and.b32  	%r1219, %r1205, %r1218;
	mov.b32 	%r1210, 128;
	// begin inline asm
	{
    .reg .pred p;
    and.b32 %r1208, %r1209, %r1210;    setp.ne.u32 p, %r1208, 0;
    vote.ballot.sync.b32 %r1208, p, 0xffffffff;
    @!p not.b32 %r1208, %r1208;
}

	// end inline asm
	and.b32  	%r1220, %r1208, %r1219;
	clz.b32 	%r1221, %r1220;
	sub.s32 	%r271, 31, %r1221;
	and.b32  	%r1222, %r878, %r1220;
	popc.b32 	%r272, %r1222;
	setp.ne.s32 	%p121, %r443, %r271;
	mov.b32 	%r2237, 0;
	@%p121 bra 	$L__BB49_197;
	shl.b32 	%r1223, %r1209, 2;
	add.s32 	%r1224, %r219, %r1223;
	atom.shared.add.u32 	%r2237, [%r1224], %r272;
$L__BB49_197:
	ld.param.u32 	%r2104, [_ZN3cub18CUB_300001_SM_10006detail10radix_sort29DeviceRadixSortOnesweepKernelINS1_5radix10policy_hubIiiyE10Policy1000ELNS0_9SortOrderE0EiiyiiNS1_21identity_decomposer_tEEEvPT5_SB_PT3_PKSC_PT1_PKSG_PT2_PKSK_T4_iiT6__param_9];
	shfl.sync.idx.b32	%r1250|%p122, %r2237, %r271, 31, -1;
	add.s32 	%r275, %r272, %r1250;
	shr.u32 	%r1251, %r2219, %r2104;
	and.b32  	%r1247, %r1251, %r221;
	mov.b32 	%r1227, 1;
	// begin inline asm
	{
    .reg .pred p;
    and.b32 %r1225, %r1247, %r1227;    setp.ne.u32 p, %r1225, 0;
    vote.ballot.sync.b32 %r1225, p, 0xffffffff;
    @!p not.b32 %r1225, %r1225;
}

	// end inline asm
	mov.b32 	%r1230, 2;
	// begin inline asm
	{
    .reg .pred p;
    and.b32 %r1228, %r1247, %r1230;    setp.ne.u32 p, %r1228, 0;
    vote.ballot.sync.b32 %r1228, p, 0xffffffff;
    @!p not.b32 %r1228, %r1228;
}

	// end inline asm
	and.b32  	%r1252, %r1228, %r1225;
	mov.b32 	%r1233, 4;
	// begin inline asm
	{
    .reg .pred p;
    and.b32 %r1231, %r1247, %r1233;    setp.ne.u32 p, %r1231, 0;
    vote.ballot.sync.b32 %r1231, p, 0xffffffff;
    @!p not.b32 %r1231, %r1231;
}

	// end inline asm
	and.b32  	%r1253, %r1231, %r1252;
	mov.b32 	%r1236, 8;
	// begin inline asm
	{
    .reg .pred p;
    and.b32 %r1234, %r1247, %r1236;    setp.ne.u32 p, %r1234, 0;
    vote.ballot.sync.b32 %r1234, p, 0xffffffff;
    @!p not.b32 %r1234, %r1234;
}

	// end inline asm
	and.b32  	%r1254, %r1234, %r1253;
	mov.b32 	%r1239, 16;
	// begin inline asm
	{
    .reg .pred p;
    and.b32 %r1237, %r1247, %r1239;    setp.ne.u32 p, %r1237, 0;
    vote.ballot.sync.b32 %r1237, p, 0xffffffff;
    @!p not.b32 %r1237, %r1237;
}

	// end inline asm
	and.b32  	%r1255, %r1237, %r1254;
	mov.b32 	%r1242, 32;
	// begin inline asm
	{
    .reg .pred p;
    and.b32 %r1240, %r1247, %r1242;    setp.ne.u32 p, %r1240, 0;
    vote.ballot.sync.b32 %r1240, p, 0xffffffff;
    @!p not.b32 %r1240, %r1240;
}

	// end inline asm
	and.b32  	%r1256, %r1240, %r1255;
	mov.b32 	%r1245, 64;
	// begin inline asm
	{
    .reg .pred p;
    and.b32 %r1243, %r1247, %r1245;    setp.ne.u32 p, %r1243, 0;
    vote.ballot.sync.b32 %r1243, p, 0xffffffff;
    @!p not.b32 %r1243, %r1243;
}

	// end inline asm
	and.b32  	%r1257, %r1243, %r1256;
	mov.b32 	%r1248, 128;
	// begin inline asm
	{
    .reg .pred p;
    and.b32 %r1246, %r1247, %r1248;    setp.ne.u32 p, %r1246, 0;
    vote.ballot.sync.b32 %r1246, p, 0xffffffff;
    @!p not.b32 %r1246, %r1246;
}

	// end inline asm
	and.b32  	%r1258, %r1246, %r1257;
	clz.b32 	%r1259, %r1258;
	sub.s32 	%r277, 31, %r1259;
	and.b32  	%r1260, %r878, %r1258;
	popc.b32 	%r278, %r1260;
	setp.ne.s32 	%p123, %r443, %r277;
	mov.b32 	%r2238, 0;
	@%p123 bra 	$L__BB49_199;
	shl.b32 	%r1265, %r1247, 2;
	add.s32 	%r1266, %r219, %r1265;
	atom.shared.add.u32 	%r2238, [%r1266], %r278;
$L__BB49_199:
	ld.param.u32 	%r2105, [_ZN3cub18CUB_300001_SM_10006detail10radix_sort29DeviceRadixSortOnesweepKernelINS1_5radix10policy_hubIiiyE10Policy1000ELNS0_9SortOrderE0EiiyiiNS1_21identity_decomposer_tEEEvPT5_SB_PT3_PKSC_PT1_PKSG_PT2_PKSK_T4_iiT6__param_9];
	shfl.sync.idx.b32	%r1292|%p124, %r2238, %r277, 31, -1;
	add.s32 	%r281, %r278, %r1292;
	shr.u32 	%r1293, %r2218, %r2105;
	and.b32  	%r1289, %r1293, %r221;
	mov.b32 	%r1269, 1;
	// begin inline asm
	{
    .reg .pred p;
    and.b32 %r1267, %r1289, %r1269;    setp.ne.u32 p, %r1267, 0;
    vote.ballot.sync.b32 %r1267, p, 0xffffffff;
    @!p not.b32 %r1267, %r1267;
}

	// end inline asm
	mov.b32 	%r1272, 2;
	// begin inline asm
	{
    .reg .pred p;
    and.b32 %r1270, %r1289, %r1272;    setp.ne.u32 p, %r1270, 0;
    vote.ballot.sync.b32 %r1270, p, 0xffffffff;
    @!p not.b32 %r1270, %r1270;
}

	// end inline asm
	and.b32  	%r1294, %r1270, %r1267;
	mov.b32 	%r1275, 4;
	// begin inline asm
	{
    .reg .pred p;
    and.b32 %r1273, %r1289, %r1275;    setp.ne.u32 p, %r1273, 0;
    vote.ballot.sync.b32 %r1273, p, 0xffffffff;
    @!p not.b32 %r1273, %r1273;
}

	// end inline asm
	and.b32  	%r1295, %r1273, %r1294;
	mov.b32 	%r1278, 8;
	// begin inline asm
	{
    .reg .pred p;
    and.b32 %r1276, %r1289, %r1278;    setp.ne.u32 p, %r1276, 0;
    vote.ballot.sync.b32 %r1276, p, 0xffffffff;
    @!p not.b32 %r1276, %r1276;
}

	// end inline asm
	and.b32  	%r1296, %r1276, %r1295;
	mov.b32 	%r1281, 16;
	// begin inline asm
	{
    .reg .pred p;
    and.b32 %r1279, %r1289, %r1281;    setp.ne.u32 p, %r1279, 0;
    vote.ballot.sync.b32 %r1279, p, 0xffffffff;
    @!p not.b32 %r1279, %r1279;
}

	// end inline asm
	and.b32  	%r1297, %r1279, %r1296;
	mov.b32 	%r1284, 32;
	// begin inline asm
	{
    .reg .pred p;
    and.b32 %r1282, %r1289, %r1284;    setp.ne.u32 p, %r1282, 0;
    vote.ballot.sync.b32 %r1282, p, 0xffffffff;
    @!p not.b32 %r1282, %r1282;
}

	// end inline asm
	and.b32  	%r1298, %r1282, %r1297;
	mov.b32 	%r1287, 64;
	// begin inline asm
	{
    .reg .pred p;
    and.b32 %r1285, %r1289, %r1287;    setp.ne.u32 p, %r1285, 0;
    vote.ballot.sync.b32 %r1285, p, 0xffffffff;
    @!p not.b32 %r1285, %r1285;
}

	// end inline asm
	and.b32  	%r1299, %r1285, %r1298;
	mov.b32 	%r1290, 128;
	// begin inline asm
	{
    .reg .pred p;
    and.b32 %r1288, %r1289, %r1290;    setp.ne.u32 p, %r1288, 0;
    vote.ballot.sync.b32 %r1288, p, 0xffffffff;
    @!p not.b32 %r1288, %r1288;
}

	// end inline asm
	and.b32  	%r1300, %r1288, %r1299;
	clz.b32 	%r1301, %r1300;
	sub.s32 	%r283, 31, %r1301;
	and.b32  	%r1302, %r878, %r1300;
	popc.b32 	%r284, %r1302;
	setp.ne.s32 	%p125, %r443, %r283;
	mov.b32 	%r2239, 0;
	@%p125 bra 	$L__BB49_201;
	shl.b32 	%r1307, %r1289, 2;
	add.s32 	%r1308, %r219, %r1307;
	atom.shared.add.u32 	%r2239, [%r1308], %r284;
$L__BB49_201:
	ld.param.u32 	%r2106, [_ZN3cub18CUB_300001_SM_10006detail10radix_sort29DeviceRadixSortOnesweepKernelINS1_5radix10policy_hubIiiyE10Policy1000ELNS0_9SortOrderE0EiiyiiNS1_21identity_decomposer_tEEEvPT5_SB_PT3_PKSC_PT1_PKSG_PT2_PKSK_T4_iiT6__param_9];
	shfl.sync.idx.b32	%r1334|%p126, %r2239, %r283, 31, -1;
	add.s32 	%r287, %r284, %r1334;
	shr.u32 	%r1335, %r2217, %r2106;
	and.b32  	%r1331, %r1335, %r221;
	mov.b32 	%r1311, 1;
	// begin inline asm
	{
    .reg .pred p;
    and.b32 %r1309, %r1331, %r1311;    setp.ne.u32 p, %r1309, 0;
    vote.ballot.sync.b32 %r1309, p, 0xffffffff;
    @!p not.b32 %r1309, %r1309;
}

	// end inline asm
	mov.b32 	%r1314, 2;
	// begin inline asm
	{
    .reg .pred p;
    and.b32 %r1312, %r1331, %r1314;    setp.ne.u32 p, %r1312, 0;
    vote.ballot.sync.b32 %r1312, p, 0xffffffff;
    @!p not.b32 %r1312, %r1312;
}

	// end inline asm
	and.b32  	%r1336, %r1312, %r1309;
	mov.b32 	%r1317, 4;
	// begin inline asm
	{
    .reg .pred p;
    and.b32 %r1315, %r1331, %r1317;    setp.ne.u32 p, %r1315, 0;
    vote.ballot.sync.b32 %r1315, p, 0xffffffff;
    @!p not.b32 %r1315, %r1315;
}

	// end inline asm
	and.b32  	%r1337, %r1315, %r1336;
	mov.b32 	%r1320, 8;
	// begin inline asm
	{
    .reg .pred p;
    and.b32 %r1318, %r1331, %r1320;    setp.ne.u32 p, %r1318, 0;
    vote.ballot.sync.b32 %r1318, p, 0xffffffff;
    @!p not.b32 %r1318, %r1318;
}

	// end inline asm
	and.b32  	%r1338, %r1318, %r1337;
	mov.b32 	%r1323, 16;
	// begin inline asm
	{
    .reg .pred p;
    and.b32 %r1321, %r1331, %r1323;    setp.ne.u32 p, %r1321, 0;
    vote.ballot.sync.b32 %r1321, p, 0xffffffff;
    @!p not.b32 %r1321, %r1321;
}

	// end inline asm
	and.b32  	%r1339, %r1321, %r1338;
	mov.b32 	%r1326, 32;
	// begin inline asm
	{
    .reg .pred p;
    and.b32 %r1324, %r1331, %r1326;    setp.ne.u32 p, %r1324, 0;
    vote.ballot.sync.b32 %r1324, p, 0xffffffff;
    @!p not.b32 %r1324, %r1324;
}

	// end inline asm
	and.b32  	%r1340, %r1324, %r1339;
	mov.b32 	%r1329, 64;
	// begin inline asm
	{
    .reg .pred p;
    and.b32 %r1327, %r1331, %r1329;    setp.ne.u32 p, %r1327, 0;
    vote.ballot.sync.b32 %r1327, p, 0xffffffff;
    @!p not.b32 %r1327, %r1327;
}

	// end inline asm
	and.b32  	%r1341, %r1327, %r1340;
	mov.b32 	%r1332, 128;
	// begin inline asm
	{
    .reg .pred p;
    and.b32 %r1330, %r1331, %r1332;    setp.ne.u32 p, %r1330, 0;
    vote.ballot.sync.b32 %r1330, p, 0xffffffff;
    @!p not.b32 %r1330, %r1330;
}

	// end inline asm
	and.b32  	%r1342, %r1330, %r1341;
	clz.b32 	%r1343, %r1342;
	sub.s32 	%r289, 31, %r1343;
	and.b32  	%r1344, %r878, %r1342;
	popc.b32 	%r290, %r1344;
	setp.ne.s32 	%p127, %r443, %r289;
	mov.b32 	%r2240, 0;
	@%p127 bra 	$L__BB49_203;
	shl.b32 	%r1349, %r1331, 2;
	add.s32 	%r1350, %r219, %r1349;
	atom.shared.add.u32 	%r2240, [%r1350], %r290;
$L__BB49_203:
	ld.param.u32 	%r2107, [_ZN3cub18CUB_300001_SM_10006detail10radix_sort29DeviceRadixSortOnesweepKernelINS1_5radix10policy_hubIiiyE10Policy1000ELNS0_9SortOrderE0EiiyiiNS1_21identity_decomposer_tEEEvPT5_SB_PT3_PKSC_PT1_PKSG_PT2_PKSK_T4_iiT6__param_9];
	shfl.sync.idx.b32	%r1376|%p128, %r2240, %r289, 31, -1;
	add.s32 	%r293, %r290, %r1376;
	shr.u32 	%r1377, %r2216, %r2107;
	and.b32  	%r1373, %r1377, %r221;
	mov.b32 	%r1353, 1;
	// begin inline asm
	{
    .reg .pred p;
    and.b32 %r1351, %r1373, %r1353;    setp.ne.u32 p, %r1351, 0;
    vote.ballot.sync.b32 %r1351, p, 0xffffffff;
    @!p not.b32 %r1351, %r1351;
}

	// end inline asm
	mov.b32 	%r1356, 2;
	// begin inline asm
	{
    .reg .pred p;
    and.b32 %r1354, %r1373, %r1356;    setp.ne.u32 p, %r1354, 0;
    vote.ballot.sync.b32 %r1354, p, 0xffffffff;
    @!p not.b32 %r1354, %r1354;
}

	// end inline asm
	and.b32  	%r1378, %r1354, %r1351;
	mov.b32 	%r1359, 4;
	// begin inline asm
	{
    .reg .pred p;
    and.b32 %r1357, %r1373, %r1359;    setp.ne.u32 p, %r1357, 0;
    vote.ballot.sync.b32 %r1357, p, 0xffffffff;
    @!p not.b32 %r1357, %r1357;
}

	// end inline asm
	and.b32  	%r1379, %r1357, %r1378;
	mov.b32 	%r1362, 8;
	// begin inline asm
	{
    .reg .pred p;
    and.b32 %r1360, %r1373, %r1362;    setp.ne.u32 p, %r1360, 0;
    vote.ballot.sync.b32 %r1360, p, 0xffffffff;
    @!p not.b32 %r1360, %r1360;
}

	// end inline asm
	and.b32  	%r1380, %r1360, %r1379;
	mov.b32 	%r1365, 16;
	// begin inline asm
	{
    .reg .pred p;
    and.b32 %r1363, %r1373, %r1365;    setp.ne.u32 p, %r1363, 0;
    vote.ballot.sync.b32 %r1363, p, 0xffffffff;
    @!p not.b32 %r1363, %r1363;
}

	// end inline asm
	and.b32  	%r1381, %r1363, %r1380;
	mov.b32 	%r1368, 32;
	// begin inline asm
	{
    .reg .pred p;
    and.b32 %r1366, %r1373, %r1368;    setp.ne.u32 p, %r1366, 0;
    vote.ballot.sync.b32 %r1366, p, 0xffffffff;
    @!p not.b32 %r1366, %r1366;
}

	// end inline asm
	and.b32  	%r1382, %r1366, %r1381;
	mov.b32 	%r1371, 64;
	// begin inline asm
	{
    .reg .pred p;
    and.b32 %r1369, %r1373, %r1371;    setp.ne.u32 p, %r1369, 0;
    vote.ballot.sync.b32 %r1369, p, 0xffffffff;
    @!p not.b32 %r1369, %r1369;
}

	// end inline asm
	and.b32  	%r1383, %r1369, %r1382;
	mov.b32 	%r1374, 128;
	// begin inline asm
	{
    .reg .pred p;
    and.b32 %r1372, %r1373, %r1374;    setp.ne.u32 p, %r1372, 0;
    vote.ballot.sync.b32 %r1372, p, 0xffffffff;
    @!p not.b32 %r1372, %r1372;
}

	// end inline asm
	and.b32  	%r1384, %r1372, %r1383;
	clz.b32 	%r1385, %r1384;
	sub.s32 	%r295, 31, %r1385;
	and.b32  	%r1386, %r878, %r1384;
	popc.b32 	%r296, %r1386;
	setp.ne.s32 	%p129, %r443, %r295;
	mov.b32 	%r2241, 0;
	@%p129 bra 	$L__BB49_205;
	shl.b32 	%r1391, %r1373, 2;
	add.s32 	%r1392, %r219, %r1391;
	atom.shared.add.u32 	%r2241, [%r1392], %r296;
$L__BB49_205:
	ld.param.u32 	%r2108, [_ZN3cub18CUB_300001_SM_10006detail10radix_sort29DeviceRadixSortOnesweepKernelINS1_5radix10policy_hubIiiyE10Policy1000ELNS0_9SortOrderE0EiiyiiNS1_21identity_decomposer_tEEEvPT5_SB_PT3_PKSC_PT1_PKSG_PT2_PKSK_T4_iiT6__param_9];
	shfl.sync.idx.b32	%r1418|%p130, %r2241, %r295, 31, -1;
	add.s32 	%r299, %r296, %r1418;
	shr.u32 	%r1419, %r2215, %r2108;
	and.b32  	%r1415, %r1419, %r221;
	mov.b32 	%r1395, 1;
	// begin inline asm
	{
    .reg .pred p;
    and.b32 %r1393, %r1415, %r1395;    setp.ne.u32 p, %r1393, 0;
    vote.ballot.sync.b32 %r1393, p, 0xffffffff;
    @!p not.b32 %r1393, %r1393;
}

	// end inline asm
	mov.b32 	%r1398, 2;
	// begin inline asm
	{
    .reg .pred p;
    and.b32 %r1396, %r1415, %r1398;    setp.ne.u32 p, %r1396, 0;
    vote.ballot.sync.b32 %r1396, p, 0xffffffff;
    @!p not.b32 %r1396, %r1396;
}

	// end inline asm
	and.b32  	%r1420, %r1396, %r1393;
	mov.b32 	%r1401, 4;
	// begin inline asm
	{
    .reg .pred p;
    and.b32 %r1399, %r1415, %r1401;    setp.ne.u32 p, %r1399, 0;
    vote.ballot.sync.b32 %r1399, p, 0xffffffff;
    @!p not.b32 %r1399, %r1399;
}

	// end inline asm
	and.b32  	%r1421, %r1399, %r1420;
	mov.b32 	%r1404, 8;
	// begin inline asm
	{
    .reg .pred p;
    and.b32 %r1402, %r1415, %r1404;    setp.ne.u32 p, %r1402, 0;
    vote.ballot.sync.b32 %r1402, p, 0xffffffff;
    @!p not.b32 %r1402, %r1402;
}

	// end inline asm
	and.b32  	%r1422, %r1402, %r1421;
	mov.b32 	%r1407, 16;
	// begin inline asm
	{
    .reg .pred p;
    and.b32 %r1405, %r1415, %r1407;    setp.ne.u32 p, %r1405, 0;
    vote.ballot.sync.b32 %r1405, p, 0xffffffff;
    @!p not.b32 %r1405, %r1405;
}

	// end inline asm
	and.b32  	%r1423, %r1405, %r1422;
	mov.b32 	%r1410, 32;
	// begin inline asm
	{
    .reg .pred p;
    and.b32 %r1408, %r1415, %r1410;    setp.ne.u32 p, %r1408, 0;
    vote.ballot.sync.b32 %r1408, p, 0xffffffff;
    @!p not.b32 %r1408, %r1408;
}

	// end inline asm
	and.b32  	%r1424, %r1408, %r1423;
	mov.b32 	%r1413, 64;
	// begin inline asm
	{
    .reg .pred p;
    and.b32 %r1411, %r1415, %r1413;    setp.ne.u32 p, %r1411, 0;
    vote.ballot.sync.b32 %r1411, p, 0xffffffff;
    @!p not.b32 %r1411, %r1411;
}

	// end inline asm
	and.b32  	%r1425, %r1411, %r1424;
	mov.b32 	%r1416, 128;
	// begin inline asm
	{
    .reg .pred p;
    and.b32 %r1414, %r1415, %r1416;    setp.ne.u32 p, %r1414, 0;
    vote.ballot.sync.b32 %r1414, p, 0xffffffff;
    @!p not.b32 %r1414, %r1414;
}

	// end inline asm
	and.b32  	%r1426, %r1414, %r1425;
	clz.b32 	%r1427, %r1426;
	sub.s32 	%r301, 31, %r1427;
	and.b32  	%r1428, %r878, %r1426;
	popc.b32 	%r302, %r1428;
	setp.ne.s32 	%p131, %r443, %r301;
	mov.b32 	%r2242, 0;
	@%p131 bra 	$L__BB49_207;
	shl.b32 	%r1433, %r1415, 2;
	add.s32 	%r1434, %r219, %r1433;
	atom.shared.add.u32 	%r2242, [%r1434], %r302;
$L__BB49_207:
	ld.param.u32 	%r2109, [_ZN3cub18CUB_300001_SM_10006detail10radix_sort29DeviceRadixSortOnesweepKernelINS1_5radix10policy_hubIiiyE10Policy1000ELNS0_9SortOrderE0EiiyiiNS1_21identity_decomposer_tEEEvPT5_SB_PT3_PKSC_PT1_PKSG_PT2_PKSK_T4_iiT6__param_9];
	shfl.sync.idx.b32	%r1460|%p132, %r2242, %r301, 31, -1;
	add.s32 	%r305, %r302, %r1460;
	shr.u32 	%r1461, %r2214, %r2109;
	and.b32  	%r1457, %r1461, %r221;
	mov.b32 	%r1437, 1;
	// begin inline asm
	{
    .reg .pred p;
    and.b32 %r1435, %r1457, %r1437;    setp.ne.u32 p, %r1435, 0;
    vote.ballot.sync.b32 %r1435, p, 0xffffffff;
    @!p not.b32 %r1435, %r1435;
}

	// end inline asm
	mov.b32 	%r1440, 2;
	// begin inline asm
	{
    .reg .pred p;
    and.b32 %r1438, %r1457, %r1440;    setp.ne.u32 p, %r1438, 0;
    vote.ballot.sync.b32 %r1438, p, 0xffffffff;
    @!p not.b32 %r1438, %r1438;
}

	// end inline asm
	and.b32  	%r1462, %r1438, %r1435;
	mov.b32 	%r1443, 4;
	// begin inline asm
	{
    .reg .pred p;
    and.b32 %r1441, %r1457, %r1443;    setp.ne.u32 p, %r1441, 0;
    vote.ballot.sync.b32 %r1441, p, 0xffffffff;
    @!p not.b32 %r1441, %r1441;
}

	// end inline asm
	and.b32  	%r1463, %r1441, %r1462;
	mov.b32 	%r1446, 8;
	// begin inline asm
	{
    .reg .pred p;
    and.b32 %r1444, %r1457, %r1446;    setp.ne.u32 p, %r1444, 0;
    vote.ballot.sync.b32 %r1444, p, 0xffffffff;
    @!p not.b32 %r1444, %r1444;
}

	// end inline asm
	and.b32  	%r1464, %r1444, %r1463;
	mov.b32 	%r1449, 16;
	// begin inline asm
	{
    .reg .pred p;
    and.b32 %r1447, %r1457, %r1449;    setp.ne.u32 p, %r1447, 0;
    vote.ballot.sync.b32 %r1447, p, 0xffffffff;
    @!p not.b32 %r1447, %r1447;
}

	// end inline asm
	and.b32  	%r1465, %r1447, %r1464;
	mov.b32 	%r1452, 32;
	// begin inline asm
	{
    .reg .pred p;
    and.b32 %r1450, %r1457, %r1452;    setp.ne.u32 p, %r1450, 0;
    vote.ballot.sync.b32 %r1450, p, 0xffffffff;
    @!p not.b32 %r1450, %r1450;
}

	// end inline asm
	and.b32  	%r1466, %r1450, %r1465;
	mov.b32 	%r1455, 64;
	// begin inline asm
	{
    .reg .pred p;
    and.b32 %r1453, %r1457, %r1455;    setp.ne.u32 p, %r1453, 0;
    vote.ballot.sync.b32 %r1453, p, 0xffffffff;
    @!p not.b32 %r1453, %r1453;
}

	// end inline asm
	and.b32  	%r1467, %r1453, %r1466;
	mov.b32 	%r1458, 128;
	// begin inline asm
	{
    .reg .pred p;
    and.b32 %r1456, %r1457, %r1458;    setp.ne.u32 p, %r1456, 0;
    vote.ballot.sync.b32 %r1456, p, 0xffffffff;
    @!p not.b32 %r1456, %r1456;
}

	// end inline asm
	and.b32  	%r1468, %r1456, %r1467;
	clz.b32 	%r1469, %r1468;
	sub.s32 	%r307, 31, %r1469;
	and.b32  	%r1470, %r878, %r1468;
	popc.b32 	%r308, %r1470;
	setp.ne.s32 	%p133, %r443, %r307;
	mov.b32 	%r2243, 0;
	@%p133 bra 	$L__BB49_209;
	shl.b32 	%r1475, %r1457, 2;
	add.s32 	%r1476, %r219, %r1475;
	atom.shared.add.u32 	%r2243, [%r1476], %r308;
$L__BB49_209:
	ld.param.u32 	%r2110, [_ZN3cub18CUB_300001_SM_10006detail10radix_sort29DeviceRadixSortOnesweepKernelINS1_5radix10policy_hubIiiyE10Policy1000ELNS0_9SortOrderE0EiiyiiNS1_21identity_decomposer_tEEEvPT5_SB_PT3_PKSC_PT1_PKSG_PT2_PKSK_T4_iiT6__param_9];
	shfl.sync.idx.b32	%r1502|%p134, %r2243, %r307, 31, -1;
	add.s32 	%r311, %r308, %r1502;
	shr.u32 	%r1503, %r2213, %r2110;
	and.b32  	%r1499, %r1503, %r221;
	mov.b32 	%r1479, 1;
	// begin inline asm
	{
    .reg .pred p;
    and.b32 %r1477, %r1499, %r1479;    setp.ne.u32 p, %r1477, 0;
    vote.ballot.sync.b32 %r1477, p, 0xffffffff;
    @!p not.b32 %r1477, %r1477;
}

	// end inline asm
	mov.b32 	%r1482, 2;
	// begin inline asm
	{
    .reg .pred p;
    and.b32 %r1480, %r1499, %r1482;    setp.ne.u32 p, %r1480, 0;
    vote.ballot.sync.b32 %r1480, p, 0xffffffff;
    @!p not.b32 %r1480, %r1480;
}

	// end inline asm
	and.b32  	%r1504, %r1480, %r1477;
	mov.b32 	%r1485, 4;
	// begin inline asm
	{
    .reg .pred p;
    and.b32 %r1483, %r1499, %r1485;    setp.ne.u32 p, %r1483, 0;
    vote.ballot.sync.b32 %r1483, p, 0xffffffff;
    @!p not.b32 %r1483, %r1483;
}

	// end inline asm
	and.b32  	%r1505, %r1483, %r1504;
	mov.b32 	%r1488, 8;
	// begin inline asm
	{
    .reg .pred p;
    and.b32 %r1486, %r1499, %r1488;    setp.ne.u32 p, %r1486, 0;
    vote.ballot.sync.b32 %r1486, p, 0xffffffff;
    @!p not.b32 %r1486, %r1486;
}

	// end inline asm
	and.b32  	%r1506, %r1486, %r1505;
	mov.b32 	%r1491, 16;
	// begin inline asm
	{
    .reg .pred p;
    and.b32 %r1489, %r1499, %r1491;    setp.ne.u32 p, %r1489, 0;
    vote.ballot.sync.b32 %r1489, p, 0xffffffff;
    @!p not.b32 %r1489, %r1489;
}

	// end inline asm
	and.b32  	%r1507, %r1489, %r1506;
	mov.b32 	%r1494, 32;
	// begin inline asm
	{
    .reg .pred p;
    and.b32 %r1492, %r1499, %r1494;    setp.ne.u32 p, %r1492, 0;
    vote.ballot.sync.b32 %r1492, p, 0xffffffff;
    @!p not.b32 %r1492, %r1492;
}

	// end inline asm
	and.b32  	%r1508, %r1492, %r1507;
	mov.b32 	%r1497, 64;
	// begin inline asm
	{
    .reg .pred p;
    and.b32 %r1495, %r1499, %r1497;    setp.ne.u32 p, %r1495, 0;
    vote.ballot.sync.b32 %r1495, p, 0xffffffff;
    @!p not.b32 %r1495, %r1495;
}

	// end inline asm
	and.b32  	%r1509, %r1495, %r1508;
	mov.b32 	%r1500, 128;
	// begin inline asm
	{
    .reg .pred p;
    and.b32 %r1498, %r1499, %r1500;    setp.ne.u32 p, %r1498, 0;
    vote.ballot.sync.b32 %r1498, p, 0xffffffff;
    @!p not.b32 %r1498, %r1498;
}

	// end inline asm
	and.b32  	%r1510, %r1498, %r1509;
	clz.b32 	%r1511, %r1510;
	sub.s32 	%r313, 31, %r1511;
	and.b32  	%r1512, %r878, %r1510;
	popc.b32 	%r314, %r1512;
	setp.ne.s32 	%p135, %r443, %r313;
	mov.b32 	%r2244, 0;
	@%p135 bra 	$L__BB49_211;
	shl.b32 	%r1517, %r1499, 2;
	add.s32 	%r1518, %r219, %r1517;
	atom.shared.add.u32 	%r2244, [%r1518], %r314;
$L__BB49_211:
	ld.param.u32 	%r2111, [_ZN3cub18CUB_300001_SM_10006detail10radix_sort29DeviceRadixSortOnesweepKernelINS1_5radix10policy_hubIiiyE10Policy1000ELNS0_9SortOrderE0EiiyiiNS1_21identity_decomposer_tEEEvPT5_SB_PT3_PKSC_PT1_PKSG_PT2_PKSK_T4_iiT6__param_9];
	shfl.sync.idx.b32	%r1544|%p136, %r2244, %r313, 31, -1;
	add.s32 	%r317, %r314, %r1544;
	shr.u32 	%r1545, %r2212, %r2111;
	and.b32  	%r1541, %r1545, %r221;
	mov.b32 	%r1521, 1;
	// begin inline asm
	{
    .reg .pred p;
    and.b32 %r1519, %r1541, %r1521;    setp.ne.u32 p, %r1519, 0;
    vote.ballot.sync.b32 %r1519, p, 0xffffffff;
    @!p not.b32 %r1519, %r1519;
}

	// end inline asm
	mov.b32 	%r1524, 2;
	// begin inline asm
	{
    .reg .pred p;
    and.b32 %r1522, %r1541, %r1524;    setp.ne.u32 p, %r1522, 0;
    vote.ballot.sync.b32 %r1522, p, 0xffffffff;
    @!p not.b32 %r1522, %r1522;
}

	// end inline asm
	and.b32  	%r1546, %r1522, %r1519;
	mov.b32 	%r1527, 4;
	// begin inline asm
	{
    .reg .pred p;
    and.b32 %r1525, %r1541, %r1527;    setp.ne.u32 p, %r1525, 0;
    vote.ballot.sync.b32 %r1525, p, 0xffffffff;
    @!p not.b32 %r1525, %r1525;
}

	// end inline asm
	and.b32  	%r1547, %r1525, %r1546;
	mov.b32 	%r1530, 8;
	// begin inline asm
	{
    .reg .pred p;
    and.b32 %r1528, %r1541, %r1530;    setp.ne.u32 p, %r1528, 0;
    vote.ballot.sync.b32 %r1528, p, 0xffffffff;
    @!p not.b32 %r1528, %r1528;
}

	// end inline asm
	and.b32  	%r1548, %r1528, %r1547;
	mov.b32 	%r1533, 16;
	// begin inline asm
	{
    .reg .pred p;
    and.b32 %r1531, %r1541, %r1533;    setp.ne.u32 p, %r1531, 0;
    vote.ballot.sync.b32 %r1531, p, 0xffffffff;
    @!p not.b32 %r1531, %r1531;
}

	// end inline asm
	and.b32  	%r1549, %r1531, %r1548;
	mov.b32 	%r1536, 32;
	// begin inline asm
	{
    .reg .pred p;
    and.b32 %r1534, %r1541, %r1536;    setp.ne.u32 p, %r1534, 0;
    vote.ballot.sync.b32 %r1534, p, 0xffffffff;
    @!p not.b32 %r1534, %r1534;
}

	// end inline asm
	and.b32  	%r1550, %r1534, %r1549;
	mov.b32 	%r1539, 64;
	// begin inline asm
	{
    .reg .pred p;
    and.b32 %r1537, %r1541, %r1539;    setp.ne.u32 p, %r1537, 0;
    vote.ballot.sync.b32 %r1537, p, 0xffffffff;
    @!p not.b32 %r1537, %r1537;
}

	// end inline asm
	and.b32  	%r1551, %r1537, %r1550;
	mov.b32 	%r1542, 128;
	// begin inline asm
	{
    .reg .pred p;
    and.b32 %r1540, %r1541, %r1542;    setp.ne.u32 p, %r1540, 0;
    vote.ballot.sync.b32 %r1540, p, 0xffffffff;
    @!p not.b32 %r1540, %r1540;
}

	// end inline asm
	and.b32  	%r1552, %r1540, %r1551;
	clz.b32 	%r1553, %r1552;
	sub.s32 	%r319, 31, %r1553;
	and.b32  	%r1554, %r878, %r1552;
	popc.b32 	%r320, %r1554;
	setp.ne.s32 	%p137, %r443, %r319;
	mov.b32 	%r2245, 0;
	@%p137 bra 	$L__BB49_213;
	shl.b32 	%r1559, %r1541, 2;
	add.s32 	%r1560, %r219, %r1559;
	atom.shared.add.u32 	%r2245, [%r1560], %r320;
$L__BB49_213:
	setp.gt.u32 	%p138, %r1, 255;
	shfl.sync.idx.b32	%r1561|%p139, %r2245, %r319, 31, -1;
	add.s32 	%r1562, %r320, %r1561;
	bar.sync 	0;
	shl.b32 	%r1563, %r227, 2;
	add.s32 	%r323, %r783, %r1563;
	st.shared.u32 	[%r323+-4], %r2228;
	shl.b32 	%r1565, %r233, 2;
	add.s32 	%r324, %r783, %r1565;
	st.shared.u32 	[%r324+-4], %r2227;
	shl.b32 	%r1566, %r239, 2;
	add.s32 	%r325, %r783, %r1566;
	st.shared.u32 	[%r325+-4], %r2226;
	shl.b32 	%r1567, %r245, 2;
	add.s32 	%r326, %r783, %r1567;
	st.shared.u32 	[%r326+-4], %r2225;
	shl.b32 	%r1568, %r251, 2;
	add.s32 	%r327, %r783, %r1568;
	st.shared.u32 	[%r327+-4], %r2224;
	shl.b32 	%r1569, %r257, 2;
	add.s32 	%r328, %r783, %r1569;
	st.shared.u32 	[%r328+-4], %r2223;
	shl.b32 	%r1570, %r263, 2;
	add.s32 	%r329, %r783, %r1570;
	st.shared.u32 	[%r329+-4], %r2222;
	shl.b32 	%r1571, %r269, 2;
	add.s32 	%r330, %r783, %r1571;
	st.shared.u32 	[%r330+-4], %r2221;
	shl.b32 	%r1572, %r275, 2;
	add.s32 	%r331, %r783, %r1572;
	st.shared.u32 	[%r331+-4], %r2220;
	shl.b32 	%r1573, %r281, 2;
	add.s32 	%r332, %r783, %r1573;
	st.shared.u32 	[%r332+-4], %r2219;
	shl.b32 	%r1574, %r287, 2;
	add.s32 	%r333, %r783, %r1574;
	st.shared.u32 	[%r333+-4], %r2218;
	shl.b32 	%r1575, %r293, 2;
	add.s32 	%r334, %r783, %r1575;
	st.shared.u32 	[%r334+-4], %r2217;
	shl.b32 	%r1576, %r299, 2;
	add.s32 	%r335, %r783, %r1576;
	st.shared.u32 	[%r335+-4], %r2216;
	shl.b32 	%r1577, %r305, 2;
	add.s32 	%r336, %r783, %r1577;
	st.shared.u32 	[%r336+-4], %r2215;
	shl.b32 	%r1578, %r311, 2;
	add.s32 	%r337, %r783, %r1578;
	st.shared.u32 	[%r337+-4], %r2214;
	shl.b32 	%r1579, %r317, 2;
	add.s32 	%r338, %r783, %r1579;
	st.shared.u32 	[%r338+-4], %r2213;
	shl.b32 	%r1580, %r1562, 2;
	add.s32 	%r339, %r783, %r1580;
	st.shared.u32 	[%r339+-4], %r2212;
	shl.b32 	%r1581, %r1, 3;
	add.s32 	%r1582, %r783, %r1581;
	add.s32 	%r340, %r1582, 26112;
	@%p138 bra 	$L__BB49_221;
	ld.param.u64 	%rd437, [_ZN3cub18CUB_300001_SM_10006detail10radix_sort29DeviceRadixSortOnesweepKernelINS1_5radix10policy_hubIiiyE10Policy1000ELNS0_9SortOrderE0EiiyiiNS1_21identity_decomposer_tEEEvPT5_SB_PT3_PKSC_PT1_PKSG_PT2_PKSK_T4_iiT6__param_3];
	cvta.to.global.u64 	%rd93, %rd437;
	shl.b64 	%rd94, %rd9, 3;
	add.s64 	%rd95, %rd93, %rd94;
	ld.global.u64 	%rd96, [%rd95];
	cvt.s64.s32 	%rd97, %r218;
	sub.s64 	%rd456, %rd96, %rd97;
	st.shared.u64 	[%r340], %rd456;
	setp.lt.s32 	%p140, %r3, 1;
	mov.u32 	%r2249, %r2174;
	@%p140 bra 	$L__BB49_220;
	mov.b32 	%r2247, -1;
	mov.u32 	%r2246, %r3;
	mov.u32 	%r2249, %r2174;
$L__BB49_216:
	ld.param.u64 	%rd430, [_ZN3cub18CUB_300001_SM_10006detail10radix_sort29DeviceRadixSortOnesweepKernelINS1_5radix10policy_hubIiiyE10Policy1000ELNS0_9SortOrderE0EiiyiiNS1_21identity_decomposer_tEEEvPT5_SB_PT3_PKSC_PT1_PKSG_PT2_PKSK_T4_iiT6__param_0];
	add.s32 	%r344, %r2246, -1;
	shl.b32 	%r1584, %r344, 8;
	add.s32 	%r1585, %r1584, %r1;
	cvta.to.global.u64 	%rd98, %rd430;
	mul.wide.s32 	%rd99, %r1585, 4;
	add.s64 	%rd19, %rd98, %rd99;
$L__BB49_217:
	membar.cta;
	ld.volatile.global.u32 	%r345, [%rd19];
	setp.eq.s32 	%p141, %r345, 0;
	@%p141 bra 	$L__BB49_217;
	and.b32  	%r1586, %r345, 1073741823;
	add.s32 	%r2249, %r1586, %r2249;
	setp.gt.s32 	%p142, %r345, -1;
	vote.sync.ballot.b32 	%r2247, %p142, %r2247;
	setp.gt.u32 	%p144, %r2246, 1;
	and.pred  	%p145, %p142, %p144;
	mov.u32 	%r2246, %r344;
	@%p145 bra 	$L__BB49_216;
	ld.shared.u64 	%rd456, [%r340];
$L__BB49_220:
	ld.param.u64 	%rd431, [_ZN3cub18CUB_300001_SM_10006detail10radix_sort29DeviceRadixSortOnesweepKernelINS1_5radix10policy_hubIiiyE10Policy1000ELNS0_9SortOrderE0EiiyiiNS1_21identity_decomposer_tEEEvPT5_SB_PT3_PKSC_PT1_PKSG_PT2_PKSK_T4_iiT6__param_0];
	or.b32  	%r1587, %r2249, -2147483648;
	cvta.to.global.u64 	%rd100, %rd431;
	shl.b32 	%r1588, %r3, 8;
	add.s32 	%r1589, %r1588, %r1;
	mul.wide.s32 	%rd101, %r1589, 4;
	add.s64 	%rd102, %rd100, %rd101;
	st.volatile.global.u32 	[%rd102], %r1587;
	sub.s32 	%r1590, %r2249, %r2174;
	cvt.s64.s32 	%rd103, %r1590;
	add.s64 	%rd104, %rd456, %rd103;
	st.shared.u64 	[%r340], %rd104;
$L__BB49_221:
	ld.param.u32 	%r2087, [_ZN3cub18CUB_300001_SM_10006detail10radix_sort29DeviceRadixSortOnesweepKernelINS1_5radix10policy_hubIiiyE10Policy1000ELNS0_9SortOrderE0EiiyiiNS1_21identity_decomposer_tEEEvPT5_SB_PT3_PKSC_PT1_PKSG_PT2_PKSK_T4_iiT6__param_8];
	ld.param.u64 	%rd434, [_ZN3cub18CUB_300001_SM_10006detail10radix_sort29DeviceRadixSortOnesweepKernelINS1_5radix10policy_hubIiiyE10Policy1000ELNS0_9SortOrderE0EiiyiiNS1_21identity_decomposer_tEEEvPT5_SB_PT3_PKSC_PT1_PKSG_PT2_PKSK_T4_iiT6__param_2];
	setp.gt.u32 	%p146, %r1, 255;
	mad.lo.s32 	%r349, %r3, 6528, 6528;
	setp.lt.s32 	%p147, %r349, %r2087;
	setp.eq.s64 	%p148, %rd434, 0;
	or.pred  	%p149, %p148, %p147;
	or.pred  	%p150, %p146, %p149;
	@%p150 bra 	$L__BB49_223;
	ld.param.u64 	%rd435, [_ZN3cub18CUB_300001_SM_10006detail10radix_sort29DeviceRadixSortOnesweepKernelINS1_5radix10policy_hubIiiyE10Policy1000ELNS0_9SortOrderE0EiiyiiNS1_21identity_decomposer_tEEEvPT5_SB_PT3_PKSC_PT1_PKSG_PT2_PKSK_T4_iiT6__param_2];
	ld.shared.u64 	%rd105, [%r340];
	cvt.s64.s32 	%rd106, %r2174;
	cvt.s64.s32 	%rd107, %r218;
	add.s64 	%rd108, %rd107, %rd106;
	add.s64 	%rd109, %rd108, %rd105;
	cvta.to.global.u64 	%rd110, %rd435;
	shl.b64 	%rd111, %rd9, 3;
	add.s64 	%rd112, %rd110, %rd111;
	st.global.u64 	[%rd112], %rd109;
$L__BB49_223:
	ld.param.u32 	%r2088, [_ZN3cub18CUB_300001_SM_10006detail10radix_sort29DeviceRadixSortOnesweepKernelINS1_5radix10policy_hubIiiyE10Policy1000ELNS0_9SortOrderE0EiiyiiNS1_21identity_decomposer_tEEEvPT5_SB_PT3_PKSC_PT1_PKSG_PT2_PKSK_T4_iiT6__param_8];
	ld.param.u64 	%rd438, [_ZN3cub18CUB_300001_SM_10006detail10radix_sort29DeviceRadixSortOnesweepKernelINS1_5radix10policy_hubIiiyE10Policy1000ELNS0_9SortOrderE0EiiyiiNS1_21identity_decomposer_tEEEvPT5_SB_PT3_PKSC_PT1_PKSG_PT2_PKSK_T4_iiT6__param_4];
	cvta.to.global.u64 	%rd22, %rd438;
	shl.b32 	%r1591, %r1, 2;
	add.s32 	%r350, %r783, %r1591;
	setp.gt.s32 	%p151, %r349, %r2088;
	bar.sync 	0;
	@%p151 bra 	$L__BB49_225;
	ld.param.u32 	%r2112, [_ZN3cub18CUB_300001_SM_10006detail10radix_sort29DeviceRadixSortOnesweepKernelINS1_5radix10policy_hubIiiyE10Policy1000ELNS0_9SortOrderE0EiiyiiNS1_21identity_decomposer_tEEEvPT5_SB_PT3_PKSC_PT1_PKSG_PT2_PKSK_T4_iiT6__param_9];
	ld.shared.u32 	%r1593, [%r350];
	shr.u32 	%r1594, %r1593, %r2112;
	and.b32  	%r1595, %r1594, %r221;
	shl.b32 	%r1596, %r1595, 3;
	add.s32 	%r1598, %r783, 26112;
	add.s32 	%r1599, %r1598, %r1596;
	ld.shared.u64 	%rd113, [%r1599];
	add.s64 	%rd114, %rd113, %rd9;
	xor.b32  	%r1600, %r1593, -2147483648;
	shl.b64 	%rd115, %rd114, 2;
	add.s64 	%rd116, %rd22, %rd115;
	st.global.u32 	[%rd116], %r1600;
	bar.warp.sync 	-1;
	ld.shared.u32 	%r1601, [%r350+1536];
	shr.u32 	%r1602, %r1601, %r2112;
	and.b32  	%r1603, %r1602, %r221;
	shl.b32 	%r1604, %r1603, 3;
	add.s32 	%r1605, %r1598, %r1604;
	ld.shared.u64 	%rd117, [%r1605];
	add.s64 	%rd118, %rd117, %rd9;
	xor.b32  	%r1606, %r1601, -2147483648;
	shl.b64 	%rd119, %rd118, 2;
	add.s64 	%rd120, %rd22, %rd119;
	st.global.u32 	[%rd120+1536], %r1606;
	bar.warp.sync 	-1;
	ld.shared.u32 	%r1607, [%r350+3072];
	shr.u32 	%r1608, %r1607, %r2112;
	and.b32  	%r1609, %r1608, %r221;
	shl.b32 	%r1610, %r1609, 3;
	add.s32 	%r1611, %r1598, %r1610;
	ld.shared.u64 	%rd121, [%r1611];
	add.s64 	%rd122, %rd121, %rd9;
	xor.b32  	%r1612, %r1607, -2147483648;
	shl.b64 	%rd123, %rd122, 2;
	add.s64 	%rd124, %rd22, %rd123;
	st.global.u32 	[%rd124+3072], %r1612;
	bar.warp.sync 	-1;
	ld.shared.u32 	%r1613, [%r350+4608];
	shr.u32 	%r1614, %r1613, %r2112;
	and.b32  	%r1615, %r1614, %r221;
	shl.b32 	%r1616, %r1615, 3;
	add.s32 	%r1617, %r1598, %r1616;
	ld.shared.u64 	%rd125, [%r1617];
	add.s64 	%rd126, %rd125, %rd9;
	xor.b32  	%r1618, %r1613, -2147483648;
	shl.b64 	%rd127, %rd126, 2;
	add.s64 	%rd128, %rd22, %rd127;
	st.global.u32 	[%rd128+4608], %r1618;
	bar.warp.sync 	-1;
	ld.shared.u32 	%r1619, [%r350+6144];
	shr.u32 	%r1620, %r1619, %r2112;
	and.b32  	%r1621, %r1620, %r221;
	shl.b32 	%r1622, %r1621, 3;
	add.s32 	%r1623, %r1598, %r1622;
	ld.shared.u64 	%rd129, [%r1623];
	add.s64 	%rd130, %rd129, %rd9;
	xor.b32  	%r1624, %r1619, -2147483648;
	shl.b64 	%rd131, %rd130, 2;
	add.s64 	%rd132, %rd22, %rd131;
	st.global.u32 	[%rd132+6144], %r1624;
	bar.warp.sync 	-1;
	ld.shared.u32 	%r1625, [%r350+7680];
	shr.u32 	%r1626, %r1625, %r2112;
	and.b32  	%r1627, %r1626, %r221;
	shl.b32 	%r1628, %r1627, 3;
	add.s32 	%r1629, %r1598, %r1628;
	ld.shared.u64 	%rd133, [%r1629];
	add.s64 	%rd134, %rd133, %rd9;
	xor.b32  	%r1630, %r1625, -2147483648;
	shl.b64 	%rd135, %rd134, 2;
	add.s64 	%rd136, %rd22, %rd135;
	st.global.u32 	[%rd136+7680], %r1630;
	bar.warp.sync 	-1;
	ld.shared.u32 	%r1631, [%r350+9216];
	shr.u32 	%r1632, %r1631, %r2112;
	and.b32  	%r1633, %r1632, %r221;
	shl.b32 	%r1634, %r1633, 3;
	add.s32 	%r1635, %r1598, %r1634;
	ld.shared.u64 	%rd137, [%r1635];
	add.s64 	%rd138, %rd137, %rd9;
	xor.b32  	%r1636, %r1631, -2147483648;
	shl.b64 	%rd139, %rd138, 2;
	add.s64 	%rd140, %rd22, %rd139;
	st.global.u32 	[%rd140+9216], %r1636;
	bar.warp.sync 	-1;
	ld.shared.u32 	%r1637, [%r350+10752];
	shr.u32 	%r1638, %r1637, %r2112;
	and.b32  	%r1639, %r1638, %r221;
	shl.b32 	%r1640, %r1639, 3;
	add.s32 	%r1641, %r1598, %r1640;
	ld.shared.u64 	%rd141, [%r1641];
	add.s64 	%rd142, %rd141, %rd9;
	xor.b32  	%r1642, %r1637, -2147483648;
	shl.b64 	%rd143, %rd142, 2;
	add.s64 	%rd144, %rd22, %rd143;
	st.global.u32 	[%rd144+10752], %r1642;
	bar.warp.sync 	-1;
	ld.shared.u32 	%r1643, [%r350+12288];
	shr.u32 	%r1644, %r1643, %r2112;
	and.b32  	%r1645, %r1644, %r221;
	shl.b32 	%r1646, %r1645, 3;
	add.s32 	%r1647, %r1598, %r1646;
	ld.shared.u64 	%rd145, [%r1647];
	add.s64 	%rd146, %rd145, %rd9;
	xor.b32  	%r1648, %r1643, -2147483648;
	shl.b64 	%rd147, %rd146, 2;
	add.s64 	%rd148, %rd22, %rd147;
	st.global.u32 	[%rd148+12288], %r1648;
	bar.warp.sync 	-1;
	ld.shared.u32 	%r1649, [%r350+13824];
	shr.u32 	%r1650, %r1649, %r2112;
	and.b32  	%r1651, %r1650, %r221;
	shl.b32 	%r1652, %r1651, 3;
	add.s32 	%r1653, %r1598, %r1652;
	ld.shared.u64 	%rd149, [%r1653];
	add.s64 	%rd150, %rd149, %rd9;
	xor.b32  	%r1654, %r1649, -2147483648;
	shl.b64 	%rd151, %rd150, 2;
	add.s64 	%rd152, %rd22, %rd151;
	st.global.u32 	[%rd152+13824], %r1654;
	bar.warp.sync 	-1;
	ld.shared.u32 	%r1655, [%r350+15360];
	shr.u32 	%r1656, %r1655, %r2112;
	and.b32  	%r1657, %r1656, %r221;
	shl.b32 	%r1658, %r1657, 3;
	add.s32 	%r1659, %r1598, %r1658;
	ld.shared.u64 	%rd153, [%r1659];
	add.s64 	%rd154, %rd153, %rd9;
	xor.b32  	%r1660, %r1655, -2147483648;
	shl.b64 	%rd155, %rd154, 2;
	add.s64 	%rd156, %rd22, %rd155;
	st.global.u32 	[%rd156+15360], %r1660;
	bar.warp.sync 	-1;
	ld.shared.u32 	%r1661, [%r350+16896];
	shr.u32 	%r1662, %r1661, %r2112;
	and.b32  	%r1663, %r1662, %r221;
	shl.b32 	%r1664, %r1663, 3;
	add.s32 	%r1665, %r1598, %r1664;
	ld.shared.u64 	%rd157, [%r1665];
	add.s64 	%rd158, %rd157, %rd9;
	xor.b32  	%r1666, %r1661, -2147483648;
	shl.b64 	%rd159, %rd158, 2;
	add.s64 	%rd160, %rd22, %rd159;
	st.global.u32 	[%rd160+16896], %r1666;
	bar.warp.sync 	-1;
	ld.shared.u32 	%r1667, [%r350+18432];
	shr.u32 	%r1668, %r1667, %r2112;
	and.b32  	%r1669, %r1668, %r221;
	shl.b32 	%r1670, %r1669, 3;
	add.s32 	%r1671, %r1598, %r1670;
	ld.shared.u64 	%rd161, [%r1671];
	add.s64 	%rd162, %rd161, %rd9;
	xor.b32  	%r1672, %r1667, -2147483648;
	shl.b64 	%rd163, %rd162, 2;
	add.s64 	%rd164, %rd22, %rd163;
	st.global.u32 	[%rd164+18432], %r1672;
	bar.warp.sync 	-1;
	ld.shared.u32 	%r1673, [%r350+19968];
	shr.u32 	%r1674, %r1673, %r2112;
	and.b32  	%r1675, %r1674, %r221;
	shl.b32 	%r1676, %r1675, 3;
	add.s32 	%r1677, %r1598, %r1676;
	ld.shared.u64 	%rd165, [%r1677];
	add.s64 	%rd166, %rd165, %rd9;
	xor.b32  	%r1678, %r1673, -2147483648;
	shl.b64 	%rd167, %rd166, 2;
	add.s64 	%rd168, %rd22, %rd167;
	st.global.u32 	[%rd168+19968], %r1678;
	bar.warp.sync 	-1;
	ld.shared.u32 	%r1679, [%r350+21504];
	shr.u32 	%r1680, %r1679, %r2112;
	and.b32  	%r1681, %r1680, %r221;
	shl.b32 	%r1682, %r1681, 3;
	add.s32 	%r1683, %r1598, %r1682;
	ld.shared.u64 	%rd169, [%r1683];
	add.s64 	%rd170, %rd169, %rd9;
	xor.b32  	%r1684, %r1679, -2147483648;
	shl.b64 	%rd171, %rd170, 2;
	add.s64 	%rd172, %rd22, %rd171;
	st.global.u32 	[%rd172+21504], %r1684;
	bar.warp.sync 	-1;
	ld.shared.u32 	%r1685, [%r350+23040];
	shr.u32 	%r1686, %r1685, %r2112;
	and.b32  	%r1687, %r1686, %r221;
	shl.b32 	%r1688, %r1687, 3;
	add.s32 	%r1689, %r1598, %r1688;
	ld.shared.u64 	%rd173, [%r1689];
	add.s64 	%rd174, %rd173, %rd9;
	xor.b32  	%r1690, %r1685, -2147483648;
	shl.b64 	%rd175, %rd174, 2;
	add.s64 	%rd176, %rd22, %rd175;
	st.global.u32 	[%rd176+23040], %r1690;
	bar.warp.sync 	-1;
	ld.shared.u32 	%r1691, [%r350+24576];
	shr.u32 	%r1692, %r1691, %r2112;
	and.b32  	%r1693, %r1692, %r221;
	shl.b32 	%r1694, %r1693, 3;
	add.s32 	%r1695, %r1598, %r1694;
	ld.shared.u64 	%rd177, [%r1695];
	add.s64 	%rd178, %rd177, %rd9;
	xor.b32  	%r1696, %r1691, -2147483648;
	shl.b64 	%rd179, %rd178, 2;
	add.s64 	%rd180, %rd22, %rd179;
	st.global.u32 	[%rd180+24576], %r1696;
	bar.warp.sync 	-1;
	bra.uni 	$L__BB49_260;
$L__BB49_225:
	ld.param.u32 	%r2089, [_ZN3cub18CUB_300001_SM_10006detail10radix_sort29DeviceRadixSortOnesweepKernelINS1_5radix10policy_hubIiiyE10Policy1000ELNS0_9SortOrderE0EiiyiiNS1_21identity_decomposer_tEEEvPT5_SB_PT3_PKSC_PT1_PKSG_PT2_PKSK_T4_iiT6__param_8];
	mad.lo.s32 	%r351, %r3, -6528, %r2089;
	setp.ge.s32 	%p152, %r1, %r351;
	@%p152 bra 	$L__BB49_227;
	ld.param.u32 	%r2113, [_ZN3cub18CUB_300001_SM_10006detail10radix_sort29DeviceRadixSortOnesweepKernelINS1_5radix10policy_hubIiiyE10Policy1000ELNS0_9SortOrderE0EiiyiiNS1_21identity_decomposer_tEEEvPT5_SB_PT3_PKSC_PT1_PKSG_PT2_PKSK_T4_iiT6__param_9];
	ld.shared.u32 	%r1697, [%r350];
	shr.u32 	%r1698, %r1697, %r2113;
	and.b32  	%r1699, %r1698, %r221;
	shl.b32 	%r1700, %r1699, 3;
	add.s32 	%r1702, %r783, %r1700;
	ld.shared.u64 	%rd181, [%r1702+26112];
	xor.b32  	%r1703, %r1697, -2147483648;
	add.s64 	%rd182, %rd181, %rd9;
	shl.b64 	%rd183, %rd182, 2;
	add.s64 	%rd184, %rd22, %rd183;
	st.global.u32 	[%rd184], %r1703;
$L__BB49_227:
	bar.warp.sync 	-1;
	add.s32 	%r1704, %r1, 384;
	setp.ge.s32 	%p153, %r1704, %r351;
	@%p153 bra 	$L__BB49_229;
	ld.param.u32 	%r2114, [_ZN3cub18CUB_300001_SM_10006detail10radix_sort29DeviceRadixSortOnesweepKernelINS1_5radix10policy_hubIiiyE10Policy1000ELNS0_9SortOrderE0EiiyiiNS1_21identity_decomposer_tEEEvPT5_SB_PT3_PKSC_PT1_PKSG_PT2_PKSK_T4_iiT6__param_9];
	ld.shared.u32 	%r1705, [%r350+1536];
	shr.u32 	%r1706, %r1705, %r2114;
	and.b32  	%r1707, %r1706, %r221;
	shl.b32 	%r1708, %r1707, 3;
	add.s32 	%r1710, %r783, %r1708;
	ld.shared.u64 	%rd185, [%r1710+26112];
	xor.b32  	%r1711, %r1705, -2147483648;
	add.s64 	%rd186, %rd185, %rd9;
	shl.b64 	%rd187, %rd186, 2;
	add.s64 	%rd188, %rd22, %rd187;
	st.global.u32 	[%rd188+1536], %r1711;
$L__BB49_229:
	bar.warp.sync 	-1;
	add.s32 	%r1712, %r1, 768;
	setp.ge.s32 	%p154, %r1712, %r351;
	@%p154 bra 	$L__BB49_231;
	ld.param.u32 	%r2115, [_ZN3cub18CUB_300001_SM_10006detail10radix_sort29DeviceRadixSortOnesweepKernelINS1_5radix10policy_hubIiiyE10Policy1000ELNS0_9SortOrderE0EiiyiiNS1_21identity_decomposer_tEEEvPT5_SB_PT3_PKSC_PT1_PKSG_PT2_PKSK_T4_iiT6__param_9];
	ld.shared.u32 	%r1713, [%r350+3072];
	shr.u32 	%r1714, %r1713, %r2115;
	and.b32  	%r1715, %r1714, %r221;
	shl.b32 	%r1716, %r1715, 3;
	add.s32 	%r1718, %r783, %r1716;
	ld.shared.u64 	%rd189, [%r1718+26112];
	xor.b32  	%r1719, %r1713, -2147483648;
	add.s64 	%rd190, %rd189, %rd9;
	shl.b64 	%rd191, %rd190, 2;
	add.s64 	%rd192, %rd22, %rd191;
	st.global.u32 	[%rd192+3072], %r1719;
$L__BB49_231:
	bar.warp.sync 	-1;
	add.s32 	%r1720, %r1, 1152;
	setp.ge.s32 	%p155, %r1720, %r351;
	@%p155 bra 	$L__BB49_233;
	ld.param.u32 	%r2116, [_ZN3cub18CUB_300001_SM_10006detail10radix_sort29DeviceRadixSortOnesweepKernelINS1_5radix10policy_hubIiiyE10Policy1000ELNS0_9SortOrderE0EiiyiiNS1_21identity_decomposer_tEEEvPT5_SB_PT3_PKSC_PT1_PKSG_PT2_PKSK_T4_iiT6__param_9];
	ld.shared.u32 	%r1721, [%r350+4608];
	shr.u32 	%r1722, %r1721, %r2116;
	and.b32  	%r1723, %r1722, %r221;
	shl.b32 	%r1724, %r1723, 3;
	add.s32 	%r1726, %r783, %r1724;
	ld.shared.u64 	%rd193, [%r1726+26112];
	xor.b32  	%r1727, %r1721, -2147483648;
	add.s64 	%rd194, %rd193, %rd9;
	shl.b64 	%rd195, %rd194, 2;
	add.s64 	%rd196, %rd22, %rd195;
	st.global.u32 	[%rd196+4608], %r1727;
$L__BB49_233:
	bar.warp.sync 	-1;
	add.s32 	%r1728, %r1, 1536;
	setp.ge.s32 	%p156, %r1728, %r351;
	@%p156 bra 	$L__BB49_235;
	ld.param.u32 	%r2117, [_ZN3cub18CUB_300001_SM_10006detail10radix_sort29DeviceRadixSortOnesweepKernelINS1_5radix10policy_hubIiiyE10Policy1000ELNS0_9SortOrderE0EiiyiiNS1_21identity_decomposer_tEEEvPT5_SB_PT3_PKSC_PT1_PKSG_PT2_PKSK_T4_iiT6__param_9];
	ld.shared.u32 	%r1729, [%r350+6144];
	shr.u32 	%r1730, %r1729, %r2117;
	and.b32  	%r1731, %r1730, %r221;
	shl.b32 	%r1732, %r1731, 3;
	add.s32 	%r1734, %r783, %r1732;
	ld.shared.u64 	%rd197, [%r1734+26112];
	xor.b32  	%r1735, %r1729, -2147483648;
	add.s64 	%rd198, %rd197, %rd9;
	shl.b64 	%rd199, %rd198, 2;
	add.s64 	%rd200, %rd22, %rd199;
	st.global.u32 	[%rd200+6144], %r1735;
$L__BB49_235:
	bar.warp.sync 	-1;
	add.s32 	%r1736, %r1, 1920;
	setp.ge.s32 	%p157, %r1736, %r351;
	@%p157 bra 	$L__BB49_237;
	ld.param.u32 	%r2118, [_ZN3cub18CUB_300001_SM_10006detail10radix_sort29DeviceRadixSortOnesweepKernelINS1_5radix10policy_hubIiiyE10Policy1000ELNS0_9SortOrderE0EiiyiiNS1_21identity_decomposer_tEEEvPT5_SB_PT3_PKSC_PT1_PKSG_PT2_PKSK_T4_iiT6__param_9];
	ld.shared.u32 	%r1737, [%r350+7680];
	shr.u32 	%r1738, %r1737, %r2118;
	and.b32  	%r1739, %r1738, %r221;
	shl.b32 	%r1740, %r1739, 3;
	add.s32 	%r1742, %r783, %r1740;
	ld.shared.u64 	%rd201, [%r1742+26112];
	xor.b32  	%r1743, %r1737, -2147483648;
	add.s64 	%rd202, %rd201, %rd9;
	shl.b64 	%rd203, %rd202, 2;
	add.s64 	%rd204, %rd22, %rd203;
	st.global.u32 	[%rd204+7680], %r1743;
$L__BB49_237:
	bar.warp.sync 	-1;
	add.s32 	%r1744, %r1, 2304;
	setp.ge.s32 	%p158, %r1744, %r351;
	@%p158 bra 	$L__BB49_239;
	ld.param.u32 	%r2119, [_ZN3cub18CUB_300001_SM_10006detail10radix_sort29DeviceRadixSortOnesweepKernelINS1_5radix10policy_hubIiiyE10Policy1000ELNS0_9SortOrderE0EiiyiiNS1_21identity_decomposer_tEEEvPT5_SB_PT3_PKSC_PT1_PKSG_PT2_PKSK_T4_iiT6__param_9];
	ld.shared.u32 	%r1745, [%r350+9216];
	shr.u32 	%r1746, %r1745, %r2119;
	and.b32  	%r1747, %r1746, %r221;
	shl.b32 	%r1748, %r1747, 3;
	add.s32 	%r1750, %r783, %r1748;
	ld.shared.u64 	%rd205, [%r1750+26112];
	xor.b32  	%r1751, %r1745, -2147483648;
	add.s64 	%rd206, %rd205, %rd9;
	shl.b64 	%rd207, %rd206, 2;
	add.s64 	%rd208, %rd22, %rd207;
	st.global.u32 	[%rd208+9216], %r1751;
$L__BB49_239:
	bar.warp.sync 	-1;
	add.s32 	%r1752, %r1, 2688;
	setp.ge.s32 	%p159, %r1752, %r351;
	@%p159 bra 	$L__BB49_241;
	ld.param.u32 	%r2120, [_ZN3cub18CUB_300001_SM_10006detail10radix_sort29DeviceRadixSortOnesweepKernelINS1_5radix10policy_hubIiiyE10Policy1000ELNS0_9SortOrderE0EiiyiiNS1_21identity_decomposer_tEEEvPT5_SB_PT3_PKSC_PT1_PKSG_PT2_PKSK_T4_iiT6__param_9];
	ld.shared.u32 	%r1753, [%r350+10752];
	shr.u32 	%r1754, %r1753, %r2120;
	and.b32  	%r1755, %r1754, %r221;
	shl.b32 	%r1756, %r1755, 3;
	add.s32 	%r1758, %r783, %r1756;
	ld.shared.u64 	%rd209, [%r1758+26112];
	xor.b32  	%r1759, %r1753, -2147483648;
	add.s64 	%rd210, %rd209, %rd9;
	shl.b64 	%rd211, %rd210, 2;
	add.s64 	%rd212, %rd22, %rd211;
	st.global.u32 	[%rd212+10752], %r1759;
$L__BB49_241:
	bar.warp.sync 	-1;
	or.b32  	%r1760, %r1, 3072;
	setp.ge.s32 	%p160, %r1760, %r351;
	@%p160 bra 	$L__BB49_243;
	ld.param.u32 	%r2121, [_ZN3cub18CUB_300001_SM_10006detail10radix_sort29DeviceRadixSortOnesweepKernelINS1_5radix10policy_hubIiiyE10Policy1000ELNS0_9SortOrderE0EiiyiiNS1_21identity_decomposer_tEEEvPT5_SB_PT3_PKSC_PT1_PKSG_PT2_PKSK_T4_iiT6__param_9];
	ld.shared.u32 	%r1761, [%r350+12288];
	shr.u32 	%r1762, %r1761, %r2121;
	and.b32  	%r1763, %r1762, %r221;
	shl.b32 	%r1764, %r1763, 3;
	add.s32 	%r1766, %r783, %r1764;
	ld.shared.u64 	%rd213, [%r1766+26112];
	xor.b32  	%r1767, %r1761, -2147483648;
	add.s64 	%rd214, %rd213, %rd9;
	shl.b64 	%rd215, %rd214, 2;
	add.s64 	%rd216, %rd22, %rd215;
	st.global.u32 	[%rd216+12288], %r1767;
$L__BB49_243:
	bar.warp.sync 	-1;
	add.s32 	%r1768, %r1, 3456;
	setp.ge.s32 	%p161, %r1768, %r351;
	@%p161 bra 	$L__BB49_245;
	ld.param.u32 	%r2122, [_ZN3cub18CUB_300001_SM_10006detail10radix_sort29DeviceRadixSortOnesweepKernelINS1_5radix10policy_hubIiiyE10Policy1000ELNS0_9SortOrderE0EiiyiiNS1_21identity_decomposer_tEEEvPT5_SB_PT3_PKSC_PT1_PKSG_PT2_PKSK_T4_iiT6__param_9];
	ld.shared.u32 	%r1769, [%r350+13824];
	shr.u32 	%r1770, %r1769, %r2122;
	and.b32  	%r1771, %r1770, %r221;
	shl.b32 	%r1772, %r1771, 3;
	add.s32 	%r1774, %r783, %r1772;
	ld.shared.u64 	%rd217, [%r1774+26112];
	xor.b32  	%r1775, %r1769, -2147483648;
	add.s64 	%rd218, %rd217, %rd9;
	shl.b64 	%rd219, %rd218, 2;
	add.s64 	%rd220, %rd22, %rd219;
	st.global.u32 	[%rd220+13824], %r1775;
$L__BB49_245:
	bar.warp.sync 	-1;
	add.s32 	%r1776, %r1, 3840;
	setp.ge.s32 	%p162, %r1776, %r351;
	@%p162 bra 	$L__BB49_247;
	ld.param.u32 	%r2123, [_ZN3cub18CUB_300001_SM_10006detail10radix_sort29DeviceRadixSortOnesweepKernelINS1_5radix10policy_hubIiiyE10Policy1000ELNS0_9SortOrderE0EiiyiiNS1_21identity_decomposer_tEEEvPT5_SB_PT3_PKSC_PT1_PKSG_PT2_PKSK_T4_iiT6__param_9];
	ld.shared.u32 	%r1777, [%r350+15360];
	shr.u32 	%r1778, %r1777, %r2123;
	and.b32  	%r1779, %r1778, %r221;
	shl.b32 	%r1780, %r1779, 3;
	add.s32 	%r1782, %r783, %r1780;
	ld.shared.u64 	%rd221, [%r1782+26112];
	xor.b32  	%r1783, %r1777, -2147483648;
	add.s64 	%rd222, %rd221, %rd9;
	shl.b64 	%rd223, %rd222, 2;
	add.s64 	%rd224, %rd22, %rd223;
	st.global.u32 	[%rd224+15360], %r1783;
$L__BB49_247:
	bar.warp.sync 	-1;
	add.s32 	%r1784, %r1, 4224;
	setp.ge.s32 	%p163, %r1784, %r351;
	@%p163 bra 	$L__BB49_249;
	ld.param.u32 	%r2124, [_ZN3cub18CUB_300001_SM_10006detail10radix_sort29DeviceRadixSortOnesweepKernelINS1_5radix10policy_hubIiiyE10Policy1000ELNS0_9SortOrderE0EiiyiiNS1_21identity_decomposer_tEEEvPT5_SB_PT3_PKSC_PT1_PKSG_PT2_PKSK_T4_iiT6__param_9];
	ld.shared.u32 	%r1785, [%r350+16896];
	shr.u32 	%r1786, %r1785, %r2124;
	and.b32  	%r1787, %r1786, %r221;
	shl.b32 	%r1788, %r1787, 3;
	add.s32 	%r1790, %r783, %r1788;
	ld.shared.u64 	%rd225, [%r1790+26112];
	xor.b32  	%r1791, %r1785, -2147483648;
	add.s64 	%rd226, %rd225, %rd9;
	shl.b64 	%rd227, %rd226, 2;
	add.s64 	%rd228, %rd22, %rd227;
	st.global.u32 	[%rd228+16896], %r1791;
$L__BB49_249:
	bar.warp.sync 	-1;
	add.s32 	%r1792, %r1, 4608;
	setp.ge.s32 	%p164, %r1792, %r351;
	@%p164 bra 	$L__BB49_251;
	ld.param.u32 	%r2125, [_ZN3cub18CUB_300001_SM_10006detail10radix_sort29DeviceRadixSortOnesweepKernelINS1_5radix10policy_hubIiiyE10Policy1000ELNS0_9SortOrderE0EiiyiiNS1_21identity_decomposer_tEEEvPT5_SB_PT3_PKSC_PT1_PKSG_PT2_PKSK_T4_iiT6__param_9];
	ld.shared.u32 	%r1793, [%r350+18432];
	shr.u32 	%r1794, %r1793, %r2125;
	and.b32  	%r1795, %r1794, %r221;
	shl.b32 	%r1796, %r1795, 3;
	add.s32 	%r1798, %r783, %r1796;
	ld.shared.u64 	%rd229, [%r1798+26112];
	xor.b32  	%r1799, %r1793, -2147483648;
	add.s64 	%rd230, %rd229, %rd9;
	shl.b64 	%rd231, %rd230, 2;
	add.s64 	%rd232, %rd22, %rd231;
	st.global.u32 	[%rd232+18432], %r1799;
$L__BB49_251:
	bar.warp.sync 	-1;
	add.s32 	%r1800, %r1, 4992;
	setp.ge.s32 	%p165, %r1800, %r351;
	@%p165 bra 	$L__BB49_253;
	ld.param.u32 	%r2126, [_ZN3cub18CUB_300001_SM_10006detail10radix_sort29DeviceRadixSortOnesweepKernelINS1_5radix10policy_hubIiiyE10Policy1000ELNS0_9SortOrderE0EiiyiiNS1_21identity_decomposer_tEEEvPT5_SB_PT3_PKSC_PT1_PKSG_PT2_PKSK_T4_iiT6__param_9];
	ld.shared.u32 	%r1801, [%r350+19968];
	shr.u32 	%r1802, %r1801, %r2126;
	and.b32  	%r1803, %r1802, %r221;
	shl.b32 	%r1804, %r1803, 3;
	add.s32 	%r1806, %r783, %r1804;
	ld.shared.u64 	%rd233, [%r1806+26112];
	xor.b32  	%r1807, %r1801, -2147483648;
	add.s64 	%rd234, %rd233, %rd9;
	shl.b64 	%rd235, %rd234, 2;
	add.s64 	%rd236, %rd22, %rd235;
	st.global.u32 	[%rd236+19968], %r1807;
$L__BB49_253:
	bar.warp.sync 	-1;
	add.s32 	%r1808, %r1, 5376;
	setp.ge.s32 	%p166, %r1808, %r351;
	@%p166 bra 	$L__BB49_255;
	ld.param.u32 	%r2127, [_ZN3cub18CUB_300001_SM_10006detail10radix_sort29DeviceRadixSortOnesweepKernelINS1_5radix10policy_hubIiiyE10Policy1000ELNS0_9SortOrderE0EiiyiiNS1_21identity_decomposer_tEEEvPT5_SB_PT3_PKSC_PT1_PKSG_PT2_PKSK_T4_iiT6__param_9];
	ld.shared.u32 	%r1809, [%r350+21504];
	shr.u32 	%r1810, %r1809, %r2127;
	and.b32  	%r1811, %r1810, %r221;
	shl.b32 	%r1812, %r1811, 3;
	add.s32 	%r1814, %r783, %r1812;
	ld.shared.u64 	%rd237, [%r1814+26112];
	xor.b32  	%r1815, %r1809, -2147483648;
	add.s64 	%rd238, %rd237, %rd9;
	shl.b64 	%rd239, %rd238, 2;
	add.s64 	%rd240, %rd22, %rd239;
	st.global.u32 	[%rd240+21504], %r1815;
$L__BB49_255:
	bar.warp.sync 	-1;
	add.s32 	%r1816, %r1, 5760;
	setp.ge.s32 	%p167, %r1816, %r351;
	@%p167 bra 	$L__BB49_257;
	ld.param.u32 	%r2128, [_ZN3cub18CUB_300001_SM_10006detail10radix_sort29DeviceRadixSortOnesweepKernelINS1_5radix10policy_hubIiiyE10Policy1000ELNS0_9SortOrderE0EiiyiiNS1_21identity_decomposer_tEEEvPT5_SB_PT3_PKSC_PT1_PKSG_PT2_PKSK_T4_iiT6__param_9];
	ld.shared.u32 	%r1817, [%r350+23040];
	shr.u32 	%r1818, %r1817, %r2128;
	and.b32  	%r1819, %r1818, %r221;
	shl.b32 	%r1820, %r1819, 3;
	add.s32 	%r1822, %r783, %r1820;
	ld.shared.u64 	%rd241, [%r1822+26112];
	xor.b32  	%r1823, %r1817, -2147483648;
	add.s64 	%rd242, %rd241, %rd9;
	shl.b64 	%rd243, %rd242, 2;
	add.s64 	%rd244, %rd22, %rd243;
	st.global.u32 	[%rd244+23040], %r1823;
$L__BB49_257:
	bar.warp.sync 	-1;
	or.b32  	%r1824, %r1, 6144;
	setp.ge.s32 	%p168, %r1824, %r351;
	@%p168 bra 	$L__BB49_259;
	ld.param.u32 	%r2129, [_ZN3cub18CUB_300001_SM_10006detail10radix_sort29DeviceRadixSortOnesweepKernelINS1_5radix10policy_hubIiiyE10Policy1000ELNS0_9SortOrderE0EiiyiiNS1_21identity_decomposer_tEEEvPT5_SB_PT3_PKSC_PT1_PKSG_PT2_PKSK_T4_iiT6__param_9];
	ld.shared.u32 	%r1825, [%r350+24576];
	shr.u32 	%r1826, %r1825, %r2129;
	and.b32  	%r1827, %r1826, %r221;
	shl.b32 	%r1828, %r1827, 3;
	add.s32 	%r1830, %r783, %r1828;
	ld.shared.u64 	%rd245, [%r1830+26112];
	xor.b32  	%r1831, %r1825, -2147483648;
	add.s64 	%rd246, %rd245, %rd9;
	shl.b64 	%rd247, %rd246, 2;
	add.s64 	%rd248, %rd22, %rd247;
	st.global.u32 	[%rd248+24576], %r1831;
$L__BB49_259:
	bar.warp.sync 	-1;
$L__BB49_260:
	ld.param.u32 	%r2130, [_ZN3cub18CUB_300001_SM_10006detail10radix_sort29DeviceRadixSortOnesweepKernelINS1_5radix10policy_hubIiiyE10Policy1000ELNS0_9SortOrderE0EiiyiiNS1_21identity_decomposer_tEEEvPT5_SB_PT3_PKSC_PT1_PKSG_PT2_PKSK_T4_iiT6__param_9];
	ld.param.u32 	%r2090, [_ZN3cub18CUB_300001_SM_10006detail10radix_sort29DeviceRadixSortOnesweepKernelINS1_5radix10policy_hubIiiyE10Policy1000ELNS0_9SortOrderE0EiiyiiNS1_21identity_decomposer_tEEEvPT5_SB_PT3_PKSC_PT1_PKSG_PT2_PKSK_T4_iiT6__param_8];
	setp.gt.s32 	%p169, %r349, %r2090;
	ld.shared.u32 	%r1832, [%r350];
	shr.u32 	%r1833, %r1832, %r2130;
	and.b32  	%r352, %r1833, %r221;
	ld.shared.u32 	%r1834, [%r350+1536];
	shr.u32 	%r1835, %r1834, %r2130;
	and.b32  	%r353, %r1835, %r221;
	ld.shared.u32 	%r1836, [%r350+3072];
	shr.u32 	%r1837, %r1836, %r2130;
	and.b32  	%r354, %r1837, %r221;
	ld.shared.u32 	%r1838, [%r350+4608];
	shr.u32 	%r1839, %r1838, %r2130;
	and.b32  	%r355, %r1839, %r221;
	ld.shared.u32 	%r1840, [%r350+6144];
	shr.u32 	%r1841, %r1840, %r2130;
	and.b32  	%r356, %r1841, %r221;
	ld.shared.u32 	%r1842, [%r350+7680];
	shr.u32 	%r1843, %r1842, %r2130;
	and.b32  	%r357, %r1843, %r221;
	ld.shared.u32 	%r1844, [%r350+9216];
	shr.u32 	%r1845, %r1844, %r2130;
	and.b32  	%r358, %r1845, %r221;
	ld.shared.u32 	%r1846, [%r350+10752];
	shr.u32 	%r1847, %r1846, %r2130;
	and.b32  	%r359, %r1847, %r221;
	ld.shared.u32 	%r1848, [%r350+12288];
	shr.u32 	%r1849, %r1848, %r2130;
	and.b32  	%r360, %r1849, %r221;
	ld.shared.u32 	%r1850, [%r350+13824];
	shr.u32 	%r1851, %r1850, %r2130;
	and.b32  	%r361, %r1851, %r221;
	ld.shared.u32 	%r1852, [%r350+15360];
	shr.u32 	%r1853, %r1852, %r2130;
	and.b32  	%r362, %r1853, %r221;
	ld.shared.u32 	%r1854, [%r350+16896];
	shr.u32 	%r1855, %r1854, %r2130;
	and.b32  	%r363, %r1855, %r221;
	ld.shared.u32 	%r1856, [%r350+18432];
	shr.u32 	%r1857, %r1856, %r2130;
	and.b32  	%r364, %r1857, %r221;
	ld.shared.u32 	%r1858, [%r350+19968];
	shr.u32 	%r1859, %r1858, %r2130;
	and.b32  	%r365, %r1859, %r221;
	ld.shared.u32 	%r1860, [%r350+21504];
	shr.u32 	%r1861, %r1860, %r2130;
	and.b32  	%r366, %r1861, %r221;
	ld.shared.u32 	%r1862, [%r350+23040];
	shr.u32 	%r1863, %r1862, %r2130;
	and.b32  	%r367, %r1863, %r221;
	ld.shared.u32 	%r1864, [%r350+24576];
	shr.u32 	%r1865, %r1864, %r2130;
	and.b32  	%r368, %r1865, %r221;
	@%p169 bra 	$L__BB49_262;
	ld.param.u64 	%rd443, [_ZN3cub18CUB_300001_SM_10006detail10radix_sort29DeviceRadixSortOnesweepKernelINS1_5radix10policy_hubIiiyE10Policy1000ELNS0_9SortOrderE0EiiyiiNS1_21identity_decomposer_tEEEvPT5_SB_PT3_PKSC_PT1_PKSG_PT2_PKSK_T4_iiT6__param_7];
	cvta.to.global.u64 	%rd249, %rd443;
	and.b32  	%r1869, %r1, 31;
	or.b32  	%r1870, %r647, %r1869;
	cvt.u64.u32 	%rd250, %r1870;
	mul.lo.s32 	%r1871, %r3, 6528;
	cvt.s64.s32 	%rd251, %r1871;
	add.s64 	%rd252, %rd250, %rd251;
	shl.b64 	%rd253, %rd252, 2;
	add.s64 	%rd254, %rd249, %rd253;
	ld.global.u32 	%r2266, [%rd254];
	ld.global.u32 	%r2267, [%rd254+128];
	ld.global.u32 	%r2268, [%rd254+256];
	ld.global.u32 	%r2269, [%rd254+384];
	ld.global.u32 	%r2270, [%rd254+512];
	ld.global.u32 	%r2271, [%rd254+640];
	ld.global.u32 	%r2272, [%rd254+768];
	ld.global.u32 	%r2273, [%rd254+896];
	ld.global.u32 	%r2274, [%rd254+1024];
	ld.global.u32 	%r2275, [%rd254+1152];
	ld.global.u32 	%r2276, [%rd254+1280];
	ld.global.u32 	%r2277, [%rd254+1408];
	ld.global.u32 	%r2278, [%rd254+1536];
	ld.global.u32 	%r2279, [%rd254+1664];
	ld.global.u32 	%r2280, [%rd254+1792];
	ld.global.u32 	%r2281, [%rd254+1920];
	ld.global.u32 	%r2282, [%rd254+2048];
	bra.uni 	$L__BB49_296;
$L__BB49_262:
	ld.param.u32 	%r2091, [_ZN3cub18CUB_300001_SM_10006detail10radix_sort29DeviceRadixSortOnesweepKernelINS1_5radix10policy_hubIiiyE10Policy1000ELNS0_9SortOrderE0EiiyiiNS1_21identity_decomposer_tEEEvPT5_SB_PT3_PKSC_PT1_PKSG_PT2_PKSK_T4_iiT6__param_8];
	ld.param.u64 	%rd444, [_ZN3cub18CUB_300001_SM_10006detail10radix_sort29DeviceRadixSortOnesweepKernelINS1_5radix10policy_hubIiiyE10Policy1000ELNS0_9SortOrderE0EiiyiiNS1_21identity_decomposer_tEEEvPT5_SB_PT3_PKSC_PT1_PKSG_PT2_PKSK_T4_iiT6__param_7];
	cvta.to.global.u64 	%rd255, %rd444;
	add.s64 	%rd23, %rd255, %rd63;
	cvt.u32.u64 	%r1874, %rd7;
	sub.s32 	%r386, %r2091, %r649;
	setp.ge.s32 	%p170, %r1874, %r386;
	@%p170 bra 	$L__BB49_264;
	ld.global.u32 	%r2266, [%rd23];
$L__BB49_264:
	add.s32 	%r1877, %r1874, 32;
	setp.ge.s32 	%p171, %r1877, %r386;
	@%p171 bra 	$L__BB49_266;
	ld.global.u32 	%r2267, [%rd23+128];
$L__BB49_266:
	add.s32 	%r1880, %r1874, 64;
	setp.ge.s32 	%p172, %r1880, %r386;
	@%p172 bra 	$L__BB49_268;
	ld.global.u32 	%r2268, [%rd23+256];
$L__BB49_268:
	add.s32 	%r1883, %r1874, 96;
	setp.ge.s32 	%p173, %r1883, %r386;
	@%p173 bra 	$L__BB49_270;
	ld.global.u32 	%r2269, [%rd23+384];
$L__BB49_270:
	add.s32 	%r1886, %r1874, 128;
	setp.ge.s32 	%p174, %r1886, %r386;
	@%p174 bra 	$L__BB49_272;
	ld.global.u32 	%r2270, [%rd23+512];
$L__BB49_272:
	add.s32 	%r1889, %r1874, 160;
	setp.ge.s32 	%p175, %r1889, %r386;
	@%p175 bra 	$L__BB49_274;
	ld.global.u32 	%r2271, [%rd23+640];
$L__BB49_274:
	add.s32 	%r1892, %r1874, 192;
	setp.ge.s32 	%p176, %r1892, %r386;
	@%p176 bra 	$L__BB49_276;
	ld.global.u32 	%r2272, [%rd23+768];
$L__BB49_276:
	add.s32 	%r1895, %r1874, 224;
	setp.ge.s32 	%p177, %r1895, %r386;
	@%p177 bra 	$L__BB49_278;
	ld.param.u64 	%rd445, [_ZN3cub18CUB_300001_SM_10006detail10radix_sort29DeviceRadixSortOnesweepKernelINS1_5radix10policy_hubIiiyE10Policy1000ELNS0_9SortOrderE0EiiyiiNS1_21identity_decomposer_tEEEvPT5_SB_PT3_PKSC_PT1_PKSG_PT2_PKSK_T4_iiT6__param_7];
	cvta.to.global.u64 	%rd259, %rd445;
	cvt.s64.s32 	%rd260, %r649;
	add.s64 	%rd261, %rd7, %rd260;
	shl.b64 	%rd262, %rd261, 2;
	add.s64 	%rd263, %rd259, %rd262;
	ld.global.u32 	%r2273, [%rd263+896];
$L__BB49_278:
	add.s32 	%r1899, %r1874, 256;
	setp.ge.s32 	%p178, %r1899, %r386;
	@%p178 bra 	$L__BB49_280;
	ld.param.u64 	%rd446, [_ZN3cub18CUB_300001_SM_10006detail10radix_sort29DeviceRadixSortOnesweepKernelINS1_5radix10policy_hubIiiyE10Policy1000ELNS0_9SortOrderE0EiiyiiNS1_21identity_decomposer_tEEEvPT5_SB_PT3_PKSC_PT1_PKSG_PT2_PKSK_T4_iiT6__param_7];
	cvta.to.global.u64 	%rd264, %rd446;
	cvt.s64.s32 	%rd265, %r649;
	add.s64 	%rd266, %rd7, %rd265;
	shl.b64 	%rd267, %rd266, 2;
	add.s64 	%rd268, %rd264, %rd267;
	ld.global.u32 	%r2274, [%rd268+1024];
$L__BB49_280:
	add.s32 	%r1903, %r1874, 288;
	setp.ge.s32 	%p179, %r1903, %r386;
	@%p179 bra 	$L__BB49_282;
	ld.param.u64 	%rd447, [_ZN3cub18CUB_300001_SM_10006detail10radix_sort29DeviceRadixSortOnesweepKernelINS1_5radix10policy_hubIiiyE10Policy1000ELNS0_9SortOrderE0EiiyiiNS1_21identity_decomposer_tEEEvPT5_SB_PT3_PKSC_PT1_PKSG_PT2_PKSK_T4_iiT6__param_7];
	cvta.to.global.u64 	%rd269, %rd447;
	cvt.s64.s32 	%rd270, %r649;
	add.s64 	%rd271, %rd7, %rd270;
	shl.b64 	%rd272, %rd271, 2;
	add.s64 	%rd273, %rd269, %rd272;
	ld.global.u32 	%r2275, [%rd273+1152];
$L__BB49_282:
	add.s32 	%r1907, %r1874, 320;
	setp.ge.s32 	%p180, %r1907, %r386;
	@%p180 bra 	$L__BB49_284;
	ld.param.u64 	%rd448, [_ZN3cub18CUB_300001_SM_10006detail10radix_sort29DeviceRadixSortOnesweepKernelINS1_5radix10policy_hubIiiyE10Policy1000ELNS0_9SortOrderE0EiiyiiNS1_21identity_decomposer_tEEEvPT5_SB_PT3_PKSC_PT1_PKSG_PT2_PKSK_T4_iiT6__param_7];
	cvta.to.global.u64 	%rd274, %rd448;
	cvt.s64.s32 	%rd275, %r649;
	add.s64 	%rd276, %rd7, %rd275;
	shl.b64 	%rd277, %rd276, 2;
	add.s64 	%rd278, %rd274, %rd277;
	ld.global.u32 	%r2276, [%rd278+1280];
$L__BB49_284:
	add.s32 	%r1911, %r1874, 352;
	setp.ge.s32 	%p181, %r1911, %r386;
	@%p181 bra 	$L__BB49_286;
	ld.param.u64 	%rd449, [_ZN3cub18CUB_300001_SM_10006detail10radix_sort29DeviceRadixSortOnesweepKernelINS1_5radix10policy_hubIiiyE10Policy1000ELNS0_9SortOrderE0EiiyiiNS1_21identity_decomposer_tEEEvPT5_SB_PT3_PKSC_PT1_PKSG_PT2_PKSK_T4_iiT6__param_7];
	cvta.to.global.u64 	%rd279, %rd449;
	mul.lo.s32 	%r1912, %r3, 6528;
	cvt.s64.s32 	%rd280, %r1912;
	add.s64 	%rd281, %rd7, %rd280;
	shl.b64 	%rd282, %rd281, 2;
	add.s64 	%rd283, %rd279, %rd282;
	ld.global.u32 	%r2277, [%rd283+1408];
$L__BB49_286:
	add.s32 	%r1915, %r1874, 384;
	setp.ge.s32 	%p182, %r1915, %r386;
	@%p182 bra 	$L__BB49_288;
	ld.param.u64 	%rd450, [_ZN3cub18CUB_300001_SM_10006detail10radix_sort29DeviceRadixSortOnesweepKernelINS1_5radix10policy_hubIiiyE10Policy1000ELNS0_9SortOrderE0EiiyiiNS1_21identity_decomposer_tEEEvPT5_SB_PT3_PKSC_PT1_PKSG_PT2_PKSK_T4_iiT6__param_7];
	cvta.to.global.u64 	%rd284, %rd450;
	mul.lo.s32 	%r1916, %r3, 6528;
	cvt.s64.s32 	%rd285, %r1916;
	add.s64 	%rd286, %rd7, %rd285;
	shl.b64 	%rd287, %rd286, 2;
	add.s64 	%rd288, %rd284, %rd287;
	ld.global.u32 	%r2278, [%rd288+1536];
$L__BB49_288:
	cvt.u32.u64 	%r1918, %rd7;
	add.s32 	%r1919, %r1918, 416;
	setp.ge.s32 	%p183, %r1919, %r386;
	@%p183 bra 	$L__BB49_290;
	ld.param.u64 	%rd451, [_ZN3cub18CUB_300001_SM_10006detail10radix_sort29DeviceRadixSortOnesweepKernelINS1_5radix10policy_hubIiiyE10Policy1000ELNS0_9SortOrderE0EiiyiiNS1_21identity_decomposer_tEEEvPT5_SB_PT3_PKSC_PT1_PKSG_PT2_PKSK_T4_iiT6__param_7];
	cvta.to.global.u64 	%rd289, %rd451;
	mul.lo.s32 	%r1920, %r3, 6528;
	cvt.s64.s32 	%rd290, %r1920;
	add.s64 	%rd291, %rd7, %rd290;
	shl.b64 	%rd292, %rd291, 2;
	add.s64 	%rd293, %rd289, %rd292;
	ld.global.u32 	%r2279, [%rd293+1664];
$L__BB49_290:
	cvt.u32.u64 	%r1922, %rd7;
	add.s32 	%r1923, %r1922, 448;
	setp.ge.s32 	%p184, %r1923, %r386;
	@%p184 bra 	$L__BB49_292;
	ld.param.u64 	%rd452, [_ZN3cub18CUB_300001_SM_10006detail10radix_sort29DeviceRadixSortOnesweepKernelINS1_5radix10policy_hubIiiyE10Policy1000ELNS0_9SortOrderE0EiiyiiNS1_21identity_decomposer_tEEEvPT5_SB_PT3_PKSC_PT1_PKSG_PT2_PKSK_T4_iiT6__param_7];
	cvta.to.global.u64 	%rd294, %rd452;
	mul.lo.s32 	%r1924, %r3, 6528;
	cvt.s64.s32 	%rd295, %r1924;
	add.s64 	%rd296, %rd7, %rd295;
	shl.b64 	%rd297, %rd296, 2;
	add.s64 	%rd298, %rd294, %rd297;
	ld.global.u32 	%r2280, [%rd298+1792];
$L__BB49_292:
	cvt.u32.u64 	%r1926, %rd7;
	add.s32 	%r1927, %r1926, 480;
	setp.ge.s32 	%p185, %r1927, %r386;
	@%p185 bra 	$L__BB49_294;
	ld.param.u64 	%rd453, [_ZN3cub18CUB_300001_SM_10006detail10radix_sort29DeviceRadixSortOnesweepKernelINS1_5radix10policy_hubIiiyE10Policy1000ELNS0_9SortOrderE0EiiyiiNS1_21identity_decomposer_tEEEvPT5_SB_PT3_PKSC_PT1_PKSG_PT2_PKSK_T4_iiT6__param_7];
	cvta.to.global.u64 	%rd299, %rd453;
	mul.lo.s32 	%r1928, %r3, 6528;
	cvt.s64.s32 	%rd300, %r1928;
	add.s64 	%rd301, %rd7, %rd300;
	shl.b64 	%rd302, %rd301, 2;
	add.s64 	%rd303, %rd299, %rd302;
	ld.global.u32 	%r2281, [%rd303+1920];
$L__BB49_294:
	cvt.u32.u64 	%r1930, %rd7;
	add.s32 	%r1931, %r1930, 512;
	setp.ge.s32 	%p186, %r1931, %r386;
	@%p186 bra 	$L__BB49_296;
	ld.param.u64 	%rd454, [_ZN3cub18CUB_300001_SM_10006detail10radix_sort29DeviceRadixSortOnesweepKernelINS1_5radix10policy_hubIiiyE10Policy1000ELNS0_9SortOrderE0EiiyiiNS1_21identity_decomposer_tEEEvPT5_SB_PT3_PKSC_PT1_PKSG_PT2_PKSK_T4_iiT6__param_7];
	cvta.to.global.u64 	%rd304, %rd454;
	mov.u32 	%r1932, %tid.x;
	and.b32  	%r1933, %r1932, 992;
	mul.lo.s32 	%r1934, %r1933, 17;
	and.b32  	%r1935, %r1932, 31;
	or.b32  	%r1936, %r1934, %r1935;
	cvt.u64.u32 	%rd305, %r1936;
	mul.lo.s32 	%r1937, %r3, 6528;
	cvt.s64.s32 	%rd306, %r1937;
	add.s64 	%rd307, %rd305, %rd306;
	shl.b64 	%rd308, %rd307, 2;
	add.s64 	%rd309, %rd304, %rd308;
	ld.global.u32 	%r2282, [%rd309+2048];
$L__BB49_296:
	ld.param.u32 	%r2092, [_ZN3cub18CUB_300001_SM_10006detail10radix_sort29DeviceRadixSortOnesweepKernelINS1_5radix10policy_hubIiiyE10Policy1000ELNS0_9SortOrderE0EiiyiiNS1_21identity_decomposer_tEEEvPT5_SB_PT3_PKSC_PT1_PKSG_PT2_PKSK_T4_iiT6__param_8];
	ld.param.u64 	%rd441, [_ZN3cub18CUB_300001_SM_10006detail10radix_sort29DeviceRadixSortOnesweepKernelINS1_5radix10policy_hubIiiyE10Policy1000ELNS0_9SortOrderE0EiiyiiNS1_21identity_decomposer_tEEEvPT5_SB_PT3_PKSC_PT1_PKSG_PT2_PKSK_T4_iiT6__param_6];
	cvta.to.global.u64 	%rd24, %rd441;
	mov.u32 	%r437, %tid.x;
	cvt.u64.u32 	%rd25, %r437;
	shl.b32 	%r1938, %r437, 2;
	mov.u32 	%r1939, _ZZN3cub18CUB_300001_SM_10006detail10radix_sort29DeviceRadixSortOnesweepKernelINS1_5radix10policy_hubIiiyE10Policy1000ELNS0_9SortOrderE0EiiyiiNS1_21identity_decomposer_tEEEvPT5_SB_PT3_PKSC_PT1_PKSG_PT2_PKSK_T4_iiT6_E1s;
	add.s32 	%r438, %r1939, %r1938;
	mad.lo.s32 	%r1940, %r3, 6528, 6528;
	setp.gt.s32 	%p187, %r1940, %r2092;
	bar.sync 	0;
	st.shared.u32 	[%r323+-4], %r2266;
	st.shared.u32 	[%r324+-4], %r2267;
	st.shared.u32 	[%r325+-4], %r2268;
	st.shared.u32 	[%r326+-4], %r2269;
	st.shared.u32 	[%r327+-4], %r2270;
	st.shared.u32 	[%r328+-4], %r2271;
	st.shared.u32 	[%r329+-4], %r2272;
	st.shared.u32 	[%r330+-4], %r2273;
	st.shared.u32 	[%r331+-4], %r2274;
	st.shared.u32 	[%r332+-4], %r2275;
	st.shared.u32 	[%r333+-4], %r2276;
	st.shared.u32 	[%r334+-4], %r2277;
	st.shared.u32 	[%r335+-4], %r2278;
	st.shared.u32 	[%r336+-4], %r2279;
	st.shared.u32 	[%r337+-4], %r2280;
	st.shared.u32 	[%r338+-4], %r2281;
	st.shared.u32 	[%r339+-4], %r2282;
	bar.sync 	0;
	@%p187 bra 	$L__BB49_298;
	ld.shared.u32 	%r1941, [%r438];
	shl.b32 	%r1942, %r352, 3;
	add.s32 	%r1944, %r1939, 26112;
	add.s32 	%r1945, %r1944, %r1942;
	ld.shared.u64 	%rd310, [%r1945];
	add.s64 	%rd311, %rd310, %rd25;
	shl.b64 	%rd312, %rd311, 2;
	add.s64 	%rd313, %rd24, %rd312;
	st.global.u32 	[%rd313], %r1941;
	bar.warp.sync 	-1;
	ld.shared.u32 	%r1946, [%r438+1536];
	shl.b32 	%r1947, %r353, 3;
	add.s32 	%r1948, %r1944, %r1947;
	ld.shared.u64 	%rd314, [%r1948];
	add.s64 	%rd315, %rd314, %rd25;
	shl.b64 	%rd316, %rd315, 2;
	add.s64 	%rd317, %rd24, %rd316;
	st.global.u32 	[%rd317+1536], %r1946;
	bar.warp.sync 	-1;
	ld.shared.u32 	%r1949, [%r438+3072];
	shl.b32 	%r1950, %r354, 3;
	add.s32 	%r1951, %r1944, %r1950;
	ld.shared.u64 	%rd318, [%r1951];
	add.s64 	%rd319, %rd318, %rd25;
	shl.b64 	%rd320, %rd319, 2;
	add.s64 	%rd321, %rd24, %rd320;
	st.global.u32 	[%rd321+3072], %r1949;
	bar.warp.sync 	-1;
	ld.shared.u32 	%r1952, [%r438+4608];
	shl.b32 	%r1953, %r355, 3;
	add.s32 	%r1954, %r1944, %r1953;
	ld.shared.u64 	%rd322, [%r1954];
	add.s64 	%rd323, %rd322, %rd25;
	shl.b64 	%rd324, %rd323, 2;
	add.s64 	%rd325, %rd24, %rd324;
	st.global.u32 	[%rd325+4608], %r1952;
	bar.warp.sync 	-1;
	ld.shared.u32 	%r1955, [%r438+6144];
	shl.b32 	%r1956, %r356, 3;
	add.s32 	%r1957, %r1944, %r1956;
	ld.shared.u64 	%rd326, [%r1957];
	add.s64 	%rd327, %rd326, %rd25;
	shl.b64 	%rd328, %rd327, 2;
	add.s64 	%rd329, %rd24, %rd328;
	st.global.u32 	[%rd329+6144], %r1955;
	bar.warp.sync 	-1;
	ld.shared.u32 	%r1958, [%r438+7680];
	shl.b32 	%r1959, %r357, 3;
	add.s32 	%r1960, %r1944, %r1959;
	ld.shared.u64 	%rd330, [%r1960];
	add.s64 	%rd331, %rd330, %rd25;
	shl.b64 	%rd332, %rd331, 2;
	add.s64 	%rd333, %rd24, %rd332;
	st.global.u32 	[%rd333+7680], %r1958;
	bar.warp.sync 	-1;
	ld.shared.u32 	%r1961, [%r438+9216];
	shl.b32 	%r1962, %r358, 3;
	add.s32 	%r1963, %r1944, %r1962;
	ld.shared.u64 	%rd334, [%r1963];
	add.s64 	%rd335, %rd334, %rd25;
	shl.b64 	%rd336, %rd335, 2;
	add.s64 	%rd337, %rd24, %rd336;
	st.global.u32 	[%rd337+9216], %r1961;
	bar.warp.sync 	-1;
	ld.shared.u32 	%r1964, [%r438+10752];
	shl.b32 	%r1965, %r359, 3;
	add.s32 	%r1966, %r1944, %r1965;
	ld.shared.u64 	%rd338, [%r1966];
	add.s64 	%rd339, %rd338, %rd25;
	shl.b64 	%rd340, %rd339, 2;
	add.s64 	%rd341, %rd24, %rd340;
	st.global.u32 	[%rd341+10752], %r1964;
	bar.warp.sync 	-1;
	ld.shared.u32 	%r1967, [%r438+12288];
	shl.b32 	%r1968, %r360, 3;
	add.s32 	%r1969, %r1944, %r1968;
	ld.shared.u64 	%rd342, [%r1969];
	add.s64 	%rd343, %rd342, %rd25;
	shl.b64 	%rd344, %rd343, 2;
	add.s64 	%rd345, %rd24, %rd344;
	st.global.u32 	[%rd345+12288], %r1967;
	bar.warp.sync 	-1;
	ld.shared.u32 	%r1970, [%r438+13824];
	shl.b32 	%r1971, %r361, 3;
	add.s32 	%r1972, %r1944, %r1971;
	ld.shared.u64 	%rd346, [%r1972];
	add.s64 	%rd347, %rd346, %rd25;
	shl.b64 	%rd348, %rd347, 2;
	add.s64 	%rd349, %rd24, %rd348;
	st.global.u32 	[%rd349+13824], %r1970;
	bar.warp.sync 	-1;
	ld.shared.u32 	%r1973, [%r438+15360];
	shl.b32 	%r1974, %r362, 3;
	add.s32 	%r1975, %r1944, %r1974;
	ld.shared.u64 	%rd350, [%r1975];
	add.s64 	%rd351, %rd350, %rd25;
	shl.b64 	%rd352, %rd351, 2;
	add.s64 	%rd353, %rd24, %rd352;
	st.global.u32 	[%rd353+15360], %r1973;
	bar.warp.sync 	-1;
	ld.shared.u32 	%r1976, [%r438+16896];
	shl.b32 	%r1977, %r363, 3;
	add.s32 	%r1978, %r1944, %r1977;
	ld.shared.u64 	%rd354, [%r1978];
	add.s64 	%rd355, %rd354, %rd25;
	shl.b64 	%rd356, %rd355, 2;
	add.s64 	%rd357, %rd24, %rd356;
	st.global.u32 	[%rd357+16896], %r1976;
	bar.warp.sync 	-1;
	ld.shared.u32 	%r1979, [%r438+18432];
	shl.b32 	%r1980, %r364, 3;
	add.s32 	%r1981, %r1944, %r1980;
	ld.shared.u64 	%rd358, [%r1981];
	add.s64 	%rd359, %rd358, %rd25;
	shl.b64 	%rd360, %rd359, 2;
	add.s64 	%rd361, %rd24, %rd360;
	st.global.u32 	[%rd361+18432], %r1979;
	bar.warp.sync 	-1;
	ld.shared.u32 	%r1982, [%r438+19968];
	shl.b32 	%r1983, %r365, 3;
	add.s32 	%r1984, %r1944, %r1983;
	ld.shared.u64 	%rd362, [%r1984];
	add.s64 	%rd363, %rd362, %rd25;
	shl.b64 	%rd364, %rd363, 2;
	add.s64 	%rd365, %rd24, %rd364;
	st.global.u32 	[%rd365+19968], %r1982;
	bar.warp.sync 	-1;
	ld.shared.u32 	%r1985, [%r438+21504];
	shl.b32 	%r1986, %r366, 3;
	add.s32 	%r1987, %r1944, %r1986;
	ld.shared.u64 	%rd366, [%r1987];
	add.s64 	%rd367, %rd366, %rd25;
	shl.b64 	%rd368, %rd367, 2;
	add.s64 	%rd369, %rd24, %rd368;
	st.global.u32 	[%rd369+21504], %r1985;
	bar.warp.sync 	-1;
	ld.shared.u32 	%r1988, [%r438+23040];
	shl.b32 	%r1989, %r367, 3;
	add.s32 	%r1990, %r1944, %r1989;
	ld.shared.u64 	%rd370, [%r1990];
	add.s64 	%rd371, %rd370, %rd25;
	shl.b64 	%rd372, %rd371, 2;
	add.s64 	%rd373, %rd24, %rd372;
	st.global.u32 	[%rd373+23040], %r1988;
	bar.warp.sync 	-1;
	ld.shared.u32 	%r1991, [%r438+24576];
	shl.b32 	%r1992, %r368, 3;
	add.s32 	%r1993, %r1944, %r1992;
	ld.shared.u64 	%rd374, [%r1993];
	add.s64 	%rd375, %rd374, %rd25;
	shl.b64 	%rd376, %rd375, 2;
	add.s64 	%rd377, %rd24, %rd376;
	st.global.u32 	[%rd377+24576], %r1991;
	bar.warp.sync 	-1;
	bra.uni 	$L__BB49_333;
$L__BB49_298:
	ld.param.u32 	%r2093, [_ZN3cub18CUB_300001_SM_10006detail10radix_sort29DeviceRadixSortOnesweepKernelINS1_5radix10policy_hubIiiyE10Policy1000ELNS0_9SortOrderE0EiiyiiNS1_21identity_decomposer_tEEEvPT5_SB_PT3_PKSC_PT1_PKSG_PT2_PKSK_T4_iiT6__param_8];
	mad.lo.s32 	%r439, %r3, -6528, %r2093;
	shl.b32 	%r1994, %r352, 3;
	add.s32 	%r1996, %r1939, %r1994;
	ld.shared.u64 	%rd26, [%r1996+26112];
	setp.ge.s32 	%p188, %r437, %r439;
	@%p188 bra 	$L__BB49_300;
	ld.shared.u32 	%r1997, [%r438];
	add.s64 	%rd378, %rd26, %rd25;
	shl.b64 	%rd379, %rd378, 2;
	add.s64 	%rd380, %rd24, %rd379;
	st.global.u32 	[%rd380], %r1997;
$L__BB49_300:
	bar.warp.sync 	-1;
	shl.b32 	%r1998, %r353, 3;
	add.s32 	%r2000, %r1939, %r1998;
	ld.shared.u64 	%rd27, [%r2000+26112];
	add.s32 	%r2001, %r437, 384;
	setp.ge.s32 	%p189, %r2001, %r439;
	@%p189 bra 	$L__BB49_302;
	ld.shared.u32 	%r2002, [%r438+1536];
	add.s64 	%rd381, %rd27, %rd25;
	shl.b64 	%rd382, %rd381, 2;
	add.s64 	%rd383, %rd24, %rd382;
	st.global.u32 	[%rd383+1536], %r2002;
$L__BB49_302:
	bar.warp.sync 	-1;
	shl.b32 	%r2003, %r354, 3;
	add.s32 	%r2005, %r1939, %r2003;
	ld.shared.u64 	%rd28, [%r2005+26112];
	add.s32 	%r2006, %r437, 768;
	setp.ge.s32 	%p190, %r2006, %r439;
	@%p190 bra 	$L__BB49_304;
	ld.shared.u32 	%r2007, [%r438+3072];
	add.s64 	%rd384, %rd28, %rd25;
	shl.b64 	%rd385, %rd384, 2;
	add.s64 	%rd386, %rd24, %rd385;
	st.global.u32 	[%rd386+3072], %r2007;
$L__BB49_304:
	bar.warp.sync 	-1;
	shl.b32 	%r2008, %r355, 3;
	add.s32 	%r2010, %r1939, %r2008;
	ld.shared.u64 	%rd29, [%r2010+26112];
	add.s32 	%r2011, %r437, 1152;
	setp.ge.s32 	%p191, %r2011, %r439;
	@%p191 bra 	$L__BB49_306;
	ld.shared.u32 	%r2012, [%r438+4608];
	add.s64 	%rd387, %rd29, %rd25;
	shl.b64 	%rd388, %rd387, 2;
	add.s64 	%rd389, %rd24, %rd388;
	st.global.u32 	[%rd389+4608], %r2012;
$L__BB49_306:
	bar.warp.sync 	-1;
	shl.b32 	%r2013, %r356, 3;
	add.s32 	%r2015, %r1939, %r2013;
	ld.shared.u64 	%rd30, [%r2015+26112];
	add.s32 	%r2016, %r437, 1536;
	setp.ge.s32 	%p192, %r2016, %r439;
	@%p192 bra 	$L__BB49_308;
	ld.shared.u32 	%r2017, [%r438+6144];
	add.s64 	%rd390, %rd30, %rd25;
	shl.b64 	%rd391, %rd390, 2;
	add.s64 	%rd392, %rd24, %rd391;
	st.global.u32 	[%rd392+6144], %r2017;
$L__BB49_308:
	bar.warp.sync 	-1;
	shl.b32 	%r2018, %r357, 3;
	add.s32 	%r2020, %r1939, %r2018;
	ld.shared.u64 	%rd31, [%r2020+26112];
	add.s32 	%r2021, %r437, 1920;
	setp.ge.s32 	%p193, %r2021, %r439;
	@%p193 bra 	$L__BB49_310;
	ld.shared.u32 	%r2022, [%r438+7680];
	add.s64 	%rd393, %rd31, %rd25;
	shl.b64 	%rd394, %rd393, 2;
	add.s64 	%rd395, %rd24, %rd394;
	st.global.u32 	[%rd395+7680], %r2022;
$L__BB49_310:
	bar.warp.sync 	-1;
	shl.b32 	%r2023, %r358, 3;
	add.s32 	%r2025, %r1939, %r2023;
	ld.shared.u64 	%rd32, [%r2025+26112];
	add.s32 	%r2026, %r437, 2304;
	setp.ge.s32 	%p194, %r2026, %r439;
	@%p194 bra 	$L__BB49_312;
	ld.shared.u32 	%r2027, [%r438+9216];
	add.s64 	%rd396, %rd32, %rd25;
	shl.b64 	%rd397, %rd396, 2;
	add.s64 	%rd398, %rd24, %rd397;
	st.global.u32 	[%rd398+9216], %r2027;
$L__BB49_312:
	bar.warp.sync 	-1;
	shl.b32 	%r2028, %r359, 3;
	add.s32 	%r2030, %r1939, %r2028;
	ld.shared.u64 	%rd33, [%r2030+26112];
	add.s32 	%r2031, %r437, 2688;
	setp.ge.s32 	%p195, %r2031, %r439;
	@%p195 bra 	$L__BB49_314;
	ld.shared.u32 	%r2032, [%r438+10752];
	add.s64 	%rd399, %rd33, %rd25;
	shl.b64 	%rd400, %rd399, 2;
	add.s64 	%rd401, %rd24, %rd400;
	st.global.u32 	[%rd401+10752], %r2032;
$L__BB49_314:
	bar.warp.sync 	-1;
	shl.b32 	%r2033, %r360, 3;
	add.s32 	%r2035, %r1939, %r2033;
	ld.shared.u64 	%rd34, [%r2035+26112];
	or.b32  	%r2036, %r437, 3072;
	setp.ge.s32 	%p196, %r2036, %r439;
	@%p196 bra 	$L__BB49_316;
	ld.shared.u32 	%r2037, [%r438+12288];
	add.s64 	%rd402, %rd34, %rd25;
	shl.b64 	%rd403, %rd402, 2;
	add.s64 	%rd404, %rd24, %rd403;
	st.global.u32 	[%rd404+12288], %r2037;
$L__BB49_316:
	bar.warp.sync 	-1;
	shl.b32 	%r2038, %r361, 3;
	add.s32 	%r2040, %r1939, %r2038;
	ld.shared.u64 	%rd35, [%r2040+26112];
	add.s32 	%r2041, %r437, 3456;
	setp.ge.s32 	%p197, %r2041, %r439;
	@%p197 bra 	$L__BB49_318;
	ld.shared.u32 	%r2042, [%r438+13824];
	add.s64 	%rd405, %rd35, %rd25;
	shl.b64 	%rd406, %rd405, 2;
	add.s64 	%rd407, %rd24, %rd406;
	st.global.u32 	[%rd407+13824], %r2042;
$L__BB49_318:
	bar.warp.sync 	-1;
	shl.b32 	%r2043, %r362, 3;
	add.s32 	%r2045, %r1939, %r2043;
	ld.shared.u64 	%rd36, [%r2045+26112];
	add.s32 	%r2046, %r437, 3840;
	setp.ge.s32 	%p198, %r2046, %r439;
	@%p198 bra 	$L__BB49_320;
	ld.shared.u32 	%r2047, [%r438+15360];
	add.s64 	%rd408, %rd36, %rd25;
	shl.b64 	%rd409, %rd408, 2;
	add.s64 	%rd410, %rd24, %rd409;
	st.global.u32 	[%rd410+15360], %r2047;
$L__BB49_320:
	bar.warp.sync 	-1;
	shl.b32 	%r2048, %r363, 3;
	add.s32 	%r2050, %r1939, %r2048;
	ld.shared.u64 	%rd37, [%r2050+26112];
	add.s32 	%r2051, %r437, 4224;
	setp.ge.s32 	%p199, %r2051, %r439;
	@%p199 bra 	$L__BB49_322;
	ld.shared.u32 	%r2052, [%r438+16896];
	add.s64 	%rd411, %rd37, %rd25;
	shl.b64 	%rd412, %rd411, 2;
	add.s64 	%rd413, %rd24, %rd412;
	st.global.u32 	[%rd413+16896], %r2052;
$L__BB49_322:
	bar.warp.sync 	-1;
	shl.b32 	%r2053, %r364, 3;
	add.s32 	%r2055, %r1939, %r2053;
	ld.shared.u64 	%rd38, [%r2055+26112];
	add.s32 	%r2056, %r437, 4608;
	setp.ge.s32 	%p200, %r2056, %r439;
	@%p200 bra 	$L__BB49_324;
	ld.shared.u32 	%r2057, [%r438+18432];
	add.s64 	%rd414, %rd38, %rd25;
	shl.b64 	%rd415, %rd414, 2;
	add.s64 	%rd416, %rd24, %rd415;
	st.global.u32 	[%rd416+18432], %r2057;
$L__BB49_324:
	bar.warp.sync 	-1;
	shl.b32 	%r2058, %r365, 3;
	add.s32 	%r2060, %r1939, %r2058;
	ld.shared.u64 	%rd39, [%r2060+26112];
	add.s32 	%r2061, %r437, 4992;
	setp.ge.s32 	%p201, %r2061, %r439;
	@%p201 bra 	$L__BB49_326;
	ld.shared.u32 	%r2062, [%r438+19968];
	add.s64 	%rd417, %rd39, %rd25;
	shl.b64 	%rd418, %rd417, 2;
	add.s64 	%rd419, %rd24, %rd418;
	st.global.u32 	[%rd419+19968], %r2062;
$L__BB49_326:
	bar.warp.sync 	-1;
	shl.b32 	%r2063, %r366, 3;
	add.s32 	%r2065, %r1939, %r2063;
	ld.shared.u64 	%rd40, [%r2065+26112];
	add.s32 	%r2066, %r437, 5376;
	setp.ge.s32 	%p202, %r2066, %r439;
	@%p202 bra 	$L__BB49_328;
	ld.shared.u32 	%r2067, [%r438+21504];
	add.s64 	%rd420, %rd40, %rd25;
	shl.b64 	%rd421, %rd420, 2;
	add.s64 	%rd422, %rd24, %rd421;
	st.global.u32 	[%rd422+21504], %r2067;
$L__BB49_328:
	bar.warp.sync 	-1;
	shl.b32 	%r2068, %r367, 3;
	add.s32 	%r2070, %r1939, %r2068;
	ld.shared.u64 	%rd41, [%r2070+26112];
	add.s32 	%r2071, %r437, 5760;
	setp.ge.s32 	%p203, %r2071, %r439;
	@%p203 bra 	$L__BB49_330;
	ld.shared.u32 	%r2072, [%r438+23040];
	add.s64 	%rd423, %rd41, %rd25;
	shl.b64 	%rd424, %rd423, 2;
	add.s64 	%rd425, %rd24, %rd424;
	st.global.u32 	[%rd425+23040], %r2072;
$L__BB49_330:
	bar.warp.sync 	-1;
	shl.b32 	%r2073, %r368, 3;
	add.s32 	%r2075, %r1939, %r2073;
	ld.shared.u64 	%rd426, [%r2075+26112];
	add.s64 	%rd42, %rd426, %rd25;
	or.b32  	%r2076, %r437, 6144;
	setp.ge.s32 	%p204, %r2076, %r439;
	@%p204 bra 	$L__BB49_332;
	ld.shared.u32 	%r2077, [%r438+24576];
	shl.b64 	%rd427, %rd42, 2;
	add.s64 	%rd428, %rd24, %rd427;
	st.global.u32 	[%rd428+24576], %r2077;
$L__BB49_332:
	bar.warp.sync 	-1;
$L__BB49_333:
	ret;

}


// ===== COMPILED SASS (sm_100) =====

	.target	sm_100

	.elftype	@"ET_EXEC"


//--------------------- .note.nv.tkinfo           --------------------------
	.section	.note.nv.tkinfo,"",@"SHT_NOTE"
	.sectionflags	@"SHF_NOTE_NV_TKINFO"
	.tkinfo
        /*0018*/ 	.word	0x00000002
        /*0030*/ 	.string	""
        /*0030*/ 	.string	"ptxas"
        /*0030*/ 	.string	"Cuda compilation tools, release 13.0, V13.0.88"
        /*0030*/ 	.string	"Build cuda_13.0.r13.0/compiler.36424714_0"
        /*0030*/ 	.string	"-arch sm_100 -m 64 "



//--------------------- .note.nv.cuinfo           --------------------------
	.section	.note.nv.cuinfo,"",@"SHT_NOTE"
	.sectionflags	@"SHF_NOTE_NV_CUINFO"
        /*0018*/ 	.short	0x0002
        /*001a*/ 	.short	0x0064
        /*001c*/ 	.short	0x0082
	.zero		2


//--------------------- .nv.info                  --------------------------
	.section	.nv.info,"",@"SHT_CUDA_INFO"
	.align	4


	//----- nvinfo : EIATTR_REGCOUNT
	.align		4
        /*0000*/ 	.byte	0x04, 0x2f
        /*0002*/ 	.short	(.L_48 - .L_47)
	.align		4
.L_47:
        /*0004*/ 	.word	index@(_Z17simulation_kernelPKiS0_S0_S0_iS0_PxS1_iS1_iPiS2_S1_S2_S2_S2_S2_S2_S1_S1_S2_S2_S1_)
        /*0008*/ 	.word	0x00000030


	//----- nvinfo : EIATTR_FRAME_SIZE
	.align		4
.L_48:
        /*000c*/ 	.byte	0x04, 0x11
        /*000e*/ 	.short	(.L_50 - .L_49)
	.align		4
.L_49:
        /*0010*/ 	.word	index@(_Z17simulation_kernelPKiS0_S0_S0_iS0_PxS1_iS1_iPiS2_S1_S2_S2_S2_S2_S2_S1_S1_S2_S2_S1_)
        /*0014*/ 	.word	0x00000000


	//----- nvinfo : EIATTR_REGCOUNT
	.align		4
.L_50:
        /*0018*/ 	.byte	0x04, 0x2f
        /*001a*/ 	.short	(.L_52 - .L_51)
	.align		4
.L_51:
        /*001c*/ 	.word	index@(_Z15resolve_disputePKiS0_S0_S0_iS0_PxS1_iS1_iPiS1_S2_S2_S2_S2_S2_S1_S1_S2_S2_S1_)
        /*0020*/ 	.word	0x00000020


	//----- nvinfo : EIATTR_FRAME_SIZE
	.align		4
.L_52:
        /*0024*/ 	.byte	0x04, 0x11
        /*0026*/ 	.short	(.L_54 - .L_53)
	.align		4
.L_53:
        /*0028*/ 	.word	index@($__internal_0_$__cuda_sm20_div_s64)
        /*002c*/ 	.word	0x00000000


	//----- nvinfo : EIATTR_FRAME_SIZE
	.align		4
.L_54:
        /*0030*/ 	.byte	0x04, 0x11
        /*0032*/ 	.short	(.L_56 - .L_55)
	.align		4
.L_55:
        /*0034*/ 	.word	index@(_Z15resolve_disputePKiS0_S0_S0_iS0_PxS1_iS1_iPiS1_S2_S2_S2_S2_S2_S1_S1_S2_S2_S1_)
        /*0038*/ 	.word	0x00000000


	//----- nvinfo : EIATTR_REGCOUNT
	.align		4
.L_56:
        /*003c*/ 	.byte	0x04, 0x2f
        /*003e*/ 	.short	(.L_58 - .L_57)
	.align		4
.L_57:
        /*0040*/ 	.word	index@(_Z9drop_restPKiS0_S0_S0_iS0_PxS1_iS1_iPiS2_S1_S2_S2_S2_S2_S2_S1_S1_S2_S2_S1_)
        /*0044*/ 	.word	0x00000012


	//----- nvinfo : EIATTR_FRAME_SIZE
	.align		4
.L_58:
        /*0048*/ 	.byte	0x04, 0x11
        /*004a*/ 	.short	(.L_60 - .L_59)
	.align		4
.L_59:
        /*004c*/ 	.word	index@(_Z9drop_restPKiS0_S0_S0_iS0_PxS1_iS1_iPiS2_S1_S2_S2_S2_S2_S2_S1_S1_S2_S2_S1_)
        /*0050*/ 	.word	0x00000000


	//----- nvinfo : EIATTR_REGCOUNT
	.align		4
.L_60:
        /*0054*/ 	.byte	0x04, 0x2f
        /*0056*/ 	.short	(.L_62 - .L_61)
	.align		4
.L_61:
        /*0058*/ 	.word	index@(_Z14init_distancesPxS_PKxi)
        /*005c*/ 	.word	0x0000000c


	//----- nvinfo : EIATTR_FRAME_SIZE
	.align		4
.L_62:
        /*0060*/ 	.byte	0x04, 0x11
        /*0062*/ 	.short	(.L_64 - .L_63)
	.align		4
.L_63:
        /*0064*/ 	.word	index@(_Z14init_distancesPxS_PKxi)
        /*0068*/ 	.word	0x00000000


	//----- nvinfo : EIATTR_REGCOUNT
	.align		4
.L_64:
        /*006c*/ 	.byte	0x04, 0x2f
        /*006e*/ 	.short	(.L_66 - .L_65)
	.align		4
.L_65:
        /*0070*/ 	.word	index@(_Z15relax_distancesPKiS0_S0_PKxPxS3_Pbi)
        /*0074*/ 	.word	0x00000020


	//----- nvinfo : EIATTR_FRAME_SIZE
	.align		4
.L_66:
        /*0078*/ 	.byte	0x04, 0x11
        /*007a*/ 	.short	(.L_68 - .L_67)
	.align		4
.L_67:
        /*007c*/ 	.word	index@(_Z15relax_distancesPKiS0_S0_PKxPxS3_Pbi)
        /*0080*/ 	.word	0x00000000


	//----- nvinfo : EIATTR_REGCOUNT
	.align		4
.L_68:
        /*0084*/ 	.byte	0x04, 0x2f
        /*0086*/ 	.short	(.L_70 - .L_69)
	.align		4
.L_69:
        /*0088*/ 	.word	index@(_Z16reconstruct_pathPKiS0_S0_PKxS2_PiS3_S3_ii)
        /*008c*/ 	.word	0x0000001c


	//----- nvinfo : EIATTR_FRAME_SIZE
	.align		4
.L_70:
        /*0090*/ 	.byte	0x04, 0x11
        /*0092*/ 	.short	(.L_72 - .L_71)
	.align		4
.L_71:
        /*0094*/ 	.word	index@(_Z16reconstruct_pathPKiS0_S0_PKxS2_PiS3_S3_ii)
        /*0098*/ 	.word	0x00000000


	//----- nvinfo : EIATTR_REGCOUNT
	.align		4
.L_72:
        /*009c*/ 	.byte	0x04, 0x2f
        /*009e*/ 	.short	(.L_74 - .L_73)
	.align		4
.L_73:
        /*00a0*/ 	.word	index@(_Z15fallback_kernelPKiS0_S0_S0_iiPiPxS1_S1_iPKxS0_S4_S4_)
        /*00a4*/ 	.word	0x00000020


	//----- nvinfo : EIATTR_FRAME_SIZE
	.align		4
.L_74:
        /*00a8*/ 	.byte	0x04, 0x11
        /*00aa*/ 	.short	(.L_76 - .L_75)
	.align		4
.L_75:
        /*00ac*/ 	.word	index@(_Z15fallback_kernelPKiS0_S0_S0_iiPiPxS1_S1_iPKxS0_S4_S4_)
        /*00b0*/ 	.word	0x00000000


	//----- nvinfo : EIATTR_REGCOUNT
	.align		4
.L_76:
        /*00b4*/ 	.byte	0x04, 0x2f
        /*00b6*/ 	.short	(.L_78 - .L_77)
	.align		4
.L_77:
        /*00b8*/ 	.word	index@(_ZN6thrust24THRUST_300001_SM_1000_NS8cuda_cub4core6detail13_kernel_agentINS1_8__reduce11ReduceAgentINS0_12zip_iteratorIN4cuda3std3__45tupleIJNS0_6detail15normal_iteratorINS0_10device_ptrIxEEEENS0_17counting_iteratorIlNS0_11use_defaultESI_SI_EEEEEEEPNSB_IJxlEEESM_iNS1_9__extrema9arg_min_fIxlNSA_4lessIxEEEEEEJSL_SN_iSS_EEEvDpT0_)
        /*00bc*/ 	.word	0x00000020


	//----- nvinfo : EIATTR_FRAME_SIZE
	.align		4
.L_78:
        /*00c0*/ 	.byte	0x04, 0x11
        /*00c2*/ 	.short	(.L_80 - .L_79)
	.align		4
.L_79:
        /*00c4*/ 	.word	index@(_ZN6thrust24THRUST_300001_SM_1000_NS8cuda_cub4core6detail13_kernel_agentINS1_8__reduce11ReduceAgentINS0_12zip_iteratorIN4cuda3std3__45tupleIJNS0_6detail15normal_iteratorINS0_10device_ptrIxEEEENS0_17counting_iteratorIlNS0_11use_defaultESI_SI_EEEEEEEPNSB_IJxlEEESM_iNS1_9__extrema9arg_min_fIxlNSA_4lessIxEEEEEEJSL_SN_iSS_EEEvDpT0_)
        /*00c8*/ 	.word	0x00000000


	//----- nvinfo : EIATTR_REGCOUNT
	.align		4
.L_80:
        /*00cc*/ 	.byte	0x04, 0x2f
        /*00ce*/ 	.short	(.L_82 - .L_81)
	.align		4
.L_81:
        /*00d0*/ 	.word	index@(_ZN6thrust24THRUST_300001_SM_1000_NS8cuda_cub4core6detail13_kernel_agentINS1_8__reduce11ReduceAgentINS0_12zip_iteratorIN4cuda3std3__45tupleIJNS0_6detail15normal_iteratorINS0_10device_ptrIxEEEENS0_17counting_iteratorIlNS0_11use_defaultESI_SI_EEEEEEEPNSB_IJxlEEESM_iNS1_9__extrema9arg_min_fIxlNSA_4lessIxEEEEEEJSL_SN_iN3cub18CUB_300001_SM_100013GridEvenShareIiEENSV_9GridQueueIjEESS_EEEvDpT0_)
        /*00d4*/ 	.word	0x00000028


	//----- nvinfo : EIATTR_FRAME_SIZE
	.align		4
.L_82:
        /*00d8*/ 	.byte	0x04, 0x11
        /*00da*/ 	.short	(.L_84 - .L_83)
	.align		4
.L_83:
        /*00dc*/ 	.word	index@(_ZN6thrust24THRUST_300001_SM_1000_NS8cuda_cub4core6detail13_kernel_agentINS1_8__reduce11ReduceAgentINS0_12zip_iteratorIN4cuda3std3__45tupleIJNS0_6detail15normal_iteratorINS0_10device_ptrIxEEEENS0_17counting_iteratorIlNS0_11use_defaultESI_SI_EEEEEEEPNSB_IJxlEEESM_iNS1_9__extrema9arg_min_fIxlNSA_4lessIxEEEEEEJSL_SN_iN3cub18CUB_300001_SM_100013GridEvenShareIiEENSV_9GridQueueIjEESS_EEEvDpT0_)
        /*00e0*/ 	.word	0x00000000


	//----- nvinfo : EIATTR_REGCOUNT
	.align		4
.L_84:
        /*00e4*/ 	.byte	0x04, 0x2f
        /*00e6*/ 	.short	(.L_86 - .L_85)
	.align		4
.L_85:
        /*00e8*/ 	.word	index@(_ZN6thrust24THRUST_300001_SM_1000_NS8cuda_cub4core6detail13_kernel_agentINS1_8__reduce10DrainAgentIiEEJN3cub18CUB_300001_SM_10009GridQueueIjEEiEEEvDpT0_)
        /*00ec*/ 	.word	0x00000008


	//----- nvinfo : EIATTR_FRAME_SIZE
	.align		4
.L_86:
        /*00f0*/ 	.byte	0x04, 0x11
        /*00f2*/ 	.short	(.L_88 - .L_87)
	.align		4
.L_87:
        /*00f4*/ 	.word	index@(_ZN6thrust24THRUST_300001_SM_1000_NS8cuda_cub4core6detail13_kernel_agentINS1_8__reduce10DrainAgentIiEEJN3cub18CUB_300001_SM_10009GridQueueIjEEiEEEvDpT0_)
        /*00f8*/ 	.word	0x00000000


	//----- nvinfo : EIATTR_REGCOUNT
	.align		4
.L_88:
        /*00fc*/ 	.byte	0x04, 0x2f
        /*00fe*/ 	.short	(.L_90 - .L_89)
	.align		4
.L_89:
        /*0100*/ 	.word	index@(_ZN6thrust24THRUST_300001_SM_1000_NS8cuda_cub4core6detail13_kernel_agentINS1_8__reduce11ReduceAgentIPN4cuda3std3__45tupleIJxlEEESC_SB_iNS1_9__extrema9arg_min_fIxlNS9_4lessIxEEEEEEJSC_SC_iSH_EEEvDpT0_)
        /*0104*/ 	.word	0x00000028


	//----- nvinfo : EIATTR_FRAME_SIZE
	.align		4
.L_90:
        /*0108*/ 	.byte	0x04, 0x11
        /*010a*/ 	.short	(.L_92 - .L_91)
	.align		4
.L_91:
        /*010c*/ 	.word	index@(_ZN6thrust24THRUST_300001_SM_1000_NS8cuda_cub4core6detail13_kernel_agentINS1_8__reduce11ReduceAgentIPN4cuda3std3__45tupleIJxlEEESC_SB_iNS1_9__extrema9arg_min_fIxlNS9_4lessIxEEEEEEJSC_SC_iSH_EEEvDpT0_)
        /*0110*/ 	.word	0x00000000


	//----- nvinfo : EIATTR_REGCOUNT
	.align		4
.L_92:
        /*0114*/ 	.byte	0x04, 0x2f
        /*0116*/ 	.short	(.L_94 - .L_93)
	.align		4
.L_93:
        /*0118*/ 	.word	index@(_ZN6thrust24THRUST_300001_SM_1000_NS8cuda_cub4core6detail13_kernel_agentINS1_8__reduce11ReduceAgentINS0_12zip_iteratorIN4cuda3std3__45tupleIJNS0_6detail15normal_iteratorINS0_10device_ptrIxEEEENS0_17counting_iteratorIlNS0_11use_defaultESI_SI_EEEEEEEPNSB_IJxlEEESM_lNS1_9__extrema9arg_min_fIxlNSA_4lessIxEEEEEEJSL_SN_lSS_EEEvDpT0_)
        /*011c*/ 	.word	0x00000020


	//----- nvinfo : EIATTR_FRAME_SIZE
	.align		4
.L_94:
        /*0120*/ 	.byte	0x04, 0x11
        /*0122*/ 	.short	(.L_96 - .L_95)
	.align		4
.L_95:
        /*0124*/ 	.word	index@(_ZN6thrust24THRUST_300001_SM_1000_NS8cuda_cub4core6detail13_kernel_agentINS1_8__reduce11ReduceAgentINS0_12zip_iteratorIN4cuda3std3__45tupleIJNS0_6detail15normal_iteratorINS0_10device_ptrIxEEEENS0_17counting_iteratorIlNS0_11use_defaultESI_SI_EEEEEEEPNSB_IJxlEEESM_lNS1_9__extrema9arg_min_fIxlNSA_4lessIxEEEEEEJSL_SN_lSS_EEEvDpT0_)
        /*0128*/ 	.word	0x00000000


	//----- nvinfo : EIATTR_REGCOUNT
	.align		4
.L_96:
        /*012c*/ 	.byte	0x04, 0x2f
        /*012e*/ 	.short	(.L_98 - .L_97)
	.align		4
.L_97:
        /*0130*/ 	.word	index@(_ZN6thrust24THRUST_300001_SM_1000_NS8cuda_cub4core6detail13_kernel_agentINS1_8__reduce11ReduceAgentINS0_12zip_iteratorIN4cuda3std3__45tupleIJNS0_6detail15normal_iteratorINS0_10device_ptrIxEEEENS0_17counting_iteratorIlNS0_11use_defaultESI_SI_EEEEEEEPNSB_IJxlEEESM_lNS1_9__extrema9arg_min_fIxlNSA_4lessIxEEEEEEJSL_SN_lN3cub18CUB_300001_SM_100013GridEvenShareIlEENSV_9GridQueueIyEESS_EEEvDpT0_)
        /*0134*/ 	.word	0x00000026


	//----- nvinfo : EIATTR_FRAME_SIZE
	.align		4
.L_98:
        /*0138*/ 	.byte	0x04, 0x11
        /*013a*/ 	.short	(.L_100 - .L_99)
	.align		4
.L_99:
        /*013c*/ 	.word	index@(_ZN6thrust24THRUST_300001_SM_1000_NS8cuda_cub4core6detail13_kernel_agentINS1_8__reduce11ReduceAgentINS0_12zip_iteratorIN4cuda3std3__45tupleIJNS0_6detail15normal_iteratorINS0_10device_ptrIxEEEENS0_17counting_iteratorIlNS0_11use_defaultESI_SI_EEEEEEEPNSB_IJxlEEESM_lNS1_9__extrema9arg_min_fIxlNSA_4lessIxEEEEEEJSL_SN_lN3cub18CUB_300001_SM_100013GridEvenShareIlEENSV_9GridQueueIyEESS_EEEvDpT0_)
        /*0140*/ 	.word	0x00000000


	//----- nvinfo : EIATTR_REGCOUNT
	.align		4
.L_100:
        /*0144*/ 	.byte	0x04, 0x2f
        /*0146*/ 	.short	(.L_102 - .L_101)
	.align		4
.L_101:
        /*0148*/ 	.word	index@(_ZN6thrust24THRUST_300001_SM_1000_NS8cuda_cub4core6detail13_kernel_agentINS1_8__reduce10DrainAgentIlEEJN3cub18CUB_300001_SM_10009GridQueueIyEElEEEvDpT0_)
        /*014c*/ 	.word	0x00000008


	//----- nvinfo : EIATTR_FRAME_SIZE
	.align		4
.L_102:
        /*0150*/ 	.byte	0x04, 0x11
        /*0152*/ 	.short	(.L_104 - .L_103)
	.align		4
.L_103:
        /*0154*/ 	.word	index@(_ZN6thrust24THRUST_300001_SM_1000_NS8cuda_cub4core6detail13_kernel_agentINS1_8__reduce10DrainAgentIlEEJN3cub18CUB_300001_SM_10009GridQueueIyEElEEEvDpT0_)
        /*0158*/ 	.word	0x00000000


	//----- nvinfo : EIATTR_REGCOUNT
	.align		4
.L_104:
        /*015c*/ 	.byte	0x04, 0x2f
        /*015e*/ 	.short	(.L_106 - .L_105)
	.align		4
.L_105:
        /*0160*/ 	.word	index@(_ZN6thrust24THRUST_300001_SM_1000_NS8cuda_cub4core6detail13_kernel_agentINS1_8__reduce11ReduceAgentIPN4cuda3std3__45tupleIJxlEEESC_SB_lNS1_9__extrema9arg_min_fIxlNS9_4lessIxEEEEEEJSC_SC_iSH_EEEvDpT0_)
        /*0164*/ 	.word	0x00000028


	//----- nvinfo : EIATTR_FRAME_SIZE
	.align		4
.L_106:
        /*0168*/ 	.byte	0x04, 0x11
        /*016a*/ 	.short	(.L_108 - .L_107)
	.align		4
.L_107:
        /*016c*/ 	.word	index@(_ZN6thrust24THRUST_300001_SM_1000_NS8cuda_cub4core6detail13_kernel_agentINS1_8__reduce11ReduceAgentIPN4cuda3std3__45tupleIJxlEEESC_SB_lNS1_9__extrema9arg_min_fIxlNS9_4lessIxEEEEEEJSC_SC_iSH_EEEvDpT0_)
        /*0170*/ 	.word	0x00000000


	//----- nvinfo : EIATTR_REGCOUNT
	.align		4
.L_108:
        /*0174*/ 	.byte	0x04, 0x2f
        /*0176*/ 	.short	(.L_110 - .L_109)
	.align		4
.L_109:
        /*0178*/ 	.word	index@(_ZN3cub18CUB_300001_SM_10006detail11EmptyKernelIvEEvv)
        /*017c*/ 	.word	0x00000004


	//----- nvinfo : EIATTR_FRAME_SIZE
	.align		4
.L_110:
        /*0180*/ 	.byte	0x04, 0x11
        /*0182*/ 	.short	(.L_112 - .L_111)
	.align		4
.L_111:
        /*0184*/ 	.word	index@(_ZN3cub18CUB_300001_SM_10006detail11EmptyKernelIvEEvv)
        /*0188*/ 	.word	0x00000000


	//----- nvinfo : EIATTR_REGCOUNT
	.align		4
.L_112:
        /*018c*/ 	.byte	0x04, 0x2f
        /*018e*/ 	.short	(.L_114 - .L_113)
	.align		4
.L_113:
        /*0190*/ 	.word	index@(_ZN3cub18CUB_300001_SM_10006detail8for_each13static_kernelINS2_12policy_hub_t12policy_500_tEmN6thrust24THRUST_300001_SM_1000_NS8cuda_cub20__uninitialized_fill7functorINS7_10device_ptrIiEEiEEEEvT0_T1_)
        /*0194*/ 	.word	0x00000008


	//----- nvinfo : EIATTR_FRAME_SIZE
	.align		4
.L_114:
        /*0198*/ 	.byte	0x04, 0x11
        /*019a*/ 	.short	(.L_116 - .L_115)
	.align		4
.L_115:
        /*019c*/ 	.word	index@(_ZN3cub18CUB_300001_SM_10006detail8for_each13static_kernelINS2_12policy_hub_t12policy_500_tEmN6thrust24THRUST_300001_SM_1000_NS8cuda_cub20__uninitialized_fill7functorINS7_10device_ptrIiEEiEEEEvT0_T1_)
        /*01a0*/ 	.word	0x00000000


	//----- nvinfo : EIATTR_REGCOUNT
	.align		4
.L_116:
        /*01a4*/ 	.byte	0x04, 0x2f
        /*01a6*/ 	.short	(.L_118 - .L_117)
	.align		4
.L_117:
        /*01a8*/ 	.word	index@(_ZN3cub18CUB_300001_SM_10006detail8for_each13static_kernelINS2_12policy_hub_t12policy_500_tElN6thrust24THRUST_300001_SM_1000_NS8cuda_cub10__tabulate7functorINS7_6detail15normal_iteratorINS7_10device_ptrIiEEEENS7_6system6detail7generic6detail22compute_sequence_valueIivEElEEEEvT0_T1_)
        /*01ac*/ 	.word	0x0000000a


	//----- nvinfo : EIATTR_FRAME_SIZE
	.align		4
.L_118:
        /*01b0*/ 	.byte	0x04, 0x11
        /*01b2*/ 	.short	(.L_120 - .L_119)
	.align		4
.L_119:
        /*01b4*/ 	.word	index@(_ZN3cub18CUB_300001_SM_10006detail8for_each13static_kernelINS2_12policy_hub_t12policy_500_tElN6thrust24THRUST_300001_SM_1000_NS8cuda_cub10__tabulate7functorINS7_6detail15normal_iteratorINS7_10device_ptrIiEEEENS7_6system6detail7generic6detail22compute_sequence_valueIivEElEEEEvT0_T1_)
        /*01b8*/ 	.word	0x00000000


	//----- nvinfo : EIATTR_REGCOUNT
	.align		4
.L_120:
        /*01bc*/ 	.byte	0x04, 0x2f
        /*01be*/ 	.short	(.L_122 - .L_121)
	.align		4
.L_121:
        /*01c0*/ 	.word	index@(_ZN3cub18CUB_300001_SM_10006detail8for_each13static_kernelINS2_12policy_hub_t12policy_500_tEmN6thrust24THRUST_300001_SM_1000_NS8cuda_cub20__uninitialized_fill7functorINS7_10device_ptrIxEExEEEEvT0_T1_)
        /*01c4*/ 	.word	0x00000009


	//----- nvinfo : EIATTR_FRAME_SIZE
	.align		4
.L_122:
        /*01c8*/ 	.byte	0x04, 0x11
        /*01ca*/ 	.short	(.L_124 - .L_123)
	.align		4
.L_123:
        /*01cc*/ 	.word	index@(_ZN3cub18CUB_300001_SM_10006detail8for_each13static_kernelINS2_12policy_hub_t12policy_500_tEmN6thrust24THRUST_300001_SM_1000_NS8cuda_cub20__uninitialized_fill7functorINS7_10device_ptrIxEExEEEEvT0_T1_)
        /*01d0*/ 	.word	0x00000000


	//----- nvinfo : EIATTR_REGCOUNT
	.align		4
.L_124:
        /*01d4*/ 	.byte	0x04, 0x2f
        /*01d6*/ 	.short	(.L_126 - .L_125)
	.align		4
.L_125:
        /*01d8*/ 	.word	index@(_ZN3cub18CUB_300001_SM_10006detail9transform16transform_kernelINS2_10policy_hubILb1EN4cuda3std3__45tupleIJN6thrust24THRUST_300001_SM_1000_NS12zip_iteratorINS8_IJNSA_6detail15normal_iteratorINSA_10device_ptrIiEEEESG_SG_SG_EEEEEEEEE10policy1000EiNS7_10__identityENSA_7pointerINS8_IJiiiiEEENSA_8cuda_cub3tagENSA_11use_defaultESR_EEJSI_EEEvT0_iT1_T2_DpNS2_10kernel_argIT3_EE)
        /*01dc*/ 	.word	0x00000020


	//----- nvinfo : EIATTR_FRAME_SIZE
	.align		4
.L_126:
        /*01e0*/ 	.byte	0x04, 0x11
        /*01e2*/ 	.short	(.L_128 - .L_127)
	.align		4
.L_127:
        /*01e4*/ 	.word	index@(_ZN3cub18CUB_300001_SM_10006detail9transform16transform_kernelINS2_10policy_hubILb1EN4cuda3std3__45tupleIJN6thrust24THRUST_300001_SM_1000_NS12zip_iteratorINS8_IJNSA_6detail15normal_iteratorINSA_10device_ptrIiEEEESG_SG_SG_EEEEEEEEE10policy1000EiNS7_10__identityENSA_7pointerINS8_IJiiiiEEENSA_8cuda_cub3tagENSA_11use_defaultESR_EEJSI_EEEvT0_iT1_T2_DpNS2_10kernel_argIT3_EE)
        /*01e8*/ 	.word	0x00000000


	//----- nvinfo : EIATTR_REGCOUNT
	.align		4
.L_128:
        /*01ec*/ 	.byte	0x04, 0x2f
        /*01ee*/ 	.short	(.L_130 - .L_129)
	.align		4
.L_129:
        /*01f0*/ 	.word	index@(_ZN3cub18CUB_300001_SM_10006detail9transform16transform_kernelINS2_10policy_hubILb1EN4cuda3std3__45tupleIJN6thrust24THRUST_300001_SM_1000_NS12zip_iteratorINS8_IJNSA_6detail15normal_iteratorINSA_10device_ptrIiEEEESG_SG_SG_EEEEEEEEE10policy1000ElNS7_10__identityENSA_7pointerINS8_IJiiiiEEENSA_8cuda_cub3tagENSA_11use_defaultESR_EEJSI_EEEvT0_iT1_T2_DpNS2_10kernel_argIT3_EE)
        /*01f4*/ 	.word	0x00000028


	//----- nvinfo : EIATTR_FRAME_SIZE
	.align		4
.L_130:
        /*01f8*/ 	.byte	0x04, 0x11
        /*01fa*/ 	.short	(.L_132 - .L_131)
	.align		4
.L_131:
        /*01fc*/ 	.word	index@(_ZN3cub18CUB_300001_SM_10006detail9transform16transform_kernelINS2_10policy_hubILb1EN4cuda3std3__45tupleIJN6thrust24THRUST_300001_SM_1000_NS12zip_iteratorINS8_IJNSA_6detail15normal_iteratorINSA_10device_ptrIiEEEESG_SG_SG_EEEEEEEEE10policy1000ElNS7_10__identityENSA_7pointerINS8_IJiiiiEEENSA_8cuda_cub3tagENSA_11use_defaultESR_EEJSI_EEEvT0_iT1_T2_DpNS2_10kernel_argIT3_EE)
        /*0200*/ 	.word	0x00000000


	//----- nvinfo : EIATTR_REGCOUNT
	.align		4
.L_132:
        /*0204*/ 	.byte	0x04, 0x2f
        /*0206*/ 	.short	(.L_134 - .L_133)
	.align		4
.L_133:
        /*0208*/ 	.word	index@(_ZN3cub18CUB_300001_SM_10006detail9transform16transform_kernelINS2_10policy_hubILb1EN4cuda3std3__45tupleIJN6thrust24THRUST_300001_SM_1000_NS6detail15normal_iteratorINSA_7pointerINS8_IJiiiiEEENSA_8cuda_cub3tagENSA_11use_defaultESH_EEEEEEEE10policy1000EiNS7_10__identityENSA_12zip_iteratorINS8_IJNSC_INSA_10device_ptrIiEEEESR_SR_SR_EEEEEJPSE_EEEvT0_iT1_T2_DpNS2_10kernel_argIT3_EE)
        /*020c*/ 	.word	0x00000020


	//----- nvinfo : EIATTR_FRAME_SIZE
	.align		4
.L_134:
        /*0210*/ 	.byte	0x04, 0x11
        /*0212*/ 	.short	(.L_136 - .L_135)
	.align		4
.L_135:
        /*0214*/ 	.word	index@(_ZN3cub18CUB_300001_SM_10006detail9transform16transform_kernelINS2_10policy_hubILb1EN4cuda3std3__45tupleIJN6thrust24THRUST_300001_SM_1000_NS6detail15normal_iteratorINSA_7pointerINS8_IJiiiiEEENSA_8cuda_cub3tagENSA_11use_defaultESH_EEEEEEEE10policy1000EiNS7_10__identityENSA_12zip_iteratorINS8_IJNSC_INSA_10device_ptrIiEEEESR_SR_SR_EEEEEJPSE_EEEvT0_iT1_T2_DpNS2_10kernel_argIT3_EE)
        /*0218*/ 	.word	0x00000000


	//----- nvinfo : EIATTR_REGCOUNT
	.align		4
.L_136:
        /*021c*/ 	.byte	0x04, 0x2f
        /*021e*/ 	.short	(.L_138 - .L_137)
	.align		4
.L_137:
        /*0220*/ 	.word	index@(_ZN3cub18CUB_300001_SM_10006detail9transform16transform_kernelINS2_10policy_hubILb1EN4cuda3std3__45tupleIJN6thrust24THRUST_300001_SM_1000_NS6detail15normal_iteratorINSA_7pointerINS8_IJiiiiEEENSA_8cuda_cub3tagENSA_11use_defaultESH_EEEEEEEE10policy1000ElNS7_10__identityENSA_12zip_iteratorINS8_IJNSC_INSA_10device_ptrIiEEEESR_SR_SR_EEEEEJPSE_EEEvT0_iT1_T2_DpNS2_10kernel_argIT3_EE)
        /*0224*/ 	.word	0x00000028


	//----- nvinfo : EIATTR_FRAME_SIZE
	.align		4
.L_138:
        /*0228*/ 	.byte	0x04, 0x11
        /*022a*/ 	.short	(.L_140 - .L_139)
	.align		4
.L_139:
        /*022c*/ 	.word	index@(_ZN3cub18CUB_300001_SM_10006detail9transform16transform_kernelINS2_10policy_hubILb1EN4cuda3std3__45tupleIJN6thrust24THRUST_300001_SM_1000_NS6detail15normal_iteratorINSA_7pointerINS8_IJiiiiEEENSA_8cuda_cub3tagENSA_11use_defaultESH_EEEEEEEE10policy1000ElNS7_10__identityENSA_12zip_iteratorINS8_IJNSC_INSA_10device_ptrIiEEEESR_SR_SR_EEEEEJPSE_EEEvT0_iT1_T2_DpNS2_10kernel_argIT3_EE)
        /*0230*/ 	.word	0x00000000


	//----- nvinfo : EIATTR_REGCOUNT
	.align		4
.L_140:
        /*0234*/ 	.byte	0x04, 0x2f
        /*0236*/ 	.short	(.L_142 - .L_141)
	.align		4
.L_141:
        /*0238*/ 	.word	index@(_ZN3cub18CUB_300001_SM_10006detail9transform16transform_kernelINS2_10policy_hubILb1EN4cuda3std3__45tupleIJN6thrust24THRUST_300001_SM_1000_NS10device_ptrIiEEEEEE10policy1000EiNS7_10__identityENSB_IxEEJPiEEEvT0_iT1_T2_DpNS2_10kernel_argIT3_EE)
        /*023c*/ 	.word	0x00000020


	//----- nvinfo : EIATTR_FRAME_SIZE
	.align		4
.L_142:
        /*0240*/ 	.byte	0x04, 0x11
        /*0242*/ 	.short	(.L_144 - .L_143)
	.align		4
.L_143:
        /*0244*/ 	.word	index@(_ZN3cub18CUB_300001_SM_10006detail9transform16transform_kernelINS2_10policy_hubILb1EN4cuda3std3__45tupleIJN6thrust24THRUST_300001_SM_1000_NS10device_ptrIiEEEEEE10policy1000EiNS7_10__identityENSB_IxEEJPiEEEvT0_iT1_T2_DpNS2_10kernel_argIT3_EE)
        /*0248*/ 	.word	0x00000000


	//----- nvinfo : EIATTR_REGCOUNT
	.align		4
.L_144:
        /*024c*/ 	.byte	0x04, 0x2f
        /*024e*/ 	.short	(.L_146 - .L_145)
	.align		4
.L_145:
        /*0250*/ 	.word	index@(_ZN3cub18CUB_300001_SM_10006detail9transform16transform_kernelINS2_10policy_hubILb1EN4cuda3std3__45tupleIJN6thrust24THRUST_300001_SM_1000_NS10device_ptrIiEEEEEE10policy1000ElNS7_10__identityENSB_IxEEJPiEEEvT0_iT1_T2_DpNS2_10kernel_argIT3_EE)
        /*0254*/ 	.word	0x00000020


	//----- nvinfo : EIATTR_FRAME_SIZE
	.align		4
.L_146:
        /*0258*/ 	.byte	0x04, 0x11
        /*025a*/ 	.short	(.L_148 - .L_147)
	.align		4
.L_147:
        /*025c*/ 	.word	index@(_ZN3cub18CUB_300001_SM_10006detail9transform16transform_kernelINS2_10policy_hubILb1EN4cuda3std3__45tupleIJN6thrust24THRUST_300001_SM_1000_NS10device_ptrIiEEEEEE10policy1000ElNS7_10__identityENSB_IxEEJPiEEEvT0_iT1_T2_DpNS2_10kernel_argIT3_EE)
        /*0260*/ 	.word	0x00000000


	//----- nvinfo : EIATTR_REGCOUNT
	.align		4
.L_148:
        /*0264*/ 	.byte	0x04, 0x2f
        /*0266*/ 	.short	(.L_150 - .L_149)
	.align		4
.L_149:
        /*0268*/ 	.word	index@(_ZN3cub18CUB_300001_SM_10006detail6reduce28DeviceReduceSingleTileKernelINS2_10policy_hubIbjN4cuda3std3__410logical_orIbEEE10Policy1000EN6thrust24THRUST_300001_SM_1000_NS10device_ptrIbEEPbjS9_bbNS7_10__identityEEEvT0_T1_T2_T3_T4_T6_)
        /*026c*/ 	.word	0x0000002a


	//----- nvinfo : EIATTR_FRAME_SIZE
	.align		4
.L_150:
        /*0270*/ 	.byte	0x04, 0x11
        /*0272*/ 	.short	(.L_152 - .L_151)
	.align		4
.L_151:
        /*0274*/ 	.word	index@(_ZN3cub18CUB_300001_SM_10006detail6reduce28DeviceReduceSingleTileKernelINS2_10policy_hubIbjN4cuda3std3__410logical_orIbEEE10Policy1000EN6thrust24THRUST_300001_SM_1000_NS10device_ptrIbEEPbjS9_bbNS7_10__identityEEEvT0_T1_T2_T3_T4_T6_)
        /*0278*/ 	.word	0x00000000


	//----- nvinfo : EIATTR_REGCOUNT
	.align		4
.L_152:
        /*027c*/ 	.byte	0x04, 0x2f
        /*027e*/ 	.short	(.L_154 - .L_153)
	.align		4
.L_153:
        /*0280*/ 	.word	index@(_ZN3cub18CUB_300001_SM_10006detail6reduce18DeviceReduceKernelINS2_10policy_hubIbjN4cuda3std3__410logical_orIbEEE10Policy1000EN6thrust24THRUST_300001_SM_1000_NS10device_ptrIbEEjS9_bNS7_10__identityEEEvT0_PT3_T1_NS0_13GridEvenShareISK_EET2_T4_)
        /*0284*/ 	.word	0x0000001d


	//----- nvinfo : EIATTR_FRAME_SIZE
	.align		4
.L_154:
        /*0288*/ 	.byte	0x04, 0x11
        /*028a*/ 	.short	(.L_156 - .L_155)
	.align		4
.L_155:
        /*028c*/ 	.word	index@(_ZN3cub18CUB_300001_SM_10006detail6reduce18DeviceReduceKernelINS2_10policy_hubIbjN4cuda3std3__410logical_orIbEEE10Policy1000EN6thrust24THRUST_300001_SM_1000_NS10device_ptrIbEEjS9_bNS7_10__identityEEEvT0_PT3_T1_NS0_13GridEvenShareISK_EET2_T4_)
        /*0290*/ 	.word	0x00000000


	//----- nvinfo : EIATTR_REGCOUNT
	.align		4
.L_156:
        /*0294*/ 	.byte	0x04, 0x2f
        /*0296*/ 	.short	(.L_158 - .L_157)
	.align		4
.L_157:
        /*0298*/ 	.word	index@(_ZN3cub18CUB_300001_SM_10006detail6reduce28DeviceReduceSingleTileKernelINS2_10policy_hubIbjN4cuda3std3__410logical_orIbEEE10Policy1000EPbSC_iS9_bbNS7_10__identityEEEvT0_T1_T2_T3_T4_T6_)
        /*029c*/ 	.word	0x0000002d


	//----- nvinfo : EIATTR_FRAME_SIZE
	.align		4
.L_158:
        /*02a0*/ 	.byte	0x04, 0x11
        /*02a2*/ 	.short	(.L_160 - .L_159)
	.align		4
.L_159:
        /*02a4*/ 	.word	index@(_ZN3cub18CUB_300001_SM_10006detail6reduce28DeviceReduceSingleTileKernelINS2_10policy_hubIbjN4cuda3std3__410logical_orIbEEE10Policy1000EPbSC_iS9_bbNS7_10__identityEEEvT0_T1_T2_T3_T4_T6_)
        /*02a8*/ 	.word	0x00000000


	//----- nvinfo : EIATTR_REGCOUNT
	.align		4
.L_160:
        /*02ac*/ 	.byte	0x04, 0x2f
        /*02ae*/ 	.short	(.L_162 - .L_161)
	.align		4
.L_161:
        /*02b0*/ 	.word	index@(_ZN3cub18CUB_300001_SM_10006detail6reduce28DeviceReduceSingleTileKernelINS2_10policy_hubIbyN4cuda3std3__410logical_orIbEEE10Policy1000EN6thrust24THRUST_300001_SM_1000_NS10device_ptrIbEEPbyS9_bbNS7_10__identityEEEvT0_T1_T2_T3_T4_T6_)
        /*02b4*/ 	.word	0x0000002b


	//----- nvinfo : EIATTR_FRAME_SIZE
	.align		4
.L_162:
        /*02b8*/ 	.byte	0x04, 0x11
        /*02ba*/ 	.short	(.L_164 - .L_163)
	.align		4
.L_163:
        /*02bc*/ 	.word	index@(_ZN3cub18CUB_300001_SM_10006detail6reduce28DeviceReduceSingleTileKernelINS2_10policy_hubIbyN4cuda3std3__410logical_orIbEEE10Policy1000EN6thrust24THRUST_300001_SM_1000_NS10device_ptrIbEEPbyS9_bbNS7_10__identityEEEvT0_T1_T2_T3_T4_T6_)
        /*02c0*/ 	.word	0x00000000


	//----- nvinfo : EIATTR_REGCOUNT
	.align		4
.L_164:
        /*02c4*/ 	.byte	0x04, 0x2f
        /*02c6*/ 	.short	(.L_166 - .L_165)
	.align		4
.L_165:
        /*02c8*/ 	.word	index@(_ZN3cub18CUB_300001_SM_10006detail6reduce18DeviceReduceKernelINS2_10policy_hubIbyN4cuda3std3__410logical_orIbEEE10Policy1000EN6thrust24THRUST_300001_SM_1000_NS10device_ptrIbEEyS9_bNS7_10__identityEEEvT0_PT3_T1_NS0_13GridEvenShareISK_EET2_T4_)
        /*02cc*/ 	.word	0x0000001d


	//----- nvinfo : EIATTR_FRAME_SIZE
	.align		4
.L_166:
        /*02d0*/ 	.byte	0x04, 0x11
        /*02d2*/ 	.short	(.L_168 - .L_167)
	.align		4
.L_167:
        /*02d4*/ 	.word	index@(_ZN3cub18CUB_300001_SM_10006detail6reduce18DeviceReduceKernelINS2_10policy_hubIbyN4cuda3std3__410logical_orIbEEE10Policy1000EN6thrust24THRUST_300001_SM_1000_NS10device_ptrIbEEyS9_bNS7_10__identityEEEvT0_PT3_T1_NS0_13GridEvenShareISK_EET2_T4_)
        /*02d8*/ 	.word	0x00000000


	//----- nvinfo : EIATTR_REGCOUNT
	.align		4
.L_168:
        /*02dc*/ 	.byte	0x04, 0x2f
        /*02de*/ 	.short	(.L_170 - .L_169)
	.align		4
.L_169:
        /*02e0*/ 	.word	index@(_ZN3cub18CUB_300001_SM_10006detail6reduce28DeviceReduceSingleTileKernelINS2_10policy_hubIbyN4cuda3std3__410logical_orIbEEE10Policy1000EPbSC_iS9_bbNS7_10__identityEEEvT0_T1_T2_T3_T4_T6_)
        /*02e4*/ 	.word	0x0000002d


	//----- nvinfo : EIATTR_FRAME_SIZE
	.align		4
.L_170:
        /*02e8*/ 	.byte	0x04, 0x11
        /*02ea*/ 	.short	(.L_172 - .L_171)
	.align		4
.L_171:
        /*02ec*/ 	.word	index@(_ZN3cub18CUB_300001_SM_10006detail6reduce28DeviceReduceSingleTileKernelINS2_10policy_hubIbyN4cuda3std3__410logical_orIbEEE10Policy1000EPbSC_iS9_bbNS7_10__identityEEEvT0_T1_T2_T3_T4_T6_)
        /*02f0*/ 	.word	0x00000000


	//----- nvinfo : EIATTR_REGCOUNT
	.align		4
.L_172:
        /*02f4*/ 	.byte	0x04, 0x2f
        /*02f6*/ 	.short	(.L_174 - .L_173)
	.align		4
.L_173:
        /*02f8*/ 	.word	index@(_ZN3cub18CUB_300001_SM_10006detail6reduce28DeviceReduceSingleTileKernelINS2_10policy_hubIljN4cuda3std3__44plusIlEEE10Policy1000EN6thrust24THRUST_300001_SM_1000_NS18transform_iteratorINSD_6detail14equal_to_valueIiEENSF_15normal_iteratorINSD_10device_ptrIiEEEEllEEPljS9_llNS7_10__identityEEEvT0_T1_T2_T3_T4_T6_)
        /*02fc*/ 	.word	0x00000028


	//----- nvinfo : EIATTR_FRAME_SIZE
	.align		4
.L_174:
        /*0300*/ 	.byte	0x04, 0x11
        /*0302*/ 	.short	(.L_176 - .L_175)
	.align		4
.L_175:
        /*0304*/ 	.word	index@(_ZN3cub18CUB_300001_SM_10006detail6reduce28DeviceReduceSingleTileKernelINS2_10policy_hubIljN4cuda3std3__44plusIlEEE10Policy1000EN6thrust24THRUST_300001_SM_1000_NS18transform_iteratorINSD_6detail14equal_to_valueIiEENSF_15normal_iteratorINSD_10device_ptrIiEEEEllEEPljS9_llNS7_10__identityEEEvT0_T1_T2_T3_T4_T6_)
        /*0308*/ 	.word	0x00000000


	//----- nvinfo : EIATTR_REGCOUNT
	.align		4
.L_176:
        /*030c*/ 	.byte	0x04, 0x2f
        /*030e*/ 	.short	(.L_178 - .L_177)
	.align		4
.L_177:
        /*0310*/ 	.word	index@(_ZN3cub18CUB_300001_SM_10006detail6reduce18DeviceReduceKernelINS2_10policy_hubIljN4cuda3std3__44plusIlEEE10Policy1000EN6thrust24THRUST_300001_SM_1000_NS18transform_iteratorINSD_6detail14equal_to_valueIiEENSF_15normal_iteratorINSD_10device_ptrIiEEEEllEEjS9_lNS7_10__identityEEEvT0_PT3_T1_NS0_13GridEvenShareISR_EET2_T4_)
        /*0314*/ 	.word	0x00000020


	//----- nvinfo : EIATTR_FRAME_SIZE
	.align		4
.L_178:
        /*0318*/ 	.byte	0x04, 0x11
        /*031a*/ 	.short	(.L_180 - .L_179)
	.align		4
.L_179:
        /*031c*/ 	.word	index@(_ZN3cub18CUB_300001_SM_10006detail6reduce18DeviceReduceKernelINS2_10policy_hubIljN4cuda3std3__44plusIlEEE10Policy1000EN6thrust24THRUST_300001_SM_1000_NS18transform_iteratorINSD_6detail14equal_to_valueIiEENSF_15normal_iteratorINSD_10device_ptrIiEEEEllEEjS9_lNS7_10__identityEEEvT0_PT3_T1_NS0_13GridEvenShareISR_EET2_T4_)
        /*0320*/ 	.word	0x00000000


	//----- nvinfo : EIATTR_REGCOUNT
	.align		4
.L_180:
        /*0324*/ 	.byte	0x04, 0x2f
        /*0326*/ 	.short	(.L_182 - .L_181)
	.align		4
.L_181:
        /*0328*/ 	.word	index@(_ZN3cub18CUB_300001_SM_10006detail6reduce28DeviceReduceSingleTileKernelINS2_10policy_hubIljN4cuda3std3__44plusIlEEE10Policy1000EPlSC_iS9_llNS7_10__identityEEEvT0_T1_T2_T3_T4_T6_)
        /*032c*/ 	.word	0x00000030


	//----- nvinfo : EIATTR_FRAME_SIZE
	.align		4
.L_182:
        /*0330*/ 	.byte	0x04, 0x11
        /*0332*/ 	.short	(.L_184 - .L_183)
	.align		4
.L_183:
        /*0334*/ 	.word	index@(_ZN3cub18CUB_300001_SM_10006detail6reduce28DeviceReduceSingleTileKernelINS2_10policy_hubIljN4cuda3std3__44plusIlEEE10Policy1000EPlSC_iS9_llNS7_10__identityEEEvT0_T1_T2_T3_T4_T6_)
        /*0338*/ 	.word	0x00000000


	//----- nvinfo : EIATTR_REGCOUNT
	.align		4
.L_184:
        /*033c*/ 	.byte	0x04, 0x2f
        /*033e*/ 	.short	(.L_186 - .L_185)
	.align		4
.L_185:
        /*0340*/ 	.word	index@(_ZN3cub18CUB_300001_SM_10006detail6reduce28DeviceReduceSingleTileKernelINS2_10policy_hubIlyN4cuda3std3__44plusIlEEE10Policy1000EN6thrust24THRUST_300001_SM_1000_NS18transform_iteratorINSD_6detail14equal_to_valueIiEENSF_15normal_iteratorINSD_10device_ptrIiEEEEllEEPlyS9_llNS7_10__identityEEEvT0_T1_T2_T3_T4_T6_)
        /*0344*/ 	.word	0x00000026


	//----- nvinfo : EIATTR_FRAME_SIZE
	.align		4
.L_186:
        /*0348*/ 	.byte	0x04, 0x11
        /*034a*/ 	.short	(.L_188 - .L_187)
	.align		4
.L_187:
        /*034c*/ 	.word	index@(_ZN3cub18CUB_300001_SM_10006detail6reduce28DeviceReduceSingleTileKernelINS2_10policy_hubIlyN4cuda3std3__44plusIlEEE10Policy1000EN6thrust24THRUST_300001_SM_1000_NS18transform_iteratorINSD_6detail14equal_to_valueIiEENSF_15normal_iteratorINSD_10device_ptrIiEEEEllEEPlyS9_llNS7_10__identityEEEvT0_T1_T2_T3_T4_T6_)
        /*0350*/ 	.word	0x00000000


	//----- nvinfo : EIATTR_REGCOUNT
	.align		4
.L_188:
        /*0354*/ 	.byte	0x04, 0x2f
        /*0356*/ 	.short	(.L_190 - .L_189)
	.align		4
.L_189:
        /*0358*/ 	.word	index@(_ZN3cub18CUB_300001_SM_10006detail6reduce18DeviceReduceKernelINS2_10policy_hubIlyN4cuda3std3__44plusIlEEE10Policy1000EN6thrust24THRUST_300001_SM_1000_NS18transform_iteratorINSD_6detail14equal_to_valueIiEENSF_15normal_iteratorINSD_10device_ptrIiEEEEllEEyS9_lNS7_10__identityEEEvT0_PT3_T1_NS0_13GridEvenShareISR_EET2_T4_)
        /*035c*/ 	.word	0x0000001e


	//----- nvinfo : EIATTR_FRAME_SIZE
	.align		4
.L_190:
        /*0360*/ 	.byte	0x04, 0x11
        /*0362*/ 	.short	(.L_192 - .L_191)
	.align		4
.L_191:
        /*0364*/ 	.word	index@(_ZN3cub18CUB_300001_SM_10006detail6reduce18DeviceReduceKernelINS2_10policy_hubIlyN4cuda3std3__44plusIlEEE10Policy1000EN6thrust24THRUST_300001_SM_1000_NS18transform_iteratorINSD_6detail14equal_to_valueIiEENSF_15normal_iteratorINSD_10device_ptrIiEEEEllEEyS9_lNS7_10__identityEEEvT0_PT3_T1_NS0_13GridEvenShareISR_EET2_T4_)
        /*0368*/ 	.word	0x00000000


	//----- nvinfo : EIATTR_REGCOUNT
	.align		4
.L_192:
        /*036c*/ 	.byte	0x04, 0x2f
        /*036e*/ 	.short	(.L_194 - .L_193)
	.align		4
.L_193:
        /*0370*/ 	.word	index@(_ZN3cub18CUB_300001_SM_10006detail6reduce28DeviceReduceSingleTileKernelINS2_10policy_hubIlyN4cuda3std3__44plusIlEEE10Policy1000EPlSC_iS9_llNS7_10__identityEEEvT0_T1_T2_T3_T4_T6_)
        /*0374*/ 	.word	0x00000030


	//----- nvinfo : EIATTR_FRAME_SIZE
	.align		4
.L_194:
        /*0378*/ 	.byte	0x04, 0x11
        /*037a*/ 	.short	(.L_196 - .L_195)
	.align		4
.L_195:
        /*037c*/ 	.word	index@(_ZN3cub18CUB_300001_SM_10006detail6reduce28DeviceReduceSingleTileKernelINS2_10policy_hubIlyN4cuda3std3__44plusIlEEE10Policy1000EPlSC_iS9_llNS7_10__identityEEEvT0_T1_T2_T3_T4_T6_)
        /*0380*/ 	.word	0x00000000


	//----- nvinfo : EIATTR_REGCOUNT
	.align		4
.L_196:
        /*0384*/ 	.byte	0x04, 0x2f
        /*0386*/ 	.short	(.L_198 - .L_197)
	.align		4
.L_197:
        /*0388*/ 	.word	index@(_ZN3cub18CUB_300001_SM_10006detail4scan20DeviceScanInitKernelINS0_13ScanTileStateIiLb1EEEEEvT_i)
        /*038c*/ 	.word	0x00000008


	//----- nvinfo : EIATTR_FRAME_SIZE
	.align		4
.L_198:
        /*0390*/ 	.byte	0x04, 0x11
        /*0392*/ 	.short	(.L_200 - .L_199)
	.align		4
.L_199:
        /*0394*/ 	.word	index@(_ZN3cub18CUB_300001_SM_10006detail4scan20DeviceScanInitKernelINS0_13ScanTileStateIiLb1EEEEEvT_i)
        /*0398*/ 	.word	0x00000000


	//----- nvinfo : EIATTR_REGCOUNT
	.align		4
.L_200:
        /*039c*/ 	.byte	0x04, 0x2f
        /*039e*/ 	.short	(.L_202 - .L_201)
	.align		4
.L_201:
        /*03a0*/ 	.word	index@(_ZN3cub18CUB_300001_SM_10006detail4scan16DeviceScanKernelINS2_10policy_hubIiiijN4cuda3std3__44plusIvEEE10Policy1000EN6thrust24THRUST_300001_SM_1000_NS6detail15normal_iteratorINSD_10device_ptrIiEEEESI_NS0_13ScanTileStateIiLb1EEES9_NS1_10InputValueIiPiEEjiLb0EiEEvT0_T1_T2_iT3_T4_T5_)
        /*03a4*/ 	.word	0x00000038


	//----- nvinfo : EIATTR_FRAME_SIZE
	.align		4
.L_202:
        /*03a8*/ 	.byte	0x04, 0x11
        /*03aa*/ 	.short	(.L_204 - .L_203)
	.align		4
.L_203:
        /*03ac*/ 	.word	index@(_ZN3cub18CUB_300001_SM_10006detail4scan16DeviceScanKernelINS2_10policy_hubIiiijN4cuda3std3__44plusIvEEE10Policy1000EN6thrust24THRUST_300001_SM_1000_NS6detail15normal_iteratorINSD_10device_ptrIiEEEESI_NS0_13ScanTileStateIiLb1EEES9_NS1_10InputValueIiPiEEjiLb0EiEEvT0_T1_T2_iT3_T4_T5_)
        /*03b0*/ 	.word	0x00000000


	//----- nvinfo : EIATTR_REGCOUNT
	.align		4
.L_204:
        /*03b4*/ 	.byte	0x04, 0x2f
        /*03b6*/ 	.short	(.L_206 - .L_205)
	.align		4
.L_205:
        /*03b8*/ 	.word	index@(_ZN3cub18CUB_300001_SM_10006detail4scan16DeviceScanKernelINS2_10policy_hubIiiimN4cuda3std3__44plusIvEEE10Policy1000EN6thrust24THRUST_300001_SM_1000_NS6detail15normal_iteratorINSD_10device_ptrIiEEEESI_NS0_13ScanTileStateIiLb1EEES9_NS1_10InputValueIiPiEEmiLb0EiEEvT0_T1_T2_iT3_T4_T5_)
        /*03bc*/ 	.word	0x00000030


	//----- nvinfo : EIATTR_FRAME_SIZE
	.align		4
.L_206:
        /*03c0*/ 	.byte	0x04, 0x11
        /*03c2*/ 	.short	(.L_208 - .L_207)
	.align		4
.L_207:
        /*03c4*/ 	.word	index@(_ZN3cub18CUB_300001_SM_10006detail4scan16DeviceScanKernelINS2_10policy_hubIiiimN4cuda3std3__44plusIvEEE10Policy1000EN6thrust24THRUST_300001_SM_1000_NS6detail15normal_iteratorINSD_10device_ptrIiEEEESI_NS0_13ScanTileStateIiLb1EEES9_NS1_10InputValueIiPiEEmiLb0EiEEvT0_T1_T2_iT3_T4_T5_)
        /*03c8*/ 	.word	0x00000000


	//----- nvinfo : EIATTR_REGCOUNT
	.align		4
.L_208:
        /*03cc*/ 	.byte	0x04, 0x2f
        /*03ce*/ 	.short	(.L_210 - .L_209)
	.align		4
.L_209:
        /*03d0*/ 	.word	index@(_ZN3cub18CUB_300001_SM_10006detail4scan23DeviceCompactInitKernelINS0_13ScanTileStateIiLb1EEEPlEEvT_iT0_)
        /*03d4*/ 	.word	0x0000000a


	//----- nvinfo : EIATTR_FRAME_SIZE
	.align		4
.L_210:
        /*03d8*/ 	.byte	0x04, 0x11
        /*03da*/ 	.short	(.L_212 - .L_211)
	.align		4
.L_211:
        /*03dc*/ 	.word	index@(_ZN3cub18CUB_300001_SM_10006detail4scan23DeviceCompactInitKernelINS0_13ScanTileStateIiLb1EEEPlEEvT_iT0_)
        /*03e0*/ 	.word	0x00000000


	//----- nvinfo : EIATTR_REGCOUNT
	.align		4
.L_212:
        /*03e4*/ 	.byte	0x04, 0x2f
        /*03e6*/ 	.short	(.L_214 - .L_213)
	.align		4
.L_213:
        /*03e8*/ 	.word	index@(_ZN3cub18CUB_300001_SM_10006detail6select23DeviceSelectSweepKernelINS2_10policy_hubIiN4cuda3std3__45tupleIJiiEEEiLb0ELNS0_10SelectImplE0EE10Policy1000EN6thrust24THRUST_300001_SM_1000_NS6detail15normal_iteratorINSE_10device_ptrIiEEEENSE_12zip_iteratorINS8_IJSJ_SJ_EEEEENSG_INSH_IxEEEEPlNS0_13ScanTileStateIiLb1EEE15IsValidNextFreeNS0_8NullTypeEiNS2_19streaming_context_tIlLb1EEELSA_0EEEvT0_T1_T2_T3_T4_T5_T6_T7_iT8_NS1_7vsmem_tE)
        /*03ec*/ 	.word	0x00000040


	//----- nvinfo : EIATTR_FRAME_SIZE
	.align		4
.L_214:
        /*03f0*/ 	.byte	0x04, 0x11
        /*03f2*/ 	.short	(.L_216 - .L_215)
	.align		4
.L_215:
        /*03f4*/ 	.word	index@(_ZN3cub18CUB_300001_SM_10006detail6select23DeviceSelectSweepKernelINS2_10policy_hubIiN4cuda3std3__45tupleIJiiEEEiLb0ELNS0_10SelectImplE0EE10Policy1000EN6thrust24THRUST_300001_SM_1000_NS6detail15normal_iteratorINSE_10device_ptrIiEEEENSE_12zip_iteratorINS8_IJSJ_SJ_EEEEENSG_INSH_IxEEEEPlNS0_13ScanTileStateIiLb1EEE15IsValidNextFreeNS0_8NullTypeEiNS2_19streaming_context_tIlLb1EEELSA_0EEEvT0_T1_T2_T3_T4_T5_T6_T7_iT8_NS1_7vsmem_tE)
        /*03f8*/ 	.word	0x00000028


	//----- nvinfo : EIATTR_REGCOUNT
	.align		4
.L_216:
        /*03fc*/ 	.byte	0x04, 0x2f
        /*03fe*/ 	.short	(.L_218 - .L_217)
	.align		4
.L_217:
        /*0400*/ 	.word	index@(_ZN3cub18CUB_300001_SM_10006detail10radix_sort31DeviceRadixSortSingleTileKernelINS1_5radix10policy_hubIiN4cuda3std3__45tupleIJiiiiEEEyE10Policy1000ELNS0_9SortOrderE0EiSA_yNS1_21identity_decomposer_tEEEvPKT1_PSF_PKT2_PSJ_T3_iiT4_)
        /*0404*/ 	.word	0x0000005f


	//----- nvinfo : EIATTR_FRAME_SIZE
	.align		4
.L_218:
        /*0408*/ 	.byte	0x04, 0x11
        /*040a*/ 	.short	(.L_220 - .L_219)
	.align		4
.L_219:
        /*040c*/ 	.word	index@(_ZN3cub18CUB_300001_SM_10006detail10radix_sort31DeviceRadixSortSingleTileKernelINS1_5radix10policy_hubIiN4cuda3std3__45tupleIJiiiiEEEyE10Policy1000ELNS0_9SortOrderE0EiSA_yNS1_21identity_decomposer_tEEEvPKT1_PSF_PKT2_PSJ_T3_iiT4_)
        /*0410*/ 	.word	0x00000000


	//----- nvinfo : EIATTR_REGCOUNT
	.align		4
.L_220:
        /*0414*/ 	.byte	0x04, 0x2f
        /*0416*/ 	.short	(.L_222 - .L_221)
	.align		4
.L_221:
        /*0418*/ 	.word	index@(_ZN3cub18CUB_300001_SM_10006detail10radix_sort30DeviceRadixSortHistogramKernelINS1_5radix10policy_hubIiN4cuda3std3__45tupleIJiiiiEEEyE10Policy1000ELNS0_9SortOrderE0EiyNS1_21identity_decomposer_tEEEvPT2_PKT1_SF_iiT3_)
        /*041c*/ 	.word	0x00000020


	//----- nvinfo : EIATTR_FRAME_SIZE
	.align		4
.L_222:
        /*0420*/ 	.byte	0x04, 0x11
        /*0422*/ 	.short	(.L_224 - .L_223)
	.align		4
.L_223:
        /*0424*/ 	.word	index@(_ZN3cub18CUB_300001_SM_10006detail10radix_sort30DeviceRadixSortHistogramKernelINS1_5radix10policy_hubIiN4cuda3std3__45tupleIJiiiiEEEyE10Policy1000ELNS0_9SortOrderE0EiyNS1_21identity_decomposer_tEEEvPT2_PKT1_SF_iiT3_)
        /*0428*/ 	.word	0x00000000


	//----- nvinfo : EIATTR_REGCOUNT
	.align		4
.L_224:
        /*042c*/ 	.byte	0x04, 0x2f
        /*042e*/ 	.short	(.L_226 - .L_225)
	.align		4
.L_225:
        /*0430*/ 	.word	index@(_ZN3cub18CUB_300001_SM_10006detail10radix_sort33DeviceRadixSortExclusiveSumKernelINS1_5radix10policy_hubIiN4cuda3std3__45tupleIJiiiiEEEyE10Policy1000EyEEvPT0_)
        /*0434*/ 	.word	0x00000020


	//----- nvinfo : EIATTR_FRAME_SIZE
	.align		4
.L_226:
        /*0438*/ 	.byte	0x04, 0x11
        /*043a*/ 	.short	(.L_228 - .L_227)
	.align		4
.L_227:
        /*043c*/ 	.word	index@(_ZN3cub18CUB_300001_SM_10006detail10radix_sort33DeviceRadixSortExclusiveSumKernelINS1_5radix10policy_hubIiN4cuda3std3__45tupleIJiiiiEEEyE10Policy1000EyEEvPT0_)
        /*0440*/ 	.word	0x00000000


	//----- nvinfo : EIATTR_REGCOUNT
	.align		4
.L_228:
        /*0444*/ 	.byte	0x04, 0x2f
        /*0446*/ 	.short	(.L_230 - .L_229)
	.align		4
.L_229:
        /*0448*/ 	.word	index@(_ZN3cub18CUB_300001_SM_10006detail10radix_sort29DeviceRadixSortOnesweepKernelINS1_5radix10policy_hubIiN4cuda3std3__45tupleIJiiiiEEEyE10Policy1000ELNS0_9SortOrderE0EiSA_yiiNS1_21identity_decomposer_tEEEvPT5_SG_PT3_PKSH_PT1_PKSL_PT2_PKSP_T4_iiT6_)
        /*044c*/ 	.word	0x00000038


	//----- nvinfo : EIATTR_FRAME_SIZE
	.align		4
.L_230:
        /*0450*/ 	.byte	0x04, 0x11
        /*0452*/ 	.short	(.L_232 - .L_231)
	.align		4
.L_231:
        /*0454*/ 	.word	index@(_ZN3cub18CUB_300001_SM_10006detail10radix_sort29DeviceRadixSortOnesweepKernelINS1_5radix10policy_hubIiN4cuda3std3__45tupleIJiiiiEEEyE10Policy1000ELNS0_9SortOrderE0EiSA_yiiNS1_21identity_decomposer_tEEEvPT5_SG_PT3_PKSH_PT1_PKSL_PT2_PKSP_T4_iiT6_)
        /*0458*/ 	.word	0x00000000


	//----- nvinfo : EIATTR_REGCOUNT
	.align		4
.L_232:
        /*045c*/ 	.byte	0x04, 0x2f
        /*045e*/ 	.short	(.L_234 - .L_233)
	.align		4
.L_233:
        /*0460*/ 	.word	index@(_ZN3cub18CUB_300001_SM_10006detail10radix_sort31DeviceRadixSortSingleTileKernelINS1_5radix10policy_hubIiiyE10Policy1000ELNS0_9SortOrderE0EiiyNS1_21identity_decomposer_tEEEvPKT1_PSA_PKT2_PSE_T3_iiT4_)
        /*0464*/ 	.word	0x00000099


	//----- nvinfo : EIATTR_FRAME_SIZE
	.align		4
.L_234:
        /*0468*/ 	.byte	0x04, 0x11
        /*046a*/ 	.short	(.L_236 - .L_235)
	.align		4
.L_235:
        /*046c*/ 	.word	index@(_ZN3cub18CUB_300001_SM_10006detail10radix_sort31DeviceRadixSortSingleTileKernelINS1_5radix10policy_hubIiiyE10Policy1000ELNS0_9SortOrderE0EiiyNS1_21identity_decomposer_tEEEvPKT1_PSA_PKT2_PSE_T3_iiT4_)
        /*0470*/ 	.word	0x00000000


	//----- nvinfo : EIATTR_REGCOUNT
	.align		4
.L_236:
        /*0474*/ 	.byte	0x04, 0x2f
        /*0476*/ 	.short	(.L_238 - .L_237)
	.align		4
.L_237:
        /*0478*/ 	.word	index@(_ZN3cub18CUB_300001_SM_10006detail10radix_sort30DeviceRadixSortHistogramKernelINS1_5radix10policy_hubIiiyE10Policy1000ELNS0_9SortOrderE0EiyNS1_21identity_decomposer_tEEEvPT2_PKT1_SA_iiT3_)
        /*047c*/ 	.word	0x00000020


	//----- nvinfo : EIATTR_FRAME_SIZE
	.align		4
.L_238:
        /*0480*/ 	.byte	0x04, 0x11
        /*0482*/ 	.short	(.L_240 - .L_239)
	.align		4
.L_239:
        /*0484*/ 	.word	index@(_ZN3cub18CUB_300001_SM_10006detail10radix_sort30DeviceRadixSortHistogramKernelINS1_5radix10policy_hubIiiyE10Policy1000ELNS0_9SortOrderE0EiyNS1_21identity_decomposer_tEEEvPT2_PKT1_SA_iiT3_)
        /*0488*/ 	.word	0x00000000


	//----- nvinfo : EIATTR_REGCOUNT
	.align		4
.L_240:
        /*048c*/ 	.byte	0x04, 0x2f
        /*048e*/ 	.short	(.L_242 - .L_241)
	.align		4
.L_241:
        /*0490*/ 	.word	index@(_ZN3cub18CUB_300001_SM_10006detail10radix_sort33DeviceRadixSortExclusiveSumKernelINS1_5radix10policy_hubIiiyE10Policy1000EyEEvPT0_)
        /*0494*/ 	.word	0x00000020


	//----- nvinfo : EIATTR_FRAME_SIZE
	.align		4
.L_242:
        /*0498*/ 	.byte	0x04, 0x11
        /*049a*/ 	.short	(.L_244 - .L_243)
	.align		4
.L_243:
        /*049c*/ 	.word	index@(_ZN3cub18CUB_300001_SM_10006detail10radix_sort33DeviceRadixSortExclusiveSumKernelINS1_5radix10policy_hubIiiyE10Policy1000EyEEvPT0_)
        /*04a0*/ 	.word	0x00000000


	//----- nvinfo : EIATTR_REGCOUNT
	.align		4
.L_244:
        /*04a4*/ 	.byte	0x04, 0x2f
        /*04a6*/ 	.short	(.L_246 - .L_245)
	.align		4
.L_245:
        /*04a8*/ 	.word	index@(_ZN3cub18CUB_300001_SM_10006detail10radix_sort29DeviceRadixSortOnesweepKernelINS1_5radix10policy_hubIiiyE10Policy1000ELNS0_9SortOrderE0EiiyiiNS1_21identity_decomposer_tEEEvPT5_SB_PT3_PKSC_PT1_PKSG_PT2_PKSK_T4_iiT6_)
        /*04ac*/ 	.word	0x00000049


	//----- nvinfo : EIATTR_FRAME_SIZE
	.align		4
.L_246:
        /*04b0*/ 	.byte	0x04, 0x11
        /*04b2*/ 	.short	(.L_248 - .L_247)
	.align		4
.L_247:
        /*04b4*/ 	.word	index@(_ZN3cub18CUB_300001_SM_10006detail10radix_sort29DeviceRadixSortOnesweepKernelINS1_5radix10policy_hubIiiyE10Policy1000ELNS0_9SortOrderE0EiiyiiNS1_21identity_decomposer_tEEEvPT5_SB_PT3_PKSC_PT1_PKSG_PT2_PKSK_T4_iiT6_)
        /*04b8*/ 	.word	0x00000000


	//----- nvinfo : EIATTR_MIN_STACK_SIZE
	.align		4
.L_248:
        /*04bc*/ 	.byte	0x04, 0x12
        /*04be*/ 	.short	(.L_250 - .L_249)
	.align		4
.L_249:
        /*04c0*/ 	.word	index@(_ZN3cub18CUB_300001_SM_10006detail10radix_sort29DeviceRadixSortOnesweepKernelINS1_5radix10policy_hubIiiyE10Policy1000ELNS0_9SortOrderE0EiiyiiNS1_21identity_decomposer_tEEEvPT5_SB_PT3_PKSC_PT1_PKSG_PT2_PKSK_T4_iiT6_)
        /*04c4*/ 	.word	0x00000000


	//----- nvinfo : EIATTR_MIN_STACK_SIZE
	.align		4
.L_250:
        /*04c8*/ 	.byte	0x04, 0x12
        /*04ca*/ 	.short	(.L_252 - .L_251)
	.align		4
.L_251:
        /*04cc*/ 	.word	index@(_ZN3cub18CUB_300001_SM_10006detail10radix_sort33DeviceRadixSortExclusiveSumKernelINS1_5radix10policy_hubIiiyE10Policy1000EyEEvPT0_)
        /*04d0*/ 	.word	0x00000000


	//----- nvinfo : EIATTR_MIN_STACK_SIZE
	.align		4
.L_252:
        /*04d4*/ 	.byte	0x04, 0x12
        /*04d6*/ 	.short	(.L_254 - .L_253)
	.align		4
.L_253:
        /*04d8*/ 	.word	index@(_ZN3cub18CUB_300001_SM_10006detail10radix_sort30DeviceRadixSortHistogramKernelINS1_5radix10policy_hubIiiyE10Policy1000ELNS0_9SortOrderE0EiyNS1_21identity_decomposer_tEEEvPT2_PKT1_SA_iiT3_)
        /*04dc*/ 	.word	0x00000000


	//----- nvinfo : EIATTR_MIN_STACK_SIZE
	.align		4
.L_254:
        /*04e0*/ 	.byte	0x04, 0x12
        /*04e2*/ 	.short	(.L_256 - .L_255)
	.align		4
.L_255:
        /*04e4*/ 	.word	index@(_ZN3cub18CUB_300001_SM_10006detail10radix_sort31DeviceRadixSortSingleTileKernelINS1_5radix10policy_hubIiiyE10Policy1000ELNS0_9SortOrderE0EiiyNS1_21identity_decomposer_tEEEvPKT1_PSA_PKT2_PSE_T3_iiT4_)
        /*04e8*/ 	.word	0x00000000


	//----- nvinfo : EIATTR_MIN_STACK_SIZE
	.align		4
.L_256:
        /*04ec*/ 	.byte	0x04, 0x12
        /*04ee*/ 	.short	(.L_258 - .L_257)
	.align		4
.L_257:
        /*04f0*/ 	.word	index@(_ZN3cub18CUB_300001_SM_10006detail10radix_sort29DeviceRadixSortOnesweepKernelINS1_5radix10policy_hubIiN4cuda3std3__45tupleIJiiiiEEEyE10Policy1000ELNS0_9SortOrderE0EiSA_yiiNS1_21identity_decomposer_tEEEvPT5_SG_PT3_PKSH_PT1_PKSL_PT2_PKSP_T4_iiT6_)
        /*04f4*/ 	.word	0x00000000


	//----- nvinfo : EIATTR_MIN_STACK_SIZE
	.align		4
.L_258:
        /*04f8*/ 	.byte	0x04, 0x12
        /*04fa*/ 	.short	(.L_260 - .L_259)
	.align		4
.L_259:
        /*04fc*/ 	.word	index@(_ZN3cub18CUB_300001_SM_10006detail10radix_sort33DeviceRadixSortExclusiveSumKernelINS1_5radix10policy_hubIiN4cuda3std3__45tupleIJiiiiEEEyE10Policy1000EyEEvPT0_)
        /*0500*/ 	.word	0x00000000


	//----- nvinfo : EIATTR_MIN_STACK_SIZE
	.align		4
.L_260:
        /*0504*/ 	.byte	0x04, 0x12
        /*0506*/ 	.short	(.L_262 - .L_261)
	.align		4
.L_261:
        /*0508*/ 	.word	index@(_ZN3cub18CUB_300001_SM_10006detail10radix_sort30DeviceRadixSortHistogramKernelINS1_5radix10policy_hubIiN4cuda3std3__45tupleIJiiiiEEEyE10Policy1000ELNS0_9SortOrderE0EiyNS1_21identity_decomposer_tEEEvPT2_PKT1_SF_iiT3_)
        /*050c*/ 	.word	0x00000000


	//----- nvinfo : EIATTR_MIN_STACK_SIZE
	.align		4
.L_262:
        /*0510*/ 	.byte	0x04, 0x12
        /*0512*/ 	.short	(.L_264 - .L_263)
	.align		4
.L_263:
        /*0514*/ 	.word	index@(_ZN3cub18CUB_300001_SM_10006detail10radix_sort31DeviceRadixSortSingleTileKernelINS1_5radix10policy_hubIiN4cuda3std3__45tupleIJiiiiEEEyE10Policy1000ELNS0_9SortOrderE0EiSA_yNS1_21identity_decomposer_tEEEvPKT1_PSF_PKT2_PSJ_T3_iiT4_)
        /*0518*/ 	.word	0x00000000


	//----- nvinfo : EIATTR_MIN_STACK_SIZE
	.align		4
.L_264:
        /*051c*/ 	.byte	0x04, 0x12
        /*051e*/ 	.short	(.L_266 - .L_265)
	.align		4
.L_265:
        /*0520*/ 	.word	index@(_ZN3cub18CUB_300001_SM_10006detail6select23DeviceSelectSweepKernelINS2_10policy_hubIiN4cuda3std3__45tupleIJiiEEEiLb0ELNS0_10SelectImplE0EE10Policy1000EN6thrust24THRUST_300001_SM_1000_NS6detail15normal_iteratorINSE_10device_ptrIiEEEENSE_12zip_iteratorINS8_IJSJ_SJ_EEEEENSG_INSH_IxEEEEPlNS0_13ScanTileStateIiLb1EEE15IsValidNextFreeNS0_8NullTypeEiNS2_19streaming_context_tIlLb1EEELSA_0EEEvT0_T1_T2_T3_T4_T5_T6_T7_iT8_NS1_7vsmem_tE)
        /*0524*/ 	.word	0x00000028


	//----- nvinfo : EIATTR_MIN_STACK_SIZE
	.align		4
.L_266:
        /*0528*/ 	.byte	0x04, 0x12
        /*052a*/ 	.short	(.L_268 - .L_267)
	.align		4
.L_267:
        /*052c*/ 	.word	index@(_ZN3cub18CUB_300001_SM_10006detail4scan23DeviceCompactInitKernelINS0_13ScanTileStateIiLb1EEEPlEEvT_iT0_)
        /*0530*/ 	.word	0x00000000


	//----- nvinfo : EIATTR_MIN_STACK_SIZE
	.align		4
.L_268:
        /*0534*/ 	.byte	0x04, 0x12
        /*0536*/ 	.short	(.L_270 - .L_269)
	.align		4
.L_269:
        /*0538*/ 	.word	index@(_ZN3cub18CUB_300001_SM_10006detail4scan16DeviceScanKernelINS2_10policy_hubIiiimN4cuda3std3__44plusIvEEE10Policy1000EN6thrust24THRUST_300001_SM_1000_NS6detail15normal_iteratorINSD_10device_ptrIiEEEESI_NS0_13ScanTileStateIiLb1EEES9_NS1_10InputValueIiPiEEmiLb0EiEEvT0_T1_T2_iT3_T4_T5_)
        /*053c*/ 	.word	0x00000000


	//----- nvinfo : EIATTR_MIN_STACK_SIZE
	.align		4
.L_270:
        /*0540*/ 	.byte	0x04, 0x12
        /*0542*/ 	.short	(.L_272 - .L_271)
	.align		4
.L_271:
        /*0544*/ 	.word	index@(_ZN3cub18CUB_300001_SM_10006detail4scan16DeviceScanKernelINS2_10policy_hubIiiijN4cuda3std3__44plusIvEEE10Policy1000EN6thrust24THRUST_300001_SM_1000_NS6detail15normal_iteratorINSD_10device_ptrIiEEEESI_NS0_13ScanTileStateIiLb1EEES9_NS1_10InputValueIiPiEEjiLb0EiEEvT0_T1_T2_iT3_T4_T5_)
        /*0548*/ 	.word	0x00000000


	//----- nvinfo : EIATTR_MIN_STACK_SIZE
	.align		4
.L_272:
        /*054c*/ 	.byte	0x04, 0x12
        /*054e*/ 	.short	(.L_274 - .L_273)
	.align		4
.L_273:
        /*0550*/ 	.word	index@(_ZN3cub18CUB_300001_SM_10006detail4scan20DeviceScanInitKernelINS0_13ScanTileStateIiLb1EEEEEvT_i)
        /*0554*/ 	.word	0x00000000


	//----- nvinfo : EIATTR_MIN_STACK_SIZE
	.align		4
.L_274:
        /*0558*/ 	.byte	0x04, 0x12
        /*055a*/ 	.short	(.L_276 - .L_275)
	.align		4
.L_275:
        /*055c*/ 	.word	index@(_ZN3cub18CUB_300001_SM_10006detail6reduce28DeviceReduceSingleTileKernelINS2_10policy_hubIlyN4cuda3std3__44plusIlEEE10Policy1000EPlSC_iS9_llNS7_10__identityEEEvT0_T1_T2_T3_T4_T6_)
        /*0560*/ 	.word	0x00000000


	//----- nvinfo : EIATTR_MIN_STACK_SIZE
	.align		4
.L_276:
        /*0564*/ 	.byte	0x04, 0x12
        /*0566*/ 	.short	(.L_278 - .L_277)
	.align		4
.L_277:
        /*0568*/ 	.word	index@(_ZN3cub18CUB_300001_SM_10006detail6reduce18DeviceReduceKernelINS2_10policy_hubIlyN4cuda3std3__44plusIlEEE10Policy1000EN6thrust24THRUST_300001_SM_1000_NS18transform_iteratorINSD_6detail14equal_to_valueIiEENSF_15normal_iteratorINSD_10device_ptrIiEEEEllEEyS9_lNS7_10__identityEEEvT0_PT3_T1_NS0_13GridEvenShareISR_EET2_T4_)
        /*056c*/ 	.word	0x00000000


	//----- nvinfo : EIATTR_MIN_STACK_SIZE
	.align		4
.L_278:
        /*0570*/ 	.byte	0x04, 0x12
        /*0572*/ 	.short	(.L_280 - .L_279)
	.align		4
.L_279:
        /*0574*/ 	.word	index@(_ZN3cub18CUB_300001_SM_10006detail6reduce28DeviceReduceSingleTileKernelINS2_10policy_hubIlyN4cuda3std3__44plusIlEEE10Policy1000EN6thrust24THRUST_300001_SM_1000_NS18transform_iteratorINSD_6detail14equal_to_valueIiEENSF_15normal_iteratorINSD_10device_ptrIiEEEEllEEPlyS9_llNS7_10__identityEEEvT0_T1_T2_T3_T4_T6_)
        /*0578*/ 	.word	0x00000000


	//----- nvinfo : EIATTR_MIN_STACK_SIZE
	.align		4
.L_280:
        /*057c*/ 	.byte	0x04, 0x12
        /*057e*/ 	.short	(.L_282 - .L_281)
	.align		4
.L_281:
        /*0580*/ 	.word	index@(_ZN3cub18CUB_300001_SM_10006detail6reduce28DeviceReduceSingleTileKernelINS2_10policy_hubIljN4cuda3std3__44plusIlEEE10Policy1000EPlSC_iS9_llNS7_10__identityEEEvT0_T1_T2_T3_T4_T6_)
        /*0584*/ 	.word	0x00000000


	//----- nvinfo : EIATTR_MIN_STACK_SIZE
	.align		4
.L_282:
        /*0588*/ 	.byte	0x04, 0x12
        /*058a*/ 	.short	(.L_284 - .L_283)
	.align		4
.L_283:
        /*058c*/ 	.word	index@(_ZN3cub18CUB_300001_SM_10006detail6reduce18DeviceReduceKernelINS2_10policy_hubIljN4cuda3std3__44plusIlEEE10Policy1000EN6thrust24THRUST_300001_SM_1000_NS18transform_iteratorINSD_6detail14equal_to_valueIiEENSF_15normal_iteratorINSD_10device_ptrIiEEEEllEEjS9_lNS7_10__identityEEEvT0_PT3_T1_NS0_13GridEvenShareISR_EET2_T4_)
        /*0590*/ 	.word	0x00000000


	//----- nvinfo : EIATTR_MIN_STACK_SIZE
	.align		4
.L_284:
        /*0594*/ 	.byte	0x04, 0x12
        /*0596*/ 	.short	(.L_286 - .L_285)
	.align		4
.L_285:
        /*0598*/ 	.word	index@(_ZN3cub18CUB_300001_SM_10006detail6reduce28DeviceReduceSingleTileKernelINS2_10policy_hubIljN4cuda3std3__44plusIlEEE10Policy1000EN6thrust24THRUST_300001_SM_1000_NS18transform_iteratorINSD_6detail14equal_to_valueIiEENSF_15normal_iteratorINSD_10device_ptrIiEEEEllEEPljS9_llNS7_10__identityEEEvT0_T1_T2_T3_T4_T6_)
        /*059c*/ 	.word	0x00000000


	//----- nvinfo : EIATTR_MIN_STACK_SIZE
	.align		4
.L_286:
        /*05a0*/ 	.byte	0x04, 0x12
        /*05a2*/ 	.short	(.L_288 - .L_287)
	.align		4
.L_287:
        /*05a4*/ 	.word	index@(_ZN3cub18CUB_300001_SM_10006detail6reduce28DeviceReduceSingleTileKernelINS2_10policy_hubIbyN4cuda3std3__410logical_orIbEEE10Policy1000EPbSC_iS9_bbNS7_10__identityEEEvT0_T1_T2_T3_T4_T6_)
        /*05a8*/ 	.word	0x00000000


	//----- nvinfo : EIATTR_MIN_STACK_SIZE
	.align		4
.L_288:
        /*05ac*/ 	.byte	0x04, 0x12
        /*05ae*/ 	.short	(.L_290 - .L_289)
	.align		4
.L_289:
        /*05b0*/ 	.word	index@(_ZN3cub18CUB_300001_SM_10006detail6reduce18DeviceReduceKernelINS2_10policy_hubIbyN4cuda3std3__410logical_orIbEEE10Policy1000EN6thrust24THRUST_300001_SM_1000_NS10device_ptrIbEEyS9_bNS7_10__identityEEEvT0_PT3_T1_NS0_13GridEvenShareISK_EET2_T4_)
        /*05b4*/ 	.word	0x00000000


	//----- nvinfo : EIATTR_MIN_STACK_SIZE
	.align		4
.L_290:
        /*05b8*/ 	.byte	0x04, 0x12
        /*05ba*/ 	.short	(.L_292 - .L_291)
	.align		4
.L_291:
        /*05bc*/ 	.word	index@(_ZN3cub18CUB_300001_SM_10006detail6reduce28DeviceReduceSingleTileKernelINS2_10policy_hubIbyN4cuda3std3__410logical_orIbEEE10Policy1000EN6thrust24THRUST_300001_SM_1000_NS10device_ptrIbEEPbyS9_bbNS7_10__identityEEEvT0_T1_T2_T3_T4_T6_)
        /*05c0*/ 	.word	0x00000000


	//----- nvinfo : EIATTR_MIN_STACK_SIZE
	.align		4
.L_292:
        /*05c4*/ 	.byte	0x04, 0x12
        /*05c6*/ 	.short	(.L_294 - .L_293)
	.align		4
.L_293:
        /*05c8*/ 	.word	index@(_ZN3cub18CUB_300001_SM_10006detail6reduce28DeviceReduceSingleTileKernelINS2_10policy_hubIbjN4cuda3std3__410logical_orIbEEE10Policy1000EPbSC_iS9_bbNS7_10__identityEEEvT0_T1_T2_T3_T4_T6_)
        /*05cc*/ 	.word	0x00000000


	//----- nvinfo : EIATTR_MIN_STACK_SIZE
	.align		4
.L_294:
        /*05d0*/ 	.byte	0x04, 0x12
        /*05d2*/ 	.short	(.L_296 - .L_295)
	.align		4
.L_295:
        /*05d4*/ 	.word	index@(_ZN3cub18CUB_300001_SM_10006detail6reduce18DeviceReduceKernelINS2_10policy_hubIbjN4cuda3std3__410logical_orIbEEE10Policy1000EN6thrust24THRUST_300001_SM_1000_NS10device_ptrIbEEjS9_bNS7_10__identityEEEvT0_PT3_T1_NS0_13GridEvenShareISK_EET2_T4_)
        /*05d8*/ 	.word	0x00000000


	//----- nvinfo : EIATTR_MIN_STACK_SIZE
	.align		4
.L_296:
        /*05dc*/ 	.byte	0x04, 0x12
        /*05de*/ 	.short	(.L_298 - .L_297)
	.align		4
.L_297:
        /*05e0*/ 	.word	index@(_ZN3cub18CUB_300001_SM_10006detail6reduce28DeviceReduceSingleTileKernelINS2_10policy_hubIbjN4cuda3std3__410logical_orIbEEE10Policy1000EN6thrust24THRUST_300001_SM_1000_NS10device_ptrIbEEPbjS9_bbNS7_10__identityEEEvT0_T1_T2_T3_T4_T6_)
        /*05e4*/ 	.word	0x00000000


	//----- nvinfo : EIATTR_MIN_STACK_SIZE
	.align		4
.L_298:
        /*05e8*/ 	.byte	0x04, 0x12
        /*05ea*/ 	.short	(.L_300 - .L_299)
	.align		4
.L_299:
        /*05ec*/ 	.word	index@(_ZN3cub18CUB_300001_SM_10006detail9transform16transform_kernelINS2_10policy_hubILb1EN4cuda3std3__45tupleIJN6thrust24THRUST_300001_SM_1000_NS10device_ptrIiEEEEEE10policy1000ElNS7_10__identityENSB_IxEEJPiEEEvT0_iT1_T2_DpNS2_10kernel_argIT3_EE)
        /*05f0*/ 	.word	0x00000000


	//----- nvinfo : EIATTR_MIN_STACK_SIZE
	.align		4
.L_300:
        /*05f4*/ 	.byte	0x04, 0x12
        /*05f6*/ 	.short	(.L_302 - .L_301)
	.align		4
.L_301:
        /*05f8*/ 	.word	index@(_ZN3cub18CUB_300001_SM_10006detail9transform16transform_kernelINS2_10policy_hubILb1EN4cuda3std3__45tupleIJN6thrust24THRUST_300001_SM_1000_NS10device_ptrIiEEEEEE10policy1000EiNS7_10__identityENSB_IxEEJPiEEEvT0_iT1_T2_DpNS2_10kernel_argIT3_EE)
        /*05fc*/ 	.word	0x00000000


	//----- nvinfo : EIATTR_MIN_STACK_SIZE
	.align		4
.L_302:
        /*0600*/ 	.byte	0x04, 0x12
        /*0602*/ 	.short	(.L_304 - .L_303)
	.align		4
.L_303:
        /*0604*/ 	.word	index@(_ZN3cub18CUB_300001_SM_10006detail9transform16transform_kernelINS2_10policy_hubILb1EN4cuda3std3__45tupleIJN6thrust24THRUST_300001_SM_1000_NS6detail15normal_iteratorINSA_7pointerINS8_IJiiiiEEENSA_8cuda_cub3tagENSA_11use_defaultESH_EEEEEEEE10policy1000ElNS7_10__identityENSA_12zip_iteratorINS8_IJNSC_INSA_10device_ptrIiEEEESR_SR_SR_EEEEEJPSE_EEEvT0_iT1_T2_DpNS2_10kernel_argIT3_EE)
        /*0608*/ 	.word	0x00000000


	//----- nvinfo : EIATTR_MIN_STACK_SIZE
	.align		4
.L_304:
        /*060c*/ 	.byte	0x04, 0x12
        /*060e*/ 	.short	(.L_306 - .L_305)
	.align		4
.L_305:
        /*0610*/ 	.word	index@(_ZN3cub18CUB_300001_SM_10006detail9transform16transform_kernelINS2_10policy_hubILb1EN4cuda3std3__45tupleIJN6thrust24THRUST_300001_SM_1000_NS6detail15normal_iteratorINSA_7pointerINS8_IJiiiiEEENSA_8cuda_cub3tagENSA_11use_defaultESH_EEEEEEEE10policy1000EiNS7_10__identityENSA_12zip_iteratorINS8_IJNSC_INSA_10device_ptrIiEEEESR_SR_SR_EEEEEJPSE_EEEvT0_iT1_T2_DpNS2_10kernel_argIT3_EE)
        /*0614*/ 	.word	0x00000000


	//----- nvinfo : EIATTR_MIN_STACK_SIZE
	.align		4
.L_306:
        /*0618*/ 	.byte	0x04, 0x12
        /*061a*/ 	.short	(.L_308 - .L_307)
	.align		4
.L_307:
        /*061c*/ 	.word	index@(_ZN3cub18CUB_300001_SM_10006detail9transform16transform_kernelINS2_10policy_hubILb1EN4cuda3std3__45tupleIJN6thrust24THRUST_300001_SM_1000_NS12zip_iteratorINS8_IJNSA_6detail15normal_iteratorINSA_10device_ptrIiEEEESG_SG_SG_EEEEEEEEE10policy1000ElNS7_10__identityENSA_7pointerINS8_IJiiiiEEENSA_8cuda_cub3tagENSA_11use_defaultESR_EEJSI_EEEvT0_iT1_T2_DpNS2_10kernel_argIT3_EE)
        /*0620*/ 	.word	0x00000000


	//----- nvinfo : EIATTR_MIN_STACK_SIZE
	.align		4
.L_308:
        /*0624*/ 	.byte	0x04, 0x12
        /*0626*/ 	.short	(.L_310 - .L_309)
	.align		4
.L_309:
        /*0628*/ 	.word	index@(_ZN3cub18CUB_300001_SM_10006detail9transform16transform_kernelINS2_10policy_hubILb1EN4cuda3std3__45tupleIJN6thrust24THRUST_300001_SM_1000_NS12zip_iteratorINS8_IJNSA_6detail15normal_iteratorINSA_10device_ptrIiEEEESG_SG_SG_EEEEEEEEE10policy1000EiNS7_10__identityENSA_7pointerINS8_IJiiiiEEENSA_8cuda_cub3tagENSA_11use_defaultESR_EEJSI_EEEvT0_iT1_T2_DpNS2_10kernel_argIT3_EE)
        /*062c*/ 	.word	0x00000000


	//----- nvinfo : EIATTR_MIN_STACK_SIZE
	.align		4
.L_310:
        /*0630*/ 	.byte	0x04, 0x12
        /*0632*/ 	.short	(.L_312 - .L_311)
	.align		4
.L_311:
        /*0634*/ 	.word	index@(_ZN3cub18CUB_300001_SM_10006detail8for_each13static_kernelINS2_12policy_hub_t12policy_500_tEmN6thrust24THRUST_300001_SM_1000_NS8cuda_cub20__uninitialized_fill7functorINS7_10device_ptrIxEExEEEEvT0_T1_)
        /*0638*/ 	.word	0x00000000


	//----- nvinfo : EIATTR_MIN_STACK_SIZE
	.align		4
.L_312:
        /*063c*/ 	.byte	0x04, 0x12
        /*063e*/ 	.short	(.L_314 - .L_313)
	.align		4
.L_313:
        /*0640*/ 	.word	index@(_ZN3cub18CUB_300001_SM_10006detail8for_each13static_kernelINS2_12policy_hub_t12policy_500_tElN6thrust24THRUST_300001_SM_1000_NS8cuda_cub10__tabulate7functorINS7_6detail15normal_iteratorINS7_10device_ptrIiEEEENS7_6system6detail7generic6detail22compute_sequence_valueIivEElEEEEvT0_T1_)
        /*0644*/ 	.word	0x00000000


	//----- nvinfo : EIATTR_MIN_STACK_SIZE
	.align		4
.L_314:
        /*0648*/ 	.byte	0x04, 0x12
        /*064a*/ 	.short	(.L_316 - .L_315)
	.align		4
.L_315:
        /*064c*/ 	.word	index@(_ZN3cub18CUB_300001_SM_10006detail8for_each13static_kernelINS2_12policy_hub_t12policy_500_tEmN6thrust24THRUST_300001_SM_1000_NS8cuda_cub20__uninitialized_fill7functorINS7_10device_ptrIiEEiEEEEvT0_T1_)
        /*0650*/ 	.word	0x00000000


	//----- nvinfo : EIATTR_MIN_STACK_SIZE
	.align		4
.L_316:
        /*0654*/ 	.byte	0x04, 0x12
        /*0656*/ 	.short	(.L_318 - .L_317)
	.align		4
.L_317:
        /*0658*/ 	.word	index@(_ZN3cub18CUB_300001_SM_10006detail11EmptyKernelIvEEvv)
        /*065c*/ 	.word	0x00000000


	//----- nvinfo : EIATTR_MIN_STACK_SIZE
	.align		4
.L_318:
        /*0660*/ 	.byte	0x04, 0x12
        /*0662*/ 	.short	(.L_320 - .L_319)
	.align		4
.L_319:
        /*0664*/ 	.word	index@(_ZN6thrust24THRUST_300001_SM_1000_NS8cuda_cub4core6detail13_kernel_agentINS1_8__reduce11ReduceAgentIPN4cuda3std3__45tupleIJxlEEESC_SB_lNS1_9__extrema9arg_min_fIxlNS9_4lessIxEEEEEEJSC_SC_iSH_EEEvDpT0_)
        /*0668*/ 	.word	0x00000000


	//----- nvinfo : EIATTR_MIN_STACK_SIZE
	.align		4
.L_320:
        /*066c*/ 	.byte	0x04, 0x12
        /*066e*/ 	.short	(.L_322 - .L_321)
	.align		4
.L_321:
        /*0670*/ 	.word	index@(_ZN6thrust24THRUST_300001_SM_1000_NS8cuda_cub4core6detail13_kernel_agentINS1_8__reduce10DrainAgentIlEEJN3cub18CUB_300001_SM_10009GridQueueIyEElEEEvDpT0_)
        /*0674*/ 	.word	0x00000000


	//----- nvinfo : EIATTR_MIN_STACK_SIZE
	.align		4
.L_322:
        /*0678*/ 	.byte	0x04, 0x12
        /*067a*/ 	.short	(.L_324 - .L_323)
	.align		4
.L_323:
        /*067c*/ 	.word	index@(_ZN6thrust24THRUST_300001_SM_1000_NS8cuda_cub4core6detail13_kernel_agentINS1_8__reduce11ReduceAgentINS0_12zip_iteratorIN4cuda3std3__45tupleIJNS0_6detail15normal_iteratorINS0_10device_ptrIxEEEENS0_17counting_iteratorIlNS0_11use_defaultESI_SI_EEEEEEEPNSB_IJxlEEESM_lNS1_9__extrema9arg_min_fIxlNSA_4lessIxEEEEEEJSL_SN_lN3cub18CUB_300001_SM_100013GridEvenShareIlEENSV_9GridQueueIyEESS_EEEvDpT0_)
        /*0680*/ 	.word	0x00000000


	//----- nvinfo : EIATTR_MIN_STACK_SIZE
	.align		4
.L_324:
        /*0684*/ 	.byte	0x04, 0x12
        /*0686*/ 	.short	(.L_326 - .L_325)
	.align		4
.L_325:
        /*0688*/ 	.word	index@(_ZN6thrust24THRUST_300001_SM_1000_NS8cuda_cub4core6detail13_kernel_agentINS1_8__reduce11ReduceAgentINS0_12zip_iteratorIN4cuda3std3__45tupleIJNS0_6detail15normal_iteratorINS0_10device_ptrIxEEEENS0_17counting_iteratorIlNS0_11use_defaultESI_SI_EEEEEEEPNSB_IJxlEEESM_lNS1_9__extrema9arg_min_fIxlNSA_4lessIxEEEEEEJSL_SN_lSS_EEEvDpT0_)
        /*068c*/ 	.word	0x00000000


	//----- nvinfo : EIATTR_MIN_STACK_SIZE
	.align		4
.L_326:
        /*0690*/ 	.byte	0x04, 0x12
        /*0692*/ 	.short	(.L_328 - .L_327)
	.align		4
.L_327:
        /*0694*/ 	.word	index@(_ZN6thrust24THRUST_300001_SM_1000_NS8cuda_cub4core6detail13_kernel_agentINS1_8__reduce11ReduceAgentIPN4cuda3std3__45tupleIJxlEEESC_SB_iNS1_9__extrema9arg_min_fIxlNS9_4lessIxEEEEEEJSC_SC_iSH_EEEvDpT0_)
        /*0698*/ 	.word	0x00000000


	//----- nvinfo : EIATTR_MIN_STACK_SIZE
	.align		4
.L_328:
        /*069c*/ 	.byte	0x04, 0x12
        /*069e*/ 	.short	(.L_330 - .L_329)
	.align		4
.L_329:
        /*06a0*/ 	.word	index@(_ZN6thrust24THRUST_300001_SM_1000_NS8cuda_cub4core6detail13_kernel_agentINS1_8__reduce10DrainAgentIiEEJN3cub18CUB_300001_SM_10009GridQueueIjEEiEEEvDpT0_)
        /*06a4*/ 	.word	0x00000000


	//----- nvinfo : EIATTR_MIN_STACK_SIZE
	.align		4
.L_330:
        /*06a8*/ 	.byte	0x04, 0x12
        /*06aa*/ 	.short	(.L_332 - .L_331)
	.align		4
.L_331:
        /*06ac*/ 	.word	index@(_ZN6thrust24THRUST_300001_SM_1000_NS8cuda_cub4core6detail13_kernel_agentINS1_8__reduce11ReduceAgentINS0_12zip_iteratorIN4cuda3std3__45tupleIJNS0_6detail15normal_iteratorINS0_10device_ptrIxEEEENS0_17counting_iteratorIlNS0_11use_defaultESI_SI_EEEEEEEPNSB_IJxlEEESM_iNS1_9__extrema9arg_min_fIxlNSA_4lessIxEEEEEEJSL_SN_iN3cub18CUB_300001_SM_100013GridEvenShareIiEENSV_9GridQueueIjEESS_EEEvDpT0_)
        /*06b0*/ 	.word	0x00000000


	//----- nvinfo : EIATTR_MIN_STACK_SIZE
	.align		4
.L_332:
        /*06b4*/ 	.byte	0x04, 0x12
        /*06b6*/ 	.short	(.L_334 - .L_333)
	.align		4
.L_333:
        /*06b8*/ 	.word	index@(_ZN6thrust24THRUST_300001_SM_1000_NS8cuda_cub4core6detail13_kernel_agentINS1_8__reduce11ReduceAgentINS0_12zip_iteratorIN4cuda3std3__45tupleIJNS0_6detail15normal_iteratorINS0_10device_ptrIxEEEENS0_17counting_iteratorIlNS0_11use_defaultESI_SI_EEEEEEEPNSB_IJxlEEESM_iNS1_9__extrema9arg_min_fIxlNSA_4lessIxEEEEEEJSL_SN_iSS_EEEvDpT0_)
        /*06bc*/ 	.word	0x00000000


	//----- nvinfo : EIATTR_MIN_STACK_SIZE
	.align		4
.L_334:
        /*06c0*/ 	.byte	0x04, 0x12
        /*06c2*/ 	.short	(.L_336 - .L_335)
	.align		4
.L_335:
        /*06c4*/ 	.word	index@(_Z15fallback_kernelPKiS0_S0_S0_iiPiPxS1_S1_iPKxS0_S4_S4_)
        /*06c8*/ 	.word	0x00000000


	//----- nvinfo : EIATTR_MIN_STACK_SIZE
	.align		4
.L_336:
        /*06cc*/ 	.byte	0x04, 0x12
        /*06ce*/ 	.short	(.L_338 - .L_337)
	.align		4
.L_337:
        /*06d0*/ 	.word	index@(_Z16reconstruct_pathPKiS0_S0_PKxS2_PiS3_S3_ii)
        /*06d4*/ 	.word	0x00000000


	//----- nvinfo : EIATTR_MIN_STACK_SIZE
	.align		4
.L_338:
        /*06d8*/ 	.byte	0x04, 0x12
        /*06da*/ 	.short	(.L_340 - .L_339)
	.align		4
.L_339:
        /*06dc*/ 	.word	index@(_Z15relax_distancesPKiS0_S0_PKxPxS3_Pbi)
        /*06e0*/ 	.word	0x00000000


	//----- nvinfo : EIATTR_MIN_STACK_SIZE
	.align		4
.L_340:
        /*06e4*/ 	.byte	0x04, 0x12
        /*06e6*/ 	.short	(.L_342 - .L_341)
	.align		4
.L_341:
        /*06e8*/ 	.word	index@(_Z14init_distancesPxS_PKxi)
        /*06ec*/ 	.word	0x00000000


	//----- nvinfo : EIATTR_MIN_STACK_SIZE
	.align		4
.L_342:
        /*06f0*/ 	.byte	0x04, 0x12
        /*06f2*/ 	.short	(.L_344 - .L_343)
	.align		4
.L_343:
        /*06f4*/ 	.word	index@(_Z9drop_restPKiS0_S0_S0_iS0_PxS1_iS1_iPiS2_S1_S2_S2_S2_S2_S2_S1_S1_S2_S2_S1_)
        /*06f8*/ 	.word	0x00000000


	//----- nvinfo : EIATTR_MIN_STACK_SIZE
	.align		4
.L_344:
        /*06fc*/ 	.byte	0x04, 0x12
        /*06fe*/ 	.short	(.L_346 - .L_345)
	.align		4
.L_345:
        /*0700*/ 	.word	index@(_Z15resolve_disputePKiS0_S0_S0_iS0_PxS1_iS1_iPiS1_S2_S2_S2_S2_S2_S1_S1_S2_S2_S1_)
        /*0704*/ 	.word	0x00000000


	//----- nvinfo : EIATTR_MIN_STACK_SIZE
	.align		4
.L_346:
        /*0708*/ 	.byte	0x04, 0x12
        /*070a*/ 	.short	(.L_348 - .L_347)
	.align		4
.L_347:
        /*070c*/ 	.word	index@(_Z17simulation_kernelPKiS0_S0_S0_iS0_PxS1_iS1_iPiS2_S1_S2_S2_S2_S2_S2_S1_S1_S2_S2_S1_)
        /*0710*/ 	.word	0x00000000
.L_348:


//--------------------- .nv.compat                --------------------------
	.section	.nv.compat,"",@"SHT_CUDA_COMPAT_INFO"
	.align	4
        /*0000*/ 	.byte	0x02, 0x09, 0x00, 0x00, 0x02, 0x02, 0x01, 0x00, 0x02, 0x05, 0x05, 0x00, 0x03, 0x07, 0x01, 0x01
        /*0010*/ 	.byte	0x02, 0x03, 0x00, 0x00, 0x02, 0x06, 0x01, 0x00, 0x04, 0x0b, 0x08, 0x00, 0x09, 0x00, 0x00, 0x00
        /*0020*/ 	.byte	0x00, 0x00, 0x00, 0x00


//--------------------- .nv.info._ZN3cub18CUB_300001_SM_10006detail10radix_sort29DeviceRadixSortOnesweepKernelINS1_5radix10policy_hubIiiyE10Policy1000ELNS0_9SortOrderE0EiiyiiNS1_21identity_decomposer_tEEEvPT5_SB_PT3_PKSC_PT1_PKSG_PT2_PKSK_T4_iiT6_ --------------------------
	.section	.nv.info._ZN3cub18CUB_300001_SM_10006detail10radix_sort29DeviceRadixSortOnesweepKernelINS1_5radix10policy_hubIiiyE10Policy1000ELNS0_9SortOrderE0EiiyiiNS1_21identity_decomposer_tEEEvPT5_SB_PT3_PKSC_PT1_PKSG_PT2_PKSK_T4_iiT6_,"",@"SHT_CUDA_INFO"
	.sectionflags	@""
	.align	4


	//----- nvinfo : EIATTR_CUDA_API_VERSION
	.align		4
        /*0000*/ 	.byte	0x04, 0x37
        /*0002*/ 	.short	(.L_350 - .L_349)
.L_349:
        /*0004*/ 	.word	0x00000082


	//----- nvinfo : EIATTR_KPARAM_INFO
	.align		4
.L_350:
        /*0008*/ 	.byte	0x04, 0x17
        /*000a*/ 	.short	(.L_352 - .L_351)
.L_351:
        /*000c*/ 	.word	0x00000000
        /*0010*/ 	.short	0x000b
        /*0012*/ 	.short	0x004c
        /*0014*/ 	.byte	0x00, 0xf0, 0x05, 0x00


	//----- nvinfo : EIATTR_KPARAM_INFO
	.align		4
.L_352:
        /*0018*/ 	.byte	0x04, 0x17
        /*001a*/ 	.short	(.L_354 - .L_353)
.L_353:
        /*001c*/ 	.word	0x00000000
        /*0020*/ 	.short	0x000a
        /*0022*/ 	.short	0x0048
        /*0024*/ 	.byte	0x00, 0xf0, 0x11, 0x00


	//----- nvinfo : EIATTR_KPARAM_INFO
	.align		4
.L_354:
        /*0028*/ 	.byte	0x04, 0x17
        /*002a*/ 	.short	(.L_356 - .L_355)
.L_355:
        /*002c*/ 	.word	0x00000000
        /*0030*/ 	.short	0x0009
        /*0032*/ 	.short	0x0044
        /*0034*/ 	.byte	0x00, 0xf0, 0x11, 0x00


	//----- nvinfo : EIATTR_KPARAM_INFO
	.align		4
.L_356:
        /*0038*/ 	.byte	0x04, 0x17
        /*003a*/ 	.short	(.L_358 - .L_357)
.L_357:
        /*003c*/ 	.word	0x00000000
        /*0040*/ 	.short	0x0008
        /*0042*/ 	.short	0x0040
        /*0044*/ 	.byte	0x00, 0xf0, 0x11, 0x00


	//----- nvinfo : EIATTR_KPARAM_INFO
	.align		4
.L_358:
        /*0048*/ 	.byte	0x04, 0x17
        /*004a*/ 	.short	(.L_360 - .L_359)
.L_359:
        /*004c*/ 	.word	0x00000000
        /*0050*/ 	.short	0x0007
        /*0052*/ 	.short	0x0038
        /*0054*/ 	.byte	0x00, 0xf5, 0x21, 0x00


	//----- nvinfo : EIATTR_KPARAM_INFO
	.align		4
.L_360:
        /*0058*/ 	.byte	0x04, 0x17
        /*005a*/ 	.short	(.L_362 - .L_361)
.L_361:
        /*005c*/ 	.word	0x00000000
        /*0060*/ 	.short	0x0006
        /*0062*/ 	.short	0x0030
        /*0064*/ 	.byte	0x00, 0xf5, 0x21, 0x00


	//----- nvinfo : EIATTR_KPARAM_INFO
	.align		4
.L_362:
        /*0068*/ 	.byte	0x04, 0x17
        /*006a*/ 	.short	(.L_364 - .L_363)
.L_363:
        /*006c*/ 	.word	0x00000000
        /*0070*/ 	.short	0x0005
        /*0072*/ 	.short	0x0028
        /*0074*/ 	.byte	0x00, 0xf5, 0x21, 0x00


	//----- nvinfo : EIATTR_KPARAM_INFO
	.align		4
.L_364:
        /*0078*/ 	.byte	0x04, 0x17
        /*007a*/ 	.short	(.L_366 - .L_365)
.L_365:
        /*007c*/ 	.word	0x00000000
        /*0080*/ 	.short	0x0004
        /*0082*/ 	.short	0x0020
        /*0084*/ 	.byte	0x00, 0xf5, 0x21, 0x00


	//----- nvinfo : EIATTR_KPARAM_INFO
	.align		4
.L_366:
        /*0088*/ 	.byte	0x04, 0x17
        /*008a*/ 	.short	(.L_368 - .L_367)
.L_367:
        /*008c*/ 	.word	0x00000000
        /*0090*/ 	.short	0x0003
        /*0092*/ 	.short	0x0018
        /*0094*/ 	.byte	0x00, 0xf5, 0x21, 0x00


	//----- nvinfo : EIATTR_KPARAM_INFO
	.align		4
.L_368:
        /*0098*/ 	.byte	0x04, 0x17
        /*009a*/ 	.short	(.L_370 - .L_369)
.L_369:
        /*009c*/ 	.word	0x00000000
        /*00a0*/ 	.short	0x0002
        /*00a2*/ 	.short	0x0010
        /*00a4*/ 	.byte	0x00, 0xf5, 0x21, 0x00


	//----- nvinfo : EIATTR_KPARAM_INFO
	.align		4
.L_370:
        /*00a8*/ 	.byte	0x04, 0x17
        /*00aa*/ 	.short	(.L_372 - .L_371)
.L_371:
        /*00ac*/ 	.word	0x00000000
        /*00b0*/ 	.short	0x0001
        /*00b2*/ 	.short	0x0008
        /*00b4*/ 	.byte	0x00, 0xf5, 0x21, 0x00


	//----- nvinfo : EIATTR_KPARAM_INFO
	.align		4
.L_372:
        /*00b8*/ 	.byte	0x04, 0x17
        /*00ba*/ 	.short	(.L_374 - .L_373)
.L_373:
        /*00bc*/ 	.word	0x00000000
        /*00c0*/ 	.short	0x0000
        /*00c2*/ 	.short	0x0000
        /*00c4*/ 	.byte	0x00, 0xf5, 0x21, 0x00


	//----- nvinfo : EIATTR_SPARSE_MMA_MASK
	.align		4
.L_374:
        /*00c8*/ 	.byte	0x03, 0x50
        /*00ca*/ 	.short	0x0000


	//----- nvinfo : EIATTR_MAXREG_COUNT
	.align		4
        /*00cc*/ 	.byte	0x03, 0x1b
        /*00ce*/ 	.short	0x00a8


	//----- nvinfo : EIATTR_NUM_BARRIERS
	.align		4
        /*00d0*/ 	.byte	0x02, 0x4c
        /*00d2*/ 	.byte	0x01
	.zero		1


	//----- nvinfo : EIATTR_MERCURY_ISA_VERSION
	.align		4
        /*00d4*/ 	.byte	0x03, 0x5f
        /*00d6*/ 	.short	0x0101


	//----- nvinfo : EIATTR_COOP_GROUP_MASK_REGIDS
	.align		4
        /*00d8*/ 	.byte	0x04, 0x29
        /*00da*/ 	.short	(.L_376 - .L_375)


	//   ....[0]....
.L_375:
        /*00dc*/ 	.word	0xffffffff


	//   ....[1]....
        /*00e0*/ 	.word	0x05000006


	//   ....[2]....
        /*00e4*/ 	.word	0xffffffff


	//   ....[3]....
        /*00e8*/ 	.word	0xffffffff


	//   ....[4]....
        /*00ec*/ 	.word	0xffffffff


	//   ....[5]....
        /*00f0*/ 	.word	0xffffffff


	//   ....[6]....
        /*00f4*/ 	.word	0xffffffff


	//   ....[7]....
        /*00f8*/ 	.word	0xffffffff


	//   ....[8]....
        /*00fc*/ 	.word	0xffffffff


	//   ....[9]....
        /*0100*/ 	.word	0xffffffff


	//   ....[10]....
        /*0104*/ 	.word	0xffffffff


	//   ....[11]....
        /*0108*/ 	.word	0xffffffff


	//   ....[12]....
        /*010c*/ 	.word	0xffffffff


	//   ....[13]....
        /*0110*/ 	.word	0xffffffff


	//   ....[14]....
        /*0114*/ 	.word	0xffffffff


	//   ....[15]....
        /*0118*/ 	.word	0xffffffff


	//   ....[16]....
        /*011c*/ 	.word	0xffffffff


	//   ....[17]....
        /*0120*/ 	.word	0xffffffff


	//   ....[18]....
        /*0124*/ 	.word	0xffffffff


	//   ....[19]....
        /*0128*/ 	.word	0xffffffff


	//   ....[20]....
        /*012c*/ 	.word	0xffffffff


	//   ....[21]....
        /*0130*/ 	.word	0xffffffff


	//   ....[22]....
        /*0134*/ 	.word	0xffffffff


	//   ....[23]....
        /*0138*/ 	.word	0xffffffff


	//   ....[24]....
        /*013c*/ 	.word	0xffffffff


	//   ....[25]....
        /*0140*/ 	.word	0xffffffff


	//   ....[26]....
        /*0144*/ 	.word	0xffffffff


	//   ....[27]....
        /*0148*/ 	.word	0xffffffff


	//   ....[28]....
        /*014c*/ 	.word	0xffffffff


	//   ....[29]....
        /*0150*/ 	.word	0xffffffff


	//   ....[30]....
        /*0154*/ 	.word	0xffffffff


	//   ....[31]....
        /*0158*/ 	.word	0xffffffff


	//   ....[32]....
        /*015c*/ 	.word	0xffffffff


	//   ....[33]....
        /*0160*/ 	.word	0xffffffff


	//   ....[34]....
        /*0164*/ 	.word	0xffffffff


	//   ....[35]....
        /*0168*/ 	.word	0xffffffff


	//   ....[36]....
        /*016c*/ 	.word	0xffffffff


	//   ....[37]....
        /*0170*/ 	.word	0xffffffff


	//   ....[38]....
        /*0174*/ 	.word	0xffffffff


	//   ....[39]....
        /*0178*/ 	.word	0xffffffff


	//   ....[40]....
        /*017c*/ 	.word	0xffffffff


	//   ....[41]....
        /*0180*/ 	.word	0xffffffff


	//   ....[42]....
        /*0184*/ 	.word	0xffffffff


	//   ....[43]....
        /*0188*/ 	.word	0xffffffff


	//   ....[44]....
        /*018c*/ 	.word	0xffffffff


	//   ....[45]....
        /*0190*/ 	.word	0xffffffff


	//   ....[46]....
        /*0194*/ 	.word	0xffffffff


	//   ....[47]....
        /*0198*/ 	.word	0xffffffff


	//   ....[48]....
        /*019c*/ 	.word	0xffffffff


	//   ....[49]....
        /*01a0*/ 	.word	0xffffffff


	//   ....[50]....
        /*01a4*/ 	.word	0xffffffff


	//   ....[51]....
        /*01a8*/ 	.word	0xffffffff


	//   ....[52]....
        /*01ac*/ 	.word	0xffffffff


	//   ....[53]....
        /*01b0*/ 	.word	0xffffffff


	//   ....[54]....
        /*01b4*/ 	.word	0xffffffff


	//   ....[55]....
        /*01b8*/ 	.word	0xffffffff


	//   ....[56]....
        /*01bc*/ 	.word	0xffffffff


	//   ....[57]....
        /*01c0*/ 	.word	0xffffffff


	//   ....[58]....
        /*01c4*/ 	.word	0xffffffff


	//   ....[59]....
        /*01c8*/ 	.word	0xffffffff


	//   ....[60]....
        /*01cc*/ 	.word	0xffffffff


	//   ....[61]....
        /*01d0*/ 	.word	0xffffffff


	//   ....[62]....
        /*01d4*/ 	.word	0xffffffff


	//   ....[63]....
        /*01d8*/ 	.word	0xffffffff


	//   ....[64]....
        /*01dc*/ 	.word	0xffffffff


	//   ....[65]....
        /*01e0*/ 	.word	0xffffffff


	//   ....[66]....
        /*01e4*/ 	.word	0xffffffff


	//   ....[67]....
        /*01e8*/ 	.word	0xffffffff


	//   ....[68]....
        /*01ec*/ 	.word	0xffffffff


	//   ....[69]....
        /*01f0*/ 	.word	0xffffffff


	//   ....[70]....
        /*01f4*/ 	.word	0xffffffff


	//   ....[71]....
        /*01f8*/ 	.word	0xffffffff


	//   ....[72]....
        /*01fc*/ 	.word	0xffffffff


	//   ....[73]....
        /*0200*/ 	.word	0xffffffff


	//   ....[74]....
        /*0204*/ 	.word	0xffffffff


	//   ....[75]....
        /*0208*/ 	.word	0xffffffff


	//   ....[76]....
        /*020c*/ 	.word	0xffffffff


	//   ....[77]....
        /*0210*/ 	.word	0xffffffff


	//   ....[78]....
        /*0214*/ 	.word	0xffffffff


	//   ....[79]....
        /*0218*/ 	.word	0xffffffff


	//   ....[80]....
        /*021c*/ 	.word	0xffffffff


	//   ....[81]....
        /*0220*/ 	.word	0xffffffff


	//   ....[82]....
        /*0224*/ 	.word	0xffffffff


	//   ....[83]....
        /*0228*/ 	.word	0xffffffff


	//   ....[84]....
        /*022c*/ 	.word	0xffffffff


	//   ....[85]....
        /*0230*/ 	.word	0xffffffff


	//   ....[86]....
        /*0234*/ 	.word	0xffffffff


	//   ....[87]....
        /*0238*/ 	.word	0xffffffff


	//   ....[88]....
        /*023c*/ 	.word	0xffffffff


	//   ....[89]....
        /*0240*/ 	.word	0xffffffff


	//   ....[90]....
        /*0244*/ 	.word	0xffffffff


	//   ....[91]....
        /*0248*/ 	.word	0xffffffff


	//   ....[92]....
        /*024c*/ 	.word	0xffffffff


	//   ....[93]....
        /*0250*/ 	.word	0xffffffff


	//   ....[94]....
        /*0254*/ 	.word	0xffffffff


	//   ....[95]....
        /*0258*/ 	.word	0xffffffff


	//   ....[96]....
        /*025c*/ 	.word	0xffffffff


	//   ....[97]....
        /*0260*/ 	.word	0xffffffff


	//   ....[98]....
        /*0264*/ 	.word	0xffffffff


	//   ....[99]....
        /*0268*/ 	.word	0xffffffff


	//   ....[100]....
        /*026c*/ 	.word	0xffffffff


	//   ....[101]....
        /*0270*/ 	.word	0xffffffff


	//   ....[102]....
        /*0274*/ 	.word	0xffffffff


	//   ....[103]....
        /*0278*/ 	.word	0xffffffff


	//   ....[104]....
        /*027c*/ 	.word	0xffffffff


	//   ....[105]....
        /*0280*/ 	.word	0xffffffff


	//   ....[106]....
        /*0284*/ 	.word	0xffffffff


	//   ....[107]....
        /*0288*/ 	.word	0xffffffff


	//   ....[108]....
        /*028c*/ 	.word	0xffffffff


	//   ....[109]....
        /*0290*/ 	.word	0xffffffff


	//   ....[110]....
        /*0294*/ 	.word	0xffffffff


	//   ....[111]....
        /*0298*/ 	.word	0xffffffff


	//   ....[112]....
        /*029c*/ 	.word	0xffffffff


	//   ....[113]....
        /*02a0*/ 	.word	0xffffffff


	//   ....[114]....
        /*02a4*/ 	.word	0xffffffff


	//   ....[115]....
        /*02a8*/ 	.word	0xffffffff


	//   ....[116]....
        /*02ac*/ 	.word	0xffffffff


	//   ....[117]....
        /*02b0*/ 	.word	0xffffffff


	//   ....[118]....
        /*02b4*/ 	.word	0xffffffff


	//   ....[119]....
        /*02b8*/ 	.word	0xffffffff


	//   ....[120]....
        /*02bc*/ 	.word	0xffffffff


	//   ....[121]....
        /*02c0*/ 	.word	0xffffffff


	//   ....[122]....
        /*02c4*/ 	.word	0xffffffff


	//   ....[123]....
        /*02c8*/ 	.word	0xffffffff


	//   ....[124]....
        /*02cc*/ 	.word	0xffffffff


	//   ....[125]....
        /*02d0*/ 	.word	0xffffffff


	//   ....[126]....
        /*02d4*/ 	.word	0xffffffff


	//   ....[127]....
        /*02d8*/ 	.word	0xffffffff


	//   ....[128]....
        /*02dc*/ 	.word	0xffffffff


	//   ....[129]....
        /*02e0*/ 	.word	0xffffffff


	//   ....[130]....
        /*02e4*/ 	.word	0xffffffff


	//   ....[131]....
        /*02e8*/ 	.word	0xffffffff


	//   ....[132]....
        /*02ec*/ 	.word	0xffffffff


	//   ....[133]....
        /*02f0*/ 	.word	0xffffffff


	//   ....[134]....
        /*02f4*/ 	.word	0xffffffff


	//   ....[135]....
        /*02f8*/ 	.word	0xffffffff


	//   ....[136]....
        /*02fc*/ 	.word	0xffffffff


	//   ....[137]....
        /*0300*/ 	.word	0xffffffff


	//   ....[138]....
        /*0304*/ 	.word	0xffffffff


	//   ....[139]....
        /*0308*/ 	.word	0xffffffff


	//   ....[140]....
        /*030c*/ 	.word	0xffffffff


	//   ....[141]....
        /*0310*/ 	.word	0xffffffff


	//   ....[142]....
        /*0314*/ 	.word	0xffffffff


	//   ....[143]....
        /*0318*/ 	.word	0xffffffff


	//   ....[144]....
        /*031c*/ 	.word	0xffffffff


	//   ....[145]....
        /*0320*/ 	.word	0xffffffff


	//   ....[146]....
        /*0324*/ 	.word	0xffffffff


	//   ....[147]....
        /*0328*/ 	.word	0xffffffff


	//   ....[148]....
        /*032c*/ 	.word	0xffffffff


	//   ....[149]....
        /*0330*/ 	.word	0xffffffff


	//   ....[150]....
        /*0334*/ 	.word	0xffffffff


	//   ....[151]....
        /*0338*/ 	.word	0xffffffff


	//   ....[152]....
        /*033c*/ 	.word	0xffffffff


	//   ....[153]....
        /*0340*/ 	.word	0xffffffff


	//   ....[154]....
        /*0344*/ 	.word	0xffffffff


	//   ....[155]....
        /*0348*/ 	.word	0xffffffff


	//   ....[156]....
        /*034c*/ 	.word	0xffffffff


	//   ....[157]....
        /*0350*/ 	.word	0xffffffff


	//   ....[158]....
        /*0354*/ 	.word	0xffffffff


	//   ....[159]....
        /*0358*/ 	.word	0xffffffff


	//   ....[160]....
        /*035c*/ 	.word	0x05000006


	//   ....[161]....
        /*0360*/ 	.word	0xffffffff


	//   ....[162]....
        /*0364*/ 	.word	0xffffffff


	//   ....[163]....
        /*0368*/ 	.word	0xffffffff


	//   ....[164]....
        /*036c*/ 	.word	0xffffffff


	//   ....[165]....
        /*0370*/ 	.word	0xffffffff


	//   ....[166]....
        /*0374*/ 	.word	0xffffffff


	//   ....[167]....
        /*0378*/ 	.word	0xffffffff


	//   ....[168]....
        /*037c*/ 	.word	0xffffffff


	//   ....[169]....
        /*0380*/ 	.word	0xffffffff


	//   ....[170]....
        /*0384*/ 	.word	0xffffffff


	//   ....[171]....
        /*0388*/ 	.word	0xffffffff


	//   ....[172]....
        /*038c*/ 	.word	0xffffffff


	//   ....[173]....
        /*0390*/ 	.word	0xffffffff


	//   ....[174]....
        /*0394*/ 	.word	0xffffffff


	//   ....[175]....
        /*0398*/ 	.word	0xffffffff


	//   ....[176]....
        /*039c*/ 	.word	0xffffffff


	//   ....[177]....
        /*03a0*/ 	.word	0xffffffff


	//   ....[178]....
        /*03a4*/ 	.word	0xffffffff


	//   ....[179]....
        /*03a8*/ 	.word	0xffffffff


	//   ....[180]....
        /*03ac*/ 	.word	0xffffffff


	//   ....[181]....
        /*03b0*/ 	.word	0xffffffff


	//   ....[182]....
        /*03b4*/ 	.word	0xffffffff


	//   ....[183]....
        /*03b8*/ 	.word	0xffffffff


	//   ....[184]....
        /*03bc*/ 	.word	0xffffffff


	//   ....[185]....
        /*03c0*/ 	.word	0xffffffff


	//   ....[186]....
        /*03c4*/ 	.word	0xffffffff


	//   ....[187]....
        /*03c8*/ 	.word	0xffffffff


	//   ....[188]....
        /*03cc*/ 	.word	0xffffffff


	//   ....[189]....
        /*03d0*/ 	.word	0xffffffff


	//   ....[190]....
        /*03d4*/ 	.word	0xffffffff


	//   ....[191]....
        /*03d8*/ 	.word	0xffffffff


	//   ....[192]....
        /*03dc*/ 	.word	0xffffffff


	//   ....[193]....
        /*03e0*/ 	.word	0xffffffff


	//   ....[194]....
        /*03e4*/ 	.word	0xffffffff


	//   ....[195]....
        /*03e8*/ 	.word	0xffffffff


	//   ....[196]....
        /*03ec*/ 	.word	0xffffffff


	//   ....[197]....
        /*03f0*/ 	.word	0xffffffff


	//   ....[198]....
        /*03f4*/ 	.word	0xffffffff


	//   ....[199]....
        /*03f8*/ 	.word	0xffffffff


	//   ....[200]....
        /*03fc*/ 	.word	0xffffffff


	//   ....[201]....
        /*0400*/ 	.word	0xffffffff


	//   ....[202]....
        /*0404*/ 	.word	0xffffffff


	//   ....[203]....
        /*0408*/ 	.word	0xffffffff


	//   ....[204]....
        /*040c*/ 	.word	0xffffffff


	//   ....[205]....
        /*0410*/ 	.word	0xffffffff


	//   ....[206]....
        /*0414*/ 	.word	0xffffffff


	//   ....[207]....
        /*0418*/ 	.word	0xffffffff


	//   ....[208]....
        /*041c*/ 	.word	0xffffffff


	//   ....[209]....
        /*0420*/ 	.word	0xffffffff


	//   ....[210]....
        /*0424*/ 	.word	0xffffffff


	//   ....[211]....
        /*0428*/ 	.word	0xffffffff


	//   ....[212]....
        /*042c*/ 	.word	0xffffffff


	//   ....[213]....
        /*0430*/ 	.word	0xffffffff


	//   ....[214]....
        /*0434*/ 	.word	0xffffffff


	//   ....[215]....
        /*0438*/ 	.word	0xffffffff


	//   ....[216]....
        /*043c*/ 	.word	0xffffffff


	//   ....[217]....
        /*0440*/ 	.word	0xffffffff


	//   ....[218]....
        /*0444*/ 	.word	0xffffffff


	//   ....[219]....
        /*0448*/ 	.word	0xffffffff


	//   ....[220]....
        /*044c*/ 	.word	0xffffffff


	//   ....[221]....
        /*0450*/ 	.word	0xffffffff


	//   ....[222]....
        /*0454*/ 	.word	0xffffffff


	//   ....[223]....
        /*0458*/ 	.word	0xffffffff


	//   ....[224]....
        /*045c*/ 	.word	0xffffffff


	//   ....[225]....
        /*0460*/ 	.word	0xffffffff


	//   ....[226]....
        /*0464*/ 	.word	0xffffffff


	//   ....[227]....
        /*0468*/ 	.word	0xffffffff


	//   ....[228]....
        /*046c*/ 	.word	0xffffffff


	//   ....[229]....
        /*0470*/ 	.word	0x0500002f


	//   ....[230]....
        /*0474*/ 	.word	0x0500002f


	//   ....[231]....
        /*0478*/ 	.word	0x0500002f


	//   ....[232]....
        /*047c*/ 	.word	0x0500002f


	//   ....[233]....
        /*0480*/ 	.word	0x0500002f


	//----- nvinfo : EIATTR_COOP_GROUP_INSTR_OFFSETS
	.align		4
.L_376:
        /*0484*/ 	.byte	0x04, 0x28
        /*0486*/ 	.short	(.L_378 - .L_377)


	//   ....[0]....
.L_377:
        /*0488*/ 	.word	0x00000e40


	//   ....[1]....
        /*048c*/ 	.word	0x00001890


	//   ....[2]....
        /*0490*/ 	.word	0x00002ad0


	//   ....[3]....
        /*0494*/ 	.word	0x00002af0


	//   ....[4]....
        /*0498*/ 	.word	0x00002b10


	//   ....[5]....
        /*049c*/ 	.word	0x00002b30


	//   ....[6]....
        /*04a0*/ 	.word	0x00002b50


	//   ....[7]....
        /*04a4*/ 	.word	0x00003000


	//   ....[8]....
        /*04a8*/ 	.word	0x00003010


	//   ....[9]....
        /*04ac*/ 	.word	0x00003030


	//   ....[10]....
        /*04b0*/ 	.word	0x00003050


	//   ....[11]....
        /*04b4*/ 	.word	0x000030a0


	//   ....[12]....
        /*04b8*/ 	.word	0x000030d0


	//   ....[13]....
        /*04bc*/ 	.word	0x00003120


	//   ....[14]....
        /*04c0*/ 	.word	0x00003160


	//   ....[15]....
        /*04c4*/ 	.word	0x00003250


	//   ....[16]....
        /*04c8*/ 	.word	0x00003280


	//   ....[17]....
        /*04cc*/ 	.word	0x00003290


	//   ....[18]....
        /*04d0*/ 	.word	0x000032b0


	//   ....[19]....
        /*04d4*/ 	.word	0x000032f0


	//   ....[20]....
        /*04d8*/ 	.word	0x00003320


	//   ....[21]....
        /*04dc*/ 	.word	0x00003360


	//   ....[22]....
        /*04e0*/ 	.word	0x00003380


	//   ....[23]....
        /*04e4*/ 	.word	0x000033a0


	//   ....[24]....
        /*04e8*/ 	.word	0x00003490


	//   ....[25]....
        /*04ec*/ 	.word	0x000034c0


	//   ....[26]....
        /*04f0*/ 	.word	0x000034d0


	//   ....[27]....
        /*04f4*/ 	.word	0x000034f0


	//   ....[28]....
        /*04f8*/ 	.word	0x00003530


	//   ....[29]....
        /*04fc*/ 	.word	0x00003560


	//   ....[30]....
        /*0500*/ 	.word	0x000035a0


	//   ....[31]....
        /*0504*/ 	.word	0x000035c0


	//   ....[32]....
        /*0508*/ 	.word	0x000035e0


	//   ....[33]....
        /*050c*/ 	.word	0x000036d0


	//   ....[34]....
        /*0510*/ 	.word	0x00003700


	//   ....[35]....
        /*0514*/ 	.word	0x00003710


	//   ....[36]....
        /*0518*/ 	.word	0x00003730


	//   ....[37]....
        /*051c*/ 	.word	0x00003770


	//   ....[38]....
        /*0520*/ 	.word	0x000037a0


	//   ....[39]....
        /*0524*/ 	.word	0x000037e0


	//   ....[40]....
        /*0528*/ 	.word	0x00003800


	//   ....[41]....
        /*052c*/ 	.word	0x00003820


	//   ....[42]....
        /*0530*/ 	.word	0x00003930


	//   ....[43]....
        /*0534*/ 	.word	0x00003960


	//   ....[44]....
        /*0538*/ 	.word	0x00003970


	//   ....[45]....
        /*053c*/ 	.word	0x00003990


	//   ....[46]....
        /*0540*/ 	.word	0x000039d0


	//   ....[47]....
        /*0544*/ 	.word	0x00003a00


	//   ....[48]....
        /*0548*/ 	.word	0x00003a40


	//   ....[49]....
        /*054c*/ 	.word	0x00003a60


	//   ....[50]....
        /*0550*/ 	.word	0x00003a80


	//   ....[51]....
        /*0554*/ 	.word	0x00003b90


	//   ....[52]....
        /*0558*/ 	.word	0x00003bc0


	//   ....[53]....
        /*055c*/ 	.word	0x00003bd0


	//   ....[54]....
        /*0560*/ 	.word	0x00003bf0


	//   ....[55]....
        /*0564*/ 	.word	0x00003c30


	//   ....[56]....
        /*0568*/ 	.word	0x00003c60


	//   ....[57]....
        /*056c*/ 	.word	0x00003ca0


	//   ....[58]....
        /*0570*/ 	.word	0x00003cc0


	//   ....[59]....
        /*0574*/ 	.word	0x00003ce0


	//   ....[60]....
        /*0578*/ 	.word	0x00003df0


	//   ....[61]....
        /*057c*/ 	.word	0x00003e20


	//   ....[62]....
        /*0580*/ 	.word	0x00003e30


	//   ....[63]....
        /*0584*/ 	.word	0x00003e50


	//   ....[64]....
        /*0588*/ 	.word	0x00003e90


	//   ....[65]....
        /*058c*/ 	.word	0x00003ec0


	//   ....[66]....
        /*0590*/ 	.word	0x00003f00


	//   ....[67]....
        /*0594*/ 	.word	0x00003f20


	//   ....[68]....
        /*0598*/ 	.word	0x00003f40


	//   ....[69]....
        /*059c*/ 	.word	0x00004050


	//   ....[70]....
        /*05a0*/ 	.word	0x00004080


	//   ....[71]....
        /*05a4*/ 	.word	0x00004090


	//   ....[72]....
        /*05a8*/ 	.word	0x000040b0


	//   ....[73]....
        /*05ac*/ 	.word	0x000040f0


	//   ....[74]....
        /*05b0*/ 	.word	0x00004120


	//   ....[75]....
        /*05b4*/ 	.word	0x00004160


	//   ....[76]....
        /*05b8*/ 	.word	0x00004180


	//   ....[77]....
        /*05bc*/ 	.word	0x000041a0


	//   ....[78]....
        /*05c0*/ 	.word	0x000042b0


	//   ....[79]....
        /*05c4*/ 	.word	0x00004300


	//   ....[80]....
        /*05c8*/ 	.word	0x00004310


	//   ....[81]....
        /*05cc*/ 	.word	0x00004330


	//   ....[82]....
        /*05d0*/ 	.word	0x00004370


	//   ....[83]....
        /*05d4*/ 	.word	0x000043a0


	//   ....[84]....
        /*05d8*/ 	.word	0x000043e0


	//   ....[85]....
        /*05dc*/ 	.word	0x00004400


	//   ....[86]....
        /*05e0*/ 	.word	0x00004420


	//   ....[87]....
        /*05e4*/ 	.word	0x00004510


	//   ....[88]....
        /*05e8*/ 	.word	0x00004560


	//   ....[89]....
        /*05ec*/ 	.word	0x00004570


	//   ....[90]....
        /*05f0*/ 	.word	0x000045a0


	//   ....[91]....
        /*05f4*/ 	.word	0x000045c0


	//   ....[92]....
        /*05f8*/ 	.word	0x00004610


	//   ....[93]....
        /*05fc*/ 	.word	0x00004630


	//   ....[94]....
        /*0600*/ 	.word	0x00004670


	//   ....[95]....
        /*0604*/ 	.word	0x00004690


	//   ....[96]....
        /*0608*/ 	.word	0x00004770


	//   ....[97]....
        /*060c*/ 	.word	0x000047c0


	//   ....[98]....
        /*0610*/ 	.word	0x000047d0


	//   ....[99]....
        /*0614*/ 	.word	0x00004820


	//   ....[100]....
        /*0618*/ 	.word	0x00004850


	//   ....[101]....
        /*061c*/ 	.word	0x00004880


	//   ....[102]....
        /*0620*/ 	.word	0x000048b0


	//   ....[103]....
        /*0624*/ 	.word	0x000048e0


	//   ....[104]....
        /*0628*/ 	.word	0x00004910


	//   ....[105]....
        /*062c*/ 	.word	0x000049d0


	//   ....[106]....
        /*0630*/ 	.word	0x00004a20


	//   ....[107]....
        /*0634*/ 	.word	0x00004a30


	//   ....[108]....
        /*0638*/ 	.word	0x00004a80


	//   ....[109]....
        /*063c*/ 	.word	0x00004ab0


	//   ....[110]....
        /*0640*/ 	.word	0x00004ae0


	//   ....[111]....
        /*0644*/ 	.word	0x00004b10


	//   ....[112]....
        /*0648*/ 	.word	0x00004b40


	//   ....[113]....
        /*064c*/ 	.word	0x00004b70


	//   ....[114]....
        /*0650*/ 	.word	0x00004c60


	//   ....[115]....
        /*0654*/ 	.word	0x00004c80


	//   ....[116]....
        /*0658*/ 	.word	0x00004c90


	//   ....[117]....
        /*065c*/ 	.word	0x00004ce0


	//   ....[118]....
        /*0660*/ 	.word	0x00004d10


	//   ....[119]....
        /*0664*/ 	.word	0x00004d40


	//   ....[120]....
        /*0668*/ 	.word	0x00004d70


	//   ....[121]....
        /*066c*/ 	.word	0x00004da0


	//   ....[122]....
        /*0670*/ 	.word	0x00004dd0


	//   ....[123]....
        /*0674*/ 	.word	0x00004ec0


	//   ....[124]....
        /*0678*/ 	.word	0x00004f00


	//   ....[125]....
        /*067c*/ 	.word	0x00004f10


	//   ....[126]....
        /*0680*/ 	.word	0x00004f60


	//   ....[127]....
        /*0684*/ 	.word	0x00004f90


	//   ....[128]....
        /*0688*/ 	.word	0x00004fc0


	//   ....[129]....
        /*068c*/ 	.word	0x00004ff0


	//   ....[130]....
        /*0690*/ 	.word	0x00005020


	//   ....[131]....
        /*0694*/ 	.word	0x00005050


	//   ....[132]....
        /*0698*/ 	.word	0x00005140


	//   ....[133]....
        /*069c*/ 	.word	0x00005170


	//   ....[134]....
        /*06a0*/ 	.word	0x00005180


	//   ....[135]....
        /*06a4*/ 	.word	0x000051d0


	//   ....[136]....
        /*06a8*/ 	.word	0x00005200


	//   ....[137]....
        /*06ac*/ 	.word	0x00005230


	//   ....[138]....
        /*06b0*/ 	.word	0x00005260


	//   ....[139]....
        /*06b4*/ 	.word	0x00005290


	//   ....[140]....
        /*06b8*/ 	.word	0x000052c0


	//   ....[141]....
        /*06bc*/ 	.word	0x000053e0


	//   ....[142]....
        /*06c0*/ 	.word	0x000053f0


	//   ....[143]....
        /*06c4*/ 	.word	0x00005440


	//   ....[144]....
        /*06c8*/ 	.word	0x00005470


	//   ....[145]....
        /*06cc*/ 	.word	0x000054a0


	//   ....[146]....
        /*06d0*/ 	.word	0x000054d0


	//   ....[147]....
        /*06d4*/ 	.word	0x00005500


	//   ....[148]....
        /*06d8*/ 	.word	0x00005530


	//   ....[149]....
        /*06dc*/ 	.word	0x00005560


	//   ....[150]....
        /*06e0*/ 	.word	0x00005600


	//   ....[151]....
        /*06e4*/ 	.word	0x00005620


	//   ....[152]....
        /*06e8*/ 	.word	0x00005630


	//   ....[153]....
        /*06ec*/ 	.word	0x00005680


	//   ....[154]....
        /*06f0*/ 	.word	0x000056b0


	//   ....[155]....
        /*06f4*/ 	.word	0x000056e0


	//   ....[156]....
        /*06f8*/ 	.word	0x00005710


	//   ....[157]....
        /*06fc*/ 	.word	0x00005740


	//   ....[158]....
        /*0700*/ 	.word	0x00005770


	//   ....[159]....
        /*0704*/ 	.word	0x000058a0


	//   ....[160]....
        /*0708*/ 	.word	0x00005d40


	//   ....[161]....
        /*070c*/ 	.word	0x00006070


	//   ....[162]....
        /*0710*/ 	.word	0x00006130


	//   ....[163]....
        /*0714*/ 	.word	0x000061f0


	//   ....[164]....
        /*0718*/ 	.word	0x000062b0


	//   ....[165]....
        /*071c*/ 	.word	0x00006370


	//   ....[166]....
        /*0720*/ 	.word	0x00006430


	//   ....[167]....
        /*0724*/ 	.word	0x000064f0


	//   ....[168]....
        /*0728*/ 	.word	0x000065b0


	//   ....[169]....
        /*072c*/ 	.word	0x00006670


	//   ....[170]....
        /*0730*/ 	.word	0x00006730


	//   ....[171]....
        /*0734*/ 	.word	0x000067f0


	//   ....[172]....
        /*0738*/ 	.word	0x000068b0


	//   ....[173]....
        /*073c*/ 	.word	0x00006970


	//   ....[174]....
        /*0740*/ 	.word	0x00006a30


	//   ....[175]....
        /*0744*/ 	.word	0x00006af0


	//   ....[176]....
        /*0748*/ 	.word	0x00006bb0


	//   ....[177]....
        /*074c*/ 	.word	0x00006c70


	//   ....[178]....
        /*0750*/ 	.word	0x00006e60


	//   ....[179]....
        /*0754*/ 	.word	0x00006f90


	//   ....[180]....
        /*0758*/ 	.word	0x000070c0


	//   ....[181]....
        /*075c*/ 	.word	0x000071f0


	//   ....[182]....
        /*0760*/ 	.word	0x00007320


	//   ....[183]....
        /*0764*/ 	.word	0x00007450


	//   ....[184]....
        /*0768*/ 	.word	0x00007580


	//   ....[185]....
        /*076c*/ 	.word	0x000076b0


	//   ....[186]....
        /*0770*/ 	.word	0x000077e0


	//   ....[187]....
        /*0774*/ 	.word	0x00007910


	//   ....[188]....
        /*0778*/ 	.word	0x00007a40


	//   ....[189]....
        /*077c*/ 	.word	0x00007b60


	//   ....[190]....
        /*0780*/ 	.word	0x00007c70


	//   ....[191]....
        /*0784*/ 	.word	0x00007d80


	//   ....[192]....
        /*0788*/ 	.word	0x00007e90


	//   ....[193]....
        /*078c*/ 	.word	0x00007fa0


	//   ....[194]....
        /*0790*/ 	.word	0x000080b0


	//   ....[195]....
        /*0794*/ 	.word	0x00008eb0


	//   ....[196]....
        /*0798*/ 	.word	0x00008f40


	//   ....[197]....
        /*079c*/ 	.word	0x00008fc0


	//   ....[198]....
        /*07a0*/ 	.word	0x00009050


	//   ....[199]....
        /*07a4*/ 	.word	0x000090d0


	//   ....[200]....
        /*07a8*/ 	.word	0x00009160


	//   ....[201]....
        /*07ac*/ 	.word	0x000091e0


	//   ....[202]....
        /*07b0*/ 	.word	0x00009270


	//   ....[203]....
        /*07b4*/ 	.word	0x000092f0


	//   ....[204]....
        /*07b8*/ 	.word	0x00009380


	//   ....[205]....
        /*07bc*/ 	.word	0x00009400


	//   ....[206]....
        /*07c0*/ 	.word	0x00009490


	//   ....[207]....
        /*07c4*/ 	.word	0x00009510


	//   ....[208]....
        /*07c8*/ 	.word	0x000095a0


	//   ....[209]....
        /*07cc*/ 	.word	0x00009620


	//   ....[210]....
        /*07d0*/ 	.word	0x000096b0


	//   ....[211]....
        /*07d4*/ 	.word	0x00009730


	//   ....[212]....
        /*07d8*/ 	.word	0x00009890


	//   ....[213]....
        /*07dc*/ 	.word	0x00009960


	//   ....[214]....
        /*07e0*/ 	.word	0x00009a10


	//   ....[215]....
        /*07e4*/ 	.word	0x00009ad0


	//   ....[216]....
        /*07e8*/ 	.word	0x00009b80


	//   ....[217]....
        /*07ec*/ 	.word	0x00009c40


	//   ....[218]....
        /*07f0*/ 	.word	0x00009cf0


	//   ....[219]....
        /*07f4*/ 	.word	0x00009db0


	//   ....[220]....
        /*07f8*/ 	.word	0x00009e60


	//   ....[221]....
        /*07fc*/ 	.word	0x00009f20


	//   ....[222]....
        /*0800*/ 	.word	0x00009fd0


	//   ....[223]....
        /*0804*/ 	.word	0x0000a090


	//   ....[224]....
        /*0808*/ 	.word	0x0000a140


	//   ....[225]....
        /*080c*/ 	.word	0x0000a200


	//   ....[226]....
        /*0810*/ 	.word	0x0000a2a0


	//   ....[227]....
        /*0814*/ 	.word	0x0000a360


	//   ....[228]....
        /*0818*/ 	.word	0x0000a400


	//   ....[229]....
        /*081c*/ 	.word	0x0000a470


	//   ....[230]....
        /*0820*/ 	.word	0x0000a4e0


	//   ....[231]....
        /*0824*/ 	.word	0x0000a550


	//   ....[232]....
        /*0828*/ 	.word	0x0000a5c0


	//   ....[233]....
        /*082c*/ 	.word	0x0000a630


	//----- nvinfo : EIATTR_VRC_CTA_INIT_COUNT
	.align		4
.L_378:
        /*0830*/ 	.byte	0x02, 0x4a
	.zero		1
	.zero		1


	//----- nvinfo : EIATTR_EXIT_INSTR_OFFSETS
	.align		4
        /*0834*/ 	.byte	0x04, 0x1c
        /*0836*/ 	.short	(.L_380 - .L_379)


	//   ....[0]....
.L_379:
        /*0838*/ 	.word	0x00002570


	//   ....[1]....
        /*083c*/ 	.word	0x000028d0


	//   ....[2]....
        /*0840*/ 	.word	0x000028f0


	//   ....[3]....
        /*0844*/ 	.word	0x00009740


	//   ....[4]....
        /*0848*/ 	.word	0x0000a410


	//----- nvinfo : EIATTR_MAX_THREADS
	.align		4
.L_380:
        /*084c*/ 	.byte	0x04, 0x05
        /*084e*/ 	.short	(.L_382 - .L_381)
.L_381:
        /*0850*/ 	.word	0x00000180
        /*0854*/ 	.word	0x00000001
        /*0858*/ 	.word	0x00000001


	//----- nvinfo : EIATTR_CRS_STACK_SIZE
	.align		4
.L_382:
        /*085c*/ 	.byte	0x04, 0x1e
        /*085e*/ 	.short	(.L_384 - .L_383)
.L_383:
        /*0860*/ 	.word	0x00000000


	//----- nvinfo : EIATTR_CBANK_PARAM_SIZE
	.align		4
.L_384:
        /*0864*/ 	.byte	0x03, 0x19
        /*0866*/ 	.short	0x004d


	//----- nvinfo : EIATTR_PARAM_CBANK
	.align		4
        /*0868*/ 	.byte	0x04, 0x0a
        /*086a*/ 	.short	(.L_386 - .L_385)
	.align		4
.L_385:
        /*086c*/ 	.word	index@(.nv.constant0._ZN3cub18CUB_300001_SM_10006detail10radix_sort29DeviceRadixSortOnesweepKernelINS1_5radix10policy_hubIiiyE10Policy1000ELNS0_9SortOrderE0EiiyiiNS1_21identity_decomposer_tEEEvPT5_SB_PT3_PKSC_PT1_PKSG_PT2_PKSK_T4_iiT6_)
        /*0870*/ 	.short	0x0380
        /*0872*/ 	.short	0x004d


	//----- nvinfo : EIATTR_SW_WAR
	.align		4
.L_386:
        /*0874*/ 	.byte	0x04, 0x36
        /*0876*/ 	.short	(.L_388 - .L_387)
.L_387:
        /*0878*/ 	.word	0x00000008
.L_388:


//--------------------- .nv.info._ZN3cub18CUB_300001_SM_10006detail10radix_sort33DeviceRadixSortExclusiveSumKernelINS1_5radix10policy_hubIiiyE10Policy1000EyEEvPT0_ --------------------------
	.section	.nv.info._ZN3cub18CUB_300001_SM_10006detail10radix_sort33DeviceRadixSortExclusiveSumKernelINS1_5radix10policy_hubIiiyE10Policy1000EyEEvPT0_,"",@"SHT_CUDA_INFO"
	.sectionflags	@""
	.align	4


	//----- nvinfo : EIATTR_CUDA_API_VERSION
	.align		4
        /*0000*/ 	.byte	0x04, 0x37
        /*0002*/ 	.short	(.L_390 - .L_389)
.L_389:
        /*0004*/ 	.word	0x00000082


	//----- nvinfo : EIATTR_KPARAM_INFO
	.align		4
.L_390:
        /*0008*/ 	.byte	0x04, 0x17
        /*000a*/ 	.short	(.L_392 - .L_391)
.L_391:
        /*000c*/ 	.word	0x00000000
        /*0010*/ 	.short	0x0000
        /*0012*/ 	.short	0x0000
        /*0014*/ 	.byte	0x00, 0xf5, 0x21, 0x00


	//----- nvinfo : EIATTR_SPARSE_MMA_MASK
	.align		4
.L_392:
        /*0018*/ 	.byte	0x03, 0x50
        /*001a*/ 	.short	0x0000


	//----- nvinfo : EIATTR_MAXREG_COUNT
	.align		4
        /*001c*/ 	.byte	0x03, 0x1b
        /*001e*/ 	.short	0x00ff


	//----- nvinfo : EIATTR_NUM_BARRIERS
	.align		4
        /*0020*/ 	.byte	0x02, 0x4c
        /*0022*/ 	.byte	0x01
	.zero		1


	//----- nvinfo : EIATTR_MERCURY_ISA_VERSION
	.align		4
        /*0024*/ 	.byte	0x03, 0x5f
        /*0026*/ 	.short	0x0101


	//----- nvinfo : EIATTR_COOP_GROUP_MASK_REGIDS
	.align		4
        /*0028*/ 	.byte	0x04, 0x29
        /*002a*/ 	.short	(.L_394 - .L_393)


	//   ....[0]....
.L_393:
        /*002c*/ 	.word	0xffffffff


	//   ....[1]....
        /*0030*/ 	.word	0xffffffff


	//   ....[2]....
        /*0034*/ 	.word	0xffffffff


	//   ....[3]....
        /*0038*/ 	.word	0xffffffff


	//   ....[4]....
        /*003c*/ 	.word	0xffffffff


	//   ....[5]....
        /*0040*/ 	.word	0xffffffff


	//   ....[6]....
        /*0044*/ 	.word	0xffffffff


	//   ....[7]....
        /*0048*/ 	.word	0xffffffff


	//   ....[8]....
        /*004c*/ 	.word	0xffffffff


	//   ....[9]....
        /*0050*/ 	.word	0xffffffff


	//   ....[10]....
        /*0054*/ 	.word	0x05000015


	//   ....[11]....
        /*0058*/ 	.word	0x05000015


	//   ....[12]....
        /*005c*/ 	.word	0x05000015


	//   ....[13]....
        /*0060*/ 	.word	0x05000015


	//   ....[14]....
        /*0064*/ 	.word	0x05000015


	//   ....[15]....
        /*0068*/ 	.word	0x05000015


	//   ....[16]....
        /*006c*/ 	.word	0x05000015


	//   ....[17]....
        /*0070*/ 	.word	0x05000015


	//   ....[18]....
        /*0074*/ 	.word	0x05000015


	//   ....[19]....
        /*0078*/ 	.word	0x05000015


	//----- nvinfo : EIATTR_COOP_GROUP_INSTR_OFFSETS
	.align		4
.L_394:
        /*007c*/ 	.byte	0x04, 0x28
        /*007e*/ 	.short	(.L_396 - .L_395)


	//   ....[0]....
.L_395:
        /*0080*/ 	.word	0x00000250


	//   ....[1]....
        /*0084*/ 	.word	0x00000260


	//   ....[2]....
        /*0088*/ 	.word	0x000002a0


	//   ....[3]....
        /*008c*/ 	.word	0x000002c0


	//   ....[4]....
        /*0090*/ 	.word	0x00000310


	//   ....[5]....
        /*0094*/ 	.word	0x00000320


	//   ....[6]....
        /*0098*/ 	.word	0x00000360


	//   ....[7]....
        /*009c*/ 	.word	0x00000380


	//   ....[8]....
        /*00a0*/ 	.word	0x000003d0


	//   ....[9]....
        /*00a4*/ 	.word	0x000003e0


	//   ....[10]....
        /*00a8*/ 	.word	0x00000660


	//   ....[11]....
        /*00ac*/ 	.word	0x000006b0


	//   ....[12]....
        /*00b0*/ 	.word	0x00000740


	//   ....[13]....
        /*00b4*/ 	.word	0x00000790


	//   ....[14]....
        /*00b8*/ 	.word	0x00000820


	//   ....[15]....
        /*00bc*/ 	.word	0x00000870


	//   ....[16]....
        /*00c0*/ 	.word	0x00000900


	//   ....[17]....
        /*00c4*/ 	.word	0x00000950


	//   ....[18]....
        /*00c8*/ 	.word	0x000009e0


	//   ....[19]....
        /*00cc*/ 	.word	0x00000a30


	//----- nvinfo : EIATTR_VRC_CTA_INIT_COUNT
	.align		4
.L_396:
        /*00d0*/ 	.byte	0x02, 0x4a
	.zero		1
	.zero		1


	//----- nvinfo : EIATTR_EXIT_INSTR_OFFSETS
	.align		4
        /*00d4*/ 	.byte	0x04, 0x1c
        /*00d6*/ 	.short	(.L_398 - .L_397)


	//   ....[0]....
.L_397:
        /*00d8*/ 	.word	0x000005d0


	//   ....[1]....
        /*00dc*/ 	.word	0x00000600


	//----- nvinfo : EIATTR_CRS_STACK_SIZE
	.align		4
.L_398:
        /*00e0*/ 	.byte	0x04, 0x1e
        /*00e2*/ 	.short	(.L_400 - .L_399)
.L_399:
        /*00e4*/ 	.word	0x00000000


	//----- nvinfo : EIATTR_CBANK_PARAM_SIZE
	.align		4
.L_400:
        /*00e8*/ 	.byte	0x03, 0x19
        /*00ea*/ 	.short	0x0008


	//----- nvinfo : EIATTR_PARAM_CBANK
	.align		4
        /*00ec*/ 	.byte	0x04, 0x0a
        /*00ee*/ 	.short	(.L_402 - .L_401)
	.align		4
.L_401:
        /*00f0*/ 	.word	index@(.nv.constant0._ZN3cub18CUB_300001_SM_10006detail10radix_sort33DeviceRadixSortExclusiveSumKernelINS1_5radix10policy_hubIiiyE10Policy1000EyEEvPT0_)
        /*00f4*/ 	.short	0x0380
        /*00f6*/ 	.short	0x0008


	//----- nvinfo : EIATTR_SW_WAR
	.align		4
.L_402:
        /*00f8*/ 	.byte	0x04, 0x36
        /*00fa*/ 	.short	(.L_404 - .L_403)
.L_403:
        /*00fc*/ 	.word	0x00000008
.L_404:


//--------------------- .nv.info._ZN3cub18CUB_300001_SM_10006detail10radix_sort30DeviceRadixSortHistogramKernelINS1_5radix10policy_hubIiiyE10Policy1000ELNS0_9SortOrderE0EiyNS1_21identity_decomposer_tEEEvPT2_PKT1_SA_iiT3_ --------------------------
	.section	.nv.info._ZN3cub18CUB_300001_SM_10006detail10radix_sort30DeviceRadixSortHistogramKernelINS1_5radix10policy_hubIiiyE10Policy1000ELNS0_9SortOrderE0EiyNS1_21identity_decomposer_tEEEvPT2_PKT1_SA_iiT3_,"",@"SHT_CUDA_INFO"
	.sectionflags	@""
	.align	4


	//----- nvinfo : EIATTR_CUDA_API_VERSION
	.align		4
        /*0000*/ 	.byte	0x04, 0x37
        /*0002*/ 	.short	(.L_406 - .L_405)
.L_405:
        /*0004*/ 	.word	0x00000082


	//----- nvinfo : EIATTR_KPARAM_INFO
	.align		4
.L_406:
        /*0008*/ 	.byte	0x04, 0x17
        /*000a*/ 	.short	(.L_408 - .L_407)
.L_407:
        /*000c*/ 	.word	0x00000000
        /*0010*/ 	.short	0x0005
        /*0012*/ 	.short	0x0020
        /*0014*/ 	.byte	0x00, 0xf0, 0x05, 0x00


	//----- nvinfo : EIATTR_KPARAM_INFO
	.align		4
.L_408:
        /*0018*/ 	.byte	0x04, 0x17
        /*001a*/ 	.short	(.L_410 - .L_409)
.L_409:
        /*001c*/ 	.word	0x00000000
        /*0020*/ 	.short	0x0004
        /*0022*/ 	.short	0x001c
        /*0024*/ 	.byte	0x00, 0xf0, 0x11, 0x00


	//----- nvinfo : EIATTR_KPARAM_INFO
	.align		4
.L_410:
        /*0028*/ 	.byte	0x04, 0x17
        /*002a*/ 	.short	(.L_412 - .L_411)
.L_411:
        /*002c*/ 	.word	0x00000000
        /*0030*/ 	.short	0x0003
        /*0032*/ 	.short	0x0018
        /*0034*/ 	.byte	0x00, 0xf0, 0x11, 0x00


	//----- nvinfo : EIATTR_KPARAM_INFO
	.align		4
.L_412:
        /*0038*/ 	.byte	0x04, 0x17
        /*003a*/ 	.short	(.L_414 - .L_413)
.L_413:
        /*003c*/ 	.word	0x00000000
        /*0040*/ 	.short	0x0002
        /*0042*/ 	.short	0x0010
        /*0044*/ 	.byte	0x00, 0xf0, 0x21, 0x00


	//----- nvinfo : EIATTR_KPARAM_INFO
	.align		4
.L_414:
        /*0048*/ 	.byte	0x04, 0x17
        /*004a*/ 	.short	(.L_416 - .L_415)
.L_415:
        /*004c*/ 	.word	0x00000000
        /*0050*/ 	.short	0x0001
        /*0052*/ 	.short	0x0008
        /*0054*/ 	.byte	0x00, 0xf5, 0x21, 0x00


	//----- nvinfo : EIATTR_KPARAM_INFO
	.align		4
.L_416:
        /*0058*/ 	.byte	0x04, 0x17
        /*005a*/ 	.short	(.L_418 - .L_417)
.L_417:
        /*005c*/ 	.word	0x00000000
        /*0060*/ 	.short	0x0000
        /*0062*/ 	.short	0x0000
        /*0064*/ 	.byte	0x00, 0xf5, 0x21, 0x00


	//----- nvinfo : EIATTR_SPARSE_MMA_MASK
	.align		4
.L_418:
        /*0068*/ 	.byte	0x03, 0x50
        /*006a*/ 	.short	0x0000


	//----- nvinfo : EIATTR_MAXREG_COUNT
	.align		4
        /*006c*/ 	.byte	0x03, 0x1b
        /*006e*/ 	.short	0x00ff


	//----- nvinfo : EIATTR_NUM_BARRIERS
	.align		4
        /*0070*/ 	.byte	0x02, 0x4c
        /*0072*/ 	.byte	0x01
	.zero		1


	//----- nvinfo : EIATTR_MERCURY_ISA_VERSION
	.align		4
        /*0074*/ 	.byte	0x03, 0x5f
        /*0076*/ 	.short	0x0101


	//----- nvinfo : EIATTR_VRC_CTA_INIT_COUNT
	.align		4
        /*0078*/ 	.byte	0x02, 0x4a
	.zero		1
	.zero		1


	//----- nvinfo : EIATTR_EXIT_INSTR_OFFSETS
	.align		4
        /*007c*/ 	.byte	0x04, 0x1c
        /*007e*/ 	.short	(.L_420 - .L_419)


	//   ....[0]....
.L_419:
        /*0080*/ 	.word	0x00000040


	//   ....[1]....
        /*0084*/ 	.word	0x00002ee0


	//----- nvinfo : EIATTR_MAX_THREADS
	.align		4
.L_420:
        /*0088*/ 	.byte	0x04, 0x05
        /*008a*/ 	.short	(.L_422 - .L_421)
.L_421:
        /*008c*/ 	.word	0x00000080
        /*0090*/ 	.word	0x00000001
        /*0094*/ 	.word	0x00000001


	//----- nvinfo : EIATTR_CRS_STACK_SIZE
	.align		4
.L_422:
        /*0098*/ 	.byte	0x04, 0x1e
        /*009a*/ 	.short	(.L_424 - .L_423)
.L_423:
        /*009c*/ 	.word	0x00000000


	//----- nvinfo : EIATTR_CBANK_PARAM_SIZE
	.align		4
.L_424:
        /*00a0*/ 	.byte	0x03, 0x19
        /*00a2*/ 	.short	0x0021


	//----- nvinfo : EIATTR_PARAM_CBANK
	.align		4
        /*00a4*/ 	.byte	0x04, 0x0a
        /*00a6*/ 	.short	(.L_426 - .L_425)
	.align		4
.L_425:
        /*00a8*/ 	.word	index@(.nv.constant0._ZN3cub18CUB_300001_SM_10006detail10radix_sort30DeviceRadixSortHistogramKernelINS1_5radix10policy_hubIiiyE10Policy1000ELNS0_9SortOrderE0EiyNS1_21identity_decomposer_tEEEvPT2_PKT1_SA_iiT3_)
        /*00ac*/ 	.short	0x0380
        /*00ae*/ 	.short	0x0021


	//----- nvinfo : EIATTR_SW_WAR
	.align		4
.L_426:
        /*00b0*/ 	.byte	0x04, 0x36
        /*00b2*/ 	.short	(.L_428 - .L_427)
.L_427:
        /*00b4*/ 	.word	0x00000008
.L_428:


//--------------------- .nv.info._ZN3cub18CUB_300001_SM_10006detail10radix_sort31DeviceRadixSortSingleTileKernelINS1_5radix10policy_hubIiiyE10Policy1000ELNS0_9SortOrderE0EiiyNS1_21identity_decomposer_tEEEvPKT1_PSA_PKT2_PSE_T3_iiT4_ --------------------------
	.section	.nv.info._ZN3cub18CUB_300001_SM_10006detail10radix_sort31DeviceRadixSortSingleTileKernelINS1_5radix10policy_hubIiiyE10Policy1000ELNS0_9SortOrderE0EiiyNS1_21identity_decomposer_tEEEvPKT1_PSA_PKT2_PSE_T3_iiT4_,"",@"SHT_CUDA_INFO"
	.sectionflags	@""
	.align	4


	//----- nvinfo : EIATTR_CUDA_API_VERSION
	.align		4
        /*0000*/ 	.byte	0x04, 0x37
        /*0002*/ 	.short	(.L_430 - .L_429)
.L_429:
        /*0004*/ 	.word	0x00000082


	//----- nvinfo : EIATTR_KPARAM_INFO
	.align		4
.L_430:
        /*0008*/ 	.byte	0x04, 0x17
        /*000a*/ 	.short	(.L_432 - .L_431)
.L_431:
        /*000c*/ 	.word	0x00000000
        /*0010*/ 	.short	0x0007
        /*0012*/ 	.short	0x0030
        /*0014*/ 	.byte	0x00, 0xf0, 0x05, 0x00


	//----- nvinfo : EIATTR_KPARAM_INFO
	.align		4
.L_432:
        /*0018*/ 	.byte	0x04, 0x17
        /*001a*/ 	.short	(.L_434 - .L_433)
.L_433:
        /*001c*/ 	.word	0x00000000
        /*0020*/ 	.short	0x0006
        /*0022*/ 	.short	0x002c
        /*0024*/ 	.byte	0x00, 0xf0, 0x11, 0x00


	//----- nvinfo : EIATTR_KPARAM_INFO
	.align		4
.L_434:
        /*0028*/ 	.byte	0x04, 0x17
        /*002a*/ 	.short	(.L_436 - .L_435)
.L_435:
        /*002c*/ 	.word	0x00000000
        /*0030*/ 	.short	0x0005
        /*0032*/ 	.short	0x0028
        /*0034*/ 	.byte	0x00, 0xf0, 0x11, 0x00


	//----- nvinfo : EIATTR_KPARAM_INFO
	.align		4
.L_436:
        /*0038*/ 	.byte	0x04, 0x17
        /*003a*/ 	.short	(.L_438 - .L_437)
.L_437:
        /*003c*/ 	.word	0x00000000
        /*0040*/ 	.short	0x0004
        /*0042*/ 	.short	0x0020
        /*0044*/ 	.byte	0x00, 0xf0, 0x21, 0x00


	//----- nvinfo : EIATTR_KPARAM_INFO
	.align		4
.L_438:
        /*0048*/ 	.byte	0x04, 0x17
        /*004a*/ 	.short	(.L_440 - .L_439)
.L_439:
        /*004c*/ 	.word	0x00000000
        /*0050*/ 	.short	0x0003
        /*0052*/ 	.short	0x0018
        /*0054*/ 	.byte	0x00, 0xf5, 0x21, 0x00


	//----- nvinfo : EIATTR_KPARAM_INFO
	.align		4
.L_440:
        /*0058*/ 	.byte	0x04, 0x17
        /*005a*/ 	.short	(.L_442 - .L_441)
.L_441:
        /*005c*/ 	.word	0x00000000
        /*0060*/ 	.short	0x0002
        /*0062*/ 	.short	0x0010
        /*0064*/ 	.byte	0x00, 0xf5, 0x21, 0x00


	//----- nvinfo : EIATTR_KPARAM_INFO
	.align		4
.L_442:
        /*0068*/ 	.byte	0x04, 0x17
        /*006a*/ 	.short	(.L_444 - .L_443)
.L_443:
        /*006c*/ 	.word	0x00000000
        /*0070*/ 	.short	0x0001
        /*0072*/ 	.short	0x0008
        /*0074*/ 	.byte	0x00, 0xf5, 0x21, 0x00


	//----- nvinfo : EIATTR_KPARAM_INFO
	.align		4
.L_444:
        /*0078*/ 	.byte	0x04, 0x17
        /*007a*/ 	.short	(.L_446 - .L_445)
.L_445:
        /*007c*/ 	.word	0x00000000
        /*0080*/ 	.short	0x0000
        /*0082*/ 	.short	0x0000
        /*0084*/ 	.byte	0x00, 0xf5, 0x21, 0x00


	//----- nvinfo : EIATTR_SPARSE_MMA_MASK
	.align		4
.L_446:
        /*0088*/ 	.byte	0x03, 0x50
        /*008a*/ 	.short	0x0000


	//----- nvinfo : EIATTR_MAXREG_COUNT
	.align		4
        /*008c*/ 	.byte	0x03, 0x1b
        /*008e*/ 	.short	0x00ff


	//----- nvinfo : EIATTR_NUM_BARRIERS
	.align		4
        /*0090*/ 	.byte	0x02, 0x4c
        /*0092*/ 	.byte	0x01
	.zero		1


	//----- nvinfo : EIATTR_MERCURY_ISA_VERSION
	.align		4
        /*0094*/ 	.byte	0x03, 0x5f
        /*0096*/ 	.short	0x0101


	//----- nvinfo : EIATTR_COOP_GROUP_MASK_REGIDS
	.align		4
        /*0098*/ 	.byte	0x04, 0x29
        /*009a*/ 	.short	(.L_448 - .L_447)


	//   ....[0]....
.L_447:
        /*009c*/ 	.word	0xffffffff


	//   ....[1]....
        /*00a0*/ 	.word	0xffffffff


	//   ....[2]....
        /*00a4*/ 	.word	0xffffffff


	//   ....[3]....
        /*00a8*/ 	.word	0xffffffff


	//   ....[4]....
        /*00ac*/ 	.word	0xffffffff


	//----- nvinfo : EIATTR_COOP_GROUP_INSTR_OFFSETS
	.align		4
.L_448:
        /*00b0*/ 	.byte	0x04, 0x28
        /*00b2*/ 	.short	(.L_450 - .L_449)


	//   ....[0]....
.L_449:
        /*00b4*/ 	.word	0x00001e20


	//   ....[1]....
        /*00b8*/ 	.word	0x00001e40


	//   ....[2]....
        /*00bc*/ 	.word	0x00001e60


	//   ....[3]....
        /*00c0*/ 	.word	0x00001e80


	//   ....[4]....
        /*00c4*/ 	.word	0x00001ea0


	//----- nvinfo : EIATTR_VRC_CTA_INIT_COUNT
	.align		4
.L_450:
        /*00c8*/ 	.byte	0x02, 0x4a
	.zero		1
	.zero		1


	//----- nvinfo : EIATTR_EXIT_INSTR_OFFSETS
	.align		4
        /*00cc*/ 	.byte	0x04, 0x1c
        /*00ce*/ 	.short	(.L_452 - .L_451)


	//   ....[0]....
.L_451:
        /*00d0*/ 	.word	0x00003bf0


	//   ....[1]....
        /*00d4*/ 	.word	0x00003c40


	//----- nvinfo : EIATTR_MAX_THREADS
	.align		4
.L_452:
        /*00d8*/ 	.byte	0x04, 0x05
        /*00da*/ 	.short	(.L_454 - .L_453)
.L_453:
        /*00dc*/ 	.word	0x00000100
        /*00e0*/ 	.word	0x00000001
        /*00e4*/ 	.word	0x00000001


	//----- nvinfo : EIATTR_CBANK_PARAM_SIZE
	.align		4
.L_454:
        /*00e8*/ 	.byte	0x03, 0x19
        /*00ea*/ 	.short	0x0031


	//----- nvinfo : EIATTR_PARAM_CBANK
	.align		4
        /*00ec*/ 	.byte	0x04, 0x0a
        /*00ee*/ 	.short	(.L_456 - .L_455)
	.align		4
.L_455:
        /*00f0*/ 	.word	index@(.nv.constant0._ZN3cub18CUB_300001_SM_10006detail10radix_sort31DeviceRadixSortSingleTileKernelINS1_5radix10policy_hubIiiyE10Policy1000ELNS0_9SortOrderE0EiiyNS1_21identity_decomposer_tEEEvPKT1_PSA_PKT2_PSE_T3_iiT4_)
        /*00f4*/ 	.short	0x0380
        /*00f6*/ 	.short	0x0031


	//----- nvinfo : EIATTR_SW_WAR
	.align		4
.L_456:
        /*00f8*/ 	.byte	0x04, 0x36
        /*00fa*/ 	.short	(.L_458 - .L_457)
.L_457:
        /*00fc*/ 	.word	0x00000008
.L_458:


//--------------------- .nv.info._ZN3cub18CUB_300001_SM_10006detail10radix_sort29DeviceRadixSortOnesweepKernelINS1_5radix10policy_hubIiN4cuda3std3__45tupleIJiiiiEEEyE10Policy1000ELNS0_9SortOrderE0EiSA_yiiNS1_21identity_decomposer_tEEEvPT5_SG_PT3_PKSH_PT1_PKSL_PT2_PKSP_T4_iiT6_ --------------------------
	.section	.nv.info._ZN3cub18CUB_300001_SM_10006detail10radix_sort29DeviceRadixSortOnesweepKernelINS1_5radix10policy_hubIiN4cuda3std3__45tupleIJiiiiEEEyE10Policy1000ELNS0_9SortOrderE0EiSA_yiiNS1_21identity_decomposer_tEEEvPT5_SG_PT3_PKSH_PT1_PKSL_PT2_PKSP_T4_iiT6_,"",@"SHT_CUDA_INFO"
	.sectionflags	@""
	.align	4


	//----- nvinfo : EIATTR_CUDA_API_VERSION
	.align		4
        /*0000*/ 	.byte	0x04, 0x37
        /*0002*/ 	.short	(.L_460 - .L_459)
.L_459:
        /*0004*/ 	.word	0x00000082


	//----- nvinfo : EIATTR_KPARAM_INFO
	.align		4
.L_460:
        /*0008*/ 	.byte	0x04, 0x17
        /*000a*/ 	.short	(.L_462 - .L_461)
.L_461:
        /*000c*/ 	.word	0x00000000
        /*0010*/ 	.short	0x000b
        /*0012*/ 	.short	0x004c
        /*0014*/ 	.byte	0x00, 0xf0, 0x05, 0x00


	//----- nvinfo : EIATTR_KPARAM_INFO
	.align		4
.L_462:
        /*0018*/ 	.byte	0x04, 0x17
        /*001a*/ 	.short	(.L_464 - .L_463)
.L_463:
        /*001c*/ 	.word	0x00000000
        /*0020*/ 	.short	0x000a
        /*0022*/ 	.short	0x0048
        /*0024*/ 	.byte	0x00, 0xf0, 0x11, 0x00


	//----- nvinfo : EIATTR_KPARAM_INFO
	.align		4
.L_464:
        /*0028*/ 	.byte	0x04, 0x17
        /*002a*/ 	.short	(.L_466 - .L_465)
.L_465:
        /*002c*/ 	.word	0x00000000
        /*0030*/ 	.short	0x0009
        /*0032*/ 	.short	0x0044
        /*0034*/ 	.byte	0x00, 0xf0, 0x11, 0x00


	//----- nvinfo : EIATTR_KPARAM_INFO
	.align		4
.L_466:
        /*0038*/ 	.byte	0x04, 0x17
        /*003a*/ 	.short	(.L_468 - .L_467)
.L_467:
        /*003c*/ 	.word	0x00000000
        /*0040*/ 	.short	0x0008
        /*0042*/ 	.short	0x0040
        /*0044*/ 	.byte	0x00, 0xf0, 0x11, 0x00


	//----- nvinfo : EIATTR_KPARAM_INFO
	.align		4
.L_468:
        /*0048*/ 	.byte	0x04, 0x17
        /*004a*/ 	.short	(.L_470 - .L_469)
.L_469:
        /*004c*/ 	.word	0x00000000
        /*0050*/ 	.short	0x0007
        /*0052*/ 	.short	0x0038
        /*0054*/ 	.byte	0x00, 0xf5, 0x21, 0x00


	//----- nvinfo : EIATTR_KPARAM_INFO
	.align		4
.L_470:
        /*0058*/ 	.byte	0x04, 0x17
        /*005a*/ 	.short	(.L_472 - .L_471)
.L_471:
        /*005c*/ 	.word	0x00000000
        /*0060*/ 	.short	0x0006
        /*0062*/ 	.short	0x0030
        /*0064*/ 	.byte	0x00, 0xf5, 0x21, 0x00


	//----- nvinfo : EIATTR_KPARAM_INFO
	.align		4
.L_472:
        /*0068*/ 	.byte	0x04, 0x17
        /*006a*/ 	.short	(.L_474 - .L_473)
.L_473:
        /*006c*/ 	.word	0x00000000
        /*0070*/ 	.short	0x0005
        /*0072*/ 	.short	0x0028
        /*0074*/ 	.byte	0x00, 0xf5, 0x21, 0x00


	//----- nvinfo : EIATTR_KPARAM_INFO
	.align		4
.L_474:
        /*0078*/ 	.byte	0x04, 0x17
        /*007a*/ 	.short	(.L_476 - .L_475)
.L_475:
        /*007c*/ 	.word	0x00000000
        /*0080*/ 	.short	0x0004
        /*0082*/ 	.short	0x0020
        /*0084*/ 	.byte	0x00, 0xf5, 0x21, 0x00


	//----- nvinfo : EIATTR_KPARAM_INFO
	.align		4
.L_476:
        /*0088*/ 	.byte	0x04, 0x17
        /*008a*/ 	.short	(.L_478 - .L_477)
.L_477:
        /*008c*/ 	.word	0x00000000
        /*0090*/ 	.short	0x0003
        /*0092*/ 	.short	0x0018
        /*0094*/ 	.byte	0x00, 0xf5, 0x21, 0x00


	//----- nvinfo : EIATTR_KPARAM_INFO
	.align		4
.L_478:
        /*0098*/ 	.byte	0x04, 0x17
        /*009a*/ 	.short	(.L_480 - .L_479)
.L_479:
        /*009c*/ 	.word	0x00000000
        /*00a0*/ 	.short	0x0002
        /*00a2*/ 	.short	0x0010
        /*00a4*/ 	.byte	0x00, 0xf5, 0x21, 0x00


	//----- nvinfo : EIATTR_KPARAM_INFO
	.align		4
.L_480:
        /*00a8*/ 	.byte	0x04, 0x17
        /*00aa*/ 	.short	(.L_482 - .L_481)
.L_481:
        /*00ac*/ 	.word	0x00000000
        /*00b0*/ 	.short	0x0001
        /*00b2*/ 	.short	0x0008
        /*00b4*/ 	.byte	0x00, 0xf5, 0x21, 0x00


	//----- nvinfo : EIATTR_KPARAM_INFO
	.align		4
.L_482:
        /*00b8*/ 	.byte	0x04, 0x17
        /*00ba*/ 	.short	(.L_484 - .L_483)
.L_483:
        /*00bc*/ 	.word	0x00000000
        /*00c0*/ 	.short	0x0000
        /*00c2*/ 	.short	0x0000
        /*00c4*/ 	.byte	0x00, 0xf5, 0x21, 0x00


	//----- nvinfo : EIATTR_SPARSE_MMA_MASK
	.align		4
.L_484:
        /*00c8*/ 	.byte	0x03, 0x50
        /*00ca*/ 	.short	0x0000


	//----- nvinfo : EIATTR_MAXREG_COUNT
	.align		4
        /*00cc*/ 	.byte	0x03, 0x1b
        /*00ce*/ 	.short	0x00a8


	//----- nvinfo : EIATTR_NUM_BARRIERS
	.align		4
        /*00d0*/ 	.byte	0x02, 0x4c
        /*00d2*/ 	.byte	0x01
	.zero		1


	//----- nvinfo : EIATTR_MERCURY_ISA_VERSION
	.align		4
        /*00d4*/ 	.byte	0x03, 0x5f
        /*00d6*/ 	.short	0x0101


	//----- nvinfo : EIATTR_COOP_GROUP_MASK_REGIDS
	.align		4
        /*00d8*/ 	.byte	0x04, 0x29
        /*00da*/ 	.short	(.L_486 - .L_485)


	//   ....[0]....
.L_485:
        /*00dc*/ 	.word	0xffffffff


	//   ....[1]....
        /*00e0*/ 	.word	0x0500000c


	//   ....[2]....
        /*00e4*/ 	.word	0xffffffff


	//   ....[3]....
        /*00e8*/ 	.word	0xffffffff


	//   ....[4]....
        /*00ec*/ 	.word	0xffffffff


	//   ....[5]....
        /*00f0*/ 	.word	0xffffffff


	//   ....[6]....
        /*00f4*/ 	.word	0xffffffff


	//   ....[7]....
        /*00f8*/ 	.word	0xffffffff


	//   ....[8]....
        /*00fc*/ 	.word	0xffffffff


	//   ....[9]....
        /*0100*/ 	.word	0xffffffff


	//   ....[10]....
        /*0104*/ 	.word	0xffffffff


	//   ....[11]....
        /*0108*/ 	.word	0xffffffff


	//   ....[12]....
        /*010c*/ 	.word	0xffffffff


	//   ....[13]....
        /*0110*/ 	.word	0xffffffff


	//   ....[14]....
        /*0114*/ 	.word	0xffffffff


	//   ....[15]....
        /*0118*/ 	.word	0xffffffff


	//   ....[16]....
        /*011c*/ 	.word	0xffffffff


	//   ....[17]....
        /*0120*/ 	.word	0xffffffff


	//   ....[18]....
        /*0124*/ 	.word	0xffffffff


	//   ....[19]....
        /*0128*/ 	.word	0xffffffff


	//   ....[20]....
        /*012c*/ 	.word	0xffffffff


	//   ....[21]....
        /*0130*/ 	.word	0xffffffff


	//   ....[22]....
        /*0134*/ 	.word	0xffffffff


	//   ....[23]....
        /*0138*/ 	.word	0xffffffff


	//   ....[24]....
        /*013c*/ 	.word	0xffffffff


	//   ....[25]....
        /*0140*/ 	.word	0xffffffff


	//   ....[26]....
        /*0144*/ 	.word	0xffffffff


	//   ....[27]....
        /*0148*/ 	.word	0xffffffff


	//   ....[28]....
        /*014c*/ 	.word	0xffffffff


	//   ....[29]....
        /*0150*/ 	.word	0xffffffff


	//   ....[30]....
        /*0154*/ 	.word	0xffffffff


	//   ....[31]....
        /*0158*/ 	.word	0xffffffff


	//   ....[32]....
        /*015c*/ 	.word	0xffffffff


	//   ....[33]....
        /*0160*/ 	.word	0xffffffff


	//   ....[34]....
        /*0164*/ 	.word	0xffffffff


	//   ....[35]....
        /*0168*/ 	.word	0xffffffff


	//   ....[36]....
        /*016c*/ 	.word	0xffffffff


	//   ....[37]....
        /*0170*/ 	.word	0xffffffff


	//   ....[38]....
        /*0174*/ 	.word	0xffffffff


	//   ....[39]....
        /*0178*/ 	.word	0xffffffff


	//   ....[40]....
        /*017c*/ 	.word	0xffffffff


	//   ....[41]....
        /*0180*/ 	.word	0xffffffff


	//   ....[42]....
        /*0184*/ 	.word	0xffffffff


	//   ....[43]....
        /*0188*/ 	.word	0xffffffff


	//   ....[44]....
        /*018c*/ 	.word	0xffffffff


	//   ....[45]....
        /*0190*/ 	.word	0xffffffff


	//   ....[46]....
        /*0194*/ 	.word	0xffffffff


	//   ....[47]....
        /*0198*/ 	.word	0xffffffff


	//   ....[48]....
        /*019c*/ 	.word	0xffffffff


	//   ....[49]....
        /*01a0*/ 	.word	0xffffffff


	//   ....[50]....
        /*01a4*/ 	.word	0xffffffff


	//   ....[51]....
        /*01a8*/ 	.word	0xffffffff


	//   ....[52]....
        /*01ac*/ 	.word	0xffffffff


	//   ....[53]....
        /*01b0*/ 	.word	0xffffffff


	//   ....[54]....
        /*01b4*/ 	.word	0xffffffff


	//   ....[55]....
        /*01b8*/ 	.word	0xffffffff


	//   ....[56]....
        /*01bc*/ 	.word	0xffffffff


	//   ....[57]....
        /*01c0*/ 	.word	0xffffffff


	//   ....[58]....
        /*01c4*/ 	.word	0xffffffff


	//   ....[59]....
        /*01c8*/ 	.word	0xffffffff


	//   ....[60]....
        /*01cc*/ 	.word	0xffffffff


	//   ....[61]....
        /*01d0*/ 	.word	0xffffffff


	//   ....[62]....
        /*01d4*/ 	.word	0xffffffff


	//   ....[63]....
        /*01d8*/ 	.word	0xffffffff


	//   ....[64]....
        /*01dc*/ 	.word	0xffffffff


	//   ....[65]....
        /*01e0*/ 	.word	0xffffffff


	//   ....[66]....
        /*01e4*/ 	.word	0xffffffff


	//   ....[67]....
        /*01e8*/ 	.word	0xffffffff


	//   ....[68]....
        /*01ec*/ 	.word	0xffffffff


	//   ....[69]....
        /*01f0*/ 	.word	0xffffffff


	//   ....[70]....
        /*01f4*/ 	.word	0x05000004


	//   ....[71]....
        /*01f8*/ 	.word	0xffffffff


	//   ....[72]....
        /*01fc*/ 	.word	0xffffffff


	//   ....[73]....
        /*0200*/ 	.word	0xffffffff


	//   ....[74]....
        /*0204*/ 	.word	0xffffffff


	//   ....[75]....
        /*0208*/ 	.word	0xffffffff


	//   ....[76]....
        /*020c*/ 	.word	0xffffffff


	//   ....[77]....
        /*0210*/ 	.word	0xffffffff


	//   ....[78]....
        /*0214*/ 	.word	0xffffffff


	//   ....[79]....
        /*0218*/ 	.word	0xffffffff


	//   ....[80]....
        /*021c*/ 	.word	0xffffffff


	//   ....[81]....
        /*0220*/ 	.word	0xffffffff


	//   ....[82]....
        /*0224*/ 	.word	0xffffffff


	//   ....[83]....
        /*0228*/ 	.word	0xffffffff


	//   ....[84]....
        /*022c*/ 	.word	0xffffffff


	//   ....[85]....
        /*0230*/ 	.word	0xffffffff


	//   ....[86]....
        /*0234*/ 	.word	0xffffffff


	//   ....[87]....
        /*0238*/ 	.word	0xffffffff


	//   ....[88]....
        /*023c*/ 	.word	0xffffffff


	//   ....[89]....
        /*0240*/ 	.word	0xffffffff


	//   ....[90]....
        /*0244*/ 	.word	0xffffffff


	//   ....[91]....
        /*0248*/ 	.word	0xffffffff


	//   ....[92]....
        /*024c*/ 	.word	0xffffffff


	//   ....[93]....
        /*0250*/ 	.word	0xffffffff


	//   ....[94]....
        /*0254*/ 	.word	0xffffffff


	//   ....[95]....
        /*0258*/ 	.word	0xffffffff


	//   ....[96]....
        /*025c*/ 	.word	0xffffffff


	//   ....[97]....
        /*0260*/ 	.word	0xffffffff


	//   ....[98]....
        /*0264*/ 	.word	0xffffffff


	//   ....[99]....
        /*0268*/ 	.word	0x0500002e


	//   ....[100]....
        /*026c*/ 	.word	0x0500002e


	//   ....[101]....
        /*0270*/ 	.word	0x0500002e


	//   ....[102]....
        /*0274*/ 	.word	0x0500002e


	//   ....[103]....
        /*0278*/ 	.word	0x0500002e


	//----- nvinfo : EIATTR_COOP_GROUP_INSTR_OFFSETS
	.align		4
.L_486:
        /*027c*/ 	.byte	0x04, 0x28
        /*027e*/ 	.short	(.L_488 - .L_487)


	//   ....[0]....
.L_487:
        /*0280*/ 	.word	0x00000b30


	//   ....[1]....
        /*0284*/ 	.word	0x000011f0


	//   ....[2]....
        /*0288*/ 	.word	0x00002310


	//   ....[3]....
        /*028c*/ 	.word	0x00002330


	//   ....[4]....
        /*0290*/ 	.word	0x00002350


	//   ....[5]....
        /*0294*/ 	.word	0x00002370


	//   ....[6]....
        /*0298*/ 	.word	0x00002390


	//   ....[7]....
        /*029c*/ 	.word	0x00002810


	//   ....[8]....
        /*02a0*/ 	.word	0x00002820


	//   ....[9]....
        /*02a4*/ 	.word	0x00002840


	//   ....[10]....
        /*02a8*/ 	.word	0x00002860


	//   ....[11]....
        /*02ac*/ 	.word	0x000028b0


	//   ....[12]....
        /*02b0*/ 	.word	0x000028f0


	//   ....[13]....
        /*02b4*/ 	.word	0x00002930


	//   ....[14]....
        /*02b8*/ 	.word	0x00002970


	//   ....[15]....
        /*02bc*/ 	.word	0x00002a80


	//   ....[16]....
        /*02c0*/ 	.word	0x00002a90


	//   ....[17]....
        /*02c4*/ 	.word	0x00002ab0


	//   ....[18]....
        /*02c8*/ 	.word	0x00002af0


	//   ....[19]....
        /*02cc*/ 	.word	0x00002b20


	//   ....[20]....
        /*02d0*/ 	.word	0x00002b60


	//   ....[21]....
        /*02d4*/ 	.word	0x00002b80


	//   ....[22]....
        /*02d8*/ 	.word	0x00002ba0


	//   ....[23]....
        /*02dc*/ 	.word	0x00002be0


	//   ....[24]....
        /*02e0*/ 	.word	0x00002cc0


	//   ....[25]....
        /*02e4*/ 	.word	0x00002cd0


	//   ....[26]....
        /*02e8*/ 	.word	0x00002cf0


	//   ....[27]....
        /*02ec*/ 	.word	0x00002d30


	//   ....[28]....
        /*02f0*/ 	.word	0x00002d60


	//   ....[29]....
        /*02f4*/ 	.word	0x00002da0


	//   ....[30]....
        /*02f8*/ 	.word	0x00002dc0


	//   ....[31]....
        /*02fc*/ 	.word	0x00002de0


	//   ....[32]....
        /*0300*/ 	.word	0x00002e20


	//   ....[33]....
        /*0304*/ 	.word	0x00002f00


	//   ....[34]....
        /*0308*/ 	.word	0x00002f10


	//   ....[35]....
        /*030c*/ 	.word	0x00002f30


	//   ....[36]....
        /*0310*/ 	.word	0x00002f70


	//   ....[37]....
        /*0314*/ 	.word	0x00002fa0


	//   ....[38]....
        /*0318*/ 	.word	0x00002fe0


	//   ....[39]....
        /*031c*/ 	.word	0x00003000


	//   ....[40]....
        /*0320*/ 	.word	0x00003020


	//   ....[41]....
        /*0324*/ 	.word	0x00003060


	//   ....[42]....
        /*0328*/ 	.word	0x00003130


	//   ....[43]....
        /*032c*/ 	.word	0x00003150


	//   ....[44]....
        /*0330*/ 	.word	0x00003160


	//   ....[45]....
        /*0334*/ 	.word	0x00003180


	//   ....[46]....
        /*0338*/ 	.word	0x000031c0


	//   ....[47]....
        /*033c*/ 	.word	0x000031f0


	//   ....[48]....
        /*0340*/ 	.word	0x00003230


	//   ....[49]....
        /*0344*/ 	.word	0x00003250


	//   ....[50]....
        /*0348*/ 	.word	0x00003270


	//   ....[51]....
        /*034c*/ 	.word	0x00003370


	//   ....[52]....
        /*0350*/ 	.word	0x00003390


	//   ....[53]....
        /*0354*/ 	.word	0x000033a0


	//   ....[54]....
        /*0358*/ 	.word	0x000033c0


	//   ....[55]....
        /*035c*/ 	.word	0x00003400


	//   ....[56]....
        /*0360*/ 	.word	0x00003430


	//   ....[57]....
        /*0364*/ 	.word	0x00003470


	//   ....[58]....
        /*0368*/ 	.word	0x00003490


	//   ....[59]....
        /*036c*/ 	.word	0x000034b0


	//   ....[60]....
        /*0370*/ 	.word	0x000035d0


	//   ....[61]....
        /*0374*/ 	.word	0x000035e0


	//   ....[62]....
        /*0378*/ 	.word	0x00003600


	//   ....[63]....
        /*037c*/ 	.word	0x00003640


	//   ....[64]....
        /*0380*/ 	.word	0x00003670


	//   ....[65]....
        /*0384*/ 	.word	0x000036b0


	//   ....[66]....
        /*0388*/ 	.word	0x000036d0


	//   ....[67]....
        /*038c*/ 	.word	0x000036f0


	//   ....[68]....
        /*0390*/ 	.word	0x00003770


	//   ....[69]....
        /*0394*/ 	.word	0x000037e0


	//   ....[70]....
        /*0398*/ 	.word	0x00003b80


	//   ....[71]....
        /*039c*/ 	.word	0x00003e90


	//   ....[72]....
        /*03a0*/ 	.word	0x00003f50


	//   ....[73]....
        /*03a4*/ 	.word	0x00004010


	//   ....[74]....
        /*03a8*/ 	.word	0x000040d0


	//   ....[75]....
        /*03ac*/ 	.word	0x00004190


	//   ....[76]....
        /*03b0*/ 	.word	0x00004250


	//   ....[77]....
        /*03b4*/ 	.word	0x00004310


	//   ....[78]....
        /*03b8*/ 	.word	0x00004500


	//   ....[79]....
        /*03bc*/ 	.word	0x00004620


	//   ....[80]....
        /*03c0*/ 	.word	0x00004730


	//   ....[81]....
        /*03c4*/ 	.word	0x00004840


	//   ....[82]....
        /*03c8*/ 	.word	0x00004950


	//   ....[83]....
        /*03cc*/ 	.word	0x00004a60


	//   ....[84]....
        /*03d0*/ 	.word	0x00004b70


	//   ....[85]....
        /*03d4*/ 	.word	0x00005510


	//   ....[86]....
        /*03d8*/ 	.word	0x000055c0


	//   ....[87]....
        /*03dc*/ 	.word	0x00005670


	//   ....[88]....
        /*03e0*/ 	.word	0x00005720


	//   ....[89]....
        /*03e4*/ 	.word	0x000057d0


	//   ....[90]....
        /*03e8*/ 	.word	0x00005890


	//   ....[91]....
        /*03ec*/ 	.word	0x00005940


	//   ....[92]....
        /*03f0*/ 	.word	0x00005b20


	//   ....[93]....
        /*03f4*/ 	.word	0x00005c30


	//   ....[94]....
        /*03f8*/ 	.word	0x00005d40


	//   ....[95]....
        /*03fc*/ 	.word	0x00005e50


	//   ....[96]....
        /*0400*/ 	.word	0x00005f70


	//   ....[97]....
        /*0404*/ 	.word	0x00006080


	//   ....[98]....
        /*0408*/ 	.word	0x000061a0


	//   ....[99]....
        /*040c*/ 	.word	0x00006210


	//   ....[100]....
        /*0410*/ 	.word	0x00006280


	//   ....[101]....
        /*0414*/ 	.word	0x000062f0


	//   ....[102]....
        /*0418*/ 	.word	0x00006360


	//   ....[103]....
        /*041c*/ 	.word	0x000063d0


	//----- nvinfo : EIATTR_VRC_CTA_INIT_COUNT
	.align		4
.L_488:
        /*0420*/ 	.byte	0x02, 0x4a
	.zero		1
	.zero		1


	//----- nvinfo : EIATTR_EXIT_INSTR_OFFSETS
	.align		4
        /*0424*/ 	.byte	0x04, 0x1c
        /*0426*/ 	.short	(.L_490 - .L_489)


	//   ....[0]....
.L_489:
        /*0428*/ 	.word	0x00001e40


	//   ....[1]....
        /*042c*/ 	.word	0x000020e0


	//   ....[2]....
        /*0430*/ 	.word	0x00002130


	//   ....[3]....
        /*0434*/ 	.word	0x00005950


	//   ....[4]....
        /*0438*/ 	.word	0x000061b0


	//----- nvinfo : EIATTR_MAX_THREADS
	.align		4
.L_490:
        /*043c*/ 	.byte	0x04, 0x05
        /*043e*/ 	.short	(.L_492 - .L_491)
.L_491:
        /*0440*/ 	.word	0x00000180
        /*0444*/ 	.word	0x00000001
        /*0448*/ 	.word	0x00000001


	//----- nvinfo : EIATTR_CRS_STACK_SIZE
	.align		4
.L_492:
        /*044c*/ 	.byte	0x04, 0x1e
        /*044e*/ 	.short	(.L_494 - .L_493)
.L_493:
        /*0450*/ 	.word	0x00000000


	//----- nvinfo : EIATTR_CBANK_PARAM_SIZE
	.align		4
.L_494:
        /*0454*/ 	.byte	0x03, 0x19
        /*0456*/ 	.short	0x004d


	//----- nvinfo : EIATTR_PARAM_CBANK
	.align		4
        /*0458*/ 	.byte	0x04, 0x0a
        /*045a*/ 	.short	(.L_496 - .L_495)
	.align		4
.L_495:
        /*045c*/ 	.word	index@(.nv.constant0._ZN3cub18CUB_300001_SM_10006detail10radix_sort29DeviceRadixSortOnesweepKernelINS1_5radix10policy_hubIiN4cuda3std3__45tupleIJiiiiEEEyE10Policy1000ELNS0_9SortOrderE0EiSA_yiiNS1_21identity_decomposer_tEEEvPT5_SG_PT3_PKSH_PT1_PKSL_PT2_PKSP_T4_iiT6_)
        /*0460*/ 	.short	0x0380
        /*0462*/ 	.short	0x004d


	//----- nvinfo : EIATTR_SW_WAR
	.align		4
.L_496:
        /*0464*/ 	.byte	0x04, 0x36
        /*0466*/ 	.short	(.L_498 - .L_497)
.L_497:
        /*0468*/ 	.word	0x00000008
.L_498:


//--------------------- .nv.info._ZN3cub18CUB_300001_SM_10006detail10radix_sort33DeviceRadixSortExclusiveSumKernelINS1_5radix10policy_hubIiN4cuda3std3__45tupleIJiiiiEEEyE10Policy1000EyEEvPT0_ --------------------------
	.section	.nv.info._ZN3cub18CUB_300001_SM_10006detail10radix_sort33DeviceRadixSortExclusiveSumKernelINS1_5radix10policy_hubIiN4cuda3std3__45tupleIJiiiiEEEyE10Policy1000EyEEvPT0_,"",@"SHT_CUDA_INFO"
	.sectionflags	@""
	.align	4


	//----- nvinfo : EIATTR_CUDA_API_VERSION
	.align		4
        /*0000*/ 	.byte	0x04, 0x37
        /*0002*/ 	.short	(.L_500 - .L_499)
.L_499:
        /*0004*/ 	.word	0x00000082


	//----- nvinfo : EIATTR_KPARAM_INFO
	.align		4
.L_500:
        /*0008*/ 	.byte	0x04, 0x17
        /*000a*/ 	.short	(.L_502 - .L_501)
.L_501:
        /*000c*/ 	.word	0x00000000
        /*0010*/ 	.short	0x0000
        /*0012*/ 	.short	0x0000
        /*0014*/ 	.byte	0x00, 0xf5, 0x21, 0x00


	//----- nvinfo : EIATTR_SPARSE_MMA_MASK
	.align		4
.L_502:
        /*0018*/ 	.byte	0x03, 0x50
        /*001a*/ 	.short	0x0000


	//----- nvinfo : EIATTR_MAXREG_COUNT
	.align		4
        /*001c*/ 	.byte	0x03, 0x1b
        /*001e*/ 	.short	0x00ff


	//----- nvinfo : EIATTR_NUM_BARRIERS
	.align		4
        /*0020*/ 	.byte	0x02, 0x4c
        /*0022*/ 	.byte	0x01
	.zero		1


	//----- nvinfo : EIATTR_MERCURY_ISA_VERSION
	.align		4
        /*0024*/ 	.byte	0x03, 0x5f
        /*0026*/ 	.short	0x0101


	//----- nvinfo : EIATTR_COOP_GROUP_MASK_REGIDS
	.align		4
        /*0028*/ 	.byte	0x04, 0x29
        /*002a*/ 	.short	(.L_504 - .L_503)


	//   ....[0]....
.L_503:
        /*002c*/ 	.word	0xffffffff


	//   ....[1]....
        /*0030*/ 	.word	0xffffffff


	//   ....[2]....
        /*0034*/ 	.word	0xffffffff


	//   ....[3]....
        /*0038*/ 	.word	0xffffffff


	//   ....[4]....
        /*003c*/ 	.word	0xffffffff


	//   ....[5]....
        /*0040*/ 	.word	0xffffffff


	//   ....[6]....
        /*0044*/ 	.word	0xffffffff


	//   ....[7]....
        /*0048*/ 	.word	0xffffffff


	//   ....[8]....
        /*004c*/ 	.word	0xffffffff


	//   ....[9]....
        /*0050*/ 	.word	0xffffffff


	//   ....[10]....
        /*0054*/ 	.word	0x05000015


	//   ....[11]....
        /*0058*/ 	.word	0x05000015


	//   ....[12]....
        /*005c*/ 	.word	0x05000015


	//   ....[13]....
        /*0060*/ 	.word	0x05000015


	//   ....[14]....
        /*0064*/ 	.word	0x05000015


	//   ....[15]....
        /*0068*/ 	.word	0x05000015


	//   ....[16]....
        /*006c*/ 	.word	0x05000015


	//   ....[17]....
        /*0070*/ 	.word	0x05000015


	//   ....[18]....
        /*0074*/ 	.word	0x05000015


	//   ....[19]....
        /*0078*/ 	.word	0x05000015


	//----- nvinfo : EIATTR_COOP_GROUP_INSTR_OFFSETS
	.align		4
.L_504:
        /*007c*/ 	.byte	0x04, 0x28
        /*007e*/ 	.short	(.L_506 - .L_505)


	//   ....[0]....
.L_505:
        /*0080*/ 	.word	0x00000250


	//   ....[1]....
        /*0084*/ 	.word	0x00000260


	//   ....[2]....
        /*0088*/ 	.word	0x000002a0


	//   ....[3]....
        /*008c*/ 	.word	0x000002c0


	//   ....[4]....
        /*0090*/ 	.word	0x00000310


	//   ....[5]....
        /*0094*/ 	.word	0x00000320


	//   ....[6]....
        /*0098*/ 	.word	0x00000360


	//   ....[7]....
        /*009c*/ 	.word	0x00000380


	//   ....[8]....
        /*00a0*/ 	.word	0x000003d0


	//   ....[9]....
        /*00a4*/ 	.word	0x000003e0


	//   ....[10]....
        /*00a8*/ 	.word	0x00000660


	//   ....[11]....
        /*00ac*/ 	.word	0x000006b0


	//   ....[12]....
        /*00b0*/ 	.word	0x00000740


	//   ....[13]....
        /*00b4*/ 	.word	0x00000790


	//   ....[14]....
        /*00b8*/ 	.word	0x00000820


	//   ....[15]....
        /*00bc*/ 	.word	0x00000870


	//   ....[16]....
        /*00c0*/ 	.word	0x00000900


	//   ....[17]....
        /*00c4*/ 	.word	0x00000950


	//   ....[18]....
        /*00c8*/ 	.word	0x000009e0


	//   ....[19]....
        /*00cc*/ 	.word	0x00000a30


	//----- nvinfo : EIATTR_VRC_CTA_INIT_COUNT
	.align		4
.L_506:
        /*00d0*/ 	.byte	0x02, 0x4a
	.zero		1
	.zero		1


	//----- nvinfo : EIATTR_EXIT_INSTR_OFFSETS
	.align		4
        /*00d4*/ 	.byte	0x04, 0x1c
        /*00d6*/ 	.short	(.L_508 - .L_507)


	//   ....[0]....
.L_507:
        /*00d8*/ 	.word	0x000005d0


	//   ....[1]....
        /*00dc*/ 	.word	0x00000600


	//----- nvinfo : EIATTR_CRS_STACK_SIZE
	.align		4
.L_508:
        /*00e0*/ 	.byte	0x04, 0x1e
        /*00e2*/ 	.short	(.L_510 - .L_509)
.L_509:
        /*00e4*/ 	.word	0x00000000


	//----- nvinfo : EIATTR_CBANK_PARAM_SIZE
	.align		4
.L_510:
        /*00e8*/ 	.byte	0x03, 0x19
        /*00ea*/ 	.short	0x0008


	//----- nvinfo : EIATTR_PARAM_CBANK
	.align		4
        /*00ec*/ 	.byte	0x04, 0x0a
        /*00ee*/ 	.short	(.L_512 - .L_511)
	.align		4
.L_511:
        /*00f0*/ 	.word	index@(.nv.constant0._ZN3cub18CUB_300001_SM_10006detail10radix_sort33DeviceRadixSortExclusiveSumKernelINS1_5radix10policy_hubIiN4cuda3std3__45tupleIJiiiiEEEyE10Policy1000EyEEvPT0_)
        /*00f4*/ 	.short	0x0380
        /*00f6*/ 	.short	0x0008


	//----- nvinfo : EIATTR_SW_WAR
	.align		4
.L_512:
        /*00f8*/ 	.byte	0x04, 0x36
        /*00fa*/ 	.short	(.L_514 - .L_513)
.L_513:
        /*00fc*/ 	.word	0x00000008
.L_514:


//--------------------- .nv.info._ZN3cub18CUB_300001_SM_10006detail10radix_sort30DeviceRadixSortHistogramKernelINS1_5radix10policy_hubIiN4cuda3std3__45tupleIJiiiiEEEyE10Policy1000ELNS0_9SortOrderE0EiyNS1_21identity_decomposer_tEEEvPT2_PKT1_SF_iiT3_ --------------------------
	.section	.nv.info._ZN3cub18CUB_300001_SM_10006detail10radix_sort30DeviceRadixSortHistogramKernelINS1_5radix10policy_hubIiN4cuda3std3__45tupleIJiiiiEEEyE10Policy1000ELNS0_9SortOrderE0EiyNS1_21identity_decomposer_tEEEvPT2_PKT1_SF_iiT3_,"",@"SHT_CUDA_INFO"
	.sectionflags	@""
	.align	4


	//----- nvinfo : EIATTR_CUDA_API_VERSION
	.align		4
        /*0000*/ 	.byte	0x04, 0x37
        /*0002*/ 	.short	(.L_516 - .L_515)
.L_515:
        /*0004*/ 	.word	0x00000082


	//----- nvinfo : EIATTR_KPARAM_INFO
	.align		4
.L_516:
        /*0008*/ 	.byte	0x04, 0x17
        /*000a*/ 	.short	(.L_518 - .L_517)
.L_517:
        /*000c*/ 	.word	0x00000000
        /*0010*/ 	.short	0x0005
        /*0012*/ 	.short	0x0020
        /*0014*/ 	.byte	0x00, 0xf0, 0x05, 0x00


	//----- nvinfo : EIATTR_KPARAM_INFO
	.align		4
.L_518:
        /*0018*/ 	.byte	0x04, 0x17
        /*001a*/ 	.short	(.L_520 - .L_519)
.L_519:
        /*001c*/ 	.word	0x00000000
        /*0020*/ 	.short	0x0004
        /*0022*/ 	.short	0x001c
        /*0024*/ 	.byte	0x00, 0xf0, 0x11, 0x00


	//----- nvinfo : EIATTR_KPARAM_INFO
	.align		4
.L_520:
        /*0028*/ 	.byte	0x04, 0x17
        /*002a*/ 	.short	(.L_522 - .L_521)
.L_521:
        /*002c*/ 	.word	0x00000000
        /*0030*/ 	.short	0x0003
        /*0032*/ 	.short	0x0018
        /*0034*/ 	.byte	0x00, 0xf0, 0x11, 0x00


	//----- nvinfo : EIATTR_KPARAM_INFO
	.align		4
.L_522:
        /*0038*/ 	.byte	0x04, 0x17
        /*003a*/ 	.short	(.L_524 - .L_523)
.L_523:
        /*003c*/ 	.word	0x00000000
        /*0040*/ 	.short	0x0002
        /*0042*/ 	.short	0x0010
        /*0044*/ 	.byte	0x00, 0xf0, 0x21, 0x00


	//----- nvinfo : EIATTR_KPARAM_INFO
	.align		4
.L_524:
        /*0048*/ 	.byte	0x04, 0x17
        /*004a*/ 	.short	(.L_526 - .L_525)
.L_525:
        /*004c*/ 	.word	0x00000000
        /*0050*/ 	.short	0x0001
        /*0052*/ 	.short	0x0008
        /*0054*/ 	.byte	0x00, 0xf5, 0x21, 0x00


	//----- nvinfo : EIATTR_KPARAM_INFO
	.align		4
.L_526:
        /*0058*/ 	.byte	0x04, 0x17
        /*005a*/ 	.short	(.L_528 - .L_527)
.L_527:
        /*005c*/ 	.word	0x00000000
        /*0060*/ 	.short	0x0000
        /*0062*/ 	.short	0x0000
        /*0064*/ 	.byte	0x00, 0xf5, 0x21, 0x00


	//----- nvinfo : EIATTR_SPARSE_MMA_MASK
	.align		4
.L_528:
        /*0068*/ 	.byte	0x03, 0x50
        /*006a*/ 	.short	0x0000


	//----- nvinfo : EIATTR_MAXREG_COUNT
	.align		4
        /*006c*/ 	.byte	0x03, 0x1b
        /*006e*/ 	.short	0x00ff


	//----- nvinfo : EIATTR_NUM_BARRIERS
	.align		4
        /*0070*/ 	.byte	0x02, 0x4c
        /*0072*/ 	.byte	0x01
	.zero		1


	//----- nvinfo : EIATTR_MERCURY_ISA_VERSION
	.align		4
        /*0074*/ 	.byte	0x03, 0x5f
        /*0076*/ 	.short	0x0101


	//----- nvinfo : EIATTR_VRC_CTA_INIT_COUNT
	.align		4
        /*0078*/ 	.byte	0x02, 0x4a
	.zero		1
	.zero		1


	//----- nvinfo : EIATTR_EXIT_INSTR_OFFSETS
	.align		4
        /*007c*/ 	.byte	0x04, 0x1c
        /*007e*/ 	.short	(.L_530 - .L_529)


	//   ....[0]....
.L_529:
        /*0080*/ 	.word	0x00000040


	//   ....[1]....
        /*0084*/ 	.word	0x00002ee0


	//----- nvinfo : EIATTR_MAX_THREADS
	.align		4
.L_530:
        /*0088*/ 	.byte	0x04, 0x05
        /*008a*/ 	.short	(.L_532 - .L_531)
.L_531:
        /*008c*/ 	.word	0x00000080
        /*0090*/ 	.word	0x00000001
        /*0094*/ 	.word	0x00000001


	//----- nvinfo : EIATTR_CRS_STACK_SIZE
	.align		4
.L_532:
        /*0098*/ 	.byte	0x04, 0x1e
        /*009a*/ 	.short	(.L_534 - .L_533)
.L_533:
        /*009c*/ 	.word	0x00000000


	//----- nvinfo : EIATTR_CBANK_PARAM_SIZE
	.align		4
.L_534:
        /*00a0*/ 	.byte	0x03, 0x19
        /*00a2*/ 	.short	0x0021


	//----- nvinfo : EIATTR_PARAM_CBANK
	.align		4
        /*00a4*/ 	.byte	0x04, 0x0a
        /*00a6*/ 	.short	(.L_536 - .L_535)
	.align		4
.L_535:
        /*00a8*/ 	.word	index@(.nv.constant0._ZN3cub18CUB_300001_SM_10006detail10radix_sort30DeviceRadixSortHistogramKernelINS1_5radix10policy_hubIiN4cuda3std3__45tupleIJiiiiEEEyE10Policy1000ELNS0_9SortOrderE0EiyNS1_21identity_decomposer_tEEEvPT2_PKT1_SF_iiT3_)
        /*00ac*/ 	.short	0x0380
        /*00ae*/ 	.short	0x0021


	//----- nvinfo : EIATTR_SW_WAR
	.align		4
.L_536:
        /*00b0*/ 	.byte	0x04, 0x36
        /*00b2*/ 	.short	(.L_538 - .L_537)
.L_537:
        /*00b4*/ 	.word	0x00000008
.L_538:


//--------------------- .nv.info._ZN3cub18CUB_300001_SM_10006detail10radix_sort31DeviceRadixSortSingleTileKernelINS1_5radix10policy_hubIiN4cuda3std3__45tupleIJiiiiEEEyE10Policy1000ELNS0_9SortOrderE0EiSA_yNS1_21identity_decomposer_tEEEvPKT1_PSF_PKT2_PSJ_T3_iiT4_ --------------------------
	.section	.nv.info._ZN3cub18CUB_300001_SM_10006detail10radix_sort31DeviceRadixSortSingleTileKernelINS1_5radix10policy_hubIiN4cuda3std3__45tupleIJiiiiEEEyE10Policy1000ELNS0_9SortOrderE0EiSA_yNS1_21identity_decomposer_tEEEvPKT1_PSF_PKT2_PSJ_T3_iiT4_,"",@"SHT_CUDA_INFO"
	.sectionflags	@""
	.align	4


	//----- nvinfo : EIATTR_CUDA_API_VERSION
	.align		4
        /*0000*/ 	.byte	0x04, 0x37
        /*0002*/ 	.short	(.L_540 - .L_539)
.L_539:
        /*0004*/ 	.word	0x00000082


	//----- nvinfo : EIATTR_KPARAM_INFO
	.align		4
.L_540:
        /*0008*/ 	.byte	0x04, 0x17
        /*000a*/ 	.short	(.L_542 - .L_541)
.L_541:
        /*000c*/ 	.word	0x00000000
        /*0010*/ 	.short	0x0007
        /*0012*/ 	.short	0x0030
        /*0014*/ 	.byte	0x00, 0xf0, 0x05, 0x00


	//----- nvinfo : EIATTR_KPARAM_INFO
	.align		4
.L_542:
        /*0018*/ 	.byte	0x04, 0x17
        /*001a*/ 	.short	(.L_544 - .L_543)
.L_543:
        /*001c*/ 	.word	0x00000000
        /*0020*/ 	.short	0x0006
        /*0022*/ 	.short	0x002c
        /*0024*/ 	.byte	0x00, 0xf0, 0x11, 0x00


	//----- nvinfo : EIATTR_KPARAM_INFO
	.align		4
.L_544:
        /*0028*/ 	.byte	0x04, 0x17
        /*002a*/ 	.short	(.L_546 - .L_545)
.L_545:
        /*002c*/ 	.word	0x00000000
        /*0030*/ 	.short	0x0005
        /*0032*/ 	.short	0x0028
        /*0034*/ 	.byte	0x00, 0xf0, 0x11, 0x00


	//----- nvinfo : EIATTR_KPARAM_INFO
	.align		4
.L_546:
        /*0038*/ 	.byte	0x04, 0x17
        /*003a*/ 	.short	(.L_548 - .L_547)
.L_547:
        /*003c*/ 	.word	0x00000000
        /*0040*/ 	.short	0x0004
        /*0042*/ 	.short	0x0020
        /*0044*/ 	.byte	0x00, 0xf0, 0x21, 0x00


	//----- nvinfo : EIATTR_KPARAM_INFO
	.align		4
.L_548:
        /*0048*/ 	.byte	0x04, 0x17
        /*004a*/ 	.short	(.L_550 - .L_549)
.L_549:
        /*004c*/ 	.word	0x00000000
        /*0050*/ 	.short	0x0003
        /*0052*/ 	.short	0x0018
        /*0054*/ 	.byte	0x00, 0xf5, 0x21, 0x00


	//----- nvinfo : EIATTR_KPARAM_INFO
	.align		4
.L_550:
        /*0058*/ 	.byte	0x04, 0x17
        /*005a*/ 	.short	(.L_552 - .L_551)
.L_551:
        /*005c*/ 	.word	0x00000000
        /*0060*/ 	.short	0x0002
        /*0062*/ 	.short	0x0010
        /*0064*/ 	.byte	0x00, 0xf5, 0x21, 0x00


	//----- nvinfo : EIATTR_KPARAM_INFO
	.align		4
.L_552:
        /*0068*/ 	.byte	0x04, 0x17
        /*006a*/ 	.short	(.L_554 - .L_553)
.L_553:
        /*006c*/ 	.word	0x00000000
        /*0070*/ 	.short	0x0001
        /*0072*/ 	.short	0x0008
        /*0074*/ 	.byte	0x00, 0xf5, 0x21, 0x00


	//----- nvinfo : EIATTR_KPARAM_INFO
	.align		4
.L_554:
        /*0078*/ 	.byte	0x04, 0x17
        /*007a*/ 	.short	(.L_556 - .L_555)
.L_555:
        /*007c*/ 	.word	0x00000000
        /*0080*/ 	.short	0x0000
        /*0082*/ 	.short	0x0000
        /*0084*/ 	.byte	0x00, 0xf5, 0x21, 0x00


	//----- nvinfo : EIATTR_SPARSE_MMA_MASK
	.align		4
.L_556:
        /*0088*/ 	.byte	0x03, 0x50
        /*008a*/ 	.short	0x0000


	//----- nvinfo : EIATTR_MAXREG_COUNT
	.align		4
        /*008c*/ 	.byte	0x03, 0x1b
        /*008e*/ 	.short	0x00ff


	//----- nvinfo : EIATTR_NUM_BARRIERS
	.align		4
        /*0090*/ 	.byte	0x02, 0x4c
        /*0092*/ 	.byte	0x01
	.zero		1


	//----- nvinfo : EIATTR_MERCURY_ISA_VERSION
	.align		4
        /*0094*/ 	.byte	0x03, 0x5f
        /*0096*/ 	.short	0x0101


	//----- nvinfo : EIATTR_COOP_GROUP_MASK_REGIDS
	.align		4
        /*0098*/ 	.byte	0x04, 0x29
        /*009a*/ 	.short	(.L_558 - .L_557)


	//   ....[0]....
.L_557:
        /*009c*/ 	.word	0xffffffff


	//   ....[1]....
        /*00a0*/ 	.word	0xffffffff


	//   ....[2]....
        /*00a4*/ 	.word	0xffffffff


	//   ....[3]....
        /*00a8*/ 	.word	0xffffffff


	//   ....[4]....
        /*00ac*/ 	.word	0xffffffff


	//----- nvinfo : EIATTR_COOP_GROUP_INSTR_OFFSETS
	.align		4
.L_558:
        /*00b0*/ 	.byte	0x04, 0x28
        /*00b2*/ 	.short	(.L_560 - .L_559)


	//   ....[0]....
.L_559:
        /*00b4*/ 	.word	0x00000da0


	//   ....[1]....
        /*00b8*/ 	.word	0x00000dc0


	//   ....[2]....
        /*00bc*/ 	.word	0x00000de0


	//   ....[3]....
        /*00c0*/ 	.word	0x00000e00


	//   ....[4]....
        /*00c4*/ 	.word	0x00000e20


	//----- nvinfo : EIATTR_VRC_CTA_INIT_COUNT
	.align		4
.L_560:
        /*00c8*/ 	.byte	0x02, 0x4a
	.zero		1
	.zero		1


	//----- nvinfo : EIATTR_EXIT_INSTR_OFFSETS
	.align		4
        /*00cc*/ 	.byte	0x04, 0x1c
        /*00ce*/ 	.short	(.L_562 - .L_561)


	//   ....[0]....
.L_561:
        /*00d0*/ 	.word	0x00001b10


	//   ....[1]....
        /*00d4*/ 	.word	0x00001b90


	//----- nvinfo : EIATTR_MAX_THREADS
	.align		4
.L_562:
        /*00d8*/ 	.byte	0x04, 0x05
        /*00da*/ 	.short	(.L_564 - .L_563)
.L_563:
        /*00dc*/ 	.word	0x00000100
        /*00e0*/ 	.word	0x00000001
        /*00e4*/ 	.word	0x00000001


	//----- nvinfo : EIATTR_CBANK_PARAM_SIZE
	.align		4
.L_564:
        /*00e8*/ 	.byte	0x03, 0x19
        /*00ea*/ 	.short	0x0031


	//----- nvinfo : EIATTR_PARAM_CBANK
	.align		4
        /*00ec*/ 	.byte	0x04, 0x0a
        /*00ee*/ 	.short	(.L_566 - .L_565)
	.align		4
.L_565:
        /*00f0*/ 	.word	index@(.nv.constant0._ZN3cub18CUB_300001_SM_10006detail10radix_sort31DeviceRadixSortSingleTileKernelINS1_5radix10policy_hubIiN4cuda3std3__45tupleIJiiiiEEEyE10Policy1000ELNS0_9SortOrderE0EiSA_yNS1_21identity_decomposer_tEEEvPKT1_PSF_PKT2_PSJ_T3_iiT4_)
        /*00f4*/ 	.short	0x0380
        /*00f6*/ 	.short	0x0031


	//----- nvinfo : EIATTR_SW_WAR
	.align		4
.L_566:
        /*00f8*/ 	.byte	0x04, 0x36
        /*00fa*/ 	.short	(.L_568 - .L_567)
.L_567:
        /*00fc*/ 	.word	0x00000008
.L_568:


//--------------------- .nv.info._ZN3cub18CUB_300001_SM_10006detail6select23DeviceSelectSweepKernelINS2_10policy_hubIiN4cuda3std3__45tupleIJiiEEEiLb0ELNS0_10SelectImplE0EE10Policy1000EN6thrust24THRUST_300001_SM_1000_NS6detail15normal_iteratorINSE_10device_ptrIiEEEENSE_12zip_iteratorINS8_IJSJ_SJ_EEEEENSG_INSH_IxEEEEPlNS0_13ScanTileStateIiLb1EEE15IsValidNextFreeNS0_8NullTypeEiNS2_19streaming_context_tIlLb1EEELSA_0EEEvT0_T1_T2_T3_T4_T5_T6_T7_iT8_NS1_7vsmem_tE --------------------------
	.section	.nv.info._ZN3cub18CUB_300001_SM_10006detail6select23DeviceSelectSweepKernelINS2_10policy_hubIiN4cuda3std3__45tupleIJiiEEEiLb0ELNS0_10SelectImplE0EE10Policy1000EN6thrust24THRUST_300001_SM_1000_NS6detail15normal_iteratorINSE_10device_ptrIiEEEENSE_12zip_iteratorINS8_IJSJ_SJ_EEEEENSG_INSH_IxEEEEPlNS0_13ScanTileStateIiLb1EEE15IsValidNextFreeNS0_8NullTypeEiNS2_19streaming_context_tIlLb1EEELSA_0EEEvT0_T1_T2_T3_T4_T5_T6_T7_iT8_NS1_7vsmem_tE,"",@"SHT_CUDA_INFO"
	.sectionflags	@""
	.align	4


	//----- nvinfo : EIATTR_CUDA_API_VERSION
	.align		4
        /*0000*/ 	.byte	0x04, 0x37
        /*0002*/ 	.short	(.L_570 - .L_569)
.L_569:
        /*0004*/ 	.word	0x00000082


	//----- nvinfo : EIATTR_KPARAM_INFO
	.align		4
.L_570:
        /*0008*/ 	.byte	0x04, 0x17
        /*000a*/ 	.short	(.L_572 - .L_571)
.L_571:
        /*000c*/ 	.word	0x00000000
        /*0010*/ 	.short	0x000a
        /*0012*/ 	.short	0x0070
        /*0014*/ 	.byte	0x00, 0xf0, 0x21, 0x00


	//----- nvinfo : EIATTR_KPARAM_INFO
	.align		4
.L_572:
        /*0018*/ 	.byte	0x04, 0x17
        /*001a*/ 	.short	(.L_574 - .L_573)
.L_573:
        /*001c*/ 	.word	0x00000000
        /*0020*/ 	.short	0x0009
        /*0022*/ 	.short	0x0048
        /*0024*/ 	.byte	0x00, 0xf0, 0xa1, 0x00


	//----- nvinfo : EIATTR_KPARAM_INFO
	.align		4
.L_574:
        /*0028*/ 	.byte	0x04, 0x17
        /*002a*/ 	.short	(.L_576 - .L_575)
.L_575:
        /*002c*/ 	.word	0x00000000
        /*0030*/ 	.short	0x0008
        /*0032*/ 	.short	0x0040
        /*0034*/ 	.byte	0x00, 0xf0, 0x11, 0x00


	//----- nvinfo : EIATTR_KPARAM_INFO
	.align		4
.L_576:
        /*0038*/ 	.byte	0x04, 0x17
        /*003a*/ 	.short	(.L_578 - .L_577)
.L_577:
        /*003c*/ 	.word	0x00000000
        /*0040*/ 	.short	0x0007
        /*0042*/ 	.short	0x003c
        /*0044*/ 	.byte	0x00, 0xf0, 0x11, 0x00


	//----- nvinfo : EIATTR_KPARAM_INFO
	.align		4
.L_578:
        /*0048*/ 	.byte	0x04, 0x17
        /*004a*/ 	.short	(.L_580 - .L_579)
.L_579:
        /*004c*/ 	.word	0x00000000
        /*0050*/ 	.short	0x0006
        /*0052*/ 	.short	0x0038
        /*0054*/ 	.byte	0x00, 0xf0, 0x05, 0x00


	//----- nvinfo : EIATTR_KPARAM_INFO
	.align		4
.L_580:
        /*0058*/ 	.byte	0x04, 0x17
        /*005a*/ 	.short	(.L_582 - .L_581)
.L_581:
        /*005c*/ 	.word	0x00000000
        /*0060*/ 	.short	0x0005
        /*0062*/ 	.short	0x0030
        /*0064*/ 	.byte	0x00, 0xf0, 0x21, 0x00


	//----- nvinfo : EIATTR_KPARAM_INFO
	.align		4
.L_582:
        /*0068*/ 	.byte	0x04, 0x17
        /*006a*/ 	.short	(.L_584 - .L_583)
.L_583:
        /*006c*/ 	.word	0x00000000
        /*0070*/ 	.short	0x0004
        /*0072*/ 	.short	0x0028
        /*0074*/ 	.byte	0x00, 0xf0, 0x21, 0x00


	//----- nvinfo : EIATTR_KPARAM_INFO
	.align		4
.L_584:
        /*0078*/ 	.byte	0x04, 0x17
        /*007a*/ 	.short	(.L_586 - .L_585)
.L_585:
        /*007c*/ 	.word	0x00000000
        /*0080*/ 	.short	0x0003
        /*0082*/ 	.short	0x0020
        /*0084*/ 	.byte	0x00, 0xf5, 0x21, 0x00


	//----- nvinfo : EIATTR_KPARAM_INFO
	.align		4
.L_586:
        /*0088*/ 	.byte	0x04, 0x17
        /*008a*/ 	.short	(.L_588 - .L_587)
.L_587:
        /*008c*/ 	.word	0x00000000
        /*0090*/ 	.short	0x0002
        /*0092*/ 	.short	0x0018
        /*0094*/ 	.byte	0x00, 0xf0, 0x21, 0x00


	//----- nvinfo : EIATTR_KPARAM_INFO
	.align		4
.L_588:
        /*0098*/ 	.byte	0x04, 0x17
        /*009a*/ 	.short	(.L_590 - .L_589)
.L_589:
        /*009c*/ 	.word	0x00000000
        /*00a0*/ 	.short	0x0001
        /*00a2*/ 	.short	0x0008
        /*00a4*/ 	.byte	0x00, 0xf0, 0x41, 0x00


	//----- nvinfo : EIATTR_KPARAM_INFO
	.align		4
.L_590:
        /*00a8*/ 	.byte	0x04, 0x17
        /*00aa*/ 	.short	(.L_592 - .L_591)
.L_591:
        /*00ac*/ 	.word	0x00000000
        /*00b0*/ 	.short	0x0000
        /*00b2*/ 	.short	0x0000
        /*00b4*/ 	.byte	0x00, 0xf0, 0x21, 0x00


	//----- nvinfo : EIATTR_SPARSE_MMA_MASK
	.align		4
.L_592:
        /*00b8*/ 	.byte	0x03, 0x50
        /*00ba*/ 	.short	0x0000


	//----- nvinfo : EIATTR_MAXREG_COUNT
	.align		4
        /*00bc*/ 	.byte	0x03, 0x1b
        /*00be*/ 	.short	0x0080


	//----- nvinfo : EIATTR_NUM_BARRIERS
	.align		4
        /*00c0*/ 	.byte	0x02, 0x4c
        /*00c2*/ 	.byte	0x01
	.zero		1


	//----- nvinfo : EIATTR_ANNOTATIONS
	.align		4
        /*00c4*/ 	.byte	0x04, 0x55
        /*00c6*/ 	.short	(.L_594 - .L_593)


	//   ....[0]....
.L_593:
        /*00c8*/ 	.word	0x00000001
        /*00cc*/ 	.byte	0x00, 0x05, 0x00, 0x00, 0x01, 0x00, 0x00, 0x00, 0x10, 0x05, 0x00, 0x00, 0x01, 0x00, 0x00, 0x00
        /*00dc*/ 	.byte	0x20, 0x05, 0x00, 0x00, 0x01, 0x00, 0x00, 0x00, 0x90, 0x0f, 0x00, 0x00, 0x01, 0x00, 0x00, 0x00
        /*00ec*/ 	.byte	0x00, 0x10, 0x00, 0x00, 0x01, 0x00, 0x00, 0x00, 0x50, 0x10, 0x00, 0x00, 0x01, 0x00, 0x00, 0x00
        /*00fc*/ 	.byte	0x80, 0x10, 0x00, 0x00, 0x01, 0x00, 0x00, 0x00, 0xa0, 0x10, 0x00, 0x00, 0x01, 0x00, 0x00, 0x00
        /*010c*/ 	.byte	0x20, 0x2e, 0x00, 0x00, 0x01, 0x00, 0x00, 0x00, 0x40, 0x2e, 0x00, 0x00, 0x01, 0x00, 0x00, 0x00
        /*011c*/ 	.byte	0x50, 0x2e, 0x00, 0x00, 0x01, 0x00, 0x00, 0x00, 0x80, 0x2e, 0x00, 0x00, 0x01, 0x00, 0x00, 0x00
        /*012c*/ 	.byte	0x20, 0x38, 0x00, 0x00, 0x01, 0x00, 0x00, 0x00, 0xb0, 0x38, 0x00, 0x00, 0x01, 0x00, 0x00, 0x00
        /*013c*/ 	.byte	0x70, 0x42, 0x00, 0x00, 0x01, 0x00, 0x00, 0x00, 0x60, 0x43, 0x00, 0x00, 0x01, 0x00, 0x00, 0x00
        /*014c*/ 	.byte	0xa0, 0x43, 0x00, 0x00, 0x01, 0x00, 0x00, 0x00, 0xb0, 0x43, 0x00, 0x00


	//----- nvinfo : EIATTR_MERCURY_ISA_VERSION
	.align		4
.L_594:
        /*0158*/ 	.byte	0x03, 0x5f
        /*015a*/ 	.short	0x0101


	//----- nvinfo : EIATTR_UNUSED_LOAD_BYTE_OFFSET
	.align		4
        /*015c*/ 	.byte	0x04, 0x44
        /*015e*/ 	.short	(.L_596 - .L_595)


	//   ....[0]....
.L_595:
        /*0160*/ 	.word	0x0000b120
        /*0164*/ 	.word	0x0000fff0


	//----- nvinfo : EIATTR_COOP_GROUP_MASK_REGIDS
	.align		4
.L_596:
        /*0168*/ 	.byte	0x04, 0x29
        /*016a*/ 	.short	(.L_598 - .L_597)


	//   ....[0]....
.L_597:
        /*016c*/ 	.word	0xffffffff


	//   ....[1]....
        /*0170*/ 	.word	0xffffffff


	//   ....[2]....
        /*0174*/ 	.word	0xffffffff


	//   ....[3]....
        /*0178*/ 	.word	0xffffffff


	//   ....[4]....
        /*017c*/ 	.word	0xffffffff


	//   ....[5]....
        /*0180*/ 	.word	0xffffffff


	//   ....[6]....
        /*0184*/ 	.word	0xffffffff


	//   ....[7]....
        /*0188*/ 	.word	0xffffffff


	//   ....[8]....
        /*018c*/ 	.word	0xffffffff


	//   ....[9]....
        /*0190*/ 	.word	0xffffffff


	//   ....[10]....
        /*0194*/ 	.word	0xffffffff


	//   ....[11]....
        /*0198*/ 	.word	0xffffffff


	//   ....[12]....
        /*019c*/ 	.word	0xffffffff


	//   ....[13]....
        /*01a0*/ 	.word	0xffffffff


	//   ....[14]....
        /*01a4*/ 	.word	0xffffffff


	//   ....[15]....
        /*01a8*/ 	.word	0xffffffff


	//   ....[16]....
        /*01ac*/ 	.word	0xffffffff


	//   ....[17]....
        /*01b0*/ 	.word	0xffffffff


	//   ....[18]....
        /*01b4*/ 	.word	0xffffffff


	//   ....[19]....
        /*01b8*/ 	.word	0xffffffff


	//   ....[20]....
        /*01bc*/ 	.word	0xffffffff


	//   ....[21]....
        /*01c0*/ 	.word	0xffffffff


	//   ....[22]....
        /*01c4*/ 	.word	0xffffffff


	//   ....[23]....
        /*01c8*/ 	.word	0xffffffff


	//   ....[24]....
        /*01cc*/ 	.word	0xffffffff


	//   ....[25]....
        /*01d0*/ 	.word	0xffffffff


	//   ....[26]....
        /*01d4*/ 	.word	0xffffffff


	//   ....[27]....
        /*01d8*/ 	.word	0xffffffff


	//   ....[28]....
        /*01dc*/ 	.word	0xffffffff


	//   ....[29]....
        /*01e0*/ 	.word	0xffffffff


	//   ....[30]....
        /*01e4*/ 	.word	0xffffffff


	//   ....[31]....
        /*01e8*/ 	.word	0xffffffff


	//   ....[32]....
        /*01ec*/ 	.word	0xffffffff


	//   ....[33]....
        /*01f0*/ 	.word	0xffffffff


	//   ....[34]....
        /*01f4*/ 	.word	0xffffffff


	//   ....[35]....
        /*01f8*/ 	.word	0xffffffff


	//   ....[36]....
        /*01fc*/ 	.word	0xffffffff


	//   ....[37]....
        /*0200*/ 	.word	0xffffffff


	//   ....[38]....
        /*0204*/ 	.word	0xffffffff


	//   ....[39]....
        /*0208*/ 	.word	0xffffffff


	//   ....[40]....
        /*020c*/ 	.word	0xffffffff


	//   ....[41]....
        /*0210*/ 	.word	0xffffffff


	//   ....[42]....
        /*0214*/ 	.word	0xffffffff


	//   ....[43]....
        /*0218*/ 	.word	0xffffffff


	//   ....[44]....
        /*021c*/ 	.word	0xffffffff


	//   ....[45]....
        /*0220*/ 	.word	0xffffffff


	//   ....[46]....
        /*0224*/ 	.word	0xffffffff


	//   ....[47]....
        /*0228*/ 	.word	0xffffffff


	//   ....[48]....
        /*022c*/ 	.word	0xffffffff


	//   ....[49]....
        /*0230*/ 	.word	0xffffffff


	//   ....[50]....
        /*0234*/ 	.word	0xffffffff


	//   ....[51]....
        /*0238*/ 	.word	0xffffffff


	//   ....[52]....
        /*023c*/ 	.word	0xffffffff


	//   ....[53]....
        /*0240*/ 	.word	0xffffffff


	//   ....[54]....
        /*0244*/ 	.word	0xffffffff


	//   ....[55]....
        /*0248*/ 	.word	0xffffffff


	//   ....[56]....
        /*024c*/ 	.word	0x05000033


	//   ....[57]....
        /*0250*/ 	.word	0x05000033


	//   ....[58]....
        /*0254*/ 	.word	0x05000033


	//   ....[59]....
        /*0258*/ 	.word	0x05000033


	//   ....[60]....
        /*025c*/ 	.word	0x05000033


	//   ....[61]....
        /*0260*/ 	.word	0x05000033


	//   ....[62]....
        /*0264*/ 	.word	0x05000033


	//   ....[63]....
        /*0268*/ 	.word	0x05000033


	//   ....[64]....
        /*026c*/ 	.word	0x05000033


	//   ....[65]....
        /*0270*/ 	.word	0x05000033


	//   ....[66]....
        /*0274*/ 	.word	0x05000033


	//   ....[67]....
        /*0278*/ 	.word	0x05000033


	//   ....[68]....
        /*027c*/ 	.word	0x05000033


	//   ....[69]....
        /*0280*/ 	.word	0x05000033


	//   ....[70]....
        /*0284*/ 	.word	0x05000033


	//   ....[71]....
        /*0288*/ 	.word	0x05000033


	//   ....[72]....
        /*028c*/ 	.word	0x05000033


	//   ....[73]....
        /*0290*/ 	.word	0x05000033


	//   ....[74]....
        /*0294*/ 	.word	0x05000033


	//   ....[75]....
        /*0298*/ 	.word	0x05000033


	//   ....[76]....
        /*029c*/ 	.word	0x05000033


	//   ....[77]....
        /*02a0*/ 	.word	0x05000033


	//   ....[78]....
        /*02a4*/ 	.word	0x05000033


	//   ....[79]....
        /*02a8*/ 	.word	0x05000033


	//   ....[80]....
        /*02ac*/ 	.word	0x05000033


	//   ....[81]....
        /*02b0*/ 	.word	0x05000033


	//   ....[82]....
        /*02b4*/ 	.word	0x05000033


	//   ....[83]....
        /*02b8*/ 	.word	0x05000033


	//   ....[84]....
        /*02bc*/ 	.word	0x05000033


	//   ....[85]....
        /*02c0*/ 	.word	0x05000033


	//   ....[86]....
        /*02c4*/ 	.word	0x05000033


	//   ....[87]....
        /*02c8*/ 	.word	0x05000033


	//   ....[88]....
        /*02cc*/ 	.word	0x05000033


	//   ....[89]....
        /*02d0*/ 	.word	0x05000033


	//   ....[90]....
        /*02d4*/ 	.word	0x05000033


	//   ....[91]....
        /*02d8*/ 	.word	0x05000033


	//----- nvinfo : EIATTR_COOP_GROUP_INSTR_OFFSETS
	.align		4
.L_598:
        /*02dc*/ 	.byte	0x04, 0x28
        /*02de*/ 	.short	(.L_600 - .L_599)


	//   ....[0]....
.L_599:
        /*02e0*/ 	.word	0x00000b60


	//   ....[1]....
        /*02e4*/ 	.word	0x00000b80


	//   ....[2]....
        /*02e8*/ 	.word	0x00000ba0


	//   ....[3]....
        /*02ec*/ 	.word	0x00000bc0


	//   ....[4]....
        /*02f0*/ 	.word	0x00000c00


	//   ....[5]....
        /*02f4*/ 	.word	0x000033b0


	//   ....[6]....
        /*02f8*/ 	.word	0x000033d0


	//   ....[7]....
        /*02fc*/ 	.word	0x000033f0


	//   ....[8]....
        /*0300*/ 	.word	0x00003410


	//   ....[9]....
        /*0304*/ 	.word	0x00003440


	//   ....[10]....
        /*0308*/ 	.word	0x00003950


	//   ....[11]....
        /*030c*/ 	.word	0x00003b20


	//   ....[12]....
        /*0310*/ 	.word	0x00003b80


	//   ....[13]....
        /*0314*/ 	.word	0x00003c00


	//   ....[14]....
        /*0318*/ 	.word	0x00003c50


	//   ....[15]....
        /*031c*/ 	.word	0x00003cb0


	//   ....[16]....
        /*0320*/ 	.word	0x00003cf0


	//   ....[17]....
        /*0324*/ 	.word	0x00003d60


	//   ....[18]....
        /*0328*/ 	.word	0x00003d90


	//   ....[19]....
        /*032c*/ 	.word	0x00003e60


	//   ....[20]....
        /*0330*/ 	.word	0x00004030


	//   ....[21]....
        /*0334*/ 	.word	0x00004090


	//   ....[22]....
        /*0338*/ 	.word	0x00004100


	//   ....[23]....
        /*033c*/ 	.word	0x00004150


	//   ....[24]....
        /*0340*/ 	.word	0x00004190


	//   ....[25]....
        /*0344*/ 	.word	0x000041d0


	//   ....[26]....
        /*0348*/ 	.word	0x00004210


	//   ....[27]....
        /*034c*/ 	.word	0x00004250


	//   ....[28]....
        /*0350*/ 	.word	0x00007030


	//   ....[29]....
        /*0354*/ 	.word	0x00007050


	//   ....[30]....
        /*0358*/ 	.word	0x00007070


	//   ....[31]....
        /*035c*/ 	.word	0x00007090


	//   ....[32]....
        /*0360*/ 	.word	0x000070d0


	//   ....[33]....
        /*0364*/ 	.word	0x0000a170


	//   ....[34]....
        /*0368*/ 	.word	0x0000a190


	//   ....[35]....
        /*036c*/ 	.word	0x0000a1b0


	//   ....[36]....
        /*0370*/ 	.word	0x0000a1d0


	//   ....[37]....
        /*0374*/ 	.word	0x0000a1f0


	//   ....[38]....
        /*0378*/ 	.word	0x0000a6c0


	//   ....[39]....
        /*037c*/ 	.word	0x0000a890


	//   ....[40]....
        /*0380*/ 	.word	0x0000a8f0


	//   ....[41]....
        /*0384*/ 	.word	0x0000a970


	//   ....[42]....
        /*0388*/ 	.word	0x0000a9c0


	//   ....[43]....
        /*038c*/ 	.word	0x0000aa00


	//   ....[44]....
        /*0390*/ 	.word	0x0000aa70


	//   ....[45]....
        /*0394*/ 	.word	0x0000aad0


	//   ....[46]....
        /*0398*/ 	.word	0x0000aaf0


	//   ....[47]....
        /*039c*/ 	.word	0x0000abc0


	//   ....[48]....
        /*03a0*/ 	.word	0x0000ad90


	//   ....[49]....
        /*03a4*/ 	.word	0x0000ade0


	//   ....[50]....
        /*03a8*/ 	.word	0x0000ae40


	//   ....[51]....
        /*03ac*/ 	.word	0x0000ae90


	//   ....[52]....
        /*03b0*/ 	.word	0x0000aed0


	//   ....[53]....
        /*03b4*/ 	.word	0x0000af10


	//   ....[54]....
        /*03b8*/ 	.word	0x0000af50


	//   ....[55]....
        /*03bc*/ 	.word	0x0000af90


	//   ....[56]....
        /*03c0*/ 	.word	0x0000cd80


	//   ....[57]....
        /*03c4*/ 	.word	0x0000ce00


	//   ....[58]....
        /*03c8*/ 	.word	0x0000ce80


	//   ....[59]....
        /*03cc*/ 	.word	0x0000cf90


	//   ....[60]....
        /*03d0*/ 	.word	0x0000d010


	//   ....[61]....
        /*03d4*/ 	.word	0x0000d090


	//   ....[62]....
        /*03d8*/ 	.word	0x0000d120


	//   ....[63]....
        /*03dc*/ 	.word	0x0000d1b0


	//   ....[64]....
        /*03e0*/ 	.word	0x0000d250


	//   ....[65]....
        /*03e4*/ 	.word	0x0000d2c0


	//   ....[66]....
        /*03e8*/ 	.word	0x0000d340


	//   ....[67]....
        /*03ec*/ 	.word	0x0000d3c0


	//   ....[68]....
        /*03f0*/ 	.word	0x0000d4c0


	//   ....[69]....
        /*03f4*/ 	.word	0x0000d540


	//   ....[70]....
        /*03f8*/ 	.word	0x0000d5c0


	//   ....[71]....
        /*03fc*/ 	.word	0x0000d640


	//   ....[72]....
        /*0400*/ 	.word	0x0000d6c0


	//   ....[73]....
        /*0404*/ 	.word	0x0000d730


	//   ....[74]....
        /*0408*/ 	.word	0x0000d7a0


	//   ....[75]....
        /*040c*/ 	.word	0x0000d820


	//   ....[76]....
        /*0410*/ 	.word	0x0000d8a0


	//   ....[77]....
        /*0414*/ 	.word	0x0000d990


	//   ....[78]....
        /*0418*/ 	.word	0x0000da20


	//   ....[79]....
        /*041c*/ 	.word	0x0000daa0


	//   ....[80]....
        /*0420*/ 	.word	0x0000db30


	//   ....[81]....
        /*0424*/ 	.word	0x0000dbc0


	//   ....[82]....
        /*0428*/ 	.word	0x0000dc50


	//   ....[83]....
        /*042c*/ 	.word	0x0000dcc0


	//   ....[84]....
        /*0430*/ 	.word	0x0000dd40


	//   ....[85]....
        /*0434*/ 	.word	0x0000ddc0


	//   ....[86]....
        /*0438*/ 	.word	0x0000de80


	//   ....[87]....
        /*043c*/ 	.word	0x0000df00


	//   ....[88]....
        /*0440*/ 	.word	0x0000df80


	//   ....[89]....
        /*0444*/ 	.word	0x0000e000


	//   ....[90]....
        /*0448*/ 	.word	0x0000e080


	//   ....[91]....
        /*044c*/ 	.word	0x0000e0f0


	//----- nvinfo : EIATTR_VRC_CTA_INIT_COUNT
	.align		4
.L_600:
        /*0450*/ 	.byte	0x02, 0x4a
	.zero		1
	.zero		1


	//----- nvinfo : EIATTR_EXIT_INSTR_OFFSETS
	.align		4
        /*0454*/ 	.byte	0x04, 0x1c
        /*0456*/ 	.short	(.L_602 - .L_601)


	//   ....[0]....
.L_601:
        /*0458*/ 	.word	0x00001e30


	//   ....[1]....
        /*045c*/ 	.word	0x00001f00


	//   ....[2]....
        /*0460*/ 	.word	0x00002260


	//   ....[3]....
        /*0464*/ 	.word	0x00002520


	//   ....[4]....
        /*0468*/ 	.word	0x000028e0


	//   ....[5]....
        /*046c*/ 	.word	0x00005220


	//   ....[6]....
        /*0470*/ 	.word	0x000052f0


	//   ....[7]....
        /*0474*/ 	.word	0x00005740


	//   ....[8]....
        /*0478*/ 	.word	0x00005970


	//   ....[9]....
        /*047c*/ 	.word	0x00005d10


	//   ....[10]....
        /*0480*/ 	.word	0x0000cba0


	//   ....[11]....
        /*0484*/ 	.word	0x0000cc80


	//   ....[12]....
        /*0488*/ 	.word	0x0000cd30


	//----- nvinfo : EIATTR_MAX_THREADS
	.align		4
.L_602:
        /*048c*/ 	.byte	0x04, 0x05
        /*048e*/ 	.short	(.L_604 - .L_603)
.L_603:
        /*0490*/ 	.word	0x00000200
        /*0494*/ 	.word	0x00000001
        /*0498*/ 	.word	0x00000001


	//----- nvinfo : EIATTR_CRS_STACK_SIZE
	.align		4
.L_604:
        /*049c*/ 	.byte	0x04, 0x1e
        /*049e*/ 	.short	(.L_606 - .L_605)
.L_605:
        /*04a0*/ 	.word	0x00000000


	//----- nvinfo : EIATTR_CBANK_PARAM_SIZE
	.align		4
.L_606:
        /*04a4*/ 	.byte	0x03, 0x19
        /*04a6*/ 	.short	0x0078


	//----- nvinfo : EIATTR_PARAM_CBANK
	.align		4
        /*04a8*/ 	.byte	0x04, 0x0a
        /*04aa*/ 	.short	(.L_608 - .L_607)
	.align		4
.L_607:
        /*04ac*/ 	.word	index@(.nv.constant0._ZN3cub18CUB_300001_SM_10006detail6select23DeviceSelectSweepKernelINS2_10policy_hubIiN4cuda3std3__45tupleIJiiEEEiLb0ELNS0_10SelectImplE0EE10Policy1000EN6thrust24THRUST_300001_SM_1000_NS6detail15normal_iteratorINSE_10device_ptrIiEEEENSE_12zip_iteratorINS8_IJSJ_SJ_EEEEENSG_INSH_IxEEEEPlNS0_13ScanTileStateIiLb1EEE15IsValidNextFreeNS0_8NullTypeEiNS2_19streaming_context_tIlLb1EEELSA_0EEEvT0_T1_T2_T3_T4_T5_T6_T7_iT8_NS1_7vsmem_tE)
        /*04b0*/ 	.short	0x0380
        /*04b2*/ 	.short	0x0078


	//----- nvinfo : EIATTR_SW_WAR
	.align		4
.L_608:
        /*04b4*/ 	.byte	0x04, 0x36
        /*04b6*/ 	.short	(.L_610 - .L_609)
.L_609:
        /*04b8*/ 	.word	0x00000008
.L_610:


//--------------------- .nv.info._ZN3cub18CUB_300001_SM_10006detail4scan23DeviceCompactInitKernelINS0_13ScanTileStateIiLb1EEEPlEEvT_iT0_ --------------------------
	.section	.nv.info._ZN3cub18CUB_300001_SM_10006detail4scan23DeviceCompactInitKernelINS0_13ScanTileStateIiLb1EEEPlEEvT_iT0_,"",@"SHT_CUDA_INFO"
	.sectionflags	@""
	.align	4


	//----- nvinfo : EIATTR_CUDA_API_VERSION
	.align		4
        /*0000*/ 	.byte	0x04, 0x37
        /*0002*/ 	.short	(.L_612 - .L_611)
.L_611:
        /*0004*/ 	.word	0x00000082


	//----- nvinfo : EIATTR_KPARAM_INFO
	.align		4
.L_612:
        /*0008*/ 	.byte	0x04, 0x17
        /*000a*/ 	.short	(.L_614 - .L_613)
.L_613:
        /*000c*/ 	.word	0x00000000
        /*0010*/ 	.short	0x0002
        /*0012*/ 	.short	0x0010
        /*0014*/ 	.byte	0x00, 0xf5, 0x21, 0x00


	//----- nvinfo : EIATTR_KPARAM_INFO
	.align		4
.L_614:
        /*0018*/ 	.byte	0x04, 0x17
        /*001a*/ 	.short	(.L_616 - .L_615)
.L_615:
        /*001c*/ 	.word	0x00000000
        /*0020*/ 	.short	0x0001
        /*0022*/ 	.short	0x0008
        /*0024*/ 	.byte	0x00, 0xf0, 0x11, 0x00


	//----- nvinfo : EIATTR_KPARAM_INFO
	.align		4
.L_616:
        /*0028*/ 	.byte	0x04, 0x17
        /*002a*/ 	.short	(.L_618 - .L_617)
.L_617:
        /*002c*/ 	.word	0x00000000
        /*0030*/ 	.short	0x0000
        /*0032*/ 	.short	0x0000
        /*0034*/ 	.byte	0x00, 0xf0, 0x21, 0x00


	//----- nvinfo : EIATTR_SPARSE_MMA_MASK
	.align		4
.L_618:
        /*0038*/ 	.byte	0x03, 0x50
        /*003a*/ 	.short	0x0000


	//----- nvinfo : EIATTR_MAXREG_COUNT
	.align		4
        /*003c*/ 	.byte	0x03, 0x1b
        /*003e*/ 	.short	0x00ff


	//----- nvinfo : EIATTR_MERCURY_ISA_VERSION
	.align		4
        /*0040*/ 	.byte	0x03, 0x5f
        /*0042*/ 	.short	0x0101


	//----- nvinfo : EIATTR_VRC_CTA_INIT_COUNT
	.align		4
        /*0044*/ 	.byte	0x02, 0x4a
	.zero		1
	.zero		1


	//----- nvinfo : EIATTR_EXIT_INSTR_OFFSETS
	.align		4
        /*0048*/ 	.byte	0x04, 0x1c
        /*004a*/ 	.short	(.L_620 - .L_619)


	//   ....[0]....
.L_619:
        /*004c*/ 	.word	0x00000130


	//   ....[1]....
        /*0050*/ 	.word	0x00000160


	//----- nvinfo : EIATTR_CBANK_PARAM_SIZE
	.align		4
.L_620:
        /*0054*/ 	.byte	0x03, 0x19
        /*0056*/ 	.short	0x0018


	//----- nvinfo : EIATTR_PARAM_CBANK
	.align		4
        /*0058*/ 	.byte	0x04, 0x0a
        /*005a*/ 	.short	(.L_622 - .L_621)
	.align		4
.L_621:
        /*005c*/ 	.word	index@(.nv.constant0._ZN3cub18CUB_300001_SM_10006detail4scan23DeviceCompactInitKernelINS0_13ScanTileStateIiLb1EEEPlEEvT_iT0_)
        /*0060*/ 	.short	0x0380
        /*0062*/ 	.short	0x0018


	//----- nvinfo : EIATTR_SW_WAR
	.align		4
.L_622:
        /*0064*/ 	.byte	0x04, 0x36
        /*0066*/ 	.short	(.L_624 - .L_623)
.L_623:
        /*0068*/ 	.word	0x00000008
.L_624:


//--------------------- .nv.info._ZN3cub18CUB_300001_SM_10006detail4scan16DeviceScanKernelINS2_10policy_hubIiiimN4cuda3std3__44plusIvEEE10Policy1000EN6thrust24THRUST_300001_SM_1000_NS6detail15normal_iteratorINSD_10device_ptrIiEEEESI_NS0_13ScanTileStateIiLb1EEES9_NS1_10InputValueIiPiEEmiLb0EiEEvT0_T1_T2_iT3_T4_T5_ --------------------------
	.section	.nv.info._ZN3cub18CUB_300001_SM_10006detail4scan16DeviceScanKernelINS2_10policy_hubIiiimN4cuda3std3__44plusIvEEE10Policy1000EN6thrust24THRUST_300001_SM_1000_NS6detail15normal_iteratorINSD_10device_ptrIiEEEESI_NS0_13ScanTileStateIiLb1EEES9_NS1_10InputValueIiPiEEmiLb0EiEEvT0_T1_T2_iT3_T4_T5_,"",@"SHT_CUDA_INFO"
	.sectionflags	@""
	.align	4


	//----- nvinfo : EIATTR_CUDA_API_VERSION
	.align		4
        /*0000*/ 	.byte	0x04, 0x37
        /*0002*/ 	.short	(.L_626 - .L_625)
.L_625:
        /*0004*/ 	.word	0x00000082


	//----- nvinfo : EIATTR_KPARAM_INFO
	.align		4
.L_626:
        /*0008*/ 	.byte	0x04, 0x17
        /*000a*/ 	.short	(.L_628 - .L_627)
.L_627:
        /*000c*/ 	.word	0x00000000
        /*0010*/ 	.short	0x0006
        /*0012*/ 	.short	0x0030
        /*0014*/ 	.byte	0x00, 0xf0, 0x21, 0x00


	//----- nvinfo : EIATTR_KPARAM_INFO
	.align		4
.L_628:
        /*0018*/ 	.byte	0x04, 0x17
        /*001a*/ 	.short	(.L_630 - .L_629)
.L_629:
        /*001c*/ 	.word	0x00000000
        /*0020*/ 	.short	0x0005
        /*0022*/ 	.short	0x0020
        /*0024*/ 	.byte	0x00, 0xf0, 0x41, 0x00


	//----- nvinfo : EIATTR_KPARAM_INFO
	.align		4
.L_630:
        /*0028*/ 	.byte	0x04, 0x17
        /*002a*/ 	.short	(.L_632 - .L_631)
.L_631:
        /*002c*/ 	.word	0x00000000
        /*0030*/ 	.short	0x0004
        /*0032*/ 	.short	0x001c
        /*0034*/ 	.byte	0x00, 0xf0, 0x05, 0x00


	//----- nvinfo : EIATTR_KPARAM_INFO
	.align		4
.L_632:
        /*0038*/ 	.byte	0x04, 0x17
        /*003a*/ 	.short	(.L_634 - .L_633)
.L_633:
        /*003c*/ 	.word	0x00000000
        /*0040*/ 	.short	0x0003
        /*0042*/ 	.short	0x0018
        /*0044*/ 	.byte	0x00, 0xf0, 0x11, 0x00


	//----- nvinfo : EIATTR_KPARAM_INFO
	.align		4
.L_634:
        /*0048*/ 	.byte	0x04, 0x17
        /*004a*/ 	.short	(.L_636 - .L_635)
.L_635:
        /*004c*/ 	.word	0x00000000
        /*0050*/ 	.short	0x0002
        /*0052*/ 	.short	0x0010
        /*0054*/ 	.byte	0x00, 0xf0, 0x21, 0x00


	//----- nvinfo : EIATTR_KPARAM_INFO
	.align		4
.L_636:
        /*0058*/ 	.byte	0x04, 0x17
        /*005a*/ 	.short	(.L_638 - .L_637)
.L_637:
        /*005c*/ 	.word	0x00000000
        /*0060*/ 	.short	0x0001
        /*0062*/ 	.short	0x0008
        /*0064*/ 	.byte	0x00, 0xf0, 0x21, 0x00


	//----- nvinfo : EIATTR_KPARAM_INFO
	.align		4
.L_638:
        /*0068*/ 	.byte	0x04, 0x17
        /*006a*/ 	.short	(.L_640 - .L_639)
.L_639:
        /*006c*/ 	.word	0x00000000
        /*0070*/ 	.short	0x0000
        /*0072*/ 	.short	0x0000
        /*0074*/ 	.byte	0x00, 0xf0, 0x21, 0x00


	//----- nvinfo : EIATTR_SPARSE_MMA_MASK
	.align		4
.L_640:
        /*0078*/ 	.byte	0x03, 0x50
        /*007a*/ 	.short	0x0000


	//----- nvinfo : EIATTR_MAXREG_COUNT
	.align		4
        /*007c*/ 	.byte	0x03, 0x1b
        /*007e*/ 	.short	0x0080


	//----- nvinfo : EIATTR_NUM_BARRIERS
	.align		4
        /*0080*/ 	.byte	0x02, 0x4c
        /*0082*/ 	.byte	0x01
	.zero		1


	//----- nvinfo : EIATTR_MERCURY_ISA_VERSION
	.align		4
        /*0084*/ 	.byte	0x03, 0x5f
        /*0086*/ 	.short	0x0101


	//----- nvinfo : EIATTR_COOP_GROUP_MASK_REGIDS
	.align		4
        /*0088*/ 	.byte	0x04, 0x29
        /*008a*/ 	.short	(.L_642 - .L_641)


	//   ....[0]....
.L_641:
        /*008c*/ 	.word	0xffffffff


	//   ....[1]....
        /*0090*/ 	.word	0xffffffff


	//   ....[2]....
        /*0094*/ 	.word	0xffffffff


	//   ....[3]....
        /*0098*/ 	.word	0xffffffff


	//   ....[4]....
        /*009c*/ 	.word	0xffffffff


	//   ....[5]....
        /*00a0*/ 	.word	0xffffffff


	//   ....[6]....
        /*00a4*/ 	.word	0xffffffff


	//   ....[7]....
        /*00a8*/ 	.word	0xffffffff


	//   ....[8]....
        /*00ac*/ 	.word	0xffffffff


	//   ....[9]....
        /*00b0*/ 	.word	0xffffffff


	//   ....[10]....
        /*00b4*/ 	.word	0xffffffff


	//   ....[11]....
        /*00b8*/ 	.word	0xffffffff


	//   ....[12]....
        /*00bc*/ 	.word	0xffffffff


	//   ....[13]....
        /*00c0*/ 	.word	0xffffffff


	//   ....[14]....
        /*00c4*/ 	.word	0xffffffff


	//   ....[15]....
        /*00c8*/ 	.word	0xffffffff


	//   ....[16]....
        /*00cc*/ 	.word	0xffffffff


	//   ....[17]....
        /*00d0*/ 	.word	0xffffffff


	//   ....[18]....
        /*00d4*/ 	.word	0xffffffff


	//   ....[19]....
        /*00d8*/ 	.word	0xffffffff


	//   ....[20]....
        /*00dc*/ 	.word	0xffffffff


	//   ....[21]....
        /*00e0*/ 	.word	0xffffffff


	//   ....[22]....
        /*00e4*/ 	.word	0xffffffff


	//   ....[23]....
        /*00e8*/ 	.word	0xffffffff


	//   ....[24]....
        /*00ec*/ 	.word	0xffffffff


	//   ....[25]....
        /*00f0*/ 	.word	0xffffffff


	//   ....[26]....
        /*00f4*/ 	.word	0xffffffff


	//   ....[27]....
        /*00f8*/ 	.word	0xffffffff


	//   ....[28]....
        /*00fc*/ 	.word	0xffffffff


	//   ....[29]....
        /*0100*/ 	.word	0xffffffff


	//   ....[30]....
        /*0104*/ 	.word	0xffffffff


	//   ....[31]....
        /*0108*/ 	.word	0xffffffff


	//   ....[32]....
        /*010c*/ 	.word	0xffffffff


	//   ....[33]....
        /*0110*/ 	.word	0xffffffff


	//   ....[34]....
        /*0114*/ 	.word	0xffffffff


	//   ....[35]....
        /*0118*/ 	.word	0xffffffff


	//   ....[36]....
        /*011c*/ 	.word	0xffffffff


	//   ....[37]....
        /*0120*/ 	.word	0xffffffff


	//   ....[38]....
        /*0124*/ 	.word	0xffffffff


	//   ....[39]....
        /*0128*/ 	.word	0xffffffff


	//   ....[40]....
        /*012c*/ 	.word	0xffffffff


	//   ....[41]....
        /*0130*/ 	.word	0xffffffff


	//   ....[42]....
        /*0134*/ 	.word	0xffffffff


	//   ....[43]....
        /*0138*/ 	.word	0xffffffff


	//   ....[44]....
        /*013c*/ 	.word	0xffffffff


	//   ....[45]....
        /*0140*/ 	.word	0xffffffff


	//   ....[46]....
        /*0144*/ 	.word	0xffffffff


	//   ....[47]....
        /*0148*/ 	.word	0xffffffff


	//   ....[48]....
        /*014c*/ 	.word	0xffffffff


	//   ....[49]....
        /*0150*/ 	.word	0xffffffff


	//   ....[50]....
        /*0154*/ 	.word	0xffffffff


	//   ....[51]....
        /*0158*/ 	.word	0xffffffff


	//   ....[52]....
        /*015c*/ 	.word	0xffffffff


	//   ....[53]....
        /*0160*/ 	.word	0xffffffff


	//   ....[54]....
        /*0164*/ 	.word	0xffffffff


	//   ....[55]....
        /*0168*/ 	.word	0xffffffff


	//   ....[56]....
        /*016c*/ 	.word	0xffffffff


	//   ....[57]....
        /*0170*/ 	.word	0xffffffff


	//   ....[58]....
        /*0174*/ 	.word	0xffffffff


	//   ....[59]....
        /*0178*/ 	.word	0xffffffff


	//   ....[60]....
        /*017c*/ 	.word	0x0500000a


	//   ....[61]....
        /*0180*/ 	.word	0x0500000a


	//   ....[62]....
        /*0184*/ 	.word	0x0500000a


	//   ....[63]....
        /*0188*/ 	.word	0x0500000a


	//   ....[64]....
        /*018c*/ 	.word	0x0500000a


	//   ....[65]....
        /*0190*/ 	.word	0x0500000a


	//   ....[66]....
        /*0194*/ 	.word	0x0500000a


	//   ....[67]....
        /*0198*/ 	.word	0x0500000a


	//   ....[68]....
        /*019c*/ 	.word	0x0500000a


	//   ....[69]....
        /*01a0*/ 	.word	0x0500000a


	//   ....[70]....
        /*01a4*/ 	.word	0x0500000a


	//   ....[71]....
        /*01a8*/ 	.word	0x0500000a


	//   ....[72]....
        /*01ac*/ 	.word	0x0500000a


	//   ....[73]....
        /*01b0*/ 	.word	0x0500000a


	//   ....[74]....
        /*01b4*/ 	.word	0x0500000a


	//   ....[75]....
        /*01b8*/ 	.word	0x0500000a


	//   ....[76]....
        /*01bc*/ 	.word	0x0500000a


	//   ....[77]....
        /*01c0*/ 	.word	0x0500000a


	//   ....[78]....
        /*01c4*/ 	.word	0x0500000a


	//   ....[79]....
        /*01c8*/ 	.word	0x0500000a


	//   ....[80]....
        /*01cc*/ 	.word	0x0500000a


	//   ....[81]....
        /*01d0*/ 	.word	0x0500000a


	//   ....[82]....
        /*01d4*/ 	.word	0x0500000a


	//   ....[83]....
        /*01d8*/ 	.word	0x0500000a


	//   ....[84]....
        /*01dc*/ 	.word	0x0500000a


	//   ....[85]....
        /*01e0*/ 	.word	0x0500000a


	//   ....[86]....
        /*01e4*/ 	.word	0x0500000a


	//   ....[87]....
        /*01e8*/ 	.word	0x0500000a


	//   ....[88]....
        /*01ec*/ 	.word	0x0500000a


	//   ....[89]....
        /*01f0*/ 	.word	0x0500000a


	//   ....[90]....
        /*01f4*/ 	.word	0x0500000a


	//   ....[91]....
        /*01f8*/ 	.word	0x0500000a


	//   ....[92]....
        /*01fc*/ 	.word	0x0500000a


	//   ....[93]....
        /*0200*/ 	.word	0x0500000a


	//   ....[94]....
        /*0204*/ 	.word	0x0500000a


	//   ....[95]....
        /*0208*/ 	.word	0x0500000a


	//----- nvinfo : EIATTR_COOP_GROUP_INSTR_OFFSETS
	.align		4
.L_642:
        /*020c*/ 	.byte	0x04, 0x28
        /*020e*/ 	.short	(.L_644 - .L_643)


	//   ....[0]....
.L_643:
        /*0210*/ 	.word	0x000004d0


	//   ....[1]....
        /*0214*/ 	.word	0x000006f0


	//   ....[2]....
        /*0218*/ 	.word	0x00000710


	//   ....[3]....
        /*021c*/ 	.word	0x00000730


	//   ....[4]....
        /*0220*/ 	.word	0x00000750


	//   ....[5]....
        /*0224*/ 	.word	0x00000770


	//   ....[6]....
        /*0228*/ 	.word	0x00000b80


	//   ....[7]....
        /*022c*/ 	.word	0x00000ba0


	//   ....[8]....
        /*0230*/ 	.word	0x00000bc0


	//   ....[9]....
        /*0234*/ 	.word	0x00000be0


	//   ....[10]....
        /*0238*/ 	.word	0x00000c00


	//   ....[11]....
        /*023c*/ 	.word	0x00001000


	//   ....[12]....
        /*0240*/ 	.word	0x00001090


	//   ....[13]....
        /*0244*/ 	.word	0x000010f0


	//   ....[14]....
        /*0248*/ 	.word	0x00001160


	//   ....[15]....
        /*024c*/ 	.word	0x000011c0


	//   ....[16]....
        /*0250*/ 	.word	0x00001210


	//   ....[17]....
        /*0254*/ 	.word	0x00001270


	//   ....[18]....
        /*0258*/ 	.word	0x000012c0


	//   ....[19]....
        /*025c*/ 	.word	0x000012e0


	//   ....[20]....
        /*0260*/ 	.word	0x000013a0


	//   ....[21]....
        /*0264*/ 	.word	0x00001430


	//   ....[22]....
        /*0268*/ 	.word	0x00001480


	//   ....[23]....
        /*026c*/ 	.word	0x000014e0


	//   ....[24]....
        /*0270*/ 	.word	0x00001540


	//   ....[25]....
        /*0274*/ 	.word	0x00001580


	//   ....[26]....
        /*0278*/ 	.word	0x000015c0


	//   ....[27]....
        /*027c*/ 	.word	0x00001600


	//   ....[28]....
        /*0280*/ 	.word	0x00001610


	//   ....[29]....
        /*0284*/ 	.word	0x00001a50


	//   ....[30]....
        /*0288*/ 	.word	0x00002430


	//   ....[31]....
        /*028c*/ 	.word	0x00002650


	//   ....[32]....
        /*0290*/ 	.word	0x00002670


	//   ....[33]....
        /*0294*/ 	.word	0x00002690


	//   ....[34]....
        /*0298*/ 	.word	0x000026b0


	//   ....[35]....
        /*029c*/ 	.word	0x000026d0


	//   ....[36]....
        /*02a0*/ 	.word	0x00002a60


	//   ....[37]....
        /*02a4*/ 	.word	0x00002a80


	//   ....[38]....
        /*02a8*/ 	.word	0x00002aa0


	//   ....[39]....
        /*02ac*/ 	.word	0x00002ac0


	//   ....[40]....
        /*02b0*/ 	.word	0x00002ae0


	//   ....[41]....
        /*02b4*/ 	.word	0x00002ee0


	//   ....[42]....
        /*02b8*/ 	.word	0x00002f70


	//   ....[43]....
        /*02bc*/ 	.word	0x00002fd0


	//   ....[44]....
        /*02c0*/ 	.word	0x00003030


	//   ....[45]....
        /*02c4*/ 	.word	0x00003090


	//   ....[46]....
        /*02c8*/ 	.word	0x000030f0


	//   ....[47]....
        /*02cc*/ 	.word	0x00003140


	//   ....[48]....
        /*02d0*/ 	.word	0x000031b0


	//   ....[49]....
        /*02d4*/ 	.word	0x000031c0


	//   ....[50]....
        /*02d8*/ 	.word	0x00003280


	//   ....[51]....
        /*02dc*/ 	.word	0x00003310


	//   ....[52]....
        /*02e0*/ 	.word	0x00003360


	//   ....[53]....
        /*02e4*/ 	.word	0x000033d0


	//   ....[54]....
        /*02e8*/ 	.word	0x00003430


	//   ....[55]....
        /*02ec*/ 	.word	0x00003480


	//   ....[56]....
        /*02f0*/ 	.word	0x000034c0


	//   ....[57]....
        /*02f4*/ 	.word	0x00003520


	//   ....[58]....
        /*02f8*/ 	.word	0x00003530


	//   ....[59]....
        /*02fc*/ 	.word	0x000039a0


	//   ....[60]....
        /*0300*/ 	.word	0x00003f30


	//   ....[61]....
        /*0304*/ 	.word	0x00003fb0


	//   ....[62]....
        /*0308*/ 	.word	0x00004040


	//   ....[63]....
        /*030c*/ 	.word	0x00004120


	//   ....[64]....
        /*0310*/ 	.word	0x000041a0


	//   ....[65]....
        /*0314*/ 	.word	0x00004230


	//   ....[66]....
        /*0318*/ 	.word	0x000042b0


	//   ....[67]....
        /*031c*/ 	.word	0x00004330


	//   ....[68]....
        /*0320*/ 	.word	0x00004360


	//   ....[69]....
        /*0324*/ 	.word	0x00004430


	//   ....[70]....
        /*0328*/ 	.word	0x000044b0


	//   ....[71]....
        /*032c*/ 	.word	0x00004530


	//   ....[72]....
        /*0330*/ 	.word	0x000045e0


	//   ....[73]....
        /*0334*/ 	.word	0x00004670


	//   ....[74]....
        /*0338*/ 	.word	0x000046f0


	//   ....[75]....
        /*033c*/ 	.word	0x00004760


	//   ....[76]....
        /*0340*/ 	.word	0x000047e0


	//   ....[77]....
        /*0344*/ 	.word	0x00004840


	//   ....[78]....
        /*0348*/ 	.word	0x000048b0


	//   ....[79]....
        /*034c*/ 	.word	0x00004930


	//   ....[80]....
        /*0350*/ 	.word	0x000049d0


	//   ....[81]....
        /*0354*/ 	.word	0x00004a90


	//   ....[82]....
        /*0358*/ 	.word	0x00004b30


	//   ....[83]....
        /*035c*/ 	.word	0x00004bc0


	//   ....[84]....
        /*0360*/ 	.word	0x00004c50


	//   ....[85]....
        /*0364*/ 	.word	0x00004cc0


	//   ....[86]....
        /*0368*/ 	.word	0x00004cf0


	//   ....[87]....
        /*036c*/ 	.word	0x00004dc0


	//   ....[88]....
        /*0370*/ 	.word	0x00004e40


	//   ....[89]....
        /*0374*/ 	.word	0x00004ec0


	//   ....[90]....
        /*0378*/ 	.word	0x00004f80


	//   ....[91]....
        /*037c*/ 	.word	0x00005020


	//   ....[92]....
        /*0380*/ 	.word	0x000050b0


	//   ....[93]....
        /*0384*/ 	.word	0x00005140


	//   ....[94]....
        /*0388*/ 	.word	0x000051d0


	//   ....[95]....
        /*038c*/ 	.word	0x00005230


	//----- nvinfo : EIATTR_VRC_CTA_INIT_COUNT
	.align		4
.L_644:
        /*0390*/ 	.byte	0x02, 0x4a
	.zero		1
	.zero		1


	//----- nvinfo : EIATTR_EXIT_INSTR_OFFSETS
	.align		4
        /*0394*/ 	.byte	0x04, 0x1c
        /*0396*/ 	.short	(.L_646 - .L_645)


	//   ....[0]....
.L_645:
        /*0398*/ 	.word	0x00001ce0


	//   ....[1]....
        /*039c*/ 	.word	0x00001d10


	//   ....[2]....
        /*03a0*/ 	.word	0x00003ec0


	//   ....[3]....
        /*03a4*/ 	.word	0x00003ee0


	//----- nvinfo : EIATTR_MAX_THREADS
	.align		4
.L_646:
        /*03a8*/ 	.byte	0x04, 0x05
        /*03aa*/ 	.short	(.L_648 - .L_647)
.L_647:
        /*03ac*/ 	.word	0x000001a0
        /*03b0*/ 	.word	0x00000001
        /*03b4*/ 	.word	0x00000001


	//----- nvinfo : EIATTR_CRS_STACK_SIZE
	.align		4
.L_648:
        /*03b8*/ 	.byte	0x04, 0x1e
        /*03ba*/ 	.short	(.L_650 - .L_649)
.L_649:
        /*03bc*/ 	.word	0x00000000


	//----- nvinfo : EIATTR_CBANK_PARAM_SIZE
	.align		4
.L_650:
        /*03c0*/ 	.byte	0x03, 0x19
        /*03c2*/ 	.short	0x0038


	//----- nvinfo : EIATTR_PARAM_CBANK
	.align		4
        /*03c4*/ 	.byte	0x04, 0x0a
        /*03c6*/ 	.short	(.L_652 - .L_651)
	.align		4
.L_651:
        /*03c8*/ 	.word	index@(.nv.constant0._ZN3cub18CUB_300001_SM_10006detail4scan16DeviceScanKernelINS2_10policy_hubIiiimN4cuda3std3__44plusIvEEE10Policy1000EN6thrust24THRUST_300001_SM_1000_NS6detail15normal_iteratorINSD_10device_ptrIiEEEESI_NS0_13ScanTileStateIiLb1EEES9_NS1_10InputValueIiPiEEmiLb0EiEEvT0_T1_T2_iT3_T4_T5_)
        /*03cc*/ 	.short	0x0380
        /*03ce*/ 	.short	0x0038


	//----- nvinfo : EIATTR_SW_WAR
	.align		4
.L_652:
        /*03d0*/ 	.byte	0x04, 0x36
        /*03d2*/ 	.short	(.L_654 - .L_653)
.L_653:
        /*03d4*/ 	.word	0x00000008
.L_654:


//--------------------- .nv.info._ZN3cub18CUB_300001_SM_10006detail4scan16DeviceScanKernelINS2_10policy_hubIiiijN4cuda3std3__44plusIvEEE10Policy1000EN6thrust24THRUST_300001_SM_1000_NS6detail15normal_iteratorINSD_10device_ptrIiEEEESI_NS0_13ScanTileStateIiLb1EEES9_NS1_10InputValueIiPiEEjiLb0EiEEvT0_T1_T2_iT3_T4_T5_ --------------------------
	.section	.nv.info._ZN3cub18CUB_300001_SM_10006detail4scan16DeviceScanKernelINS2_10policy_hubIiiijN4cuda3std3__44plusIvEEE10Policy1000EN6thrust24THRUST_300001_SM_1000_NS6detail15normal_iteratorINSD_10device_ptrIiEEEESI_NS0_13ScanTileStateIiLb1EEES9_NS1_10InputValueIiPiEEjiLb0EiEEvT0_T1_T2_iT3_T4_T5_,"",@"SHT_CUDA_INFO"
	.sectionflags	@""
	.align	4


	//----- nvinfo : EIATTR_CUDA_API_VERSION
	.align		4
        /*0000*/ 	.byte	0x04, 0x37
        /*0002*/ 	.short	(.L_656 - .L_655)
.L_655:
        /*0004*/ 	.word	0x00000082


	//----- nvinfo : EIATTR_KPARAM_INFO
	.align		4
.L_656:
        /*0008*/ 	.byte	0x04, 0x17
        /*000a*/ 	.short	(.L_658 - .L_657)
.L_657:
        /*000c*/ 	.word	0x00000000
        /*0010*/ 	.short	0x0006
        /*0012*/ 	.short	0x0030
        /*0014*/ 	.byte	0x00, 0xf0, 0x11, 0x00


	//----- nvinfo : EIATTR_KPARAM_INFO
	.align		4
.L_658:
        /*0018*/ 	.byte	0x04, 0x17
        /*001a*/ 	.short	(.L_660 - .L_659)
.L_659:
        /*001c*/ 	.word	0x00000000
        /*0020*/ 	.short	0x0005
        /*0022*/ 	.short	0x0020
        /*0024*/ 	.byte	0x00, 0xf0, 0x41, 0x00


	//----- nvinfo : EIATTR_KPARAM_INFO
	.align		4
.L_660:
        /*0028*/ 	.byte	0x04, 0x17
        /*002a*/ 	.short	(.L_662 - .L_661)
.L_661:
        /*002c*/ 	.word	0x00000000
        /*0030*/ 	.short	0x0004
        /*0032*/ 	.short	0x001c
        /*0034*/ 	.byte	0x00, 0xf0, 0x05, 0x00


	//----- nvinfo : EIATTR_KPARAM_INFO
	.align		4
.L_662:
        /*0038*/ 	.byte	0x04, 0x17
        /*003a*/ 	.short	(.L_664 - .L_663)
.L_663:
        /*003c*/ 	.word	0x00000000
        /*0040*/ 	.short	0x0003
        /*0042*/ 	.short	0x0018
        /*0044*/ 	.byte	0x00, 0xf0, 0x11, 0x00


	//----- nvinfo : EIATTR_KPARAM_INFO
	.align		4
.L_664:
        /*0048*/ 	.byte	0x04, 0x17
        /*004a*/ 	.short	(.L_666 - .L_665)
.L_665:
        /*004c*/ 	.word	0x00000000
        /*0050*/ 	.short	0x0002
        /*0052*/ 	.short	0x0010
        /*0054*/ 	.byte	0x00, 0xf0, 0x21, 0x00


	//----- nvinfo : EIATTR_KPARAM_INFO
	.align		4
.L_666:
        /*0058*/ 	.byte	0x04, 0x17
        /*005a*/ 	.short	(.L_668 - .L_667)
.L_667:
        /*005c*/ 	.word	0x00000000
        /*0060*/ 	.short	0x0001
        /*0062*/ 	.short	0x0008
        /*0064*/ 	.byte	0x00, 0xf0, 0x21, 0x00


	//----- nvinfo : EIATTR_KPARAM_INFO
	.align		4
.L_668:
        /*0068*/ 	.byte	0x04, 0x17
        /*006a*/ 	.short	(.L_670 - .L_669)
.L_669:
        /*006c*/ 	.word	0x00000000
        /*0070*/ 	.short	0x0000
        /*0072*/ 	.short	0x0000
        /*0074*/ 	.byte	0x00, 0xf0, 0x21, 0x00


	//----- nvinfo : EIATTR_SPARSE_MMA_MASK
	.align		4
.L_670:
        /*0078*/ 	.byte	0x03, 0x50
        /*007a*/ 	.short	0x0000


	//----- nvinfo : EIATTR_MAXREG_COUNT
	.align		4
        /*007c*/ 	.byte	0x03, 0x1b
        /*007e*/ 	.short	0x00a8


	//----- nvinfo : EIATTR_NUM_BARRIERS
	.align		4
        /*0080*/ 	.byte	0x02, 0x4c
        /*0082*/ 	.byte	0x01
	.zero		1


	//----- nvinfo : EIATTR_MERCURY_ISA_VERSION
	.align		4
        /*0084*/ 	.byte	0x03, 0x5f
        /*0086*/ 	.short	0x0101


	//----- nvinfo : EIATTR_UNUSED_LOAD_BYTE_OFFSET
	.align		4
        /*0088*/ 	.byte	0x04, 0x44
        /*008a*/ 	.short	(.L_672 - .L_671)


	//   ....[0]....
.L_671:
        /*008c*/ 	.word	0x00002a80
        /*0090*/ 	.word	0x00000fff


	//----- nvinfo : EIATTR_COOP_GROUP_MASK_REGIDS
	.align		4
.L_672:
        /*0094*/ 	.byte	0x04, 0x29
        /*0096*/ 	.short	(.L_674 - .L_673)


	//   ....[0]....
.L_673:
        /*0098*/ 	.word	0xffffffff


	//   ....[1]....
        /*009c*/ 	.word	0xffffffff


	//   ....[2]....
        /*00a0*/ 	.word	0xffffffff


	//   ....[3]....
        /*00a4*/ 	.word	0xffffffff


	//   ....[4]....
        /*00a8*/ 	.word	0xffffffff


	//   ....[5]....
        /*00ac*/ 	.word	0xffffffff


	//   ....[6]....
        /*00b0*/ 	.word	0xffffffff


	//   ....[7]....
        /*00b4*/ 	.word	0xffffffff


	//   ....[8]....
        /*00b8*/ 	.word	0xffffffff


	//   ....[9]....
        /*00bc*/ 	.word	0xffffffff


	//   ....[10]....
        /*00c0*/ 	.word	0xffffffff


	//   ....[11]....
        /*00c4*/ 	.word	0xffffffff


	//   ....[12]....
        /*00c8*/ 	.word	0xffffffff


	//   ....[13]....
        /*00cc*/ 	.word	0xffffffff


	//   ....[14]....
        /*00d0*/ 	.word	0xffffffff


	//   ....[15]....
        /*00d4*/ 	.word	0xffffffff


	//   ....[16]....
        /*00d8*/ 	.word	0xffffffff


	//   ....[17]....
        /*00dc*/ 	.word	0xffffffff


	//   ....[18]....
        /*00e0*/ 	.word	0xffffffff


	//   ....[19]....
        /*00e4*/ 	.word	0xffffffff


	//   ....[20]....
        /*00e8*/ 	.word	0xffffffff


	//   ....[21]....
        /*00ec*/ 	.word	0xffffffff


	//   ....[22]....
        /*00f0*/ 	.word	0xffffffff


	//   ....[23]....
        /*00f4*/ 	.word	0xffffffff


	//   ....[24]....
        /*00f8*/ 	.word	0xffffffff


	//   ....[25]....
        /*00fc*/ 	.word	0xffffffff


	//   ....[26]....
        /*0100*/ 	.word	0xffffffff


	//   ....[27]....
        /*0104*/ 	.word	0xffffffff


	//   ....[28]....
        /*0108*/ 	.word	0xffffffff


	//   ....[29]....
        /*010c*/ 	.word	0xffffffff


	//   ....[30]....
        /*0110*/ 	.word	0xffffffff


	//   ....[31]....
        /*0114*/ 	.word	0xffffffff


	//   ....[32]....
        /*0118*/ 	.word	0xffffffff


	//   ....[33]....
        /*011c*/ 	.word	0xffffffff


	//   ....[34]....
        /*0120*/ 	.word	0xffffffff


	//   ....[35]....
        /*0124*/ 	.word	0xffffffff


	//   ....[36]....
        /*0128*/ 	.word	0xffffffff


	//   ....[37]....
        /*012c*/ 	.word	0xffffffff


	//   ....[38]....
        /*0130*/ 	.word	0xffffffff


	//   ....[39]....
        /*0134*/ 	.word	0xffffffff


	//   ....[40]....
        /*0138*/ 	.word	0xffffffff


	//   ....[41]....
        /*013c*/ 	.word	0xffffffff


	//   ....[42]....
        /*0140*/ 	.word	0xffffffff


	//   ....[43]....
        /*0144*/ 	.word	0xffffffff


	//   ....[44]....
        /*0148*/ 	.word	0xffffffff


	//   ....[45]....
        /*014c*/ 	.word	0xffffffff


	//   ....[46]....
        /*0150*/ 	.word	0xffffffff


	//   ....[47]....
        /*0154*/ 	.word	0xffffffff


	//   ....[48]....
        /*0158*/ 	.word	0xffffffff


	//   ....[49]....
        /*015c*/ 	.word	0xffffffff


	//   ....[50]....
        /*0160*/ 	.word	0xffffffff


	//   ....[51]....
        /*0164*/ 	.word	0xffffffff


	//   ....[52]....
        /*0168*/ 	.word	0xffffffff


	//   ....[53]....
        /*016c*/ 	.word	0xffffffff


	//   ....[54]....
        /*0170*/ 	.word	0xffffffff


	//   ....[55]....
        /*0174*/ 	.word	0xffffffff


	//   ....[56]....
        /*0178*/ 	.word	0xffffffff


	//   ....[57]....
        /*017c*/ 	.word	0xffffffff


	//   ....[58]....
        /*0180*/ 	.word	0xffffffff


	//   ....[59]....
        /*0184*/ 	.word	0xffffffff


	//   ....[60]....
        /*0188*/ 	.word	0x05000015


	//   ....[61]....
        /*018c*/ 	.word	0x05000015


	//   ....[62]....
        /*0190*/ 	.word	0x05000015


	//   ....[63]....
        /*0194*/ 	.word	0x05000015


	//   ....[64]....
        /*0198*/ 	.word	0x05000015


	//   ....[65]....
        /*019c*/ 	.word	0x05000015


	//   ....[66]....
        /*01a0*/ 	.word	0x05000015


	//   ....[67]....
        /*01a4*/ 	.word	0x05000015


	//   ....[68]....
        /*01a8*/ 	.word	0x05000015


	//   ....[69]....
        /*01ac*/ 	.word	0x05000015


	//   ....[70]....
        /*01b0*/ 	.word	0x05000015


	//   ....[71]....
        /*01b4*/ 	.word	0x05000015


	//   ....[72]....
        /*01b8*/ 	.word	0x05000015


	//   ....[73]....
        /*01bc*/ 	.word	0x05000015


	//   ....[74]....
        /*01c0*/ 	.word	0x05000015


	//   ....[75]....
        /*01c4*/ 	.word	0x05000015


	//   ....[76]....
        /*01c8*/ 	.word	0x05000015


	//   ....[77]....
        /*01cc*/ 	.word	0x05000015


	//   ....[78]....
        /*01d0*/ 	.word	0x05000015


	//   ....[79]....
        /*01d4*/ 	.word	0x05000015


	//   ....[80]....
        /*01d8*/ 	.word	0x05000015


	//   ....[81]....
        /*01dc*/ 	.word	0x05000015


	//   ....[82]....
        /*01e0*/ 	.word	0x05000015


	//   ....[83]....
        /*01e4*/ 	.word	0x05000015


	//   ....[84]....
        /*01e8*/ 	.word	0x05000015


	//   ....[85]....
        /*01ec*/ 	.word	0x05000015


	//   ....[86]....
        /*01f0*/ 	.word	0x05000015


	//   ....[87]....
        /*01f4*/ 	.word	0x05000015


	//   ....[88]....
        /*01f8*/ 	.word	0x05000015


	//   ....[89]....
        /*01fc*/ 	.word	0x05000015


	//   ....[90]....
        /*0200*/ 	.word	0x05000015


	//   ....[91]....
        /*0204*/ 	.word	0x05000015


	//   ....[92]....
        /*0208*/ 	.word	0x05000015


	//   ....[93]....
        /*020c*/ 	.word	0x05000015


	//   ....[94]....
        /*0210*/ 	.word	0x05000015


	//   ....[95]....
        /*0214*/ 	.word	0x05000015


	//----- nvinfo : EIATTR_COOP_GROUP_INSTR_OFFSETS
	.align		4
.L_674:
        /*0218*/ 	.byte	0x04, 0x28
        /*021a*/ 	.short	(.L_676 - .L_675)


	//   ....[0]....
.L_675:
        /*021c*/ 	.word	0x00000510


	//   ....[1]....
        /*0220*/ 	.word	0x000006d0


	//   ....[2]....
        /*0224*/ 	.word	0x000006f0


	//   ....[3]....
        /*0228*/ 	.word	0x00000710


	//   ....[4]....
        /*022c*/ 	.word	0x00000730


	//   ....[5]....
        /*0230*/ 	.word	0x00000750


	//   ....[6]....
        /*0234*/ 	.word	0x00000b40


	//   ....[7]....
        /*0238*/ 	.word	0x00000b60


	//   ....[8]....
        /*023c*/ 	.word	0x00000b80


	//   ....[9]....
        /*0240*/ 	.word	0x00000ba0


	//   ....[10]....
        /*0244*/ 	.word	0x00000bc0


	//   ....[11]....
        /*0248*/ 	.word	0x00000f70


	//   ....[12]....
        /*024c*/ 	.word	0x00001140


	//   ....[13]....
        /*0250*/ 	.word	0x000011a0


	//   ....[14]....
        /*0254*/ 	.word	0x00001240


	//   ....[15]....
        /*0258*/ 	.word	0x000012b0


	//   ....[16]....
        /*025c*/ 	.word	0x00001300


	//   ....[17]....
        /*0260*/ 	.word	0x00001340


	//   ....[18]....
        /*0264*/ 	.word	0x00001380


	//   ....[19]....
        /*0268*/ 	.word	0x00001390


	//   ....[20]....
        /*026c*/ 	.word	0x00001470


	//   ....[21]....
        /*0270*/ 	.word	0x00001640


	//   ....[22]....
        /*0274*/ 	.word	0x00001690


	//   ....[23]....
        /*0278*/ 	.word	0x000016f0


	//   ....[24]....
        /*027c*/ 	.word	0x00001750


	//   ....[25]....
        /*0280*/ 	.word	0x00001790


	//   ....[26]....
        /*0284*/ 	.word	0x000017d0


	//   ....[27]....
        /*0288*/ 	.word	0x00001810


	//   ....[28]....
        /*028c*/ 	.word	0x00001820


	//   ....[29]....
        /*0290*/ 	.word	0x00001cd0


	//   ....[30]....
        /*0294*/ 	.word	0x000027b0


	//   ....[31]....
        /*0298*/ 	.word	0x00002970


	//   ....[32]....
        /*029c*/ 	.word	0x00002990


	//   ....[33]....
        /*02a0*/ 	.word	0x000029b0


	//   ....[34]....
        /*02a4*/ 	.word	0x000029d0


	//   ....[35]....
        /*02a8*/ 	.word	0x000029f0


	//   ....[36]....
        /*02ac*/ 	.word	0x00002d70


	//   ....[37]....
        /*02b0*/ 	.word	0x00002d90


	//   ....[38]....
        /*02b4*/ 	.word	0x00002db0


	//   ....[39]....
        /*02b8*/ 	.word	0x00002dd0


	//   ....[40]....
        /*02bc*/ 	.word	0x00002df0


	//   ....[41]....
        /*02c0*/ 	.word	0x000031a0


	//   ....[42]....
        /*02c4*/ 	.word	0x00003370


	//   ....[43]....
        /*02c8*/ 	.word	0x000033d0


	//   ....[44]....
        /*02cc*/ 	.word	0x00003440


	//   ....[45]....
        /*02d0*/ 	.word	0x000034b0


	//   ....[46]....
        /*02d4*/ 	.word	0x00003500


	//   ....[47]....
        /*02d8*/ 	.word	0x00003550


	//   ....[48]....
        /*02dc*/ 	.word	0x000035b0


	//   ....[49]....
        /*02e0*/ 	.word	0x000035c0


	//   ....[50]....
        /*02e4*/ 	.word	0x00003680


	//   ....[51]....
        /*02e8*/ 	.word	0x00003850


	//   ....[52]....
        /*02ec*/ 	.word	0x000038a0


	//   ....[53]....
        /*02f0*/ 	.word	0x00003910


	//   ....[54]....
        /*02f4*/ 	.word	0x00003970


	//   ....[55]....
        /*02f8*/ 	.word	0x000039c0


	//   ....[56]....
        /*02fc*/ 	.word	0x00003a20


	//   ....[57]....
        /*0300*/ 	.word	0x00003a60


	//   ....[58]....
        /*0304*/ 	.word	0x00003a70


	//   ....[59]....
        /*0308*/ 	.word	0x00003ee0


	//   ....[60]....
        /*030c*/ 	.word	0x00004560


	//   ....[61]....
        /*0310*/ 	.word	0x000045e0


	//   ....[62]....
        /*0314*/ 	.word	0x00004670


	//   ....[63]....
        /*0318*/ 	.word	0x00004760


	//   ....[64]....
        /*031c*/ 	.word	0x00004800


	//   ....[65]....
        /*0320*/ 	.word	0x00004880


	//   ....[66]....
        /*0324*/ 	.word	0x00004910


	//   ....[67]....
        /*0328*/ 	.word	0x00004990


	//   ....[68]....
        /*032c*/ 	.word	0x000049c0


	//   ....[69]....
        /*0330*/ 	.word	0x00004a70


	//   ....[70]....
        /*0334*/ 	.word	0x00004af0


	//   ....[71]....
        /*0338*/ 	.word	0x00004b70


	//   ....[72]....
        /*033c*/ 	.word	0x00004c30


	//   ....[73]....
        /*0340*/ 	.word	0x00004cc0


	//   ....[74]....
        /*0344*/ 	.word	0x00004d40


	//   ....[75]....
        /*0348*/ 	.word	0x00004dc0


	//   ....[76]....
        /*034c*/ 	.word	0x00004e40


	//   ....[77]....
        /*0350*/ 	.word	0x00004ea0


	//   ....[78]....
        /*0354*/ 	.word	0x00004f10


	//   ....[79]....
        /*0358*/ 	.word	0x00004f90


	//   ....[80]....
        /*035c*/ 	.word	0x00005020


	//   ....[81]....
        /*0360*/ 	.word	0x000050d0


	//   ....[82]....
        /*0364*/ 	.word	0x00005180


	//   ....[83]....
        /*0368*/ 	.word	0x00005210


	//   ....[84]....
        /*036c*/ 	.word	0x000052a0


	//   ....[85]....
        /*0370*/ 	.word	0x00005340


	//   ....[86]....
        /*0374*/ 	.word	0x00005370


	//   ....[87]....
        /*0378*/ 	.word	0x00005420


	//   ....[88]....
        /*037c*/ 	.word	0x000054a0


	//   ....[89]....
        /*0380*/ 	.word	0x00005520


	//   ....[90]....
        /*0384*/ 	.word	0x000055e0


	//   ....[91]....
        /*0388*/ 	.word	0x00005690


	//   ....[92]....
        /*038c*/ 	.word	0x00005720


	//   ....[93]....
        /*0390*/ 	.word	0x000057a0


	//   ....[94]....
        /*0394*/ 	.word	0x00005830


	//   ....[95]....
        /*0398*/ 	.word	0x00005890


	//----- nvinfo : EIATTR_VRC_CTA_INIT_COUNT
	.align		4
.L_676:
        /*039c*/ 	.byte	0x02, 0x4a
	.zero		1
	.zero		1


	//----- nvinfo : EIATTR_EXIT_INSTR_OFFSETS
	.align		4
        /*03a0*/ 	.byte	0x04, 0x1c
        /*03a2*/ 	.short	(.L_678 - .L_677)


	//   ....[0]....
.L_677:
        /*03a4*/ 	.word	0x00001fa0


	//   ....[1]....
        /*03a8*/ 	.word	0x00001fc0


	//   ....[2]....
        /*03ac*/ 	.word	0x000044f0


	//   ....[3]....
        /*03b0*/ 	.word	0x00004510


	//----- nvinfo : EIATTR_MAX_THREADS
	.align		4
.L_678:
        /*03b4*/ 	.byte	0x04, 0x05
        /*03b6*/ 	.short	(.L_680 - .L_679)
.L_679:
        /*03b8*/ 	.word	0x00000180
        /*03bc*/ 	.word	0x00000001
        /*03c0*/ 	.word	0x00000001


	//----- nvinfo : EIATTR_CRS_STACK_SIZE
	.align		4
.L_680:
        /*03c4*/ 	.byte	0x04, 0x1e
        /*03c6*/ 	.short	(.L_682 - .L_681)
.L_681:
        /*03c8*/ 	.word	0x00000000


	//----- nvinfo : EIATTR_CBANK_PARAM_SIZE
	.align		4
.L_682:
        /*03cc*/ 	.byte	0x03, 0x19
        /*03ce*/ 	.short	0x0034


	//----- nvinfo : EIATTR_PARAM_CBANK
	.align		4
        /*03d0*/ 	.byte	0x04, 0x0a
        /*03d2*/ 	.short	(.L_684 - .L_683)
	.align		4
.L_683:
        /*03d4*/ 	.word	index@(.nv.constant0._ZN3cub18CUB_300001_SM_10006detail4scan16DeviceScanKernelINS2_10policy_hubIiiijN4cuda3std3__44plusIvEEE10Policy1000EN6thrust24THRUST_300001_SM_1000_NS6detail15normal_iteratorINSD_10device_ptrIiEEEESI_NS0_13ScanTileStateIiLb1EEES9_NS1_10InputValueIiPiEEjiLb0EiEEvT0_T1_T2_iT3_T4_T5_)
        /*03d8*/ 	.short	0x0380
        /*03da*/ 	.short	0x0034


	//----- nvinfo : EIATTR_SW_WAR
	.align		4
.L_684:
        /*03dc*/ 	.byte	0x04, 0x36
        /*03de*/ 	.short	(.L_686 - .L_685)
.L_685:
        /*03e0*/ 	.word	0x00000008
.L_686:


//--------------------- .nv.info._ZN3cub18CUB_300001_SM_10006detail4scan20DeviceScanInitKernelINS0_13ScanTileStateIiLb1EEEEEvT_i --------------------------
	.section	.nv.info._ZN3cub18CUB_300001_SM_10006detail4scan20DeviceScanInitKernelINS0_13ScanTileStateIiLb1EEEEEvT_i,"",@"SHT_CUDA_INFO"
	.sectionflags	@""
	.align	4


	//----- nvinfo : EIATTR_CUDA_API_VERSION
	.align		4
        /*0000*/ 	.byte	0x04, 0x37
        /*0002*/ 	.short	(.L_688 - .L_687)
.L_687:
        /*0004*/ 	.word	0x00000082


	//----- nvinfo : EIATTR_KPARAM_INFO
	.align		4
.L_688:
        /*0008*/ 	.byte	0x04, 0x17
        /*000a*/ 	.short	(.L_690 - .L_689)
.L_689:
        /*000c*/ 	.word	0x00000000
        /*0010*/ 	.short	0x0001
        /*0012*/ 	.short	0x0008
        /*0014*/ 	.byte	0x00, 0xf0, 0x11, 0x00


	//----- nvinfo : EIATTR_KPARAM_INFO
	.align		4
.L_690:
        /*0018*/ 	.byte	0x04, 0x17
        /*001a*/ 	.short	(.L_692 - .L_691)
.L_691:
        /*001c*/ 	.word	0x00000000
        /*0020*/ 	.short	0x0000
        /*0022*/ 	.short	0x0000
        /*0024*/ 	.byte	0x00, 0xf0, 0x21, 0x00


	//----- nvinfo : EIATTR_SPARSE_MMA_MASK
	.align		4
.L_692:
        /*0028*/ 	.byte	0x03, 0x50
        /*002a*/ 	.short	0x0000


	//----- nvinfo : EIATTR_MAXREG_COUNT
	.align		4
        /*002c*/ 	.byte	0x03, 0x1b
        /*002e*/ 	.short	0x00ff


	//----- nvinfo : EIATTR_MERCURY_ISA_VERSION
	.align		4
        /*0030*/ 	.byte	0x03, 0x5f
        /*0032*/ 	.short	0x0101


	//----- nvinfo : EIATTR_VRC_CTA_INIT_COUNT
	.align		4
        /*0034*/ 	.byte	0x02, 0x4a
	.zero		1
	.zero		1


	//----- nvinfo : EIATTR_EXIT_INSTR_OFFSETS
	.align		4
        /*0038*/ 	.byte	0x04, 0x1c
        /*003a*/ 	.short	(.L_694 - .L_693)


	//   ....[0]....
.L_693:
        /*003c*/ 	.word	0x000000f0


	//   ....[1]....
        /*0040*/ 	.word	0x00000130


	//----- nvinfo : EIATTR_CBANK_PARAM_SIZE
	.align		4
.L_694:
        /*0044*/ 	.byte	0x03, 0x19
        /*0046*/ 	.short	0x000c


	//----- nvinfo : EIATTR_PARAM_CBANK
	.align		4
        /*0048*/ 	.byte	0x04, 0x0a
        /*004a*/ 	.short	(.L_696 - .L_695)
	.align		4
.L_695:
        /*004c*/ 	.word	index@(.nv.constant0._ZN3cub18CUB_300001_SM_10006detail4scan20DeviceScanInitKernelINS0_13ScanTileStateIiLb1EEEEEvT_i)
        /*0050*/ 	.short	0x0380
        /*0052*/ 	.short	0x000c


	//----- nvinfo : EIATTR_SW_WAR
	.align		4
.L_696:
        /*0054*/ 	.byte	0x04, 0x36
        /*0056*/ 	.short	(.L_698 - .L_697)
.L_697:
        /*0058*/ 	.word	0x00000008
.L_698:


//--------------------- .nv.info._ZN3cub18CUB_300001_SM_10006detail6reduce28DeviceReduceSingleTileKernelINS2_10policy_hubIlyN4cuda3std3__44plusIlEEE10Policy1000EPlSC_iS9_llNS7_10__identityEEEvT0_T1_T2_T3_T4_T6_ --------------------------
	.section	.nv.info._ZN3cub18CUB_300001_SM_10006detail6reduce28DeviceReduceSingleTileKernelINS2_10policy_hubIlyN4cuda3std3__44plusIlEEE10Policy1000EPlSC_iS9_llNS7_10__identityEEEvT0_T1_T2_T3_T4_T6_,"",@"SHT_CUDA_INFO"
	.sectionflags	@""
	.align	4


	//----- nvinfo : EIATTR_CUDA_API_VERSION
	.align		4
        /*0000*/ 	.byte	0x04, 0x37
        /*0002*/ 	.short	(.L_700 - .L_699)
.L_699:
        /*0004*/ 	.word	0x00000082


	//----- nvinfo : EIATTR_KPARAM_INFO
	.align		4
.L_700:
        /*0008*/ 	.byte	0x04, 0x17
        /*000a*/ 	.short	(.L_702 - .L_701)
.L_701:
        /*000c*/ 	.word	0x00000000
        /*0010*/ 	.short	0x0005
        /*0012*/ 	.short	0x0020
        /*0014*/ 	.byte	0x00, 0xf0, 0x05, 0x00


	//----- nvinfo : EIATTR_KPARAM_INFO
	.align		4
.L_702:
        /*0018*/ 	.byte	0x04, 0x17
        /*001a*/ 	.short	(.L_704 - .L_703)
.L_703:
        /*001c*/ 	.word	0x00000000
        /*0020*/ 	.short	0x0004
        /*0022*/ 	.short	0x0018
        /*0024*/ 	.byte	0x00, 0xf0, 0x21, 0x00


	//----- nvinfo : EIATTR_KPARAM_INFO
	.align		4
.L_704:
        /*0028*/ 	.byte	0x04, 0x17
        /*002a*/ 	.short	(.L_706 - .L_705)
.L_705:
        /*002c*/ 	.word	0x00000000
        /*0030*/ 	.short	0x0003
        /*0032*/ 	.short	0x0014
        /*0034*/ 	.byte	0x00, 0xf0, 0x05, 0x00


	//----- nvinfo : EIATTR_KPARAM_INFO
	.align		4
.L_706:
        /*0038*/ 	.byte	0x04, 0x17
        /*003a*/ 	.short	(.L_708 - .L_707)
.L_707:
        /*003c*/ 	.word	0x00000000
        /*0040*/ 	.short	0x0002
        /*0042*/ 	.short	0x0010
        /*0044*/ 	.byte	0x00, 0xf0, 0x11, 0x00


	//----- nvinfo : EIATTR_KPARAM_INFO
	.align		4
.L_708:
        /*0048*/ 	.byte	0x04, 0x17
        /*004a*/ 	.short	(.L_710 - .L_709)
.L_709:
        /*004c*/ 	.word	0x00000000
        /*0050*/ 	.short	0x0001
        /*0052*/ 	.short	0x0008
        /*0054*/ 	.byte	0x00, 0xf5, 0x21, 0x00


	//----- nvinfo : EIATTR_KPARAM_INFO
	.align		4
.L_710:
        /*0058*/ 	.byte	0x04, 0x17
        /*005a*/ 	.short	(.L_712 - .L_711)
.L_711:
        /*005c*/ 	.word	0x00000000
        /*0060*/ 	.short	0x0000
        /*0062*/ 	.short	0x0000
        /*0064*/ 	.byte	0x00, 0xf5, 0x21, 0x00


	//----- nvinfo : EIATTR_SPARSE_MMA_MASK
	.align		4
.L_712:
        /*0068*/ 	.byte	0x03, 0x50
        /*006a*/ 	.short	0x0000


	//----- nvinfo : EIATTR_MAXREG_COUNT
	.align		4
        /*006c*/ 	.byte	0x03, 0x1b
        /*006e*/ 	.short	0x0080


	//----- nvinfo : EIATTR_NUM_BARRIERS
	.align		4
        /*0070*/ 	.byte	0x02, 0x4c
        /*0072*/ 	.byte	0x01
	.zero		1


	//----- nvinfo : EIATTR_MERCURY_ISA_VERSION
	.align		4
        /*0074*/ 	.byte	0x03, 0x5f
        /*0076*/ 	.short	0x0101


	//----- nvinfo : EIATTR_COOP_GROUP_MASK_REGIDS
	.align		4
        /*0078*/ 	.byte	0x04, 0x29
        /*007a*/ 	.short	(.L_714 - .L_713)


	//   ....[0]....
.L_713:
        /*007c*/ 	.word	0xffffffff


	//   ....[1]....
        /*0080*/ 	.word	0xffffffff


	//   ....[2]....
        /*0084*/ 	.word	0xffffffff


	//   ....[3]....
        /*0088*/ 	.word	0xffffffff


	//   ....[4]....
        /*008c*/ 	.word	0xffffffff


	//   ....[5]....
        /*0090*/ 	.word	0xffffffff


	//   ....[6]....
        /*0094*/ 	.word	0xffffffff


	//   ....[7]....
        /*0098*/ 	.word	0xffffffff


	//   ....[8]....
        /*009c*/ 	.word	0xffffffff


	//   ....[9]....
        /*00a0*/ 	.word	0xffffffff


	//   ....[10]....
        /*00a4*/ 	.word	0xffffffff


	//   ....[11]....
        /*00a8*/ 	.word	0xffffffff


	//   ....[12]....
        /*00ac*/ 	.word	0xffffffff


	//   ....[13]....
        /*00b0*/ 	.word	0xffffffff


	//   ....[14]....
        /*00b4*/ 	.word	0xffffffff


	//   ....[15]....
        /*00b8*/ 	.word	0xffffffff


	//   ....[16]....
        /*00bc*/ 	.word	0xffffffff


	//   ....[17]....
        /*00c0*/ 	.word	0xffffffff


	//   ....[18]....
        /*00c4*/ 	.word	0xffffffff


	//   ....[19]....
        /*00c8*/ 	.word	0xffffffff


	//   ....[20]....
        /*00cc*/ 	.word	0xffffffff


	//   ....[21]....
        /*00d0*/ 	.word	0xffffffff


	//   ....[22]....
        /*00d4*/ 	.word	0xffffffff


	//   ....[23]....
        /*00d8*/ 	.word	0xffffffff


	//   ....[24]....
        /*00dc*/ 	.word	0xffffffff


	//   ....[25]....
        /*00e0*/ 	.word	0xffffffff


	//   ....[26]....
        /*00e4*/ 	.word	0xffffffff


	//   ....[27]....
        /*00e8*/ 	.word	0xffffffff


	//   ....[28]....
        /*00ec*/ 	.word	0xffffffff


	//   ....[29]....
        /*00f0*/ 	.word	0xffffffff


	//----- nvinfo : EIATTR_COOP_GROUP_INSTR_OFFSETS
	.align		4
.L_714:
        /*00f4*/ 	.byte	0x04, 0x28
        /*00f6*/ 	.short	(.L_716 - .L_715)


	//   ....[0]....
.L_715:
        /*00f8*/ 	.word	0x00000970


	//   ....[1]....
        /*00fc*/ 	.word	0x00000980


	//   ....[2]....
        /*0100*/ 	.word	0x000009e0


	//   ....[3]....
        /*0104*/ 	.word	0x00000a00


	//   ....[4]....
        /*0108*/ 	.word	0x00000a50


	//   ....[5]....
        /*010c*/ 	.word	0x00000a70


	//   ....[6]....
        /*0110*/ 	.word	0x00000ab0


	//   ....[7]....
        /*0114*/ 	.word	0x00000af0


	//   ....[8]....
        /*0118*/ 	.word	0x00000b40


	//   ....[9]....
        /*011c*/ 	.word	0x00000b80


	//   ....[10]....
        /*0120*/ 	.word	0x00000e80


	//   ....[11]....
        /*0124*/ 	.word	0x00000e90


	//   ....[12]....
        /*0128*/ 	.word	0x00000f10


	//   ....[13]....
        /*012c*/ 	.word	0x00000f30


	//   ....[14]....
        /*0130*/ 	.word	0x00000f70


	//   ....[15]....
        /*0134*/ 	.word	0x00000fb0


	//   ....[16]....
        /*0138*/ 	.word	0x00001010


	//   ....[17]....
        /*013c*/ 	.word	0x00001040


	//   ....[18]....
        /*0140*/ 	.word	0x00001080


	//   ....[19]....
        /*0144*/ 	.word	0x000010c0


	//   ....[20]....
        /*0148*/ 	.word	0x000021b0


	//   ....[21]....
        /*014c*/ 	.word	0x000021c0


	//   ....[22]....
        /*0150*/ 	.word	0x00002240


	//   ....[23]....
        /*0154*/ 	.word	0x00002250


	//   ....[24]....
        /*0158*/ 	.word	0x000022b0


	//   ....[25]....
        /*015c*/ 	.word	0x000022d0


	//   ....[26]....
        /*0160*/ 	.word	0x00002310


	//   ....[27]....
        /*0164*/ 	.word	0x00002340


	//   ....[28]....
        /*0168*/ 	.word	0x00002380


	//   ....[29]....
        /*016c*/ 	.word	0x000023e0


	//----- nvinfo : EIATTR_VRC_CTA_INIT_COUNT
	.align		4
.L_716:
        /*0170*/ 	.byte	0x02, 0x4a
	.zero		1
	.zero		1


	//----- nvinfo : EIATTR_EXIT_INSTR_OFFSETS
	.align		4
        /*0174*/ 	.byte	0x04, 0x1c
        /*0176*/ 	.short	(.L_718 - .L_717)


	//   ....[0]....
.L_717:
        /*0178*/ 	.word	0x00000080


	//   ....[1]....
        /*017c*/ 	.word	0x000000c0


	//   ....[2]....
        /*0180*/ 	.word	0x00002650


	//   ....[3]....
        /*0184*/ 	.word	0x000026b0


	//----- nvinfo : EIATTR_MAX_THREADS
	.align		4
.L_718:
        /*0188*/ 	.byte	0x04, 0x05
        /*018a*/ 	.short	(.L_720 - .L_719)
.L_719:
        /*018c*/ 	.word	0x00000200
        /*0190*/ 	.word	0x00000001
        /*0194*/ 	.word	0x00000001


	//----- nvinfo : EIATTR_CRS_STACK_SIZE
	.align		4
.L_720:
        /*0198*/ 	.byte	0x04, 0x1e
        /*019a*/ 	.short	(.L_722 - .L_721)
.L_721:
        /*019c*/ 	.word	0x00000000


	//----- nvinfo : EIATTR_CBANK_PARAM_SIZE
	.align		4
.L_722:
        /*01a0*/ 	.byte	0x03, 0x19
        /*01a2*/ 	.short	0x0021


	//----- nvinfo : EIATTR_PARAM_CBANK
	.align		4
        /*01a4*/ 	.byte	0x04, 0x0a
        /*01a6*/ 	.short	(.L_724 - .L_723)
	.align		4
.L_723:
        /*01a8*/ 	.word	index@(.nv.constant0._ZN3cub18CUB_300001_SM_10006detail6reduce28DeviceReduceSingleTileKernelINS2_10policy_hubIlyN4cuda3std3__44plusIlEEE10Policy1000EPlSC_iS9_llNS7_10__identityEEEvT0_T1_T2_T3_T4_T6_)
        /*01ac*/ 	.short	0x0380
        /*01ae*/ 	.short	0x0021


	//----- nvinfo : EIATTR_SW_WAR
	.align		4
.L_724:
        /*01b0*/ 	.byte	0x04, 0x36
        /*01b2*/ 	.short	(.L_726 - .L_725)
.L_725:
        /*01b4*/ 	.word	0x00000008
.L_726:


//--------------------- .nv.info._ZN3cub18CUB_300001_SM_10006detail6reduce18DeviceReduceKernelINS2_10policy_hubIlyN4cuda3std3__44plusIlEEE10Policy1000EN6thrust24THRUST_300001_SM_1000_NS18transform_iteratorINSD_6detail14equal_to_valueIiEENSF_15normal_iteratorINSD_10device_ptrIiEEEEllEEyS9_lNS7_10__identityEEEvT0_PT3_T1_NS0_13GridEvenShareISR_EET2_T4_ --------------------------
	.section	.nv.info._ZN3cub18CUB_300001_SM_10006detail6reduce18DeviceReduceKernelINS2_10policy_hubIlyN4cuda3std3__44plusIlEEE10Policy1000EN6thrust24THRUST_300001_SM_1000_NS18transform_iteratorINSD_6detail14equal_to_valueIiEENSF_15normal_iteratorINSD_10device_ptrIiEEEEllEEyS9_lNS7_10__identityEEEvT0_PT3_T1_NS0_13GridEvenShareISR_EET2_T4_,"",@"SHT_CUDA_INFO"
	.sectionflags	@""
	.align	4


	//----- nvinfo : EIATTR_CUDA_API_VERSION
	.align		4
        /*0000*/ 	.byte	0x04, 0x37
        /*0002*/ 	.short	(.L_728 - .L_727)
.L_727:
        /*0004*/ 	.word	0x00000082


	//----- nvinfo : EIATTR_KPARAM_INFO
	.align		4
.L_728:
        /*0008*/ 	.byte	0x04, 0x17
        /*000a*/ 	.short	(.L_730 - .L_729)
.L_729:
        /*000c*/ 	.word	0x00000000
        /*0010*/ 	.short	0x0005
        /*0012*/ 	.short	0x0069
        /*0014*/ 	.byte	0x00, 0xf0, 0x05, 0x00


	//----- nvinfo : EIATTR_KPARAM_INFO
	.align		4
.L_730:
        /*0018*/ 	.byte	0x04, 0x17
        /*001a*/ 	.short	(.L_732 - .L_731)
.L_731:
        /*001c*/ 	.word	0x00000000
        /*0020*/ 	.short	0x0004
        /*0022*/ 	.short	0x0068
        /*0024*/ 	.byte	0x00, 0xf0, 0x05, 0x00


	//----- nvinfo : EIATTR_KPARAM_INFO
	.align		4
.L_732:
        /*0028*/ 	.byte	0x04, 0x17
        /*002a*/ 	.short	(.L_734 - .L_733)
.L_733:
        /*002c*/ 	.word	0x00000000
        /*0030*/ 	.short	0x0003
        /*0032*/ 	.short	0x0020
        /*0034*/ 	.byte	0x00, 0xf0, 0x21, 0x01


	//----- nvinfo : EIATTR_KPARAM_INFO
	.align		4
.L_734:
        /*0038*/ 	.byte	0x04, 0x17
        /*003a*/ 	.short	(.L_736 - .L_735)
.L_735:
        /*003c*/ 	.word	0x00000000
        /*0040*/ 	.short	0x0002
        /*0042*/ 	.short	0x0018
        /*0044*/ 	.byte	0x00, 0xf0, 0x21, 0x00


	//----- nvinfo : EIATTR_KPARAM_INFO
	.align		4
.L_736:
        /*0048*/ 	.byte	0x04, 0x17
        /*004a*/ 	.short	(.L_738 - .L_737)
.L_737:
        /*004c*/ 	.word	0x00000000
        /*0050*/ 	.short	0x0001
        /*0052*/ 	.short	0x0010
        /*0054*/ 	.byte	0x00, 0xf5, 0x21, 0x00


	//----- nvinfo : EIATTR_KPARAM_INFO
	.align		4
.L_738:
        /*0058*/ 	.byte	0x04, 0x17
        /*005a*/ 	.short	(.L_740 - .L_739)
.L_739:
        /*005c*/ 	.word	0x00000000
        /*0060*/ 	.short	0x0000
        /*0062*/ 	.short	0x0000
        /*0064*/ 	.byte	0x00, 0xf0, 0x41, 0x00


	//----- nvinfo : EIATTR_SPARSE_MMA_MASK
	.align		4
.L_740:
        /*0068*/ 	.byte	0x03, 0x50
        /*006a*/ 	.short	0x0000


	//----- nvinfo : EIATTR_MAXREG_COUNT
	.align		4
        /*006c*/ 	.byte	0x03, 0x1b
        /*006e*/ 	.short	0x0080


	//----- nvinfo : EIATTR_NUM_BARRIERS
	.align		4
        /*0070*/ 	.byte	0x02, 0x4c
        /*0072*/ 	.byte	0x01
	.zero		1


	//----- nvinfo : EIATTR_MERCURY_ISA_VERSION
	.align		4
        /*0074*/ 	.byte	0x03, 0x5f
        /*0076*/ 	.short	0x0101


	//----- nvinfo : EIATTR_COOP_GROUP_MASK_REGIDS
	.align		4
        /*0078*/ 	.byte	0x04, 0x29
        /*007a*/ 	.short	(.L_742 - .L_741)


	//   ....[0]....
.L_741:
        /*007c*/ 	.word	0xffffffff


	//   ....[1]....
        /*0080*/ 	.word	0xffffffff


	//   ....[2]....
        /*0084*/ 	.word	0xffffffff


	//   ....[3]....
        /*0088*/ 	.word	0xffffffff


	//   ....[4]....
        /*008c*/ 	.word	0xffffffff


	//   ....[5]....
        /*0090*/ 	.word	0xffffffff


	//   ....[6]....
        /*0094*/ 	.word	0xffffffff


	//   ....[7]....
        /*0098*/ 	.word	0xffffffff


	//   ....[8]....
        /*009c*/ 	.word	0xffffffff


	//   ....[9]....
        /*00a0*/ 	.word	0xffffffff


	//   ....[10]....
        /*00a4*/ 	.word	0xffffffff


	//   ....[11]....
        /*00a8*/ 	.word	0xffffffff


	//   ....[12]....
        /*00ac*/ 	.word	0xffffffff


	//   ....[13]....
        /*00b0*/ 	.word	0xffffffff


	//   ....[14]....
        /*00b4*/ 	.word	0xffffffff


	//   ....[15]....
        /*00b8*/ 	.word	0xffffffff


	//   ....[16]....
        /*00bc*/ 	.word	0xffffffff


	//   ....[17]....
        /*00c0*/ 	.word	0xffffffff


	//   ....[18]....
        /*00c4*/ 	.word	0xffffffff


	//   ....[19]....
        /*00c8*/ 	.word	0xffffffff


	//   ....[20]....
        /*00cc*/ 	.word	0xffffffff


	//   ....[21]....
        /*00d0*/ 	.word	0xffffffff


	//   ....[22]....
        /*00d4*/ 	.word	0xffffffff


	//   ....[23]....
        /*00d8*/ 	.word	0xffffffff


	//   ....[24]....
        /*00dc*/ 	.word	0xffffffff


	//   ....[25]....
        /*00e0*/ 	.word	0xffffffff


	//   ....[26]....
        /*00e4*/ 	.word	0xffffffff


	//   ....[27]....
        /*00e8*/ 	.word	0xffffffff


	//   ....[28]....
        /*00ec*/ 	.word	0xffffffff


	//   ....[29]....
        /*00f0*/ 	.word	0xffffffff


	//----- nvinfo : EIATTR_COOP_GROUP_INSTR_OFFSETS
	.align		4
.L_742:
        /*00f4*/ 	.byte	0x04, 0x28
        /*00f6*/ 	.short	(.L_744 - .L_743)


	//   ....[0]....
.L_743:
        /*00f8*/ 	.word	0x00000de0


	//   ....[1]....
        /*00fc*/ 	.word	0x00000df0


	//   ....[2]....
        /*0100*/ 	.word	0x00000e50


	//   ....[3]....
        /*0104*/ 	.word	0x00000e70


	//   ....[4]....
        /*0108*/ 	.word	0x00000ec0


	//   ....[5]....
        /*010c*/ 	.word	0x00000ee0


	//   ....[6]....
        /*0110*/ 	.word	0x00000f20


	//   ....[7]....
        /*0114*/ 	.word	0x00000f60


	//   ....[8]....
        /*0118*/ 	.word	0x00000fd0


	//   ....[9]....
        /*011c*/ 	.word	0x00001000


	//   ....[10]....
        /*0120*/ 	.word	0x00001300


	//   ....[11]....
        /*0124*/ 	.word	0x00001310


	//   ....[12]....
        /*0128*/ 	.word	0x00001390


	//   ....[13]....
        /*012c*/ 	.word	0x000013b0


	//   ....[14]....
        /*0130*/ 	.word	0x00001400


	//   ....[15]....
        /*0134*/ 	.word	0x00001460


	//   ....[16]....
        /*0138*/ 	.word	0x000014a0


	//   ....[17]....
        /*013c*/ 	.word	0x000014d0


	//   ....[18]....
        /*0140*/ 	.word	0x00001520


	//   ....[19]....
        /*0144*/ 	.word	0x00001580


	//   ....[20]....
        /*0148*/ 	.word	0x00002e00


	//   ....[21]....
        /*014c*/ 	.word	0x00002e10


	//   ....[22]....
        /*0150*/ 	.word	0x00002e90


	//   ....[23]....
        /*0154*/ 	.word	0x00002ea0


	//   ....[24]....
        /*0158*/ 	.word	0x00002f00


	//   ....[25]....
        /*015c*/ 	.word	0x00002f30


	//   ....[26]....
        /*0160*/ 	.word	0x00002f80


	//   ....[27]....
        /*0164*/ 	.word	0x00002fb0


	//   ....[28]....
        /*0168*/ 	.word	0x00003000


	//   ....[29]....
        /*016c*/ 	.word	0x00003050


	//----- nvinfo : EIATTR_VRC_CTA_INIT_COUNT
	.align		4
.L_744:
        /*0170*/ 	.byte	0x02, 0x4a
	.zero		1
	.zero		1


	//----- nvinfo : EIATTR_EXIT_INSTR_OFFSETS
	.align		4
        /*0174*/ 	.byte	0x04, 0x1c
        /*0176*/ 	.short	(.L_746 - .L_745)


	//   ....[0]....
.L_745:
        /*0178*/ 	.word	0x000032b0


	//   ....[1]....
        /*017c*/ 	.word	0x00003320


	//----- nvinfo : EIATTR_MAX_THREADS
	.align		4
.L_746:
        /*0180*/ 	.byte	0x04, 0x05
        /*0182*/ 	.short	(.L_748 - .L_747)
.L_747:
        /*0184*/ 	.word	0x00000200
        /*0188*/ 	.word	0x00000001
        /*018c*/ 	.word	0x00000001


	//----- nvinfo : EIATTR_CRS_STACK_SIZE
	.align		4
.L_748:
        /*0190*/ 	.byte	0x04, 0x1e
        /*0192*/ 	.short	(.L_750 - .L_749)
.L_749:
        /*0194*/ 	.word	0x00000000


	//----- nvinfo : EIATTR_CBANK_PARAM_SIZE
	.align		4
.L_750:
        /*0198*/ 	.byte	0x03, 0x19
        /*019a*/ 	.short	0x006a


	//----- nvinfo : EIATTR_PARAM_CBANK
	.align		4
        /*019c*/ 	.byte	0x04, 0x0a
        /*019e*/ 	.short	(.L_752 - .L_751)
	.align		4
.L_751:
        /*01a0*/ 	.word	index@(.nv.constant0._ZN3cub18CUB_300001_SM_10006detail6reduce18DeviceReduceKernelINS2_10policy_hubIlyN4cuda3std3__44plusIlEEE10Policy1000EN6thrust24THRUST_300001_SM_1000_NS18transform_iteratorINSD_6detail14equal_to_valueIiEENSF_15normal_iteratorINSD_10device_ptrIiEEEEllEEyS9_lNS7_10__identityEEEvT0_PT3_T1_NS0_13GridEvenShareISR_EET2_T4_)
        /*01a4*/ 	.short	0x0380
        /*01a6*/ 	.short	0x006a


	//----- nvinfo : EIATTR_SW_WAR
	.align		4
.L_752:
        /*01a8*/ 	.byte	0x04, 0x36
        /*01aa*/ 	.short	(.L_754 - .L_753)
.L_753:
        /*01ac*/ 	.word	0x00000008
.L_754:


//--------------------- .nv.info._ZN3cub18CUB_300001_SM_10006detail6reduce28DeviceReduceSingleTileKernelINS2_10policy_hubIlyN4cuda3std3__44plusIlEEE10Policy1000EN6thrust24THRUST_300001_SM_1000_NS18transform_iteratorINSD_6detail14equal_to_valueIiEENSF_15normal_iteratorINSD_10device_ptrIiEEEEllEEPlyS9_llNS7_10__identityEEEvT0_T1_T2_T3_T4_T6_ --------------------------
	.section	.nv.info._ZN3cub18CUB_300001_SM_10006detail6reduce28DeviceReduceSingleTileKernelINS2_10policy_hubIlyN4cuda3std3__44plusIlEEE10Policy1000EN6thrust24THRUST_300001_SM_1000_NS18transform_iteratorINSD_6detail14equal_to_valueIiEENSF_15normal_iteratorINSD_10device_ptrIiEEEEllEEPlyS9_llNS7_10__identityEEEvT0_T1_T2_T3_T4_T6_,"",@"SHT_CUDA_INFO"
	.sectionflags	@""
	.align	4


	//----- nvinfo : EIATTR_CUDA_API_VERSION
	.align		4
        /*0000*/ 	.byte	0x04, 0x37
        /*0002*/ 	.short	(.L_756 - .L_755)
.L_755:
        /*0004*/ 	.word	0x00000082


	//----- nvinfo : EIATTR_KPARAM_INFO
	.align		4
.L_756:
        /*0008*/ 	.byte	0x04, 0x17
        /*000a*/ 	.short	(.L_758 - .L_757)
.L_757:
        /*000c*/ 	.word	0x00000000
        /*0010*/ 	.short	0x0005
        /*0012*/ 	.short	0x0030
        /*0014*/ 	.byte	0x00, 0xf0, 0x05, 0x00


	//----- nvinfo : EIATTR_KPARAM_INFO
	.align		4
.L_758:
        /*0018*/ 	.byte	0x04, 0x17
        /*001a*/ 	.short	(.L_760 - .L_759)
.L_759:
        /*001c*/ 	.word	0x00000000
        /*0020*/ 	.short	0x0004
        /*0022*/ 	.short	0x0028
        /*0024*/ 	.byte	0x00, 0xf0, 0x21, 0x00


	//----- nvinfo : EIATTR_KPARAM_INFO
	.align		4
.L_760:
        /*0028*/ 	.byte	0x04, 0x17
        /*002a*/ 	.short	(.L_762 - .L_761)
.L_761:
        /*002c*/ 	.word	0x00000000
        /*0030*/ 	.short	0x0003
        /*0032*/ 	.short	0x0020
        /*0034*/ 	.byte	0x00, 0xf0, 0x05, 0x00


	//----- nvinfo : EIATTR_KPARAM_INFO
	.align		4
.L_762:
        /*0038*/ 	.byte	0x04, 0x17
        /*003a*/ 	.short	(.L_764 - .L_763)
.L_763:
        /*003c*/ 	.word	0x00000000
        /*0040*/ 	.short	0x0002
        /*0042*/ 	.short	0x0018
        /*0044*/ 	.byte	0x00, 0xf0, 0x21, 0x00


	//----- nvinfo : EIATTR_KPARAM_INFO
	.align		4
.L_764:
        /*0048*/ 	.byte	0x04, 0x17
        /*004a*/ 	.short	(.L_766 - .L_765)
.L_765:
        /*004c*/ 	.word	0x00000000
        /*0050*/ 	.short	0x0001
        /*0052*/ 	.short	0x0010
        /*0054*/ 	.byte	0x00, 0xf5, 0x21, 0x00


	//----- nvinfo : EIATTR_KPARAM_INFO
	.align		4
.L_766:
        /*0058*/ 	.byte	0x04, 0x17
        /*005a*/ 	.short	(.L_768 - .L_767)
.L_767:
        /*005c*/ 	.word	0x00000000
        /*0060*/ 	.short	0x0000
        /*0062*/ 	.short	0x0000
        /*0064*/ 	.byte	0x00, 0xf0, 0x41, 0x00


	//----- nvinfo : EIATTR_SPARSE_MMA_MASK
	.align		4
.L_768:
        /*0068*/ 	.byte	0x03, 0x50
        /*006a*/ 	.short	0x0000


	//----- nvinfo : EIATTR_MAXREG_COUNT
	.align		4
        /*006c*/ 	.byte	0x03, 0x1b
        /*006e*/ 	.short	0x0080


	//----- nvinfo : EIATTR_NUM_BARRIERS
	.align		4
        /*0070*/ 	.byte	0x02, 0x4c
        /*0072*/ 	.byte	0x01
	.zero		1


	//----- nvinfo : EIATTR_MERCURY_ISA_VERSION
	.align		4
        /*0074*/ 	.byte	0x03, 0x5f
        /*0076*/ 	.short	0x0101


	//----- nvinfo : EIATTR_COOP_GROUP_MASK_REGIDS
	.align		4
        /*0078*/ 	.byte	0x04, 0x29
        /*007a*/ 	.short	(.L_770 - .L_769)


	//   ....[0]....
.L_769:
        /*007c*/ 	.word	0xffffffff


	//   ....[1]....
        /*0080*/ 	.word	0xffffffff


	//   ....[2]....
        /*0084*/ 	.word	0xffffffff


	//   ....[3]....
        /*0088*/ 	.word	0xffffffff


	//   ....[4]....
        /*008c*/ 	.word	0xffffffff


	//   ....[5]....
        /*0090*/ 	.word	0xffffffff


	//   ....[6]....
        /*0094*/ 	.word	0xffffffff


	//   ....[7]....
        /*0098*/ 	.word	0xffffffff


	//   ....[8]....
        /*009c*/ 	.word	0xffffffff


	//   ....[9]....
        /*00a0*/ 	.word	0xffffffff


	//   ....[10]....
        /*00a4*/ 	.word	0xffffffff


	//   ....[11]....
        /*00a8*/ 	.word	0xffffffff


	//   ....[12]....
        /*00ac*/ 	.word	0xffffffff


	//   ....[13]....
        /*00b0*/ 	.word	0xffffffff


	//   ....[14]....
        /*00b4*/ 	.word	0xffffffff


	//   ....[15]....
        /*00b8*/ 	.word	0xffffffff


	//   ....[16]....
        /*00bc*/ 	.word	0xffffffff


	//   ....[17]....
        /*00c0*/ 	.word	0xffffffff


	//   ....[18]....
        /*00c4*/ 	.word	0xffffffff


	//   ....[19]....
        /*00c8*/ 	.word	0xffffffff


	//   ....[20]....
        /*00cc*/ 	.word	0xffffffff


	//   ....[21]....
        /*00d0*/ 	.word	0xffffffff


	//   ....[22]....
        /*00d4*/ 	.word	0xffffffff


	//   ....[23]....
        /*00d8*/ 	.word	0xffffffff


	//   ....[24]....
        /*00dc*/ 	.word	0xffffffff


	//   ....[25]....
        /*00e0*/ 	.word	0xffffffff


	//   ....[26]....
        /*00e4*/ 	.word	0xffffffff


	//   ....[27]....
        /*00e8*/ 	.word	0xffffffff


	//   ....[28]....
        /*00ec*/ 	.word	0xffffffff


	//   ....[29]....
        /*00f0*/ 	.word	0xffffffff


	//----- nvinfo : EIATTR_COOP_GROUP_INSTR_OFFSETS
	.align		4
.L_770:
        /*00f4*/ 	.byte	0x04, 0x28
        /*00f6*/ 	.short	(.L_772 - .L_771)


	//   ....[0]....
.L_771:
        /*00f8*/ 	.word	0x00000d50


	//   ....[1]....
        /*00fc*/ 	.word	0x00000d60


	//   ....[2]....
        /*0100*/ 	.word	0x00000dc0


	//   ....[3]....
        /*0104*/ 	.word	0x00000de0


	//   ....[4]....
        /*0108*/ 	.word	0x00000e30


	//   ....[5]....
        /*010c*/ 	.word	0x00000e50


	//   ....[6]....
        /*0110*/ 	.word	0x00000e90


	//   ....[7]....
        /*0114*/ 	.word	0x00000ed0


	//   ....[8]....
        /*0118*/ 	.word	0x00000f20


	//   ....[9]....
        /*011c*/ 	.word	0x00000f60


	//   ....[10]....
        /*0120*/ 	.word	0x00001260


	//   ....[11]....
        /*0124*/ 	.word	0x00001270


	//   ....[12]....
        /*0128*/ 	.word	0x000012f0


	//   ....[13]....
        /*012c*/ 	.word	0x00001310


	//   ....[14]....
        /*0130*/ 	.word	0x00001360


	//   ....[15]....
        /*0134*/ 	.word	0x000013c0


	//   ....[16]....
        /*0138*/ 	.word	0x00001400


	//   ....[17]....
        /*013c*/ 	.word	0x00001430


	//   ....[18]....
        /*0140*/ 	.word	0x00001480


	//   ....[19]....
        /*0144*/ 	.word	0x000014e0


	//   ....[20]....
        /*0148*/ 	.word	0x00002c10


	//   ....[21]....
        /*014c*/ 	.word	0x00002c20


	//   ....[22]....
        /*0150*/ 	.word	0x00002ca0


	//   ....[23]....
        /*0154*/ 	.word	0x00002cb0


	//   ....[24]....
        /*0158*/ 	.word	0x00002d10


	//   ....[25]....
        /*015c*/ 	.word	0x00002d30


	//   ....[26]....
        /*0160*/ 	.word	0x00002d70


	//   ....[27]....
        /*0164*/ 	.word	0x00002da0


	//   ....[28]....
        /*0168*/ 	.word	0x00002df0


	//   ....[29]....
        /*016c*/ 	.word	0x00002e40


	//----- nvinfo : EIATTR_VRC_CTA_INIT_COUNT
	.align		4
.L_772:
        /*0170*/ 	.byte	0x02, 0x4a
	.zero		1
	.zero		1


	//----- nvinfo : EIATTR_EXIT_INSTR_OFFSETS
	.align		4
        /*0174*/ 	.byte	0x04, 0x1c
        /*0176*/ 	.short	(.L_774 - .L_773)


	//   ....[0]....
.L_773:
        /*0178*/ 	.word	0x000000a0


	//   ....[1]....
        /*017c*/ 	.word	0x000000e0


	//   ....[2]....
        /*0180*/ 	.word	0x000030a0


	//   ....[3]....
        /*0184*/ 	.word	0x00003100


	//----- nvinfo : EIATTR_MAX_THREADS
	.align		4
.L_774:
        /*0188*/ 	.byte	0x04, 0x05
        /*018a*/ 	.short	(.L_776 - .L_775)
.L_775:
        /*018c*/ 	.word	0x00000200
        /*0190*/ 	.word	0x00000001
        /*0194*/ 	.word	0x00000001


	//----- nvinfo : EIATTR_CRS_STACK_SIZE
	.align		4
.L_776:
        /*0198*/ 	.byte	0x04, 0x1e
        /*019a*/ 	.short	(.L_778 - .L_777)
.L_777:
        /*019c*/ 	.word	0x00000000


	//----- nvinfo : EIATTR_CBANK_PARAM_SIZE
	.align		4
.L_778:
        /*01a0*/ 	.byte	0x03, 0x19
        /*01a2*/ 	.short	0x0031


	//----- nvinfo : EIATTR_PARAM_CBANK
	.align		4
        /*01a4*/ 	.byte	0x04, 0x0a
        /*01a6*/ 	.short	(.L_780 - .L_779)
	.align		4
.L_779:
        /*01a8*/ 	.word	index@(.nv.constant0._ZN3cub18CUB_300001_SM_10006detail6reduce28DeviceReduceSingleTileKernelINS2_10policy_hubIlyN4cuda3std3__44plusIlEEE10Policy1000EN6thrust24THRUST_300001_SM_1000_NS18transform_iteratorINSD_6detail14equal_to_valueIiEENSF_15normal_iteratorINSD_10device_ptrIiEEEEllEEPlyS9_llNS7_10__identityEEEvT0_T1_T2_T3_T4_T6_)
        /*01ac*/ 	.short	0x0380
        /*01ae*/ 	.short	0x0031


	//----- nvinfo : EIATTR_SW_WAR
	.align		4
.L_780:
        /*01b0*/ 	.byte	0x04, 0x36
        /*01b2*/ 	.short	(.L_782 - .L_781)
.L_781:
        /*01b4*/ 	.word	0x00000008
.L_782:


//--------------------- .nv.info._ZN3cub18CUB_300001_SM_10006detail6reduce28DeviceReduceSingleTileKernelINS2_10policy_hubIljN4cuda3std3__44plusIlEEE10Policy1000EPlSC_iS9_llNS7_10__identityEEEvT0_T1_T2_T3_T4_T6_ --------------------------
	.section	.nv.info._ZN3cub18CUB_300001_SM_10006detail6reduce28DeviceReduceSingleTileKernelINS2_10policy_hubIljN4cuda3std3__44plusIlEEE10Policy1000EPlSC_iS9_llNS7_10__identityEEEvT0_T1_T2_T3_T4_T6_,"",@"SHT_CUDA_INFO"
	.sectionflags	@""
	.align	4


	//----- nvinfo : EIATTR_CUDA_API_VERSION
	.align		4
        /*0000*/ 	.byte	0x04, 0x37
        /*0002*/ 	.short	(.L_784 - .L_783)
.L_783:
        /*0004*/ 	.word	0x00000082


	//----- nvinfo : EIATTR_KPARAM_INFO
	.align		4
.L_784:
        /*0008*/ 	.byte	0x04, 0x17
        /*000a*/ 	.short	(.L_786 - .L_785)
.L_785:
        /*000c*/ 	.word	0x00000000
        /*0010*/ 	.short	0x0005
        /*0012*/ 	.short	0x0020
        /*0014*/ 	.byte	0x00, 0xf0, 0x05, 0x00


	//----- nvinfo : EIATTR_KPARAM_INFO
	.align		4
.L_786:
        /*0018*/ 	.byte	0x04, 0x17
        /*001a*/ 	.short	(.L_788 - .L_787)
.L_787:
        /*001c*/ 	.word	0x00000000
        /*0020*/ 	.short	0x0004
        /*0022*/ 	.short	0x0018
        /*0024*/ 	.byte	0x00, 0xf0, 0x21, 0x00


	//----- nvinfo : EIATTR_KPARAM_INFO
	.align		4
.L_788:
        /*0028*/ 	.byte	0x04, 0x17
        /*002a*/ 	.short	(.L_790 - .L_789)
.L_789:
        /*002c*/ 	.word	0x00000000
        /*0030*/ 	.short	0x0003
        /*0032*/ 	.short	0x0014
        /*0034*/ 	.byte	0x00, 0xf0, 0x05, 0x00


	//----- nvinfo : EIATTR_KPARAM_INFO
	.align		4
.L_790:
        /*0038*/ 	.byte	0x04, 0x17
        /*003a*/ 	.short	(.L_792 - .L_791)
.L_791:
        /*003c*/ 	.word	0x00000000
        /*0040*/ 	.short	0x0002
        /*0042*/ 	.short	0x0010
        /*0044*/ 	.byte	0x00, 0xf0, 0x11, 0x00


	//----- nvinfo : EIATTR_KPARAM_INFO
	.align		4
.L_792:
        /*0048*/ 	.byte	0x04, 0x17
        /*004a*/ 	.short	(.L_794 - .L_793)
.L_793:
        /*004c*/ 	.word	0x00000000
        /*0050*/ 	.short	0x0001
        /*0052*/ 	.short	0x0008
        /*0054*/ 	.byte	0x00, 0xf5, 0x21, 0x00


	//----- nvinfo : EIATTR_KPARAM_INFO
	.align		4
.L_794:
        /*0058*/ 	.byte	0x04, 0x17
        /*005a*/ 	.short	(.L_796 - .L_795)
.L_795:
        /*005c*/ 	.word	0x00000000
        /*0060*/ 	.short	0x0000
        /*0062*/ 	.short	0x0000
        /*0064*/ 	.byte	0x00, 0xf5, 0x21, 0x00


	//----- nvinfo : EIATTR_SPARSE_MMA_MASK
	.align		4
.L_796:
        /*0068*/ 	.byte	0x03, 0x50
        /*006a*/ 	.short	0x0000


	//----- nvinfo : EIATTR_MAXREG_COUNT
	.align		4
        /*006c*/ 	.byte	0x03, 0x1b
        /*006e*/ 	.short	0x0080


	//----- nvinfo : EIATTR_NUM_BARRIERS
	.align		4
        /*0070*/ 	.byte	0x02, 0x4c
        /*0072*/ 	.byte	0x01
	.zero		1


	//----- nvinfo : EIATTR_MERCURY_ISA_VERSION
	.align		4
        /*0074*/ 	.byte	0x03, 0x5f
        /*0076*/ 	.short	0x0101


	//----- nvinfo : EIATTR_COOP_GROUP_MASK_REGIDS
	.align		4
        /*0078*/ 	.byte	0x04, 0x29
        /*007a*/ 	.short	(.L_798 - .L_797)


	//   ....[0]....
.L_797:
        /*007c*/ 	.word	0xffffffff


	//   ....[1]....
        /*0080*/ 	.word	0xffffffff


	//   ....[2]....
        /*0084*/ 	.word	0xffffffff


	//   ....[3]....
        /*0088*/ 	.word	0xffffffff


	//   ....[4]....
        /*008c*/ 	.word	0xffffffff


	//   ....[5]....
        /*0090*/ 	.word	0xffffffff


	//   ....[6]....
        /*0094*/ 	.word	0xffffffff


	//   ....[7]....
        /*0098*/ 	.word	0xffffffff


	//   ....[8]....
        /*009c*/ 	.word	0xffffffff


	//   ....[9]....
        /*00a0*/ 	.word	0xffffffff


	//   ....[10]....
        /*00a4*/ 	.word	0xffffffff


	//   ....[11]....
        /*00a8*/ 	.word	0xffffffff


	//   ....[12]....
        /*00ac*/ 	.word	0xffffffff


	//   ....[13]....
        /*00b0*/ 	.word	0xffffffff


	//   ....[14]....
        /*00b4*/ 	.word	0xffffffff


	//   ....[15]....
        /*00b8*/ 	.word	0xffffffff


	//   ....[16]....
        /*00bc*/ 	.word	0xffffffff


	//   ....[17]....
        /*00c0*/ 	.word	0xffffffff


	//   ....[18]....
        /*00c4*/ 	.word	0xffffffff


	//   ....[19]....
        /*00c8*/ 	.word	0xffffffff


	//   ....[20]....
        /*00cc*/ 	.word	0xffffffff


	//   ....[21]....
        /*00d0*/ 	.word	0xffffffff


	//   ....[22]....
        /*00d4*/ 	.word	0xffffffff


	//   ....[23]....
        /*00d8*/ 	.word	0xffffffff


	//   ....[24]....
        /*00dc*/ 	.word	0xffffffff


	//   ....[25]....
        /*00e0*/ 	.word	0xffffffff


	//   ....[26]....
        /*00e4*/ 	.word	0xffffffff


	//   ....[27]....
        /*00e8*/ 	.word	0xffffffff


	//   ....[28]....
        /*00ec*/ 	.word	0xffffffff


	//   ....[29]....
        /*00f0*/ 	.word	0xffffffff


	//----- nvinfo : EIATTR_COOP_GROUP_INSTR_OFFSETS
	.align		4
.L_798:
        /*00f4*/ 	.byte	0x04, 0x28
        /*00f6*/ 	.short	(.L_800 - .L_799)


	//   ....[0]....
.L_799:
        /*00f8*/ 	.word	0x00000970


	//   ....[1]....
        /*00fc*/ 	.word	0x00000980


	//   ....[2]....
        /*0100*/ 	.word	0x000009e0


	//   ....[3]....
        /*0104*/ 	.word	0x00000a00


	//   ....[4]....
        /*0108*/ 	.word	0x00000a50


	//   ....[5]....
        /*010c*/ 	.word	0x00000a70


	//   ....[6]....
        /*0110*/ 	.word	0x00000ab0


	//   ....[7]....
        /*0114*/ 	.word	0x00000af0


	//   ....[8]....
        /*0118*/ 	.word	0x00000b40


	//   ....[9]....
        /*011c*/ 	.word	0x00000b80


	//   ....[10]....
        /*0120*/ 	.word	0x00000e80


	//   ....[11]....
        /*0124*/ 	.word	0x00000e90


	//   ....[12]....
        /*0128*/ 	.word	0x00000f10


	//   ....[13]....
        /*012c*/ 	.word	0x00000f30


	//   ....[14]....
        /*0130*/ 	.word	0x00000f70


	//   ....[15]....
        /*0134*/ 	.word	0x00000fb0


	//   ....[16]....
        /*0138*/ 	.word	0x00001010


	//   ....[17]....
        /*013c*/ 	.word	0x00001040


	//   ....[18]....
        /*0140*/ 	.word	0x00001080


	//   ....[19]....
        /*0144*/ 	.word	0x000010c0


	//   ....[20]....
        /*0148*/ 	.word	0x000021b0


	//   ....[21]....
        /*014c*/ 	.word	0x000021c0


	//   ....[22]....
        /*0150*/ 	.word	0x00002240


	//   ....[23]....
        /*0154*/ 	.word	0x00002250


	//   ....[24]....
        /*0158*/ 	.word	0x000022b0


	//   ....[25]....
        /*015c*/ 	.word	0x000022d0


	//   ....[26]....
        /*0160*/ 	.word	0x00002310


	//   ....[27]....
        /*0164*/ 	.word	0x00002340


	//   ....[28]....
        /*0168*/ 	.word	0x00002380


	//   ....[29]....
        /*016c*/ 	.word	0x000023e0


	//----- nvinfo : EIATTR_VRC_CTA_INIT_COUNT
	.align		4
.L_800:
        /*0170*/ 	.byte	0x02, 0x4a
	.zero		1
	.zero		1


	//----- nvinfo : EIATTR_EXIT_INSTR_OFFSETS
	.align		4
        /*0174*/ 	.byte	0x04, 0x1c
        /*0176*/ 	.short	(.L_802 - .L_801)


	//   ....[0]....
.L_801:
        /*0178*/ 	.word	0x00000080


	//   ....[1]....
        /*017c*/ 	.word	0x000000c0


	//   ....[2]....
        /*0180*/ 	.word	0x00002650


	//   ....[3]....
        /*0184*/ 	.word	0x000026b0


	//----- nvinfo : EIATTR_MAX_THREADS
	.align		4
.L_802:
        /*0188*/ 	.byte	0x04, 0x05
        /*018a*/ 	.short	(.L_804 - .L_803)
.L_803:
        /*018c*/ 	.word	0x00000200
        /*0190*/ 	.word	0x00000001
        /*0194*/ 	.word	0x00000001


	//----- nvinfo : EIATTR_CRS_STACK_SIZE
	.align		4
.L_804:
        /*0198*/ 	.byte	0x04, 0x1e
        /*019a*/ 	.short	(.L_806 - .L_805)
.L_805:
        /*019c*/ 	.word	0x00000000


	//----- nvinfo : EIATTR_CBANK_PARAM_SIZE
	.align		4
.L_806:
        /*01a0*/ 	.byte	0x03, 0x19
        /*01a2*/ 	.short	0x0021


	//----- nvinfo : EIATTR_PARAM_CBANK
	.align		4
        /*01a4*/ 	.byte	0x04, 0x0a
        /*01a6*/ 	.short	(.L_808 - .L_807)
	.align		4
.L_807:
        /*01a8*/ 	.word	index@(.nv.constant0._ZN3cub18CUB_300001_SM_10006detail6reduce28DeviceReduceSingleTileKernelINS2_10policy_hubIljN4cuda3std3__44plusIlEEE10Policy1000EPlSC_iS9_llNS7_10__identityEEEvT0_T1_T2_T3_T4_T6_)
        /*01ac*/ 	.short	0x0380
        /*01ae*/ 	.short	0x0021


	//----- nvinfo : EIATTR_SW_WAR
	.align		4
.L_808:
        /*01b0*/ 	.byte	0x04, 0x36
        /*01b2*/ 	.short	(.L_810 - .L_809)
.L_809:
        /*01b4*/ 	.word	0x00000008
.L_810:


//--------------------- .nv.info._ZN3cub18CUB_300001_SM_10006detail6reduce18DeviceReduceKernelINS2_10policy_hubIljN4cuda3std3__44plusIlEEE10Policy1000EN6thrust24THRUST_300001_SM_1000_NS18transform_iteratorINSD_6detail14equal_to_valueIiEENSF_15normal_iteratorINSD_10device_ptrIiEEEEllEEjS9_lNS7_10__identityEEEvT0_PT3_T1_NS0_13GridEvenShareISR_EET2_T4_ --------------------------
	.section	.nv.info._ZN3cub18CUB_300001_SM_10006detail6reduce18DeviceReduceKernelINS2_10policy_hubIljN4cuda3std3__44plusIlEEE10Policy1000EN6thrust24THRUST_300001_SM_1000_NS18transform_iteratorINSD_6detail14equal_to_valueIiEENSF_15normal_iteratorINSD_10device_ptrIiEEEEllEEjS9_lNS7_10__identityEEEvT0_PT3_T1_NS0_13GridEvenShareISR_EET2_T4_,"",@"SHT_CUDA_INFO"
	.sectionflags	@""
	.align	4


	//----- nvinfo : EIATTR_CUDA_API_VERSION
	.align		4
        /*0000*/ 	.byte	0x04, 0x37
        /*0002*/ 	.short	(.L_812 - .L_811)
.L_811:
        /*0004*/ 	.word	0x00000082


	//----- nvinfo : EIATTR_KPARAM_INFO
	.align		4
.L_812:
        /*0008*/ 	.byte	0x04, 0x17
        /*000a*/ 	.short	(.L_814 - .L_813)
.L_813:
        /*000c*/ 	.word	0x00000000
        /*0010*/ 	.short	0x0005
        /*0012*/ 	.short	0x0045
        /*0014*/ 	.byte	0x00, 0xf0, 0x05, 0x00


	//----- nvinfo : EIATTR_KPARAM_INFO
	.align		4
.L_814:
        /*0018*/ 	.byte	0x04, 0x17
        /*001a*/ 	.short	(.L_816 - .L_815)
.L_815:
        /*001c*/ 	.word	0x00000000
        /*0020*/ 	.short	0x0004
        /*0022*/ 	.short	0x0044
        /*0024*/ 	.byte	0x00, 0xf0, 0x05, 0x00


	//----- nvinfo : EIATTR_KPARAM_INFO
	.align		4
.L_816:
        /*0028*/ 	.byte	0x04, 0x17
        /*002a*/ 	.short	(.L_818 - .L_817)
.L_817:
        /*002c*/ 	.word	0x00000000
        /*0030*/ 	.short	0x0003
        /*0032*/ 	.short	0x001c
        /*0034*/ 	.byte	0x00, 0xf0, 0xa1, 0x00


	//----- nvinfo : EIATTR_KPARAM_INFO
	.align		4
.L_818:
        /*0038*/ 	.byte	0x04, 0x17
        /*003a*/ 	.short	(.L_820 - .L_819)
.L_819:
        /*003c*/ 	.word	0x00000000
        /*0040*/ 	.short	0x0002
        /*0042*/ 	.short	0x0018
        /*0044*/ 	.byte	0x00, 0xf0, 0x11, 0x00


	//----- nvinfo : EIATTR_KPARAM_INFO
	.align		4
.L_820:
        /*0048*/ 	.byte	0x04, 0x17
        /*004a*/ 	.short	(.L_822 - .L_821)
.L_821:
        /*004c*/ 	.word	0x00000000
        /*0050*/ 	.short	0x0001
        /*0052*/ 	.short	0x0010
        /*0054*/ 	.byte	0x00, 0xf5, 0x21, 0x00


	//----- nvinfo : EIATTR_KPARAM_INFO
	.align		4
.L_822:
        /*0058*/ 	.byte	0x04, 0x17
        /*005a*/ 	.short	(.L_824 - .L_823)
.L_823:
        /*005c*/ 	.word	0x00000000
        /*0060*/ 	.short	0x0000
        /*0062*/ 	.short	0x0000
        /*0064*/ 	.byte	0x00, 0xf0, 0x41, 0x00


	//----- nvinfo : EIATTR_SPARSE_MMA_MASK
	.align		4
.L_824:
        /*0068*/ 	.byte	0x03, 0x50
        /*006a*/ 	.short	0x0000


	//----- nvinfo : EIATTR_MAXREG_COUNT
	.align		4
        /*006c*/ 	.byte	0x03, 0x1b
        /*006e*/ 	.short	0x0080


	//----- nvinfo : EIATTR_NUM_BARRIERS
	.align		4
        /*0070*/ 	.byte	0x02, 0x4c
        /*0072*/ 	.byte	0x01
	.zero		1


	//----- nvinfo : EIATTR_MERCURY_ISA_VERSION
	.align		4
        /*0074*/ 	.byte	0x03, 0x5f
        /*0076*/ 	.short	0x0101


	//----- nvinfo : EIATTR_COOP_GROUP_MASK_REGIDS
	.align		4
        /*0078*/ 	.byte	0x04, 0x29
        /*007a*/ 	.short	(.L_826 - .L_825)


	//   ....[0]....
.L_825:
        /*007c*/ 	.word	0xffffffff


	//   ....[1]....
        /*0080*/ 	.word	0xffffffff


	//   ....[2]....
        /*0084*/ 	.word	0xffffffff


	//   ....[3]....
        /*0088*/ 	.word	0xffffffff


	//   ....[4]....
        /*008c*/ 	.word	0xffffffff


	//   ....[5]....
        /*0090*/ 	.word	0xffffffff


	//   ....[6]....
        /*0094*/ 	.word	0xffffffff


	//   ....[7]....
        /*0098*/ 	.word	0xffffffff


	//   ....[8]....
        /*009c*/ 	.word	0xffffffff


	//   ....[9]....
        /*00a0*/ 	.word	0xffffffff


	//   ....[10]....
        /*00a4*/ 	.word	0xffffffff


	//   ....[11]....
        /*00a8*/ 	.word	0xffffffff


	//   ....[12]....
        /*00ac*/ 	.word	0xffffffff


	//   ....[13]....
        /*00b0*/ 	.word	0xffffffff


	//   ....[14]....
        /*00b4*/ 	.word	0xffffffff


	//   ....[15]....
        /*00b8*/ 	.word	0xffffffff


	//   ....[16]....
        /*00bc*/ 	.word	0xffffffff


	//   ....[17]....
        /*00c0*/ 	.word	0xffffffff


	//   ....[18]....
        /*00c4*/ 	.word	0xffffffff


	//   ....[19]....
        /*00c8*/ 	.word	0xffffffff


	//   ....[20]....
        /*00cc*/ 	.word	0xffffffff


	//   ....[21]....
        /*00d0*/ 	.word	0xffffffff


	//   ....[22]....
        /*00d4*/ 	.word	0xffffffff


	//   ....[23]....
        /*00d8*/ 	.word	0xffffffff


	//   ....[24]....
        /*00dc*/ 	.word	0xffffffff


	//   ....[25]....
        /*00e0*/ 	.word	0xffffffff


	//   ....[26]....
        /*00e4*/ 	.word	0xffffffff


	//   ....[27]....
        /*00e8*/ 	.word	0xffffffff


	//   ....[28]....
        /*00ec*/ 	.word	0xffffffff


	//   ....[29]....
        /*00f0*/ 	.word	0xffffffff


	//----- nvinfo : EIATTR_COOP_GROUP_INSTR_OFFSETS
	.align		4
.L_826:
        /*00f4*/ 	.byte	0x04, 0x28
        /*00f6*/ 	.short	(.L_828 - .L_827)


	//   ....[0]....
.L_827:
        /*00f8*/ 	.word	0x00001030


	//   ....[1]....
        /*00fc*/ 	.word	0x00001040


	//   ....[2]....
        /*0100*/ 	.word	0x000010a0


	//   ....[3]....
        /*0104*/ 	.word	0x000010c0


	//   ....[4]....
        /*0108*/ 	.word	0x00001110


	//   ....[5]....
        /*010c*/ 	.word	0x00001130


	//   ....[6]....
        /*0110*/ 	.word	0x00001170


	//   ....[7]....
        /*0114*/ 	.word	0x000011b0


	//   ....[8]....
        /*0118*/ 	.word	0x00001210


	//   ....[9]....
        /*011c*/ 	.word	0x00001250


	//   ....[10]....
        /*0120*/ 	.word	0x00001540


	//   ....[11]....
        /*0124*/ 	.word	0x00001550


	//   ....[12]....
        /*0128*/ 	.word	0x000015d0


	//   ....[13]....
        /*012c*/ 	.word	0x00001600


	//   ....[14]....
        /*0130*/ 	.word	0x00001650


	//   ....[15]....
        /*0134*/ 	.word	0x00001690


	//   ....[16]....
        /*0138*/ 	.word	0x000016d0


	//   ....[17]....
        /*013c*/ 	.word	0x00001710


	//   ....[18]....
        /*0140*/ 	.word	0x00001740


	//   ....[19]....
        /*0144*/ 	.word	0x000017b0


	//   ....[20]....
        /*0148*/ 	.word	0x00003170


	//   ....[21]....
        /*014c*/ 	.word	0x00003180


	//   ....[22]....
        /*0150*/ 	.word	0x00003200


	//   ....[23]....
        /*0154*/ 	.word	0x00003210


	//   ....[24]....
        /*0158*/ 	.word	0x00003260


	//   ....[25]....
        /*015c*/ 	.word	0x00003290


	//   ....[26]....
        /*0160*/ 	.word	0x000032d0


	//   ....[27]....
        /*0164*/ 	.word	0x00003300


	//   ....[28]....
        /*0168*/ 	.word	0x00003340


	//   ....[29]....
        /*016c*/ 	.word	0x000033a0


	//----- nvinfo : EIATTR_VRC_CTA_INIT_COUNT
	.align		4
.L_828:
        /*0170*/ 	.byte	0x02, 0x4a
	.zero		1
	.zero		1


	//----- nvinfo : EIATTR_EXIT_INSTR_OFFSETS
	.align		4
        /*0174*/ 	.byte	0x04, 0x1c
        /*0176*/ 	.short	(.L_830 - .L_829)


	//   ....[0]....
.L_829:
        /*0178*/ 	.word	0x00003610


	//   ....[1]....
        /*017c*/ 	.word	0x00003650


	//----- nvinfo : EIATTR_MAX_THREADS
	.align		4
.L_830:
        /*0180*/ 	.byte	0x04, 0x05
        /*0182*/ 	.short	(.L_832 - .L_831)
.L_831:
        /*0184*/ 	.word	0x00000200
        /*0188*/ 	.word	0x00000001
        /*018c*/ 	.word	0x00000001


	//----- nvinfo : EIATTR_CRS_STACK_SIZE
	.align		4
.L_832:
        /*0190*/ 	.byte	0x04, 0x1e
        /*0192*/ 	.short	(.L_834 - .L_833)
.L_833:
        /*0194*/ 	.word	0x00000000


	//----- nvinfo : EIATTR_CBANK_PARAM_SIZE
	.align		4
.L_834:
        /*0198*/ 	.byte	0x03, 0x19
        /*019a*/ 	.short	0x0046


	//----- nvinfo : EIATTR_PARAM_CBANK
	.align		4
        /*019c*/ 	.byte	0x04, 0x0a
        /*019e*/ 	.short	(.L_836 - .L_835)
	.align		4
.L_835:
        /*01a0*/ 	.word	index@(.nv.constant0._ZN3cub18CUB_300001_SM_10006detail6reduce18DeviceReduceKernelINS2_10policy_hubIljN4cuda3std3__44plusIlEEE10Policy1000EN6thrust24THRUST_300001_SM_1000_NS18transform_iteratorINSD_6detail14equal_to_valueIiEENSF_15normal_iteratorINSD_10device_ptrIiEEEEllEEjS9_lNS7_10__identityEEEvT0_PT3_T1_NS0_13GridEvenShareISR_EET2_T4_)
        /*01a4*/ 	.short	0x0380
        /*01a6*/ 	.short	0x0046


	//----- nvinfo : EIATTR_SW_WAR
	.align		4
.L_836:
        /*01a8*/ 	.byte	0x04, 0x36
        /*01aa*/ 	.short	(.L_838 - .L_837)
.L_837:
        /*01ac*/ 	.word	0x00000008
.L_838:


//--------------------- .nv.info._ZN3cub18CUB_300001_SM_10006detail6reduce28DeviceReduceSingleTileKernelINS2_10policy_hubIljN4cuda3std3__44plusIlEEE10Policy1000EN6thrust24THRUST_300001_SM_1000_NS18transform_iteratorINSD_6detail14equal_to_valueIiEENSF_15normal_iteratorINSD_10device_ptrIiEEEEllEEPljS9_llNS7_10__identityEEEvT0_T1_T2_T3_T4_T6_ --------------------------
	.section	.nv.info._ZN3cub18CUB_300001_SM_10006detail6reduce28DeviceReduceSingleTileKernelINS2_10policy_hubIljN4cuda3std3__44plusIlEEE10Policy1000EN6thrust24THRUST_300001_SM_1000_NS18transform_iteratorINSD_6detail14equal_to_valueIiEENSF_15normal_iteratorINSD_10device_ptrIiEEEEllEEPljS9_llNS7_10__identityEEEvT0_T1_T2_T3_T4_T6_,"",@"SHT_CUDA_INFO"
	.sectionflags	@""
	.align	4


	//----- nvinfo : EIATTR_CUDA_API_VERSION
	.align		4
        /*0000*/ 	.byte	0x04, 0x37
        /*0002*/ 	.short	(.L_840 - .L_839)
.L_839:
        /*0004*/ 	.word	0x00000082


	//----- nvinfo : EIATTR_KPARAM_INFO
	.align		4
.L_840:
        /*0008*/ 	.byte	0x04, 0x17
        /*000a*/ 	.short	(.L_842 - .L_841)
.L_841:
        /*000c*/ 	.word	0x00000000
        /*0010*/ 	.short	0x0005
        /*0012*/ 	.short	0x0028
        /*0014*/ 	.byte	0x00, 0xf0, 0x05, 0x00


	//----- nvinfo : EIATTR_KPARAM_INFO
	.align		4
.L_842:
        /*0018*/ 	.byte	0x04, 0x17
        /*001a*/ 	.short	(.L_844 - .L_843)
.L_843:
        /*001c*/ 	.word	0x00000000
        /*0020*/ 	.short	0x0004
        /*0022*/ 	.short	0x0020
        /*0024*/ 	.byte	0x00, 0xf0, 0x21, 0x00


	//----- nvinfo : EIATTR_KPARAM_INFO
	.align		4
.L_844:
        /*0028*/ 	.byte	0x04, 0x17
        /*002a*/ 	.short	(.L_846 - .L_845)
.L_845:
        /*002c*/ 	.word	0x00000000
        /*0030*/ 	.short	0x0003
        /*0032*/ 	.short	0x001c
        /*0034*/ 	.byte	0x00, 0xf0, 0x05, 0x00


	//----- nvinfo : EIATTR_KPARAM_INFO
	.align		4
.L_846:
        /*0038*/ 	.byte	0x04, 0x17
        /*003a*/ 	.short	(.L_848 - .L_847)
.L_847:
        /*003c*/ 	.word	0x00000000
        /*0040*/ 	.short	0x0002
        /*0042*/ 	.short	0x0018
        /*0044*/ 	.byte	0x00, 0xf0, 0x11, 0x00


	//----- nvinfo : EIATTR_KPARAM_INFO
	.align		4
.L_848:
        /*0048*/ 	.byte	0x04, 0x17
        /*004a*/ 	.short	(.L_850 - .L_849)
.L_849:
        /*004c*/ 	.word	0x00000000
        /*0050*/ 	.short	0x0001
        /*0052*/ 	.short	0x0010
        /*0054*/ 	.byte	0x00, 0xf5, 0x21, 0x00


	//----- nvinfo : EIATTR_KPARAM_INFO
	.align		4
.L_850:
        /*0058*/ 	.byte	0x04, 0x17
        /*005a*/ 	.short	(.L_852 - .L_851)
.L_851:
        /*005c*/ 	.word	0x00000000
        /*0060*/ 	.short	0x0000
        /*0062*/ 	.short	0x0000
        /*0064*/ 	.byte	0x00, 0xf0, 0x41, 0x00


	//----- nvinfo : EIATTR_SPARSE_MMA_MASK
	.align		4
.L_852:
        /*0068*/ 	.byte	0x03, 0x50
        /*006a*/ 	.short	0x0000


	//----- nvinfo : EIATTR_MAXREG_COUNT
	.align		4
        /*006c*/ 	.byte	0x03, 0x1b
        /*006e*/ 	.short	0x0080


	//----- nvinfo : EIATTR_NUM_BARRIERS
	.align		4
        /*0070*/ 	.byte	0x02, 0x4c
        /*0072*/ 	.byte	0x01
	.zero		1


	//----- nvinfo : EIATTR_MERCURY_ISA_VERSION
	.align		4
        /*0074*/ 	.byte	0x03, 0x5f
        /*0076*/ 	.short	0x0101


	//----- nvinfo : EIATTR_COOP_GROUP_MASK_REGIDS
	.align		4
        /*0078*/ 	.byte	0x04, 0x29
        /*007a*/ 	.short	(.L_854 - .L_853)


	//   ....[0]....
.L_853:
        /*007c*/ 	.word	0xffffffff


	//   ....[1]....
        /*0080*/ 	.word	0xffffffff


	//   ....[2]....
        /*0084*/ 	.word	0xffffffff


	//   ....[3]....
        /*0088*/ 	.word	0xffffffff


	//   ....[4]....
        /*008c*/ 	.word	0xffffffff


	//   ....[5]....
        /*0090*/ 	.word	0xffffffff


	//   ....[6]....
        /*0094*/ 	.word	0xffffffff


	//   ....[7]....
        /*0098*/ 	.word	0xffffffff


	//   ....[8]....
        /*009c*/ 	.word	0xffffffff


	//   ....[9]....
        /*00a0*/ 	.word	0xffffffff


	//   ....[10]....
        /*00a4*/ 	.word	0xffffffff


	//   ....[11]....
        /*00a8*/ 	.word	0xffffffff


	//   ....[12]....
        /*00ac*/ 	.word	0xffffffff


	//   ....[13]....
        /*00b0*/ 	.word	0xffffffff


	//   ....[14]....
        /*00b4*/ 	.word	0xffffffff


	//   ....[15]....
        /*00b8*/ 	.word	0xffffffff


	//   ....[16]....
        /*00bc*/ 	.word	0xffffffff


	//   ....[17]....
        /*00c0*/ 	.word	0xffffffff


	//   ....[18]....
        /*00c4*/ 	.word	0xffffffff


	//   ....[19]....
        /*00c8*/ 	.word	0xffffffff


	//   ....[20]....
        /*00cc*/ 	.word	0xffffffff


	//   ....[21]....
        /*00d0*/ 	.word	0xffffffff


	//   ....[22]....
        /*00d4*/ 	.word	0xffffffff


	//   ....[23]....
        /*00d8*/ 	.word	0xffffffff


	//   ....[24]....
        /*00dc*/ 	.word	0xffffffff


	//   ....[25]....
        /*00e0*/ 	.word	0xffffffff


	//   ....[26]....
        /*00e4*/ 	.word	0xffffffff


	//   ....[27]....
        /*00e8*/ 	.word	0xffffffff


	//   ....[28]....
        /*00ec*/ 	.word	0xffffffff


	//   ....[29]....
        /*00f0*/ 	.word	0xffffffff


	//----- nvinfo : EIATTR_COOP_GROUP_INSTR_OFFSETS
	.align		4
.L_854:
        /*00f4*/ 	.byte	0x04, 0x28
        /*00f6*/ 	.short	(.L_856 - .L_855)


	//   ....[0]....
.L_855:
        /*00f8*/ 	.word	0x00000d20


	//   ....[1]....
        /*00fc*/ 	.word	0x00000d30


	//   ....[2]....
        /*0100*/ 	.word	0x00000d90


	//   ....[3]....
        /*0104*/ 	.word	0x00000db0


	//   ....[4]....
        /*0108*/ 	.word	0x00000e00


	//   ....[5]....
        /*010c*/ 	.word	0x00000e20


	//   ....[6]....
        /*0110*/ 	.word	0x00000e60


	//   ....[7]....
        /*0114*/ 	.word	0x00000ea0


	//   ....[8]....
        /*0118*/ 	.word	0x00000ef0


	//   ....[9]....
        /*011c*/ 	.word	0x00000f30


	//   ....[10]....
        /*0120*/ 	.word	0x00001230


	//   ....[11]....
        /*0124*/ 	.word	0x00001240


	//   ....[12]....
        /*0128*/ 	.word	0x000012c0


	//   ....[13]....
        /*012c*/ 	.word	0x000012e0


	//   ....[14]....
        /*0130*/ 	.word	0x00001330


	//   ....[15]....
        /*0134*/ 	.word	0x00001380


	//   ....[16]....
        /*0138*/ 	.word	0x000013c0


	//   ....[17]....
        /*013c*/ 	.word	0x000013f0


	//   ....[18]....
        /*0140*/ 	.word	0x00001430


	//   ....[19]....
        /*0144*/ 	.word	0x00001470


	//   ....[20]....
        /*0148*/ 	.word	0x00002ce0


	//   ....[21]....
        /*014c*/ 	.word	0x00002cf0


	//   ....[22]....
        /*0150*/ 	.word	0x00002d70


	//   ....[23]....
        /*0154*/ 	.word	0x00002d80


	//   ....[24]....
        /*0158*/ 	.word	0x00002de0


	//   ....[25]....
        /*015c*/ 	.word	0x00002e00


	//   ....[26]....
        /*0160*/ 	.word	0x00002e40


	//   ....[27]....
        /*0164*/ 	.word	0x00002e70


	//   ....[28]....
        /*0168*/ 	.word	0x00002ec0


	//   ....[29]....
        /*016c*/ 	.word	0x00002f10


	//----- nvinfo : EIATTR_VRC_CTA_INIT_COUNT
	.align		4
.L_856:
        /*0170*/ 	.byte	0x02, 0x4a
	.zero		1
	.zero		1


	//----- nvinfo : EIATTR_EXIT_INSTR_OFFSETS
	.align		4
        /*0174*/ 	.byte	0x04, 0x1c
        /*0176*/ 	.short	(.L_858 - .L_857)


	//   ....[0]....
.L_857:
        /*0178*/ 	.word	0x00000080


	//   ....[1]....
        /*017c*/ 	.word	0x000000c0


	//   ....[2]....
        /*0180*/ 	.word	0x00003180


	//   ....[3]....
        /*0184*/ 	.word	0x000031e0


	//----- nvinfo : EIATTR_MAX_THREADS
	.align		4
.L_858:
        /*0188*/ 	.byte	0x04, 0x05
        /*018a*/ 	.short	(.L_860 - .L_859)
.L_859:
        /*018c*/ 	.word	0x00000200
        /*0190*/ 	.word	0x00000001
        /*0194*/ 	.word	0x00000001


	//----- nvinfo : EIATTR_CRS_STACK_SIZE
	.align		4
.L_860:
        /*0198*/ 	.byte	0x04, 0x1e
        /*019a*/ 	.short	(.L_862 - .L_861)
.L_861:
        /*019c*/ 	.word	0x00000000


	//----- nvinfo : EIATTR_CBANK_PARAM_SIZE
	.align		4
.L_862:
        /*01a0*/ 	.byte	0x03, 0x19
        /*01a2*/ 	.short	0x0029


	//----- nvinfo : EIATTR_PARAM_CBANK
	.align		4
        /*01a4*/ 	.byte	0x04, 0x0a
        /*01a6*/ 	.short	(.L_864 - .L_863)
	.align		4
.L_863:
        /*01a8*/ 	.word	index@(.nv.constant0._ZN3cub18CUB_300001_SM_10006detail6reduce28DeviceReduceSingleTileKernelINS2_10policy_hubIljN4cuda3std3__44plusIlEEE10Policy1000EN6thrust24THRUST_300001_SM_1000_NS18transform_iteratorINSD_6detail14equal_to_valueIiEENSF_15normal_iteratorINSD_10device_ptrIiEEEEllEEPljS9_llNS7_10__identityEEEvT0_T1_T2_T3_T4_T6_)
        /*01ac*/ 	.short	0x0380
        /*01ae*/ 	.short	0x0029


	//----- nvinfo : EIATTR_SW_WAR
	.align		4
.L_864:
        /*01b0*/ 	.byte	0x04, 0x36
        /*01b2*/ 	.short	(.L_866 - .L_865)
.L_865:
        /*01b4*/ 	.word	0x00000008
.L_866:


//--------------------- .nv.info._ZN3cub18CUB_300001_SM_10006detail6reduce28DeviceReduceSingleTileKernelINS2_10policy_hubIbyN4cuda3std3__410logical_orIbEEE10Policy1000EPbSC_iS9_bbNS7_10__identityEEEvT0_T1_T2_T3_T4_T6_ --------------------------
	.section	.nv.info._ZN3cub18CUB_300001_SM_10006detail6reduce28DeviceReduceSingleTileKernelINS2_10policy_hubIbyN4cuda3std3__410logical_orIbEEE10Policy1000EPbSC_iS9_bbNS7_10__identityEEEvT0_T1_T2_T3_T4_T6_,"",@"SHT_CUDA_INFO"
	.sectionflags	@""
	.align	4


	//----- nvinfo : EIATTR_CUDA_API_VERSION
	.align		4
        /*0000*/ 	.byte	0x04, 0x37
        /*0002*/ 	.short	(.L_868 - .L_867)
.L_867:
        /*0004*/ 	.word	0x00000082


	//----- nvinfo : EIATTR_KPARAM_INFO
	.align		4
.L_868:
        /*0008*/ 	.byte	0x04, 0x17
        /*000a*/ 	.short	(.L_870 - .L_869)
.L_869:
        /*000c*/ 	.word	0x00000000
        /*0010*/ 	.short	0x0005
        /*0012*/ 	.short	0x0016
        /*0014*/ 	.byte	0x00, 0xf0, 0x05, 0x00


	//----- nvinfo : EIATTR_KPARAM_INFO
	.align		4
.L_870:
        /*0018*/ 	.byte	0x04, 0x17
        /*001a*/ 	.short	(.L_872 - .L_871)
.L_871:
        /*001c*/ 	.word	0x00000000
        /*0020*/ 	.short	0x0004
        /*0022*/ 	.short	0x0015
        /*0024*/ 	.byte	0x00, 0xf0, 0x05, 0x00


	//----- nvinfo : EIATTR_KPARAM_INFO
	.align		4
.L_872:
        /*0028*/ 	.byte	0x04, 0x17
        /*002a*/ 	.short	(.L_874 - .L_873)
.L_873:
        /*002c*/ 	.word	0x00000000
        /*0030*/ 	.short	0x0003
        /*0032*/ 	.short	0x0014
        /*0034*/ 	.byte	0x00, 0xf0, 0x05, 0x00


	//----- nvinfo : EIATTR_KPARAM_INFO
	.align		4
.L_874:
        /*0038*/ 	.byte	0x04, 0x17
        /*003a*/ 	.short	(.L_876 - .L_875)
.L_875:
        /*003c*/ 	.word	0x00000000
        /*0040*/ 	.short	0x0002
        /*0042*/ 	.short	0x0010
        /*0044*/ 	.byte	0x00, 0xf0, 0x11, 0x00


	//----- nvinfo : EIATTR_KPARAM_INFO
	.align		4
.L_876:
        /*0048*/ 	.byte	0x04, 0x17
        /*004a*/ 	.short	(.L_878 - .L_877)
.L_877:
        /*004c*/ 	.word	0x00000000
        /*0050*/ 	.short	0x0001
        /*0052*/ 	.short	0x0008
        /*0054*/ 	.byte	0x00, 0xf5, 0x21, 0x00


	//----- nvinfo : EIATTR_KPARAM_INFO
	.align		4
.L_878:
        /*0058*/ 	.byte	0x04, 0x17
        /*005a*/ 	.short	(.L_880 - .L_879)
.L_879:
        /*005c*/ 	.word	0x00000000
        /*0060*/ 	.short	0x0000
        /*0062*/ 	.short	0x0000
        /*0064*/ 	.byte	0x00, 0xf5, 0x21, 0x00


	//----- nvinfo : EIATTR_SPARSE_MMA_MASK
	.align		4
.L_880:
        /*0068*/ 	.byte	0x03, 0x50
        /*006a*/ 	.short	0x0000


	//----- nvinfo : EIATTR_MAXREG_COUNT
	.align		4
        /*006c*/ 	.byte	0x03, 0x1b
        /*006e*/ 	.short	0x00ff


	//----- nvinfo : EIATTR_NUM_BARRIERS
	.align		4
        /*0070*/ 	.byte	0x02, 0x4c
        /*0072*/ 	.byte	0x01
	.zero		1


	//----- nvinfo : EIATTR_MERCURY_ISA_VERSION
	.align		4
        /*0074*/ 	.byte	0x03, 0x5f
        /*0076*/ 	.short	0x0101


	//----- nvinfo : EIATTR_COOP_GROUP_MASK_REGIDS
	.align		4
        /*0078*/ 	.byte	0x04, 0x29
        /*007a*/ 	.short	(.L_882 - .L_881)


	//   ....[0]....
.L_881:
        /*007c*/ 	.word	0xffffffff


	//   ....[1]....
        /*0080*/ 	.word	0xffffffff


	//   ....[2]....
        /*0084*/ 	.word	0xffffffff


	//   ....[3]....
        /*0088*/ 	.word	0xffffffff


	//   ....[4]....
        /*008c*/ 	.word	0xffffffff


	//   ....[5]....
        /*0090*/ 	.word	0xffffffff


	//   ....[6]....
        /*0094*/ 	.word	0xffffffff


	//   ....[7]....
        /*0098*/ 	.word	0xffffffff


	//   ....[8]....
        /*009c*/ 	.word	0xffffffff


	//   ....[9]....
        /*00a0*/ 	.word	0xffffffff


	//   ....[10]....
        /*00a4*/ 	.word	0xffffffff


	//   ....[11]....
        /*00a8*/ 	.word	0xffffffff


	//   ....[12]....
        /*00ac*/ 	.word	0xffffffff


	//   ....[13]....
        /*00b0*/ 	.word	0xffffffff


	//   ....[14]....
        /*00b4*/ 	.word	0xffffffff


	//   ....[15]....
        /*00b8*/ 	.word	0xffffffff


	//   ....[16]....
        /*00bc*/ 	.word	0xffffffff


	//   ....[17]....
        /*00c0*/ 	.word	0xffffffff


	//   ....[18]....
        /*00c4*/ 	.word	0xffffffff


	//   ....[19]....
        /*00c8*/ 	.word	0xffffffff


	//   ....[20]....
        /*00cc*/ 	.word	0xffffffff


	//   ....[21]....
        /*00d0*/ 	.word	0xffffffff


	//   ....[22]....
        /*00d4*/ 	.word	0xffffffff


	//   ....[23]....
        /*00d8*/ 	.word	0xffffffff


	//   ....[24]....
        /*00dc*/ 	.word	0xffffffff


	//   ....[25]....
        /*00e0*/ 	.word	0xffffffff


	//   ....[26]....
        /*00e4*/ 	.word	0xffffffff


	//   ....[27]....
        /*00e8*/ 	.word	0xffffffff


	//   ....[28]....
        /*00ec*/ 	.word	0xffffffff


	//   ....[29]....
        /*00f0*/ 	.word	0xffffffff


	//----- nvinfo : EIATTR_COOP_GROUP_INSTR_OFFSETS
	.align		4
.L_882:
        /*00f4*/ 	.byte	0x04, 0x28
        /*00f6*/ 	.short	(.L_884 - .L_883)


	//   ....[0]....
.L_883:
        /*00f8*/ 	.word	0x00000a50


	//   ....[1]....
        /*00fc*/ 	.word	0x00000ae0


	//   ....[2]....
        /*0100*/ 	.word	0x00000b60


	//   ....[3]....
        /*0104*/ 	.word	0x00000be0


	//   ....[4]....
        /*0108*/ 	.word	0x00000c60


	//   ....[5]....
        /*010c*/ 	.word	0x00000ef0


	//   ....[6]....
        /*0110*/ 	.word	0x00000f90


	//   ....[7]....
        /*0114*/ 	.word	0x00001020


	//   ....[8]....
        /*0118*/ 	.word	0x000010b0


	//   ....[9]....
        /*011c*/ 	.word	0x00001170


	//   ....[10]....
        /*0120*/ 	.word	0x000020d0


	//   ....[11]....
        /*0124*/ 	.word	0x00002170


	//   ....[12]....
        /*0128*/ 	.word	0x000021f0


	//   ....[13]....
        /*012c*/ 	.word	0x00002270


	//   ....[14]....
        /*0130*/ 	.word	0x000022f0


	//   ....[15]....
        /*0134*/ 	.word	0x00002e40


	//   ....[16]....
        /*0138*/ 	.word	0x00002ed0


	//   ....[17]....
        /*013c*/ 	.word	0x00002f50


	//   ....[18]....
        /*0140*/ 	.word	0x00002fd0


	//   ....[19]....
        /*0144*/ 	.word	0x00003050


	//   ....[20]....
        /*0148*/ 	.word	0x000032e0


	//   ....[21]....
        /*014c*/ 	.word	0x00003390


	//   ....[22]....
        /*0150*/ 	.word	0x00003420


	//   ....[23]....
        /*0154*/ 	.word	0x000034a0


	//   ....[24]....
        /*0158*/ 	.word	0x00003550


	//   ....[25]....
        /*015c*/ 	.word	0x00004920


	//   ....[26]....
        /*0160*/ 	.word	0x000049c0


	//   ....[27]....
        /*0164*/ 	.word	0x00004a40


	//   ....[28]....
        /*0168*/ 	.word	0x00004ac0


	//   ....[29]....
        /*016c*/ 	.word	0x00004b40


	//----- nvinfo : EIATTR_VRC_CTA_INIT_COUNT
	.align		4
.L_884:
        /*0170*/ 	.byte	0x02, 0x4a
	.zero		1
	.zero		1


	//----- nvinfo : EIATTR_EXIT_INSTR_OFFSETS
	.align		4
        /*0174*/ 	.byte	0x04, 0x1c
        /*0176*/ 	.short	(.L_886 - .L_885)


	//   ....[0]....
.L_885:
        /*0178*/ 	.word	0x000000a0


	//   ....[1]....
        /*017c*/ 	.word	0x000000d0


	//   ....[2]....
        /*0180*/ 	.word	0x00004d90


	//   ....[3]....
        /*0184*/ 	.word	0x00004de0


	//----- nvinfo : EIATTR_MAX_THREADS
	.align		4
.L_886:
        /*0188*/ 	.byte	0x04, 0x05
        /*018a*/ 	.short	(.L_888 - .L_887)
.L_887:
        /*018c*/ 	.word	0x00000100
        /*0190*/ 	.word	0x00000001
        /*0194*/ 	.word	0x00000001


	//----- nvinfo : EIATTR_CRS_STACK_SIZE
	.align		4
.L_888:
        /*0198*/ 	.byte	0x04, 0x1e
        /*019a*/ 	.short	(.L_890 - .L_889)
.L_889:
        /*019c*/ 	.word	0x00000000


	//----- nvinfo : EIATTR_CBANK_PARAM_SIZE
	.align		4
.L_890:
        /*01a0*/ 	.byte	0x03, 0x19
        /*01a2*/ 	.short	0x0017


	//----- nvinfo : EIATTR_PARAM_CBANK
	.align		4
        /*01a4*/ 	.byte	0x04, 0x0a
        /*01a6*/ 	.short	(.L_892 - .L_891)
	.align		4
.L_891:
        /*01a8*/ 	.word	index@(.nv.constant0._ZN3cub18CUB_300001_SM_10006detail6reduce28DeviceReduceSingleTileKernelINS2_10policy_hubIbyN4cuda3std3__410logical_orIbEEE10Policy1000EPbSC_iS9_bbNS7_10__identityEEEvT0_T1_T2_T3_T4_T6_)
        /*01ac*/ 	.short	0x0380
        /*01ae*/ 	.short	0x0017


	//----- nvinfo : EIATTR_SW_WAR
	.align		4
.L_892:
        /*01b0*/ 	.byte	0x04, 0x36
        /*01b2*/ 	.short	(.L_894 - .L_893)
.L_893:
        /*01b4*/ 	.word	0x00000008
.L_894:


//--------------------- .nv.info._ZN3cub18CUB_300001_SM_10006detail6reduce18DeviceReduceKernelINS2_10policy_hubIbyN4cuda3std3__410logical_orIbEEE10Policy1000EN6thrust24THRUST_300001_SM_1000_NS10device_ptrIbEEyS9_bNS7_10__identityEEEvT0_PT3_T1_NS0_13GridEvenShareISK_EET2_T4_ --------------------------
	.section	.nv.info._ZN3cub18CUB_300001_SM_10006detail6reduce18DeviceReduceKernelINS2_10policy_hubIbyN4cuda3std3__410logical_orIbEEE10Policy1000EN6thrust24THRUST_300001_SM_1000_NS10device_ptrIbEEyS9_bNS7_10__identityEEEvT0_PT3_T1_NS0_13GridEvenShareISK_EET2_T4_,"",@"SHT_CUDA_INFO"
	.sectionflags	@""
	.align	4


	//----- nvinfo : EIATTR_CUDA_API_VERSION
	.align		4
        /*0000*/ 	.byte	0x04, 0x37
        /*0002*/ 	.short	(.L_896 - .L_895)
.L_895:
        /*0004*/ 	.word	0x00000082


	//----- nvinfo : EIATTR_KPARAM_INFO
	.align		4
.L_896:
        /*0008*/ 	.byte	0x04, 0x17
        /*000a*/ 	.short	(.L_898 - .L_897)
.L_897:
        /*000c*/ 	.word	0x00000000
        /*0010*/ 	.short	0x0005
        /*0012*/ 	.short	0x0061
        /*0014*/ 	.byte	0x00, 0xf0, 0x05, 0x00


	//----- nvinfo : EIATTR_KPARAM_INFO
	.align		4
.L_898:
        /*0018*/ 	.byte	0x04, 0x17
        /*001a*/ 	.short	(.L_900 - .L_899)
.L_899:
        /*001c*/ 	.word	0x00000000
        /*0020*/ 	.short	0x0004
        /*0022*/ 	.short	0x0060
        /*0024*/ 	.byte	0x00, 0xf0, 0x05, 0x00


	//----- nvinfo : EIATTR_KPARAM_INFO
	.align		4
.L_900:
        /*0028*/ 	.byte	0x04, 0x17
        /*002a*/ 	.short	(.L_902 - .L_901)
.L_901:
        /*002c*/ 	.word	0x00000000
        /*0030*/ 	.short	0x0003
        /*0032*/ 	.short	0x0018
        /*0034*/ 	.byte	0x00, 0xf0, 0x21, 0x01


	//----- nvinfo : EIATTR_KPARAM_INFO
	.align		4
.L_902:
        /*0038*/ 	.byte	0x04, 0x17
        /*003a*/ 	.short	(.L_904 - .L_903)
.L_903:
        /*003c*/ 	.word	0x00000000
        /*0040*/ 	.short	0x0002
        /*0042*/ 	.short	0x0010
        /*0044*/ 	.byte	0x00, 0xf0, 0x21, 0x00


	//----- nvinfo : EIATTR_KPARAM_INFO
	.align		4
.L_904:
        /*0048*/ 	.byte	0x04, 0x17
        /*004a*/ 	.short	(.L_906 - .L_905)
.L_905:
        /*004c*/ 	.word	0x00000000
        /*0050*/ 	.short	0x0001
        /*0052*/ 	.short	0x0008
        /*0054*/ 	.byte	0x00, 0xf5, 0x21, 0x00


	//----- nvinfo : EIATTR_KPARAM_INFO
	.align		4
.L_906:
        /*0058*/ 	.byte	0x04, 0x17
        /*005a*/ 	.short	(.L_908 - .L_907)
.L_907:
        /*005c*/ 	.word	0x00000000
        /*0060*/ 	.short	0x0000
        /*0062*/ 	.short	0x0000
        /*0064*/ 	.byte	0x00, 0xf0, 0x21, 0x00


	//----- nvinfo : EIATTR_SPARSE_MMA_MASK
	.align		4
.L_908:
        /*0068*/ 	.byte	0x03, 0x50
        /*006a*/ 	.short	0x0000


	//----- nvinfo : EIATTR_MAXREG_COUNT
	.align		4
        /*006c*/ 	.byte	0x03, 0x1b
        /*006e*/ 	.short	0x00ff


	//----- nvinfo : EIATTR_NUM_BARRIERS
	.align		4
        /*0070*/ 	.byte	0x02, 0x4c
        /*0072*/ 	.byte	0x01
	.zero		1


	//----- nvinfo : EIATTR_MERCURY_ISA_VERSION
	.align		4
        /*0074*/ 	.byte	0x03, 0x5f
        /*0076*/ 	.short	0x0101


	//----- nvinfo : EIATTR_COOP_GROUP_MASK_REGIDS
	.align		4
        /*0078*/ 	.byte	0x04, 0x29
        /*007a*/ 	.short	(.L_910 - .L_909)


	//   ....[0]....
.L_909:
        /*007c*/ 	.word	0xffffffff


	//   ....[1]....
        /*0080*/ 	.word	0xffffffff


	//   ....[2]....
        /*0084*/ 	.word	0xffffffff


	//   ....[3]....
        /*0088*/ 	.word	0xffffffff


	//   ....[4]....
        /*008c*/ 	.word	0xffffffff


	//   ....[5]....
        /*0090*/ 	.word	0xffffffff


	//   ....[6]....
        /*0094*/ 	.word	0xffffffff


	//   ....[7]....
        /*0098*/ 	.word	0xffffffff


	//   ....[8]....
        /*009c*/ 	.word	0xffffffff


	//   ....[9]....
        /*00a0*/ 	.word	0xffffffff


	//   ....[10]....
        /*00a4*/ 	.word	0xffffffff


	//   ....[11]....
        /*00a8*/ 	.word	0xffffffff


	//   ....[12]....
        /*00ac*/ 	.word	0xffffffff


	//   ....[13]....
        /*00b0*/ 	.word	0xffffffff


	//   ....[14]....
        /*00b4*/ 	.word	0xffffffff


	//----- nvinfo : EIATTR_COOP_GROUP_INSTR_OFFSETS
	.align		4
.L_910:
        /*00b8*/ 	.byte	0x04, 0x28
        /*00ba*/ 	.short	(.L_912 - .L_911)


	//   ....[0]....
.L_911:
        /*00bc*/ 	.word	0x00000a00


	//   ....[1]....
        /*00c0*/ 	.word	0x00000a90


	//   ....[2]....
        /*00c4*/ 	.word	0x00000b10


	//   ....[3]....
        /*00c8*/ 	.word	0x00000b90


	//   ....[4]....
        /*00cc*/ 	.word	0x00000c10


	//   ....[5]....
        /*00d0*/ 	.word	0x00000eb0


	//   ....[6]....
        /*00d4*/ 	.word	0x00000f50


	//   ....[7]....
        /*00d8*/ 	.word	0x00000fe0


	//   ....[8]....
        /*00dc*/ 	.word	0x00001070


	//   ....[9]....
        /*00e0*/ 	.word	0x00001130


	//   ....[10]....
        /*00e4*/ 	.word	0x00002780


	//   ....[11]....
        /*00e8*/ 	.word	0x00002810


	//   ....[12]....
        /*00ec*/ 	.word	0x00002890


	//   ....[13]....
        /*00f0*/ 	.word	0x00002910


	//   ....[14]....
        /*00f4*/ 	.word	0x00002990


	//----- nvinfo : EIATTR_VRC_CTA_INIT_COUNT
	.align		4
.L_912:
        /*00f8*/ 	.byte	0x02, 0x4a
	.zero		1
	.zero		1


	//----- nvinfo : EIATTR_EXIT_INSTR_OFFSETS
	.align		4
        /*00fc*/ 	.byte	0x04, 0x1c
        /*00fe*/ 	.short	(.L_914 - .L_913)


	//   ....[0]....
.L_913:
        /*0100*/ 	.word	0x00002bd0


	//   ....[1]....
        /*0104*/ 	.word	0x00002c50


	//----- nvinfo : EIATTR_MAX_THREADS
	.align		4
.L_914:
        /*0108*/ 	.byte	0x04, 0x05
        /*010a*/ 	.short	(.L_916 - .L_915)
.L_915:
        /*010c*/ 	.word	0x00000100
        /*0110*/ 	.word	0x00000001
        /*0114*/ 	.word	0x00000001


	//----- nvinfo : EIATTR_CRS_STACK_SIZE
	.align		4
.L_916:
        /*0118*/ 	.byte	0x04, 0x1e
        /*011a*/ 	.short	(.L_918 - .L_917)
.L_917:
        /*011c*/ 	.word	0x00000000


	//----- nvinfo : EIATTR_CBANK_PARAM_SIZE
	.align		4
.L_918:
        /*0120*/ 	.byte	0x03, 0x19
        /*0122*/ 	.short	0x0062


	//----- nvinfo : EIATTR_PARAM_CBANK
	.align		4
        /*0124*/ 	.byte	0x04, 0x0a
        /*0126*/ 	.short	(.L_920 - .L_919)
	.align		4
.L_919:
        /*0128*/ 	.word	index@(.nv.constant0._ZN3cub18CUB_300001_SM_10006detail6reduce18DeviceReduceKernelINS2_10policy_hubIbyN4cuda3std3__410logical_orIbEEE10Policy1000EN6thrust24THRUST_300001_SM_1000_NS10device_ptrIbEEyS9_bNS7_10__identityEEEvT0_PT3_T1_NS0_13GridEvenShareISK_EET2_T4_)
        /*012c*/ 	.short	0x0380
        /*012e*/ 	.short	0x0062


	//----- nvinfo : EIATTR_SW_WAR
	.align		4
.L_920:
        /*0130*/ 	.byte	0x04, 0x36
        /*0132*/ 	.short	(.L_922 - .L_921)
.L_921:
        /*0134*/ 	.word	0x00000008
.L_922:


//--------------------- .nv.info._ZN3cub18CUB_300001_SM_10006detail6reduce28DeviceReduceSingleTileKernelINS2_10policy_hubIbyN4cuda3std3__410logical_orIbEEE10Policy1000EN6thrust24THRUST_300001_SM_1000_NS10device_ptrIbEEPbyS9_bbNS7_10__identityEEEvT0_T1_T2_T3_T4_T6_ --------------------------
	.section	.nv.info._ZN3cub18CUB_300001_SM_10006detail6reduce28DeviceReduceSingleTileKernelINS2_10policy_hubIbyN4cuda3std3__410logical_orIbEEE10Policy1000EN6thrust24THRUST_300001_SM_1000_NS10device_ptrIbEEPbyS9_bbNS7_10__identityEEEvT0_T1_T2_T3_T4_T6_,"",@"SHT_CUDA_INFO"
	.sectionflags	@""
	.align	4


	//----- nvinfo : EIATTR_CUDA_API_VERSION
	.align		4
        /*0000*/ 	.byte	0x04, 0x37
        /*0002*/ 	.short	(.L_924 - .L_923)
.L_923:
        /*0004*/ 	.word	0x00000082


	//----- nvinfo : EIATTR_KPARAM_INFO
	.align		4
.L_924:
        /*0008*/ 	.byte	0x04, 0x17
        /*000a*/ 	.short	(.L_926 - .L_925)
.L_925:
        /*000c*/ 	.word	0x00000000
        /*0010*/ 	.short	0x0005
        /*0012*/ 	.short	0x001a
        /*0014*/ 	.byte	0x00, 0xf0, 0x05, 0x00


	//----- nvinfo : EIATTR_KPARAM_INFO
	.align		4
.L_926:
        /*0018*/ 	.byte	0x04, 0x17
        /*001a*/ 	.short	(.L_928 - .L_927)
.L_927:
        /*001c*/ 	.word	0x00000000
        /*0020*/ 	.short	0x0004
        /*0022*/ 	.short	0x0019
        /*0024*/ 	.byte	0x00, 0xf0, 0x05, 0x00


	//----- nvinfo : EIATTR_KPARAM_INFO
	.align		4
.L_928:
        /*0028*/ 	.byte	0x04, 0x17
        /*002a*/ 	.short	(.L_930 - .L_929)
.L_929:
        /*002c*/ 	.word	0x00000000
        /*0030*/ 	.short	0x0003
        /*0032*/ 	.short	0x0018
        /*0034*/ 	.byte	0x00, 0xf0, 0x05, 0x00


	//----- nvinfo : EIATTR_KPARAM_INFO
	.align		4
.L_930:
        /*0038*/ 	.byte	0x04, 0x17
        /*003a*/ 	.short	(.L_932 - .L_931)
.L_931:
        /*003c*/ 	.word	0x00000000
        /*0040*/ 	.short	0x0002
        /*0042*/ 	.short	0x0010
        /*0044*/ 	.byte	0x00, 0xf0, 0x21, 0x00


	//----- nvinfo : EIATTR_KPARAM_INFO
	.align		4
.L_932:
        /*0048*/ 	.byte	0x04, 0x17
        /*004a*/ 	.short	(.L_934 - .L_933)
.L_933:
        /*004c*/ 	.word	0x00000000
        /*0050*/ 	.short	0x0001
        /*0052*/ 	.short	0x0008
        /*0054*/ 	.byte	0x00, 0xf5, 0x21, 0x00


	//----- nvinfo : EIATTR_KPARAM_INFO
	.align		4
.L_934:
        /*0058*/ 	.byte	0x04, 0x17
        /*005a*/ 	.short	(.L_936 - .L_935)
.L_935:
        /*005c*/ 	.word	0x00000000
        /*0060*/ 	.short	0x0000
        /*0062*/ 	.short	0x0000
        /*0064*/ 	.byte	0x00, 0xf0, 0x21, 0x00


	//----- nvinfo : EIATTR_SPARSE_MMA_MASK
	.align		4
.L_936:
        /*0068*/ 	.byte	0x03, 0x50
        /*006a*/ 	.short	0x0000


	//----- nvinfo : EIATTR_MAXREG_COUNT
	.align		4
        /*006c*/ 	.byte	0x03, 0x1b
        /*006e*/ 	.short	0x00ff


	//----- nvinfo : EIATTR_NUM_BARRIERS
	.align		4
        /*0070*/ 	.byte	0x02, 0x4c
        /*0072*/ 	.byte	0x01
	.zero		1


	//----- nvinfo : EIATTR_MERCURY_ISA_VERSION
	.align		4
        /*0074*/ 	.byte	0x03, 0x5f
        /*0076*/ 	.short	0x0101


	//----- nvinfo : EIATTR_COOP_GROUP_MASK_REGIDS
	.align		4
        /*0078*/ 	.byte	0x04, 0x29
        /*007a*/ 	.short	(.L_938 - .L_937)


	//   ....[0]....
.L_937:
        /*007c*/ 	.word	0xffffffff


	//   ....[1]....
        /*0080*/ 	.word	0xffffffff


	//   ....[2]....
        /*0084*/ 	.word	0xffffffff


	//   ....[3]....
        /*0088*/ 	.word	0xffffffff


	//   ....[4]....
        /*008c*/ 	.word	0xffffffff


	//   ....[5]....
        /*0090*/ 	.word	0xffffffff


	//   ....[6]....
        /*0094*/ 	.word	0xffffffff


	//   ....[7]....
        /*0098*/ 	.word	0xffffffff


	//   ....[8]....
        /*009c*/ 	.word	0xffffffff


	//   ....[9]....
        /*00a0*/ 	.word	0xffffffff


	//   ....[10]....
        /*00a4*/ 	.word	0xffffffff


	//   ....[11]....
        /*00a8*/ 	.word	0xffffffff


	//   ....[12]....
        /*00ac*/ 	.word	0xffffffff


	//   ....[13]....
        /*00b0*/ 	.word	0xffffffff


	//   ....[14]....
        /*00b4*/ 	.word	0xffffffff


	//----- nvinfo : EIATTR_COOP_GROUP_INSTR_OFFSETS
	.align		4
.L_938:
        /*00b8*/ 	.byte	0x04, 0x28
        /*00ba*/ 	.short	(.L_940 - .L_939)


	//   ....[0]....
.L_939:
        /*00bc*/ 	.word	0x00000a10


	//   ....[1]....
        /*00c0*/ 	.word	0x00000aa0


	//   ....[2]....
        /*00c4*/ 	.word	0x00000b20


	//   ....[3]....
        /*00c8*/ 	.word	0x00000ba0


	//   ....[4]....
        /*00cc*/ 	.word	0x00000c20


	//   ....[5]....
        /*00d0*/ 	.word	0x00000eb0


	//   ....[6]....
        /*00d4*/ 	.word	0x00000f50


	//   ....[7]....
        /*00d8*/ 	.word	0x00000fe0


	//   ....[8]....
        /*00dc*/ 	.word	0x00001070


	//   ....[9]....
        /*00e0*/ 	.word	0x00001130


	//   ....[10]....
        /*00e4*/ 	.word	0x00002560


	//   ....[11]....
        /*00e8*/ 	.word	0x000025f0


	//   ....[12]....
        /*00ec*/ 	.word	0x00002670


	//   ....[13]....
        /*00f0*/ 	.word	0x000026f0


	//   ....[14]....
        /*00f4*/ 	.word	0x00002770


	//----- nvinfo : EIATTR_VRC_CTA_INIT_COUNT
	.align		4
.L_940:
        /*00f8*/ 	.byte	0x02, 0x4a
	.zero		1
	.zero		1


	//----- nvinfo : EIATTR_EXIT_INSTR_OFFSETS
	.align		4
        /*00fc*/ 	.byte	0x04, 0x1c
        /*00fe*/ 	.short	(.L_942 - .L_941)


	//   ....[0]....
.L_941:
        /*0100*/ 	.word	0x000000a0


	//   ....[1]....
        /*0104*/ 	.word	0x000000d0


	//   ....[2]....
        /*0108*/ 	.word	0x000029b0


	//   ....[3]....
        /*010c*/ 	.word	0x00002a00


	//----- nvinfo : EIATTR_MAX_THREADS
	.align		4
.L_942:
        /*0110*/ 	.byte	0x04, 0x05
        /*0112*/ 	.short	(.L_944 - .L_943)
.L_943:
        /*0114*/ 	.word	0x00000100
        /*0118*/ 	.word	0x00000001
        /*011c*/ 	.word	0x00000001


	//----- nvinfo : EIATTR_CRS_STACK_SIZE
	.align		4
.L_944:
        /*0120*/ 	.byte	0x04, 0x1e
        /*0122*/ 	.short	(.L_946 - .L_945)
.L_945:
        /*0124*/ 	.word	0x00000000


	//----- nvinfo : EIATTR_CBANK_PARAM_SIZE
	.align		4
.L_946:
        /*0128*/ 	.byte	0x03, 0x19
        /*012a*/ 	.short	0x001b


	//----- nvinfo : EIATTR_PARAM_CBANK
	.align		4
        /*012c*/ 	.byte	0x04, 0x0a
        /*012e*/ 	.short	(.L_948 - .L_947)
	.align		4
.L_947:
        /*0130*/ 	.word	index@(.nv.constant0._ZN3cub18CUB_300001_SM_10006detail6reduce28DeviceReduceSingleTileKernelINS2_10policy_hubIbyN4cuda3std3__410logical_orIbEEE10Policy1000EN6thrust24THRUST_300001_SM_1000_NS10device_ptrIbEEPbyS9_bbNS7_10__identityEEEvT0_T1_T2_T3_T4_T6_)
        /*0134*/ 	.short	0x0380
        /*0136*/ 	.short	0x001b


	//----- nvinfo : EIATTR_SW_WAR
	.align		4
.L_948:
        /*0138*/ 	.byte	0x04, 0x36
        /*013a*/ 	.short	(.L_950 - .L_949)
.L_949:
        /*013c*/ 	.word	0x00000008
.L_950:


//--------------------- .nv.info._ZN3cub18CUB_300001_SM_10006detail6reduce28DeviceReduceSingleTileKernelINS2_10policy_hubIbjN4cuda3std3__410logical_orIbEEE10Policy1000EPbSC_iS9_bbNS7_10__identityEEEvT0_T1_T2_T3_T4_T6_ --------------------------
	.section	.nv.info._ZN3cub18CUB_300001_SM_10006detail6reduce28DeviceReduceSingleTileKernelINS2_10policy_hubIbjN4cuda3std3__410logical_orIbEEE10Policy1000EPbSC_iS9_bbNS7_10__identityEEEvT0_T1_T2_T3_T4_T6_,"",@"SHT_CUDA_INFO"
	.sectionflags	@""
	.align	4


	//----- nvinfo : EIATTR_CUDA_API_VERSION
	.align		4
        /*0000*/ 	.byte	0x04, 0x37
        /*0002*/ 	.short	(.L_952 - .L_951)
.L_951:
        /*0004*/ 	.word	0x00000082


	//----- nvinfo : EIATTR_KPARAM_INFO
	.align		4
.L_952:
        /*0008*/ 	.byte	0x04, 0x17
        /*000a*/ 	.short	(.L_954 - .L_953)
.L_953:
        /*000c*/ 	.word	0x00000000
        /*0010*/ 	.short	0x0005
        /*0012*/ 	.short	0x0016
        /*0014*/ 	.byte	0x00, 0xf0, 0x05, 0x00


	//----- nvinfo : EIATTR_KPARAM_INFO
	.align		4
.L_954:
        /*0018*/ 	.byte	0x04, 0x17
        /*001a*/ 	.short	(.L_956 - .L_955)
.L_955:
        /*001c*/ 	.word	0x00000000
        /*0020*/ 	.short	0x0004
        /*0022*/ 	.short	0x0015
        /*0024*/ 	.byte	0x00, 0xf0, 0x05, 0x00


	//----- nvinfo : EIATTR_KPARAM_INFO
	.align		4
.L_956:
        /*0028*/ 	.byte	0x04, 0x17
        /*002a*/ 	.short	(.L_958 - .L_957)
.L_957:
        /*002c*/ 	.word	0x00000000
        /*0030*/ 	.short	0x0003
        /*0032*/ 	.short	0x0014
        /*0034*/ 	.byte	0x00, 0xf0, 0x05, 0x00


	//----- nvinfo : EIATTR_KPARAM_INFO
	.align		4
.L_958:
        /*0038*/ 	.byte	0x04, 0x17
        /*003a*/ 	.short	(.L_960 - .L_959)
.L_959:
        /*003c*/ 	.word	0x00000000
        /*0040*/ 	.short	0x0002
        /*0042*/ 	.short	0x0010
        /*0044*/ 	.byte	0x00, 0xf0, 0x11, 0x00


	//----- nvinfo : EIATTR_KPARAM_INFO
	.align		4
.L_960:
        /*0048*/ 	.byte	0x04, 0x17
        /*004a*/ 	.short	(.L_962 - .L_961)
.L_961:
        /*004c*/ 	.word	0x00000000
        /*0050*/ 	.short	0x0001
        /*0052*/ 	.short	0x0008
        /*0054*/ 	.byte	0x00, 0xf5, 0x21, 0x00


	//----- nvinfo : EIATTR_KPARAM_INFO
	.align		4
.L_962:
        /*0058*/ 	.byte	0x04, 0x17
        /*005a*/ 	.short	(.L_964 - .L_963)
.L_963:
        /*005c*/ 	.word	0x00000000
        /*0060*/ 	.short	0x0000
        /*0062*/ 	.short	0x0000
        /*0064*/ 	.byte	0x00, 0xf5, 0x21, 0x00


	//----- nvinfo : EIATTR_SPARSE_MMA_MASK
	.align		4
.L_964:
        /*0068*/ 	.byte	0x03, 0x50
        /*006a*/ 	.short	0x0000


	//----- nvinfo : EIATTR_MAXREG_COUNT
	.align		4
        /*006c*/ 	.byte	0x03, 0x1b
        /*006e*/ 	.short	0x00ff


	//----- nvinfo : EIATTR_NUM_BARRIERS
	.align		4
        /*0070*/ 	.byte	0x02, 0x4c
        /*0072*/ 	.byte	0x01
	.zero		1


	//----- nvinfo : EIATTR_MERCURY_ISA_VERSION
	.align		4
        /*0074*/ 	.byte	0x03, 0x5f
        /*0076*/ 	.short	0x0101


	//----- nvinfo : EIATTR_COOP_GROUP_MASK_REGIDS
	.align		4
        /*0078*/ 	.byte	0x04, 0x29
        /*007a*/ 	.short	(.L_966 - .L_965)


	//   ....[0]....
.L_965:
        /*007c*/ 	.word	0xffffffff


	//   ....[1]....
        /*0080*/ 	.word	0xffffffff


	//   ....[2]....
        /*0084*/ 	.word	0xffffffff


	//   ....[3]....
        /*0088*/ 	.word	0xffffffff


	//   ....[4]....
        /*008c*/ 	.word	0xffffffff


	//   ....[5]....
        /*0090*/ 	.word	0xffffffff


	//   ....[6]....
        /*0094*/ 	.word	0xffffffff


	//   ....[7]....
        /*0098*/ 	.word	0xffffffff


	//   ....[8]....
        /*009c*/ 	.word	0xffffffff


	//   ....[9]....
        /*00a0*/ 	.word	0xffffffff


	//   ....[10]....
        /*00a4*/ 	.word	0xffffffff


	//   ....[11]....
        /*00a8*/ 	.word	0xffffffff


	//   ....[12]....
        /*00ac*/ 	.word	0xffffffff


	//   ....[13]....
        /*00b0*/ 	.word	0xffffffff


	//   ....[14]....
        /*00b4*/ 	.word	0xffffffff


	//   ....[15]....
        /*00b8*/ 	.word	0xffffffff


	//   ....[16]....
        /*00bc*/ 	.word	0xffffffff


	//   ....[17]....
        /*00c0*/ 	.word	0xffffffff


	//   ....[18]....
        /*00c4*/ 	.word	0xffffffff


	//   ....[19]....
        /*00c8*/ 	.word	0xffffffff


	//   ....[20]....
        /*00cc*/ 	.word	0xffffffff


	//   ....[21]....
        /*00d0*/ 	.word	0xffffffff


	//   ....[22]....
        /*00d4*/ 	.word	0xffffffff


	//   ....[23]....
        /*00d8*/ 	.word	0xffffffff


	//   ....[24]....
        /*00dc*/ 	.word	0xffffffff


	//   ....[25]....
        /*00e0*/ 	.word	0xffffffff


	//   ....[26]....
        /*00e4*/ 	.word	0xffffffff


	//   ....[27]....
        /*00e8*/ 	.word	0xffffffff


	//   ....[28]....
        /*00ec*/ 	.word	0xffffffff


	//   ....[29]....
        /*00f0*/ 	.word	0xffffffff


	//----- nvinfo : EIATTR_COOP_GROUP_INSTR_OFFSETS
	.align		4
.L_966:
        /*00f4*/ 	.byte	0x04, 0x28
        /*00f6*/ 	.short	(.L_968 - .L_967)


	//   ....[0]....
.L_967:
        /*00f8*/ 	.word	0x00000a50


	//   ....[1]....
        /*00fc*/ 	.word	0x00000ae0


	//   ....[2]....
        /*0100*/ 	.word	0x00000b60


	//   ....[3]....
        /*0104*/ 	.word	0x00000be0


	//   ....[4]....
        /*0108*/ 	.word	0x00000c60


	//   ....[5]....
        /*010c*/ 	.word	0x00000ef0


	//   ....[6]....
        /*0110*/ 	.word	0x00000f90


	//   ....[7]....
        /*0114*/ 	.word	0x00001020


	//   ....[8]....
        /*0118*/ 	.word	0x000010b0


	//   ....[9]....
        /*011c*/ 	.word	0x00001170


	//   ....[10]....
        /*0120*/ 	.word	0x000020d0


	//   ....[11]....
        /*0124*/ 	.word	0x00002170


	//   ....[12]....
        /*0128*/ 	.word	0x000021f0


	//   ....[13]....
        /*012c*/ 	.word	0x00002270


	//   ....[14]....
        /*0130*/ 	.word	0x000022f0


	//   ....[15]....
        /*0134*/ 	.word	0x00002e40


	//   ....[16]....
        /*0138*/ 	.word	0x00002ed0


	//   ....[17]....
        /*013c*/ 	.word	0x00002f50


	//   ....[18]....
        /*0140*/ 	.word	0x00002fd0


	//   ....[19]....
        /*0144*/ 	.word	0x00003050


	//   ....[20]....
        /*0148*/ 	.word	0x000032e0


	//   ....[21]....
        /*014c*/ 	.word	0x00003390


	//   ....[22]....
        /*0150*/ 	.word	0x00003420


	//   ....[23]....
        /*0154*/ 	.word	0x000034a0


	//   ....[24]....
        /*0158*/ 	.word	0x00003550


	//   ....[25]....
        /*015c*/ 	.word	0x00004920


	//   ....[26]....
        /*0160*/ 	.word	0x000049c0


	//   ....[27]....
        /*0164*/ 	.word	0x00004a40


	//   ....[28]....
        /*0168*/ 	.word	0x00004ac0


	//   ....[29]....
        /*016c*/ 	.word	0x00004b40


	//----- nvinfo : EIATTR_VRC_CTA_INIT_COUNT
	.align		4
.L_968:
        /*0170*/ 	.byte	0x02, 0x4a
	.zero		1
	.zero		1


	//----- nvinfo : EIATTR_EXIT_INSTR_OFFSETS
	.align		4
        /*0174*/ 	.byte	0x04, 0x1c
        /*0176*/ 	.short	(.L_970 - .L_969)


	//   ....[0]....
.L_969:
        /*0178*/ 	.word	0x000000a0


	//   ....[1]....
        /*017c*/ 	.word	0x000000d0


	//   ....[2]....
        /*0180*/ 	.word	0x00004d90


	//   ....[3]....
        /*0184*/ 	.word	0x00004de0


	//----- nvinfo : EIATTR_MAX_THREADS
	.align		4
.L_970:
        /*0188*/ 	.byte	0x04, 0x05
        /*018a*/ 	.short	(.L_972 - .L_971)
.L_971:
        /*018c*/ 	.word	0x00000100
        /*0190*/ 	.word	0x00000001
        /*0194*/ 	.word	0x00000001


	//----- nvinfo : EIATTR_CRS_STACK_SIZE
	.align		4
.L_972:
        /*0198*/ 	.byte	0x04, 0x1e
        /*019a*/ 	.short	(.L_974 - .L_973)
.L_973:
        /*019c*/ 	.word	0x00000000


	//----- nvinfo : EIATTR_CBANK_PARAM_SIZE
	.align		4
.L_974:
        /*01a0*/ 	.byte	0x03, 0x19
        /*01a2*/ 	.short	0x0017


	//----- nvinfo : EIATTR_PARAM_CBANK
	.align		4
        /*01a4*/ 	.byte	0x04, 0x0a
        /*01a6*/ 	.short	(.L_976 - .L_975)
	.align		4
.L_975:
        /*01a8*/ 	.word	index@(.nv.constant0._ZN3cub18CUB_300001_SM_10006detail6reduce28DeviceReduceSingleTileKernelINS2_10policy_hubIbjN4cuda3std3__410logical_orIbEEE10Policy1000EPbSC_iS9_bbNS7_10__identityEEEvT0_T1_T2_T3_T4_T6_)
        /*01ac*/ 	.short	0x0380
        /*01ae*/ 	.short	0x0017


	//----- nvinfo : EIATTR_SW_WAR
	.align		4
.L_976:
        /*01b0*/ 	.byte	0x04, 0x36
        /*01b2*/ 	.short	(.L_978 - .L_977)
.L_977:
        /*01b4*/ 	.word	0x00000008
.L_978:


//--------------------- .nv.info._ZN3cub18CUB_300001_SM_10006detail6reduce18DeviceReduceKernelINS2_10policy_hubIbjN4cuda3std3__410logical_orIbEEE10Policy1000EN6thrust24THRUST_300001_SM_1000_NS10device_ptrIbEEjS9_bNS7_10__identityEEEvT0_PT3_T1_NS0_13GridEvenShareISK_EET2_T4_ --------------------------
	.section	.nv.info._ZN3cub18CUB_300001_SM_10006detail6reduce18DeviceReduceKernelINS2_10policy_hubIbjN4cuda3std3__410logical_orIbEEE10Policy1000EN6thrust24THRUST_300001_SM_1000_NS10device_ptrIbEEjS9_bNS7_10__identityEEEvT0_PT3_T1_NS0_13GridEvenShareISK_EET2_T4_,"",@"SHT_CUDA_INFO"
	.sectionflags	@""
	.align	4


	//----- nvinfo : EIATTR_CUDA_API_VERSION
	.align		4
        /*0000*/ 	.byte	0x04, 0x37
        /*0002*/ 	.short	(.L_980 - .L_979)
.L_979:
        /*0004*/ 	.word	0x00000082


	//----- nvinfo : EIATTR_KPARAM_INFO
	.align		4
.L_980:
        /*0008*/ 	.byte	0x04, 0x17
        /*000a*/ 	.short	(.L_982 - .L_981)
.L_981:
        /*000c*/ 	.word	0x00000000
        /*0010*/ 	.short	0x0005
        /*0012*/ 	.short	0x003d
        /*0014*/ 	.byte	0x00, 0xf0, 0x05, 0x00


	//----- nvinfo : EIATTR_KPARAM_INFO
	.align		4
.L_982:
        /*0018*/ 	.byte	0x04, 0x17
        /*001a*/ 	.short	(.L_984 - .L_983)
.L_983:
        /*001c*/ 	.word	0x00000000
        /*0020*/ 	.short	0x0004
        /*0022*/ 	.short	0x003c
        /*0024*/ 	.byte	0x00, 0xf0, 0x05, 0x00


	//----- nvinfo : EIATTR_KPARAM_INFO
	.align		4
.L_984:
        /*0028*/ 	.byte	0x04, 0x17
        /*002a*/ 	.short	(.L_986 - .L_985)
.L_985:
        /*002c*/ 	.word	0x00000000
        /*0030*/ 	.short	0x0003
        /*0032*/ 	.short	0x0014
        /*0034*/ 	.byte	0x00, 0xf0, 0xa1, 0x00


	//----- nvinfo : EIATTR_KPARAM_INFO
	.align		4
.L_986:
        /*0038*/ 	.byte	0x04, 0x17
        /*003a*/ 	.short	(.L_988 - .L_987)
.L_987:
        /*003c*/ 	.word	0x00000000
        /*0040*/ 	.short	0x0002
        /*0042*/ 	.short	0x0010
        /*0044*/ 	.byte	0x00, 0xf0, 0x11, 0x00


	//----- nvinfo : EIATTR_KPARAM_INFO
	.align		4
.L_988:
        /*0048*/ 	.byte	0x04, 0x17
        /*004a*/ 	.short	(.L_990 - .L_989)
.L_989:
        /*004c*/ 	.word	0x00000000
        /*0050*/ 	.short	0x0001
        /*0052*/ 	.short	0x0008
        /*0054*/ 	.byte	0x00, 0xf5, 0x21, 0x00


	//----- nvinfo : EIATTR_KPARAM_INFO
	.align		4
.L_990:
        /*0058*/ 	.byte	0x04, 0x17
        /*005a*/ 	.short	(.L_992 - .L_991)
.L_991:
        /*005c*/ 	.word	0x00000000
        /*0060*/ 	.short	0x0000
        /*0062*/ 	.short	0x0000
        /*0064*/ 	.byte	0x00, 0xf0, 0x21, 0x00


	//----- nvinfo : EIATTR_SPARSE_MMA_MASK
	.align		4
.L_992:
        /*0068*/ 	.byte	0x03, 0x50
        /*006a*/ 	.short	0x0000


	//----- nvinfo : EIATTR_MAXREG_COUNT
	.align		4
        /*006c*/ 	.byte	0x03, 0x1b
        /*006e*/ 	.short	0x00ff


	//----- nvinfo : EIATTR_NUM_BARRIERS
	.align		4
        /*0070*/ 	.byte	0x02, 0x4c
        /*0072*/ 	.byte	0x01
	.zero		1


	//----- nvinfo : EIATTR_MERCURY_ISA_VERSION
	.align		4
        /*0074*/ 	.byte	0x03, 0x5f
        /*0076*/ 	.short	0x0101


	//----- nvinfo : EIATTR_COOP_GROUP_MASK_REGIDS
	.align		4
        /*0078*/ 	.byte	0x04, 0x29
        /*007a*/ 	.short	(.L_994 - .L_993)


	//   ....[0]....
.L_993:
        /*007c*/ 	.word	0xffffffff


	//   ....[1]....
        /*0080*/ 	.word	0xffffffff


	//   ....[2]....
        /*0084*/ 	.word	0xffffffff


	//   ....[3]....
        /*0088*/ 	.word	0xffffffff


	//   ....[4]....
        /*008c*/ 	.word	0xffffffff


	//   ....[5]....
        /*0090*/ 	.word	0xffffffff


	//   ....[6]....
        /*0094*/ 	.word	0xffffffff


	//   ....[7]....
        /*0098*/ 	.word	0xffffffff


	//   ....[8]....
        /*009c*/ 	.word	0xffffffff


	//   ....[9]....
        /*00a0*/ 	.word	0xffffffff


	//   ....[10]....
        /*00a4*/ 	.word	0xffffffff


	//   ....[11]....
        /*00a8*/ 	.word	0xffffffff


	//   ....[12]....
        /*00ac*/ 	.word	0xffffffff


	//   ....[13]....
        /*00b0*/ 	.word	0xffffffff


	//   ....[14]....
        /*00b4*/ 	.word	0xffffffff


	//----- nvinfo : EIATTR_COOP_GROUP_INSTR_OFFSETS
	.align		4
.L_994:
        /*00b8*/ 	.byte	0x04, 0x28
        /*00ba*/ 	.short	(.L_996 - .L_995)


	//   ....[0]....
.L_995:
        /*00bc*/ 	.word	0x00000ef0


	//   ....[1]....
        /*00c0*/ 	.word	0x00000f80


	//   ....[2]....
        /*00c4*/ 	.word	0x00001000


	//   ....[3]....
        /*00c8*/ 	.word	0x00001080


	//   ....[4]....
        /*00cc*/ 	.word	0x00001100


	//   ....[5]....
        /*00d0*/ 	.word	0x000013a0


	//   ....[6]....
        /*00d4*/ 	.word	0x00001440


	//   ....[7]....
        /*00d8*/ 	.word	0x000014d0


	//   ....[8]....
        /*00dc*/ 	.word	0x00001560


	//   ....[9]....
        /*00e0*/ 	.word	0x00001620


	//   ....[10]....
        /*00e4*/ 	.word	0x00003030


	//   ....[11]....
        /*00e8*/ 	.word	0x000030c0


	//   ....[12]....
        /*00ec*/ 	.word	0x00003140


	//   ....[13]....
        /*00f0*/ 	.word	0x000031c0


	//   ....[14]....
        /*00f4*/ 	.word	0x00003240


	//----- nvinfo : EIATTR_VRC_CTA_INIT_COUNT
	.align		4
.L_996:
        /*00f8*/ 	.byte	0x02, 0x4a
	.zero		1
	.zero		1


	//----- nvinfo : EIATTR_EXIT_INSTR_OFFSETS
	.align		4
        /*00fc*/ 	.byte	0x04, 0x1c
        /*00fe*/ 	.short	(.L_998 - .L_997)


	//   ....[0]....
.L_997:
        /*0100*/ 	.word	0x00003480


	//   ....[1]....
        /*0104*/ 	.word	0x000034f0


	//----- nvinfo : EIATTR_MAX_THREADS
	.align		4
.L_998:
        /*0108*/ 	.byte	0x04, 0x05
        /*010a*/ 	.short	(.L_1000 - .L_999)
.L_999:
        /*010c*/ 	.word	0x00000100
        /*0110*/ 	.word	0x00000001
        /*0114*/ 	.word	0x00000001


	//----- nvinfo : EIATTR_CRS_STACK_SIZE
	.align		4
.L_1000:
        /*0118*/ 	.byte	0x04, 0x1e
        /*011a*/ 	.short	(.L_1002 - .L_1001)
.L_1001:
        /*011c*/ 	.word	0x00000000


	//----- nvinfo : EIATTR_CBANK_PARAM_SIZE
	.align		4
.L_1002:
        /*0120*/ 	.byte	0x03, 0x19
        /*0122*/ 	.short	0x003e


	//----- nvinfo : EIATTR_PARAM_CBANK
	.align		4
        /*0124*/ 	.byte	0x04, 0x0a
        /*0126*/ 	.short	(.L_1004 - .L_1003)
	.align		4
.L_1003:
        /*0128*/ 	.word	index@(.nv.constant0._ZN3cub18CUB_300001_SM_10006detail6reduce18DeviceReduceKernelINS2_10policy_hubIbjN4cuda3std3__410logical_orIbEEE10Policy1000EN6thrust24THRUST_300001_SM_1000_NS10device_ptrIbEEjS9_bNS7_10__identityEEEvT0_PT3_T1_NS0_13GridEvenShareISK_EET2_T4_)
        /*012c*/ 	.short	0x0380
        /*012e*/ 	.short	0x003e


	//----- nvinfo : EIATTR_SW_WAR
	.align		4
.L_1004:
        /*0130*/ 	.byte	0x04, 0x36
        /*0132*/ 	.short	(.L_1006 - .L_1005)
.L_1005:
        /*0134*/ 	.word	0x00000008
.L_1006:


//--------------------- .nv.info._ZN3cub18CUB_300001_SM_10006detail6reduce28DeviceReduceSingleTileKernelINS2_10policy_hubIbjN4cuda3std3__410logical_orIbEEE10Policy1000EN6thrust24THRUST_300001_SM_1000_NS10device_ptrIbEEPbjS9_bbNS7_10__identityEEEvT0_T1_T2_T3_T4_T6_ --------------------------
	.section	.nv.info._ZN3cub18CUB_300001_SM_10006detail6reduce28DeviceReduceSingleTileKernelINS2_10policy_hubIbjN4cuda3std3__410logical_orIbEEE10Policy1000EN6thrust24THRUST_300001_SM_1000_NS10device_ptrIbEEPbjS9_bbNS7_10__identityEEEvT0_T1_T2_T3_T4_T6_,"",@"SHT_CUDA_INFO"
	.sectionflags	@""
	.align	4


	//----- nvinfo : EIATTR_CUDA_API_VERSION
	.align		4
        /*0000*/ 	.byte	0x04, 0x37
        /*0002*/ 	.short	(.L_1008 - .L_1007)
.L_1007:
        /*0004*/ 	.word	0x00000082


	//----- nvinfo : EIATTR_KPARAM_INFO
	.align		4
.L_1008:
        /*0008*/ 	.byte	0x04, 0x17
        /*000a*/ 	.short	(.L_1010 - .L_1009)
.L_1009:
        /*000c*/ 	.word	0x00000000
        /*0010*/ 	.short	0x0005
        /*0012*/ 	.short	0x0016
        /*0014*/ 	.byte	0x00, 0xf0, 0x05, 0x00


	//----- nvinfo : EIATTR_KPARAM_INFO
	.align		4
.L_1010:
        /*0018*/ 	.byte	0x04, 0x17
        /*001a*/ 	.short	(.L_1012 - .L_1011)
.L_1011:
        /*001c*/ 	.word	0x00000000
        /*0020*/ 	.short	0x0004
        /*0022*/ 	.short	0x0015
        /*0024*/ 	.byte	0x00, 0xf0, 0x05, 0x00


	//----- nvinfo : EIATTR_KPARAM_INFO
	.align		4
.L_1012:
        /*0028*/ 	.byte	0x04, 0x17
        /*002a*/ 	.short	(.L_1014 - .L_1013)
.L_1013:
        /*002c*/ 	.word	0x00000000
        /*0030*/ 	.short	0x0003
        /*0032*/ 	.short	0x0014
        /*0034*/ 	.byte	0x00, 0xf0, 0x05, 0x00


	//----- nvinfo : EIATTR_KPARAM_INFO
	.align		4
.L_1014:
        /*0038*/ 	.byte	0x04, 0x17
        /*003a*/ 	.short	(.L_1016 - .L_1015)
.L_1015:
        /*003c*/ 	.word	0x00000000
        /*0040*/ 	.short	0x0002
        /*0042*/ 	.short	0x0010
        /*0044*/ 	.byte	0x00, 0xf0, 0x11, 0x00


	//----- nvinfo : EIATTR_KPARAM_INFO
	.align		4
.L_1016:
        /*0048*/ 	.byte	0x04, 0x17
        /*004a*/ 	.short	(.L_1018 - .L_1017)
.L_1017:
        /*004c*/ 	.word	0x00000000
        /*0050*/ 	.short	0x0001
        /*0052*/ 	.short	0x0008
        /*0054*/ 	.byte	0x00, 0xf5, 0x21, 0x00


	//----- nvinfo : EIATTR_KPARAM_INFO
	.align		4
.L_1018:
        /*0058*/ 	.byte	0x04, 0x17
        /*005a*/ 	.short	(.L_1020 - .L_1019)
.L_1019:
        /*005c*/ 	.word	0x00000000
        /*0060*/ 	.short	0x0000
        /*0062*/ 	.short	0x0000
        /*0064*/ 	.byte	0x00, 0xf0, 0x21, 0x00


	//----- nvinfo : EIATTR_SPARSE_MMA_MASK
	.align		4
.L_1020:
        /*0068*/ 	.byte	0x03, 0x50
        /*006a*/ 	.short	0x0000


	//----- nvinfo : EIATTR_MAXREG_COUNT
	.align		4
        /*006c*/ 	.byte	0x03, 0x1b
        /*006e*/ 	.short	0x00ff


	//----- nvinfo : EIATTR_NUM_BARRIERS
	.align		4
        /*0070*/ 	.byte	0x02, 0x4c
        /*0072*/ 	.byte	0x01
	.zero		1


	//----- nvinfo : EIATTR_MERCURY_ISA_VERSION
	.align		4
        /*0074*/ 	.byte	0x03, 0x5f
        /*0076*/ 	.short	0x0101


	//----- nvinfo : EIATTR_COOP_GROUP_MASK_REGIDS
	.align		4
        /*0078*/ 	.byte	0x04, 0x29
        /*007a*/ 	.short	(.L_1022 - .L_1021)


	//   ....[0]....
.L_1021:
        /*007c*/ 	.word	0xffffffff


	//   ....[1]....
        /*0080*/ 	.word	0xffffffff


	//   ....[2]....
        /*0084*/ 	.word	0xffffffff


	//   ....[3]....
        /*0088*/ 	.word	0xffffffff


	//   ....[4]....
        /*008c*/ 	.word	0xffffffff


	//   ....[5]....
        /*0090*/ 	.word	0xffffffff


	//   ....[6]....
        /*0094*/ 	.word	0xffffffff


	//   ....[7]....
        /*0098*/ 	.word	0xffffffff


	//   ....[8]....
        /*009c*/ 	.word	0xffffffff


	//   ....[9]....
        /*00a0*/ 	.word	0xffffffff


	//   ....[10]....
        /*00a4*/ 	.word	0xffffffff


	//   ....[11]....
        /*00a8*/ 	.word	0xffffffff


	//   ....[12]....
        /*00ac*/ 	.word	0xffffffff


	//   ....[13]....
        /*00b0*/ 	.word	0xffffffff


	//   ....[14]....
        /*00b4*/ 	.word	0xffffffff


	//----- nvinfo : EIATTR_COOP_GROUP_INSTR_OFFSETS
	.align		4
.L_1022:
        /*00b8*/ 	.byte	0x04, 0x28
        /*00ba*/ 	.short	(.L_1024 - .L_1023)


	//   ....[0]....
.L_1023:
        /*00bc*/ 	.word	0x000009f0


	//   ....[1]....
        /*00c0*/ 	.word	0x00000a80


	//   ....[2]....
        /*00c4*/ 	.word	0x00000b00


	//   ....[3]....
        /*00c8*/ 	.word	0x00000b80


	//   ....[4]....
        /*00cc*/ 	.word	0x00000c00


	//   ....[5]....
        /*00d0*/ 	.word	0x00000e90


	//   ....[6]....
        /*00d4*/ 	.word	0x00000f30


	//   ....[7]....
        /*00d8*/ 	.word	0x00000fc0


	//   ....[8]....
        /*00dc*/ 	.word	0x00001050


	//   ....[9]....
        /*00e0*/ 	.word	0x00001110


	//   ....[10]....
        /*00e4*/ 	.word	0x000029b0


	//   ....[11]....
        /*00e8*/ 	.word	0x00002a40


	//   ....[12]....
        /*00ec*/ 	.word	0x00002ac0


	//   ....[13]....
        /*00f0*/ 	.word	0x00002b40


	//   ....[14]....
        /*00f4*/ 	.word	0x00002bc0


	//----- nvinfo : EIATTR_VRC_CTA_INIT_COUNT
	.align		4
.L_1024:
        /*00f8*/ 	.byte	0x02, 0x4a
	.zero		1
	.zero		1


	//----- nvinfo : EIATTR_EXIT_INSTR_OFFSETS
	.align		4
        /*00fc*/ 	.byte	0x04, 0x1c
        /*00fe*/ 	.short	(.L_1026 - .L_1025)


	//   ....[0]....
.L_1025:
        /*0100*/ 	.word	0x00000090


	//   ....[1]....
        /*0104*/ 	.word	0x000000c0


	//   ....[2]....
        /*0108*/ 	.word	0x00002e00


	//   ....[3]....
        /*010c*/ 	.word	0x00002e50


	//----- nvinfo : EIATTR_MAX_THREADS
	.align		4
.L_1026:
        /*0110*/ 	.byte	0x04, 0x05
        /*0112*/ 	.short	(.L_1028 - .L_1027)
.L_1027:
        /*0114*/ 	.word	0x00000100
        /*0118*/ 	.word	0x00000001
        /*011c*/ 	.word	0x00000001


	//----- nvinfo : EIATTR_CRS_STACK_SIZE
	.align		4
.L_1028:
        /*0120*/ 	.byte	0x04, 0x1e
        /*0122*/ 	.short	(.L_1030 - .L_1029)
.L_1029:
        /*0124*/ 	.word	0x00000000


	//----- nvinfo : EIATTR_CBANK_PARAM_SIZE
	.align		4
.L_1030:
        /*0128*/ 	.byte	0x03, 0x19
        /*012a*/ 	.short	0x0017


	//----- nvinfo : EIATTR_PARAM_CBANK
	.align		4
        /*012c*/ 	.byte	0x04, 0x0a
        /*012e*/ 	.short	(.L_1032 - .L_1031)
	.align		4
.L_1031:
        /*0130*/ 	.word	index@(.nv.constant0._ZN3cub18CUB_300001_SM_10006detail6reduce28DeviceReduceSingleTileKernelINS2_10policy_hubIbjN4cuda3std3__410logical_orIbEEE10Policy1000EN6thrust24THRUST_300001_SM_1000_NS10device_ptrIbEEPbjS9_bbNS7_10__identityEEEvT0_T1_T2_T3_T4_T6_)
        /*0134*/ 	.short	0x0380
        /*0136*/ 	.short	0x0017


	//----- nvinfo : EIATTR_SW_WAR
	.align		4
.L_1032:
        /*0138*/ 	.byte	0x04, 0x36
        /*013a*/ 	.short	(.L_1034 - .L_1033)
.L_1033:
        /*013c*/ 	.word	0x00000008
.L_1034:


//--------------------- .nv.info._ZN3cub18CUB_300001_SM_10006detail9transform16transform_kernelINS2_10policy_hubILb1EN4cuda3std3__45tupleIJN6thrust24THRUST_300001_SM_1000_NS10device_ptrIiEEEEEE10policy1000ElNS7_10__identityENSB_IxEEJPiEEEvT0_iT1_T2_DpNS2_10kernel_argIT3_EE --------------------------
	.section	.nv.info._ZN3cub18CUB_300001_SM_10006detail9transform16transform_kernelINS2_10policy_hubILb1EN4cuda3std3__45tupleIJN6thrust24THRUST_300001_SM_1000_NS10device_ptrIiEEEEEE10policy1000ElNS7_10__identityENSB_IxEEJPiEEEvT0_iT1_T2_DpNS2_10kernel_argIT3_EE,"",@"SHT_CUDA_INFO"
	.sectionflags	@""
	.align	4


	//----- nvinfo : EIATTR_CUDA_API_VERSION
	.align		4
        /*0000*/ 	.byte	0x04, 0x37
        /*0002*/ 	.short	(.L_1036 - .L_1035)
.L_1035:
        /*0004*/ 	.word	0x00000082


	//----- nvinfo : EIATTR_KPARAM_INFO
	.align		4
.L_1036:
        /*0008*/ 	.byte	0x04, 0x17
        /*000a*/ 	.short	(.L_1038 - .L_1037)
.L_1037:
        /*000c*/ 	.word	0x00000000
        /*0010*/ 	.short	0x0004
        /*0012*/ 	.short	0x0018
        /*0014*/ 	.byte	0x00, 0xf0, 0x41, 0x00


	//----- nvinfo : EIATTR_KPARAM_INFO
	.align		4
.L_1038:
        /*0018*/ 	.byte	0x04, 0x17
        /*001a*/ 	.short	(.L_1040 - .L_1039)
.L_1039:
        /*001c*/ 	.word	0x00000000
        /*0020*/ 	.short	0x0003
        /*0022*/ 	.short	0x0010
        /*0024*/ 	.byte	0x00, 0xf0, 0x21, 0x00


	//----- nvinfo : EIATTR_KPARAM_INFO
	.align		4
.L_1040:
        /*0028*/ 	.byte	0x04, 0x17
        /*002a*/ 	.short	(.L_1042 - .L_1041)
.L_1041:
        /*002c*/ 	.word	0x00000000
        /*0030*/ 	.short	0x0002
        /*0032*/ 	.short	0x000c
        /*0034*/ 	.byte	0x00, 0xf0, 0x05, 0x00


	//----- nvinfo : EIATTR_KPARAM_INFO
	.align		4
.L_1042:
        /*0038*/ 	.byte	0x04, 0x17
        /*003a*/ 	.short	(.L_1044 - .L_1043)
.L_1043:
        /*003c*/ 	.word	0x00000000
        /*0040*/ 	.short	0x0001
        /*0042*/ 	.short	0x0008
        /*0044*/ 	.byte	0x00, 0xf0, 0x11, 0x00


	//----- nvinfo : EIATTR_KPARAM_INFO
	.align		4
.L_1044:
        /*0048*/ 	.byte	0x04, 0x17
        /*004a*/ 	.short	(.L_1046 - .L_1045)
.L_1045:
        /*004c*/ 	.word	0x00000000
        /*0050*/ 	.short	0x0000
        /*0052*/ 	.short	0x0000
        /*0054*/ 	.byte	0x00, 0xf0, 0x21, 0x00


	//----- nvinfo : EIATTR_SPARSE_MMA_MASK
	.align		4
.L_1046:
        /*0058*/ 	.byte	0x03, 0x50
        /*005a*/ 	.short	0x0000


	//----- nvinfo : EIATTR_MAXREG_COUNT
	.align		4
        /*005c*/ 	.byte	0x03, 0x1b
        /*005e*/ 	.short	0x00ff


	//----- nvinfo : EIATTR_MERCURY_ISA_VERSION
	.align		4
        /*0060*/ 	.byte	0x03, 0x5f
        /*0062*/ 	.short	0x0101


	//----- nvinfo : EIATTR_VRC_CTA_INIT_COUNT
	.align		4
        /*0064*/ 	.byte	0x02, 0x4a
	.zero		1
	.zero		1


	//----- nvinfo : EIATTR_EXIT_INSTR_OFFSETS
	.align		4
        /*0068*/ 	.byte	0x04, 0x1c
        /*006a*/ 	.short	(.L_1048 - .L_1047)


	//   ....[0]....
.L_1047:
        /*006c*/ 	.word	0x00000310


	//   ....[1]....
        /*0070*/ 	.word	0x000011b0


	//   ....[2]....
        /*0074*/ 	.word	0x00001660


	//   ....[3]....
        /*0078*/ 	.word	0x00001880


	//   ....[4]....
        /*007c*/ 	.word	0x00001950


	//   ....[5]....
        /*0080*/ 	.word	0x00001980


	//   ....[6]....
        /*0084*/ 	.word	0x00001ea0


	//   ....[7]....
        /*0088*/ 	.word	0x000020b0


	//   ....[8]....
        /*008c*/ 	.word	0x00002200


	//   ....[9]....
        /*0090*/ 	.word	0x00002300


	//----- nvinfo : EIATTR_MAX_THREADS
	.align		4
.L_1048:
        /*0094*/ 	.byte	0x04, 0x05
        /*0096*/ 	.short	(.L_1050 - .L_1049)
.L_1049:
        /*0098*/ 	.word	0x00000080
        /*009c*/ 	.word	0x00000001
        /*00a0*/ 	.word	0x00000001


	//----- nvinfo : EIATTR_CRS_STACK_SIZE
	.align		4
.L_1050:
        /*00a4*/ 	.byte	0x04, 0x1e
        /*00a6*/ 	.short	(.L_1052 - .L_1051)
.L_1051:
        /*00a8*/ 	.word	0x00000000


	//----- nvinfo : EIATTR_CBANK_PARAM_SIZE
	.align		4
.L_1052:
        /*00ac*/ 	.byte	0x03, 0x19
        /*00ae*/ 	.short	0x0028


	//----- nvinfo : EIATTR_PARAM_CBANK
	.align		4
        /*00b0*/ 	.byte	0x04, 0x0a
        /*00b2*/ 	.short	(.L_1054 - .L_1053)
	.align		4
.L_1053:
        /*00b4*/ 	.word	index@(.nv.constant0._ZN3cub18CUB_300001_SM_10006detail9transform16transform_kernelINS2_10policy_hubILb1EN4cuda3std3__45tupleIJN6thrust24THRUST_300001_SM_1000_NS10device_ptrIiEEEEEE10policy1000ElNS7_10__identityENSB_IxEEJPiEEEvT0_iT1_T2_DpNS2_10kernel_argIT3_EE)
        /*00b8*/ 	.short	0x0380
        /*00ba*/ 	.short	0x0028


	//----- nvinfo : EIATTR_SW_WAR
	.align		4
.L_1054:
        /*00bc*/ 	.byte	0x04, 0x36
        /*00be*/ 	.short	(.L_1056 - .L_1055)
.L_1055:
        /*00c0*/ 	.word	0x00000008
.L_1056:


//--------------------- .nv.info._ZN3cub18CUB_300001_SM_10006detail9transform16transform_kernelINS2_10policy_hubILb1EN4cuda3std3__45tupleIJN6thrust24THRUST_300001_SM_1000_NS10device_ptrIiEEEEEE10policy1000EiNS7_10__identityENSB_IxEEJPiEEEvT0_iT1_T2_DpNS2_10kernel_argIT3_EE --------------------------
	.section	.nv.info._ZN3cub18CUB_300001_SM_10006detail9transform16transform_kernelINS2_10policy_hubILb1EN4cuda3std3__45tupleIJN6thrust24THRUST_300001_SM_1000_NS10device_ptrIiEEEEEE10policy1000EiNS7_10__identityENSB_IxEEJPiEEEvT0_iT1_T2_DpNS2_10kernel_argIT3_EE,"",@"SHT_CUDA_INFO"
	.sectionflags	@""
	.align	4


	//----- nvinfo : EIATTR_CUDA_API_VERSION
	.align		4
        /*0000*/ 	.byte	0x04, 0x37
        /*0002*/ 	.short	(.L_1058 - .L_1057)
.L_1057:
        /*0004*/ 	.word	0x00000082


	//----- nvinfo : EIATTR_KPARAM_INFO
	.align		4
.L_1058:
        /*0008*/ 	.byte	0x04, 0x17
        /*000a*/ 	.short	(.L_1060 - .L_1059)
.L_1059:
        /*000c*/ 	.word	0x00000000
        /*0010*/ 	.short	0x0004
        /*0012*/ 	.short	0x0018
        /*0014*/ 	.byte	0x00, 0xf0, 0x41, 0x00


	//----- nvinfo : EIATTR_KPARAM_INFO
	.align		4
.L_1060:
        /*0018*/ 	.byte	0x04, 0x17
        /*001a*/ 	.short	(.L_1062 - .L_1061)
.L_1061:
        /*001c*/ 	.word	0x00000000
        /*0020*/ 	.short	0x0003
        /*0022*/ 	.short	0x0010
        /*0024*/ 	.byte	0x00, 0xf0, 0x21, 0x00


	//----- nvinfo : EIATTR_KPARAM_INFO
	.align		4
.L_1062:
        /*0028*/ 	.byte	0x04, 0x17
        /*002a*/ 	.short	(.L_1064 - .L_1063)
.L_1063:
        /*002c*/ 	.word	0x00000000
        /*0030*/ 	.short	0x0002
        /*0032*/ 	.short	0x0008
        /*0034*/ 	.byte	0x00, 0xf0, 0x05, 0x00


	//----- nvinfo : EIATTR_KPARAM_INFO
	.align		4
.L_1064:
        /*0038*/ 	.byte	0x04, 0x17
        /*003a*/ 	.short	(.L_1066 - .L_1065)
.L_1065:
        /*003c*/ 	.word	0x00000000
        /*0040*/ 	.short	0x0001
        /*0042*/ 	.short	0x0004
        /*0044*/ 	.byte	0x00, 0xf0, 0x11, 0x00


	//----- nvinfo : EIATTR_KPARAM_INFO
	.align		4
.L_1066:
        /*0048*/ 	.byte	0x04, 0x17
        /*004a*/ 	.short	(.L_1068 - .L_1067)
.L_1067:
        /*004c*/ 	.word	0x00000000
        /*0050*/ 	.short	0x0000
        /*0052*/ 	.short	0x0000
        /*0054*/ 	.byte	0x00, 0xf0, 0x11, 0x00


	//----- nvinfo : EIATTR_SPARSE_MMA_MASK
	.align		4
.L_1068:
        /*0058*/ 	.byte	0x03, 0x50
        /*005a*/ 	.short	0x0000


	//----- nvinfo : EIATTR_MAXREG_COUNT
	.align		4
        /*005c*/ 	.byte	0x03, 0x1b
        /*005e*/ 	.short	0x00ff


	//----- nvinfo : EIATTR_MERCURY_ISA_VERSION
	.align		4
        /*0060*/ 	.byte	0x03, 0x5f
        /*0062*/ 	.short	0x0101


	//----- nvinfo : EIATTR_VRC_CTA_INIT_COUNT
	.align		4
        /*0064*/ 	.byte	0x02, 0x4a
	.zero		1
	.zero		1


	//----- nvinfo : EIATTR_EXIT_INSTR_OFFSETS
	.align		4
        /*0068*/ 	.byte	0x04, 0x1c
        /*006a*/ 	.short	(.L_1070 - .L_1069)


	//   ....[0]....
.L_1069:
        /*006c*/ 	.word	0x000001f0


	//   ....[1]....
        /*0070*/ 	.word	0x000006d0


	//   ....[2]....
        /*0074*/ 	.word	0x000008f0


	//   ....[3]....
        /*0078*/ 	.word	0x00000a40


	//   ....[4]....
        /*007c*/ 	.word	0x00000b40


	//   ....[5]....
        /*0080*/ 	.word	0x00000b60


	//   ....[6]....
        /*0084*/ 	.word	0x00001280


	//   ....[7]....
        /*0088*/ 	.word	0x00001730


	//   ....[8]....
        /*008c*/ 	.word	0x00001950


	//   ....[9]....
        /*0090*/ 	.word	0x00001a00


	//----- nvinfo : EIATTR_MAX_THREADS
	.align		4
.L_1070:
        /*0094*/ 	.byte	0x04, 0x05
        /*0096*/ 	.short	(.L_1072 - .L_1071)
.L_1071:
        /*0098*/ 	.word	0x00000080
        /*009c*/ 	.word	0x00000001
        /*00a0*/ 	.word	0x00000001


	//----- nvinfo : EIATTR_CRS_STACK_SIZE
	.align		4
.L_1072:
        /*00a4*/ 	.byte	0x04, 0x1e
        /*00a6*/ 	.short	(.L_1074 - .L_1073)
.L_1073:
        /*00a8*/ 	.word	0x00000000


	//----- nvinfo : EIATTR_CBANK_PARAM_SIZE
	.align		4
.L_1074:
        /*00ac*/ 	.byte	0x03, 0x19
        /*00ae*/ 	.short	0x0028


	//----- nvinfo : EIATTR_PARAM_CBANK
	.align		4
        /*00b0*/ 	.byte	0x04, 0x0a
        /*00b2*/ 	.short	(.L_1076 - .L_1075)
	.align		4
.L_1075:
        /*00b4*/ 	.word	index@(.nv.constant0._ZN3cub18CUB_300001_SM_10006detail9transform16transform_kernelINS2_10policy_hubILb1EN4cuda3std3__45tupleIJN6thrust24THRUST_300001_SM_1000_NS10device_ptrIiEEEEEE10policy1000EiNS7_10__identityENSB_IxEEJPiEEEvT0_iT1_T2_DpNS2_10kernel_argIT3_EE)
        /*00b8*/ 	.short	0x0380
        /*00ba*/ 	.short	0x0028


	//----- nvinfo : EIATTR_SW_WAR
	.align		4
.L_1076:
        /*00bc*/ 	.byte	0x04, 0x36
        /*00be*/ 	.short	(.L_1078 - .L_1077)
.L_1077:
        /*00c0*/ 	.word	0x00000008
.L_1078:


//--------------------- .nv.info._ZN3cub18CUB_300001_SM_10006detail9transform16transform_kernelINS2_10policy_hubILb1EN4cuda3std3__45tupleIJN6thrust24THRUST_300001_SM_1000_NS6detail15normal_iteratorINSA_7pointerINS8_IJiiiiEEENSA_8cuda_cub3tagENSA_11use_defaultESH_EEEEEEEE10policy1000ElNS7_10__identityENSA_12zip_iteratorINS8_IJNSC_INSA_10device_ptrIiEEEESR_SR_SR_EEEEEJPSE_EEEvT0_iT1_T2_DpNS2_10kernel_argIT3_EE --------------------------
	.section	.nv.info._ZN3cub18CUB_300001_SM_10006detail9transform16transform_kernelINS2_10policy_hubILb1EN4cuda3std3__45tupleIJN6thrust24THRUST_300001_SM_1000_NS6detail15normal_iteratorINSA_7pointerINS8_IJiiiiEEENSA_8cuda_cub3tagENSA_11use_defaultESH_EEEEEEEE10policy1000ElNS7_10__identityENSA_12zip_iteratorINS8_IJNSC_INSA_10device_ptrIiEEEESR_SR_SR_EEEEEJPSE_EEEvT0_iT1_T2_DpNS2_10kernel_argIT3_EE,"",@"SHT_CUDA_INFO"
	.sectionflags	@""
	.align	4


	//----- nvinfo : EIATTR_CUDA_API_VERSION
	.align		4
        /*0000*/ 	.byte	0x04, 0x37
        /*0002*/ 	.short	(.L_1080 - .L_1079)
.L_1079:
        /*0004*/ 	.word	0x00000082


	//----- nvinfo : EIATTR_KPARAM_INFO
	.align		4
.L_1080:
        /*0008*/ 	.byte	0x04, 0x17
        /*000a*/ 	.short	(.L_1082 - .L_1081)
.L_1081:
        /*000c*/ 	.word	0x00000000
        /*0010*/ 	.short	0x0004
        /*0012*/ 	.short	0x0030
        /*0014*/ 	.byte	0x00, 0xf0, 0x41, 0x00


	//----- nvinfo : EIATTR_KPARAM_INFO
	.align		4
.L_1082:
        /*0018*/ 	.byte	0x04, 0x17
        /*001a*/ 	.short	(.L_1084 - .L_1083)
.L_1083:
        /*001c*/ 	.word	0x00000000
        /*0020*/ 	.short	0x0003
        /*0022*/ 	.short	0x0010
        /*0024*/ 	.byte	0x00, 0xf0, 0x81, 0x00


	//----- nvinfo : EIATTR_KPARAM_INFO
	.align		4
.L_1084:
        /*0028*/ 	.byte	0x04, 0x17
        /*002a*/ 	.short	(.L_1086 - .L_1085)
.L_1085:
        /*002c*/ 	.word	0x00000000
        /*0030*/ 	.short	0x0002
        /*0032*/ 	.short	0x000c
        /*0034*/ 	.byte	0x00, 0xf0, 0x05, 0x00


	//----- nvinfo : EIATTR_KPARAM_INFO
	.align		4
.L_1086:
        /*0038*/ 	.byte	0x04, 0x17
        /*003a*/ 	.short	(.L_1088 - .L_1087)
.L_1087:
        /*003c*/ 	.word	0x00000000
        /*0040*/ 	.short	0x0001
        /*0042*/ 	.short	0x0008
        /*0044*/ 	.byte	0x00, 0xf0, 0x11, 0x00


	//----- nvinfo : EIATTR_KPARAM_INFO
	.align		4
.L_1088:
        /*0048*/ 	.byte	0x04, 0x17
        /*004a*/ 	.short	(.L_1090 - .L_1089)
.L_1089:
        /*004c*/ 	.word	0x00000000
        /*0050*/ 	.short	0x0000
        /*0052*/ 	.short	0x0000
        /*0054*/ 	.byte	0x00, 0xf0, 0x21, 0x00


	//----- nvinfo : EIATTR_SPARSE_MMA_MASK
	.align		4
.L_1090:
        /*0058*/ 	.byte	0x03, 0x50
        /*005a*/ 	.short	0x0000


	//----- nvinfo : EIATTR_MAXREG_COUNT
	.align		4
        /*005c*/ 	.byte	0x03, 0x1b
        /*005e*/ 	.short	0x00ff


	//----- nvinfo : EIATTR_MERCURY_ISA_VERSION
	.align		4
        /*0060*/ 	.byte	0x03, 0x5f
        /*0062*/ 	.short	0x0101


	//----- nvinfo : EIATTR_VRC_CTA_INIT_COUNT
	.align		4
        /*0064*/ 	.byte	0x02, 0x4a
	.zero		1
	.zero		1


	//----- nvinfo : EIATTR_EXIT_INSTR_OFFSETS
	.align		4
        /*0068*/ 	.byte	0x04, 0x1c
        /*006a*/ 	.short	(.L_1092 - .L_1091)


	//   ....[0]....
.L_1091:
        /*006c*/ 	.word	0x00000350


	//   ....[1]....
        /*0070*/ 	.word	0x000010a0


	//   ....[2]....
        /*0074*/ 	.word	0x000014d0


	//   ....[3]....
        /*0078*/ 	.word	0x00001710


	//   ....[4]....
        /*007c*/ 	.word	0x00001740


	//   ....[5]....
        /*0080*/ 	.word	0x00001820


	//   ....[6]....
        /*0084*/ 	.word	0x00001840


	//   ....[7]....
        /*0088*/ 	.word	0x00002010


	//   ....[8]....
        /*008c*/ 	.word	0x000022d0


	//   ....[9]....
        /*0090*/ 	.word	0x00002490


	//   ....[10]....
        /*0094*/ 	.word	0x00002580


	//----- nvinfo : EIATTR_MAX_THREADS
	.align		4
.L_1092:
        /*0098*/ 	.byte	0x04, 0x05
        /*009a*/ 	.short	(.L_1094 - .L_1093)
.L_1093:
        /*009c*/ 	.word	0x00000080
        /*00a0*/ 	.word	0x00000001
        /*00a4*/ 	.word	0x00000001


	//----- nvinfo : EIATTR_CRS_STACK_SIZE
	.align		4
.L_1094:
        /*00a8*/ 	.byte	0x04, 0x1e
        /*00aa*/ 	.short	(.L_1096 - .L_1095)
.L_1095:
        /*00ac*/ 	.word	0x00000000


	//----- nvinfo : EIATTR_CBANK_PARAM_SIZE
	.align		4
.L_1096:
        /*00b0*/ 	.byte	0x03, 0x19
        /*00b2*/ 	.short	0x0040


	//----- nvinfo : EIATTR_PARAM_CBANK
	.align		4
        /*00b4*/ 	.byte	0x04, 0x0a
        /*00b6*/ 	.short	(.L_1098 - .L_1097)
	.align		4
.L_1097:
        /*00b8*/ 	.word	index@(.nv.constant0._ZN3cub18CUB_300001_SM_10006detail9transform16transform_kernelINS2_10policy_hubILb1EN4cuda3std3__45tupleIJN6thrust24THRUST_300001_SM_1000_NS6detail15normal_iteratorINSA_7pointerINS8_IJiiiiEEENSA_8cuda_cub3tagENSA_11use_defaultESH_EEEEEEEE10policy1000ElNS7_10__identityENSA_12zip_iteratorINS8_IJNSC_INSA_10device_ptrIiEEEESR_SR_SR_EEEEEJPSE_EEEvT0_iT1_T2_DpNS2_10kernel_argIT3_EE)
        /*00bc*/ 	.short	0x0380
        /*00be*/ 	.short	0x0040


	//----- nvinfo : EIATTR_SW_WAR
	.align		4
.L_1098:
        /*00c0*/ 	.byte	0x04, 0x36
        /*00c2*/ 	.short	(.L_1100 - .L_1099)
.L_1099:
        /*00c4*/ 	.word	0x00000008
.L_1100:


//--------------------- .nv.info._ZN3cub18CUB_300001_SM_10006detail9transform16transform_kernelINS2_10policy_hubILb1EN4cuda3std3__45tupleIJN6thrust24THRUST_300001_SM_1000_NS6detail15normal_iteratorINSA_7pointerINS8_IJiiiiEEENSA_8cuda_cub3tagENSA_11use_defaultESH_EEEEEEEE10policy1000EiNS7_10__identityENSA_12zip_iteratorINS8_IJNSC_INSA_10device_ptrIiEEEESR_SR_SR_EEEEEJPSE_EEEvT0_iT1_T2_DpNS2_10kernel_argIT3_EE --------------------------
	.section	.nv.info._ZN3cub18CUB_300001_SM_10006detail9transform16transform_kernelINS2_10policy_hubILb1EN4cuda3std3__45tupleIJN6thrust24THRUST_300001_SM_1000_NS6detail15normal_iteratorINSA_7pointerINS8_IJiiiiEEENSA_8cuda_cub3tagENSA_11use_defaultESH_EEEEEEEE10policy1000EiNS7_10__identityENSA_12zip_iteratorINS8_IJNSC_INSA_10device_ptrIiEEEESR_SR_SR_EEEEEJPSE_EEEvT0_iT1_T2_DpNS2_10kernel_argIT3_EE,"",@"SHT_CUDA_INFO"
	.sectionflags	@""
	.align	4


	//----- nvinfo : EIATTR_CUDA_API_VERSION
	.align		4
        /*0000*/ 	.byte	0x04, 0x37
        /*0002*/ 	.short	(.L_1102 - .L_1101)
.L_1101:
        /*0004*/ 	.word	0x00000082


	//----- nvinfo : EIATTR_KPARAM_INFO
	.align		4
.L_1102:
        /*0008*/ 	.byte	0x04, 0x17
        /*000a*/ 	.short	(.L_1104 - .L_1103)
.L_1103:
        /*000c*/ 	.word	0x00000000
        /*0010*/ 	.short	0x0004
        /*0012*/ 	.short	0x0030
        /*0014*/ 	.byte	0x00, 0xf0, 0x41, 0x00


	//----- nvinfo : EIATTR_KPARAM_INFO
	.align		4
.L_1104:
        /*0018*/ 	.byte	0x04, 0x17
        /*001a*/ 	.short	(.L_1106 - .L_1105)
.L_1105:
        /*001c*/ 	.word	0x00000000
        /*0020*/ 	.short	0x0003
        /*0022*/ 	.short	0x0010
        /*0024*/ 	.byte	0x00, 0xf0, 0x81, 0x00


	//----- nvinfo : EIATTR_KPARAM_INFO
	.align		4
.L_1106:
        /*0028*/ 	.byte	0x04, 0x17
        /*002a*/ 	.short	(.L_1108 - .L_1107)
.L_1107:
        /*002c*/ 	.word	0x00000000
        /*0030*/ 	.short	0x0002
        /*0032*/ 	.short	0x0008
        /*0034*/ 	.byte	0x00, 0xf0, 0x05, 0x00


	//----- nvinfo : EIATTR_KPARAM_INFO
	.align		4
.L_1108:
        /*0038*/ 	.byte	0x04, 0x17
        /*003a*/ 	.short	(.L_1110 - .L_1109)
.L_1109:
        /*003c*/ 	.word	0x00000000
        /*0040*/ 	.short	0x0001
        /*0042*/ 	.short	0x0004
        /*0044*/ 	.byte	0x00, 0xf0, 0x11, 0x00


	//----- nvinfo : EIATTR_KPARAM_INFO
	.align		4
.L_1110:
        /*0048*/ 	.byte	0x04, 0x17
        /*004a*/ 	.short	(.L_1112 - .L_1111)
.L_1111:
        /*004c*/ 	.word	0x00000000
        /*0050*/ 	.short	0x0000
        /*0052*/ 	.short	0x0000
        /*0054*/ 	.byte	0x00, 0xf0, 0x11, 0x00


	//----- nvinfo : EIATTR_SPARSE_MMA_MASK
	.align		4
.L_1112:
        /*0058*/ 	.byte	0x03, 0x50
        /*005a*/ 	.short	0x0000


	//----- nvinfo : EIATTR_MAXREG_COUNT
	.align		4
        /*005c*/ 	.byte	0x03, 0x1b
        /*005e*/ 	.short	0x00ff


	//----- nvinfo : EIATTR_MERCURY_ISA_VERSION
	.align		4
        /*0060*/ 	.byte	0x03, 0x5f
        /*0062*/ 	.short	0x0101


	//----- nvinfo : EIATTR_VRC_CTA_INIT_COUNT
	.align		4
        /*0064*/ 	.byte	0x02, 0x4a
	.zero		1
	.zero		1


	//----- nvinfo : EIATTR_EXIT_INSTR_OFFSETS
	.align		4
        /*0068*/ 	.byte	0x04, 0x1c
        /*006a*/ 	.short	(.L_1114 - .L_1113)


	//   ....[0]....
.L_1113:
        /*006c*/ 	.word	0x00000310


	//   ....[1]....
        /*0070*/ 	.word	0x00000b10


	//   ....[2]....
        /*0074*/ 	.word	0x00000e10


	//   ....[3]....
        /*0078*/ 	.word	0x00001000


	//   ....[4]....
        /*007c*/ 	.word	0x00001120


	//   ....[5]....
        /*0080*/ 	.word	0x00001150


	//   ....[6]....
        /*0084*/ 	.word	0x00001820


	//   ....[7]....
        /*0088*/ 	.word	0x00001cd0


	//   ....[8]....
        /*008c*/ 	.word	0x00001f50


	//   ....[9]....
        /*0090*/ 	.word	0x00001f80


	//   ....[10]....
        /*0094*/ 	.word	0x00002080


	//----- nvinfo : EIATTR_MAX_THREADS
	.align		4
.L_1114:
        /*0098*/ 	.byte	0x04, 0x05
        /*009a*/ 	.short	(.L_1116 - .L_1115)
.L_1115:
        /*009c*/ 	.word	0x00000080
        /*00a0*/ 	.word	0x00000001
        /*00a4*/ 	.word	0x00000001


	//----- nvinfo : EIATTR_CRS_STACK_SIZE
	.align		4
.L_1116:
        /*00a8*/ 	.byte	0x04, 0x1e
        /*00aa*/ 	.short	(.L_1118 - .L_1117)
.L_1117:
        /*00ac*/ 	.word	0x00000000


	//----- nvinfo : EIATTR_CBANK_PARAM_SIZE
	.align		4
.L_1118:
        /*00b0*/ 	.byte	0x03, 0x19
        /*00b2*/ 	.short	0x0040


	//----- nvinfo : EIATTR_PARAM_CBANK
	.align		4
        /*00b4*/ 	.byte	0x04, 0x0a
        /*00b6*/ 	.short	(.L_1120 - .L_1119)
	.align		4
.L_1119:
        /*00b8*/ 	.word	index@(.nv.constant0._ZN3cub18CUB_300001_SM_10006detail9transform16transform_kernelINS2_10policy_hubILb1EN4cuda3std3__45tupleIJN6thrust24THRUST_300001_SM_1000_NS6detail15normal_iteratorINSA_7pointerINS8_IJiiiiEEENSA_8cuda_cub3tagENSA_11use_defaultESH_EEEEEEEE10policy1000EiNS7_10__identityENSA_12zip_iteratorINS8_IJNSC_INSA_10device_ptrIiEEEESR_SR_SR_EEEEEJPSE_EEEvT0_iT1_T2_DpNS2_10kernel_argIT3_EE)
        /*00bc*/ 	.short	0x0380
        /*00be*/ 	.short	0x0040


	//----- nvinfo : EIATTR_SW_WAR
	.align		4
.L_1120:
        /*00c0*/ 	.byte	0x04, 0x36
        /*00c2*/ 	.short	(.L_1122 - .L_1121)
.L_1121:
        /*00c4*/ 	.word	0x00000008
.L_1122:


//--------------------- .nv.info._ZN3cub18CUB_300001_SM_10006detail9transform16transform_kernelINS2_10policy_hubILb1EN4cuda3std3__45tupleIJN6thrust24THRUST_300001_SM_1000_NS12zip_iteratorINS8_IJNSA_6detail15normal_iteratorINSA_10device_ptrIiEEEESG_SG_SG_EEEEEEEEE10policy1000ElNS7_10__identityENSA_7pointerINS8_IJiiiiEEENSA_8cuda_cub3tagENSA_11use_defaultESR_EEJSI_EEEvT0_iT1_T2_DpNS2_10kernel_argIT3_EE --------------------------
	.section	.nv.info._ZN3cub18CUB_300001_SM_10006detail9transform16transform_kernelINS2_10policy_hubILb1EN4cuda3std3__45tupleIJN6thrust24THRUST_300001_SM_1000_NS12zip_iteratorINS8_IJNSA_6detail15normal_iteratorINSA_10device_ptrIiEEEESG_SG_SG_EEEEEEEEE10policy1000ElNS7_10__identityENSA_7pointerINS8_IJiiiiEEENSA_8cuda_cub3tagENSA_11use_defaultESR_EEJSI_EEEvT0_iT1_T2_DpNS2_10kernel_argIT3_EE,"",@"SHT_CUDA_INFO"
	.sectionflags	@""
	.align	4


	//----- nvinfo : EIATTR_CUDA_API_VERSION
	.align		4
        /*0000*/ 	.byte	0x04, 0x37
        /*0002*/ 	.short	(.L_1124 - .L_1123)
.L_1123:
        /*0004*/ 	.word	0x00000082


	//----- nvinfo : EIATTR_KPARAM_INFO
	.align		4
.L_1124:
        /*0008*/ 	.byte	0x04, 0x17
        /*000a*/ 	.short	(.L_1126 - .L_1125)
.L_1125:
        /*000c*/ 	.word	0x00000000
        /*0010*/ 	.short	0x0004
        /*0012*/ 	.short	0x0018
        /*0014*/ 	.byte	0x00, 0xf0, 0x81, 0x00


	//----- nvinfo : EIATTR_KPARAM_INFO
	.align		4
.L_1126:
        /*0018*/ 	.byte	0x04, 0x17
        /*001a*/ 	.short	(.L_1128 - .L_1127)
.L_1127:
        /*001c*/ 	.word	0x00000000
        /*0020*/ 	.short	0x0003
        /*0022*/ 	.short	0x0010
        /*0024*/ 	.byte	0x00, 0xf0, 0x21, 0x00


	//----- nvinfo : EIATTR_KPARAM_INFO
	.align		4
.L_1128:
        /*0028*/ 	.byte	0x04, 0x17
        /*002a*/ 	.short	(.L_1130 - .L_1129)
.L_1129:
        /*002c*/ 	.word	0x00000000
        /*0030*/ 	.short	0x0002
        /*0032*/ 	.short	0x000c
        /*0034*/ 	.byte	0x00, 0xf0, 0x05, 0x00


	//----- nvinfo : EIATTR_KPARAM_INFO
	.align		4
.L_1130:
        /*0038*/ 	.byte	0x04, 0x17
        /*003a*/ 	.short	(.L_1132 - .L_1131)
.L_1131:
        /*003c*/ 	.word	0x00000000
        /*0040*/ 	.short	0x0001
        /*0042*/ 	.short	0x0008
        /*0044*/ 	.byte	0x00, 0xf0, 0x11, 0x00


	//----- nvinfo : EIATTR_KPARAM_INFO
	.align		4
.L_1132:
        /*0048*/ 	.byte	0x04, 0x17
        /*004a*/ 	.short	(.L_1134 - .L_1133)
.L_1133:
        /*004c*/ 	.word	0x00000000
        /*0050*/ 	.short	0x0000
        /*0052*/ 	.short	0x0000
        /*0054*/ 	.byte	0x00, 0xf0, 0x21, 0x00


	//----- nvinfo : EIATTR_SPARSE_MMA_MASK
	.align		4
.L_1134:
        /*0058*/ 	.byte	0x03, 0x50
        /*005a*/ 	.short	0x0000


	//----- nvinfo : EIATTR_MAXREG_COUNT
	.align		4
        /*005c*/ 	.byte	0x03, 0x1b
        /*005e*/ 	.short	0x00ff


	//----- nvinfo : EIATTR_MERCURY_ISA_VERSION
	.align		4
        /*0060*/ 	.byte	0x03, 0x5f
        /*0062*/ 	.short	0x0101


	//----- nvinfo : EIATTR_VRC_CTA_INIT_COUNT
	.align		4
        /*0064*/ 	.byte	0x02, 0x4a
	.zero		1
	.zero		1


	//----- nvinfo : EIATTR_EXIT_INSTR_OFFSETS
	.align		4
        /*0068*/ 	.byte	0x04, 0x1c
        /*006a*/ 	.short	(.L_1136 - .L_1135)


	//   ....[0]....
.L_1135:
        /*006c*/ 	.word	0x00000250


	//   ....[1]....
        /*0070*/ 	.word	0x00000fb0


	//   ....[2]....
        /*0074*/ 	.word	0x000013e0


	//   ....[3]....
        /*0078*/ 	.word	0x00001620


	//   ....[4]....
        /*007c*/ 	.word	0x00001650


	//   ....[5]....
        /*0080*/ 	.word	0x00001730


	//   ....[6]....
        /*0084*/ 	.word	0x00001750


	//   ....[7]....
        /*0088*/ 	.word	0x00001f40


	//   ....[8]....
        /*008c*/ 	.word	0x00002200


	//   ....[9]....
        /*0090*/ 	.word	0x000023c0


	//   ....[10]....
        /*0094*/ 	.word	0x000024b0


	//----- nvinfo : EIATTR_MAX_THREADS
	.align		4
.L_1136:
        /*0098*/ 	.byte	0x04, 0x05
        /*009a*/ 	.short	(.L_1138 - .L_1137)
.L_1137:
        /*009c*/ 	.word	0x00000080
        /*00a0*/ 	.word	0x00000001
        /*00a4*/ 	.word	0x00000001


	//----- nvinfo : EIATTR_CRS_STACK_SIZE
	.align		4
.L_1138:
        /*00a8*/ 	.byte	0x04, 0x1e
        /*00aa*/ 	.short	(.L_1140 - .L_1139)
.L_1139:
        /*00ac*/ 	.word	0x00000000


	//----- nvinfo : EIATTR_CBANK_PARAM_SIZE
	.align		4
.L_1140:
        /*00b0*/ 	.byte	0x03, 0x19
        /*00b2*/ 	.short	0x0038


	//----- nvinfo : EIATTR_PARAM_CBANK
	.align		4
        /*00b4*/ 	.byte	0x04, 0x0a
        /*00b6*/ 	.short	(.L_1142 - .L_1141)
	.align		4
.L_1141:
        /*00b8*/ 	.word	index@(.nv.constant0._ZN3cub18CUB_300001_SM_10006detail9transform16transform_kernelINS2_10policy_hubILb1EN4cuda3std3__45tupleIJN6thrust24THRUST_300001_SM_1000_NS12zip_iteratorINS8_IJNSA_6detail15normal_iteratorINSA_10device_ptrIiEEEESG_SG_SG_EEEEEEEEE10policy1000ElNS7_10__identityENSA_7pointerINS8_IJiiiiEEENSA_8cuda_cub3tagENSA_11use_defaultESR_EEJSI_EEEvT0_iT1_T2_DpNS2_10kernel_argIT3_EE)
        /*00bc*/ 	.short	0x0380
        /*00be*/ 	.short	0x0038


	//----- nvinfo : EIATTR_SW_WAR
	.align		4
.L_1142:
        /*00c0*/ 	.byte	0x04, 0x36
        /*00c2*/ 	.short	(.L_1144 - .L_1143)
.L_1143:
        /*00c4*/ 	.word	0x00000008
.L_1144:


//--------------------- .nv.info._ZN3cub18CUB_300001_SM_10006detail9transform16transform_kernelINS2_10policy_hubILb1EN4cuda3std3__45tupleIJN6thrust24THRUST_300001_SM_1000_NS12zip_iteratorINS8_IJNSA_6detail15normal_iteratorINSA_10device_ptrIiEEEESG_SG_SG_EEEEEEEEE10policy1000EiNS7_10__identityENSA_7pointerINS8_IJiiiiEEENSA_8cuda_cub3tagENSA_11use_defaultESR_EEJSI_EEEvT0_iT1_T2_DpNS2_10kernel_argIT3_EE --------------------------
	.section	.nv.info._ZN3cub18CUB_300001_SM_10006detail9transform16transform_kernelINS2_10policy_hubILb1EN4cuda3std3__45tupleIJN6thrust24THRUST_300001_SM_1000_NS12zip_iteratorINS8_IJNSA_6detail15normal_iteratorINSA_10device_ptrIiEEEESG_SG_SG_EEEEEEEEE10policy1000EiNS7_10__identityENSA_7pointerINS8_IJiiiiEEENSA_8cuda_cub3tagENSA_11use_defaultESR_EEJSI_EEEvT0_iT1_T2_DpNS2_10kernel_argIT3_EE,"",@"SHT_CUDA_INFO"
	.sectionflags	@""
	.align	4


	//----- nvinfo : EIATTR_CUDA_API_VERSION
	.align		4
        /*0000*/ 	.byte	0x04, 0x37
        /*0002*/ 	.short	(.L_1146 - .L_1145)
.L_1145:
        /*0004*/ 	.word	0x00000082


	//----- nvinfo : EIATTR_KPARAM_INFO
	.align		4
.L_1146:
        /*0008*/ 	.byte	0x04, 0x17
        /*000a*/ 	.short	(.L_1148 - .L_1147)
.L_1147:
        /*000c*/ 	.word	0x00000000
        /*0010*/ 	.short	0x0004
        /*0012*/ 	.short	0x0018
        /*0014*/ 	.byte	0x00, 0xf0, 0x81, 0x00


	//----- nvinfo : EIATTR_KPARAM_INFO
	.align		4
.L_1148:
        /*0018*/ 	.byte	0x04, 0x17
        /*001a*/ 	.short	(.L_1150 - .L_1149)
.L_1149:
        /*001c*/ 	.word	0x00000000
        /*0020*/ 	.short	0x0003
        /*0022*/ 	.short	0x0010
        /*0024*/ 	.byte	0x00, 0xf0, 0x21, 0x00


	//----- nvinfo : EIATTR_KPARAM_INFO
	.align		4
.L_1150:
        /*0028*/ 	.byte	0x04, 0x17
        /*002a*/ 	.short	(.L_1152 - .L_1151)
.L_1151:
        /*002c*/ 	.word	0x00000000
        /*0030*/ 	.short	0x0002
        /*0032*/ 	.short	0x0008
        /*0034*/ 	.byte	0x00, 0xf0, 0x05, 0x00


	//----- nvinfo : EIATTR_KPARAM_INFO
	.align		4
.L_1152:
        /*0038*/ 	.byte	0x04, 0x17
        /*003a*/ 	.short	(.L_1154 - .L_1153)
.L_1153:
        /*003c*/ 	.word	0x00000000
        /*0040*/ 	.short	0x0001
        /*0042*/ 	.short	0x0004
        /*0044*/ 	.byte	0x00, 0xf0, 0x11, 0x00


	//----- nvinfo : EIATTR_KPARAM_INFO
	.align		4
.L_1154:
        /*0048*/ 	.byte	0x04, 0x17
        /*004a*/ 	.short	(.L_1156 - .L_1155)
.L_1155:
        /*004c*/ 	.word	0x00000000
        /*0050*/ 	.short	0x0000
        /*0052*/ 	.short	0x0000
        /*0054*/ 	.byte	0x00, 0xf0, 0x11, 0x00


	//----- nvinfo : EIATTR_SPARSE_MMA_MASK
	.align		4
.L_1156:
        /*0058*/ 	.byte	0x03, 0x50
        /*005a*/ 	.short	0x0000


	//----- nvinfo : EIATTR_MAXREG_COUNT
	.align		4
        /*005c*/ 	.byte	0x03, 0x1b
        /*005e*/ 	.short	0x00ff


	//----- nvinfo : EIATTR_MERCURY_ISA_VERSION
	.align		4
        /*0060*/ 	.byte	0x03, 0x5f
        /*0062*/ 	.short	0x0101


	//----- nvinfo : EIATTR_VRC_CTA_INIT_COUNT
	.align		4
        /*0064*/ 	.byte	0x02, 0x4a
	.zero		1
	.zero		1


	//----- nvinfo : EIATTR_EXIT_INSTR_OFFSETS
	.align		4
        /*0068*/ 	.byte	0x04, 0x1c
        /*006a*/ 	.short	(.L_1158 - .L_1157)


	//   ....[0]....
.L_1157:
        /*006c*/ 	.word	0x00000210


	//   ....[1]....
        /*0070*/ 	.word	0x00000a70


	//   ....[2]....
        /*0074*/ 	.word	0x00000d50


	//   ....[3]....
        /*0078*/ 	.word	0x00000f40


	//   ....[4]....
        /*007c*/ 	.word	0x00001050


	//   ....[5]....
        /*0080*/ 	.word	0x00001080


	//   ....[6]....
        /*0084*/ 	.word	0x00001760


	//   ....[7]....
        /*0088*/ 	.word	0x00001c10


	//   ....[8]....
        /*008c*/ 	.word	0x00001e90


	//   ....[9]....
        /*0090*/ 	.word	0x00001ec0


	//   ....[10]....
        /*0094*/ 	.word	0x00001fc0


	//----- nvinfo : EIATTR_MAX_THREADS
	.align		4
.L_1158:
        /*0098*/ 	.byte	0x04, 0x05
        /*009a*/ 	.short	(.L_1160 - .L_1159)
.L_1159:
        /*009c*/ 	.word	0x00000080
        /*00a0*/ 	.word	0x00000001
        /*00a4*/ 	.word	0x00000001


	//----- nvinfo : EIATTR_CRS_STACK_SIZE
	.align		4
.L_1160:
        /*00a8*/ 	.byte	0x04, 0x1e
        /*00aa*/ 	.short	(.L_1162 - .L_1161)
.L_1161:
        /*00ac*/ 	.word	0x00000000


	//----- nvinfo : EIATTR_CBANK_PARAM_SIZE
	.align		4
.L_1162:
        /*00b0*/ 	.byte	0x03, 0x19
        /*00b2*/ 	.short	0x0038


	//----- nvinfo : EIATTR_PARAM_CBANK
	.align		4
        /*00b4*/ 	.byte	0x04, 0x0a
        /*00b6*/ 	.short	(.L_1164 - .L_1163)
	.align		4
.L_1163:
        /*00b8*/ 	.word	index@(.nv.constant0._ZN3cub18CUB_300001_SM_10006detail9transform16transform_kernelINS2_10policy_hubILb1EN4cuda3std3__45tupleIJN6thrust24THRUST_300001_SM_1000_NS12zip_iteratorINS8_IJNSA_6detail15normal_iteratorINSA_10device_ptrIiEEEESG_SG_SG_EEEEEEEEE10policy1000EiNS7_10__identityENSA_7pointerINS8_IJiiiiEEENSA_8cuda_cub3tagENSA_11use_defaultESR_EEJSI_EEEvT0_iT1_T2_DpNS2_10kernel_argIT3_EE)
        /*00bc*/ 	.short	0x0380
        /*00be*/ 	.short	0x0038


	//----- nvinfo : EIATTR_SW_WAR
	.align		4
.L_1164:
        /*00c0*/ 	.byte	0x04, 0x36
        /*00c2*/ 	.short	(.L_1166 - .L_1165)
.L_1165:
        /*00c4*/ 	.word	0x00000008
.L_1166:


//--------------------- .nv.info._ZN3cub18CUB_300001_SM_10006detail8for_each13static_kernelINS2_12policy_hub_t12policy_500_tEmN6thrust24THRUST_300001_SM_1000_NS8cuda_cub20__uninitialized_fill7functorINS7_10device_ptrIxEExEEEEvT0_T1_ --------------------------
	.section	.nv.info._ZN3cub18CUB_300001_SM_10006detail8for_each13static_kernelINS2_12policy_hub_t12policy_500_tEmN6thrust24THRUST_300001_SM_1000_NS8cuda_cub20__uninitialized_fill7functorINS7_10device_ptrIxEExEEEEvT0_T1_,"",@"SHT_CUDA_INFO"
	.sectionflags	@""
	.align	4


	//----- nvinfo : EIATTR_CUDA_API_VERSION
	.align		4
        /*0000*/ 	.byte	0x04, 0x37
        /*0002*/ 	.short	(.L_1168 - .L_1167)
.L_1167:
        /*0004*/ 	.word	0x00000082


	//----- nvinfo : EIATTR_KPARAM_INFO
	.align		4
.L_1168:
        /*0008*/ 	.byte	0x04, 0x17
        /*000a*/ 	.short	(.L_1170 - .L_1169)
.L_1169:
        /*000c*/ 	.word	0x00000000
        /*0010*/ 	.short	0x0001
        /*0012*/ 	.short	0x0008
        /*0014*/ 	.byte	0x00, 0xf0, 0x41, 0x00


	//----- nvinfo : EIATTR_KPARAM_INFO
	.align		4
.L_1170:
        /*0018*/ 	.byte	0x04, 0x17
        /*001a*/ 	.short	(.L_1172 - .L_1171)
.L_1171:
        /*001c*/ 	.word	0x00000000
        /*0020*/ 	.short	0x0000
        /*0022*/ 	.short	0x0000
        /*0024*/ 	.byte	0x00, 0xf0, 0x21, 0x00


	//----- nvinfo : EIATTR_SPARSE_MMA_MASK
	.align		4
.L_1172:
        /*0028*/ 	.byte	0x03, 0x50
        /*002a*/ 	.short	0x0000


	//----- nvinfo : EIATTR_MAXREG_COUNT
	.align		4
        /*002c*/ 	.byte	0x03, 0x1b
        /*002e*/ 	.short	0x00ff


	//----- nvinfo : EIATTR_MERCURY_ISA_VERSION
	.align		4
        /*0030*/ 	.byte	0x03, 0x5f
        /*0032*/ 	.short	0x0101


	//----- nvinfo : EIATTR_VRC_CTA_INIT_COUNT
	.align		4
        /*0034*/ 	.byte	0x02, 0x4a
	.zero		1
	.zero		1


	//----- nvinfo : EIATTR_EXIT_INSTR_OFFSETS
	.align		4
        /*0038*/ 	.byte	0x04, 0x1c
        /*003a*/ 	.short	(.L_1174 - .L_1173)


	//   ....[0]....
.L_1173:
        /*003c*/ 	.word	0x00000130


	//   ....[1]....
        /*0040*/ 	.word	0x00000230


	//   ....[2]....
        /*0044*/ 	.word	0x00000260


	//----- nvinfo : EIATTR_MAX_THREADS
	.align		4
.L_1174:
        /*0048*/ 	.byte	0x04, 0x05
        /*004a*/ 	.short	(.L_1176 - .L_1175)
.L_1175:
        /*004c*/ 	.word	0x00000100
        /*0050*/ 	.word	0x00000001
        /*0054*/ 	.word	0x00000001


	//----- nvinfo : EIATTR_CBANK_PARAM_SIZE
	.align		4
.L_1176:
        /*0058*/ 	.byte	0x03, 0x19
        /*005a*/ 	.short	0x0018


	//----- nvinfo : EIATTR_PARAM_CBANK
	.align		4
        /*005c*/ 	.byte	0x04, 0x0a
        /*005e*/ 	.short	(.L_1178 - .L_1177)
	.align		4
.L_1177:
        /*0060*/ 	.word	index@(.nv.constant0._ZN3cub18CUB_300001_SM_10006detail8for_each13static_kernelINS2_12policy_hub_t12policy_500_tEmN6thrust24THRUST_300001_SM_1000_NS8cuda_cub20__uninitialized_fill7functorINS7_10device_ptrIxEExEEEEvT0_T1_)
        /*0064*/ 	.short	0x0380
        /*0066*/ 	.short	0x0018


	//----- nvinfo : EIATTR_SW_WAR
	.align		4
.L_1178:
        /*0068*/ 	.byte	0x04, 0x36
        /*006a*/ 	.short	(.L_1180 - .L_1179)
.L_1179:
        /*006c*/ 	.word	0x00000008
.L_1180:


//--------------------- .nv.info._ZN3cub18CUB_300001_SM_10006detail8for_each13static_kernelINS2_12policy_hub_t12policy_500_tElN6thrust24THRUST_300001_SM_1000_NS8cuda_cub10__tabulate7functorINS7_6detail15normal_iteratorINS7_10device_ptrIiEEEENS7_6system6detail7generic6detail22compute_sequence_valueIivEElEEEEvT0_T1_ --------------------------
	.section	.nv.info._ZN3cub18CUB_300001_SM_10006detail8for_each13static_kernelINS2_12policy_hub_t12policy_500_tElN6thrust24THRUST_300001_SM_1000_NS8cuda_cub10__tabulate7functorINS7_6detail15normal_iteratorINS7_10device_ptrIiEEEENS7_6system6detail7generic6detail22compute_sequence_valueIivEElEEEEvT0_T1_,"",@"SHT_CUDA_INFO"
	.sectionflags	@""
	.align	4


	//----- nvinfo : EIATTR_CUDA_API_VERSION
	.align		4
        /*0000*/ 	.byte	0x04, 0x37
        /*0002*/ 	.short	(.L_1182 - .L_1181)
.L_1181:
        /*0004*/ 	.word	0x00000082


	//----- nvinfo : EIATTR_KPARAM_INFO
	.align		4
.L_1182:
        /*0008*/ 	.byte	0x04, 0x17
        /*000a*/ 	.short	(.L_1184 - .L_1183)
.L_1183:
        /*000c*/ 	.word	0x00000000
        /*0010*/ 	.short	0x0001
        /*0012*/ 	.short	0x0008
        /*0014*/ 	.byte	0x00, 0xf0, 0x41, 0x00


	//----- nvinfo : EIATTR_KPARAM_INFO
	.align		4
.L_1184:
        /*0018*/ 	.byte	0x04, 0x17
        /*001a*/ 	.short	(.L_1186 - .L_1185)
.L_1185:
        /*001c*/ 	.word	0x00000000
        /*0020*/ 	.short	0x0000
        /*0022*/ 	.short	0x0000
        /*0024*/ 	.byte	0x00, 0xf0, 0x21, 0x00


	//----- nvinfo : EIATTR_SPARSE_MMA_MASK
	.align		4
.L_1186:
        /*0028*/ 	.byte	0x03, 0x50
        /*002a*/ 	.short	0x0000


	//----- nvinfo : EIATTR_MAXREG_COUNT
	.align		4
        /*002c*/ 	.byte	0x03, 0x1b
        /*002e*/ 	.short	0x00ff


	//----- nvinfo : EIATTR_MERCURY_ISA_VERSION
	.align		4
        /*0030*/ 	.byte	0x03, 0x5f
        /*0032*/ 	.short	0x0101


	//----- nvinfo : EIATTR_VRC_CTA_INIT_COUNT
	.align		4
        /*0034*/ 	.byte	0x02, 0x4a
	.zero		1
	.zero		1


	//----- nvinfo : EIATTR_EXIT_INSTR_OFFSETS
	.align		4
        /*0038*/ 	.byte	0x04, 0x1c
        /*003a*/ 	.short	(.L_1188 - .L_1187)


	//   ....[0]....
.L_1187:
        /*003c*/ 	.word	0x00000160


	//   ....[1]....
        /*0040*/ 	.word	0x000002b0


	//   ....[2]....
        /*0044*/ 	.word	0x00000340


	//----- nvinfo : EIATTR_MAX_THREADS
	.align		4
.L_1188:
        /*0048*/ 	.byte	0x04, 0x05
        /*004a*/ 	.short	(.L_1190 - .L_1189)
.L_1189:
        /*004c*/ 	.word	0x00000100
        /*0050*/ 	.word	0x00000001
        /*0054*/ 	.word	0x00000001


	//----- nvinfo : EIATTR_CRS_STACK_SIZE
	.align		4
.L_1190:
        /*0058*/ 	.byte	0x04, 0x1e
        /*005a*/ 	.short	(.L_1192 - .L_1191)
.L_1191:
        /*005c*/ 	.word	0x00000000


	//----- nvinfo : EIATTR_CBANK_PARAM_SIZE
	.align		4
.L_1192:
        /*0060*/ 	.byte	0x03, 0x19
        /*0062*/ 	.short	0x0018


	//----- nvinfo : EIATTR_PARAM_CBANK
	.align		4
        /*0064*/ 	.byte	0x04, 0x0a
        /*0066*/ 	.short	(.L_1194 - .L_1193)
	.align		4
.L_1193:
        /*0068*/ 	.word	index@(.nv.constant0._ZN3cub18CUB_300001_SM_10006detail8for_each13static_kernelINS2_12policy_hub_t12policy_500_tElN6thrust24THRUST_300001_SM_1000_NS8cuda_cub10__tabulate7functorINS7_6detail15normal_iteratorINS7_10device_ptrIiEEEENS7_6system6detail7generic6detail22compute_sequence_valueIivEElEEEEvT0_T1_)
        /*006c*/ 	.short	0x0380
        /*006e*/ 	.short	0x0018


	//----- nvinfo : EIATTR_SW_WAR
	.align		4
.L_1194:
        /*0070*/ 	.byte	0x04, 0x36
        /*0072*/ 	.short	(.L_1196 - .L_1195)
.L_1195:
        /*0074*/ 	.word	0x00000008
.L_1196:


//--------------------- .nv.info._ZN3cub18CUB_300001_SM_10006detail8for_each13static_kernelINS2_12policy_hub_t12policy_500_tEmN6thrust24THRUST_300001_SM_1000_NS8cuda_cub20__uninitialized_fill7functorINS7_10device_ptrIiEEiEEEEvT0_T1_ --------------------------
	.section	.nv.info._ZN3cub18CUB_300001_SM_10006detail8for_each13static_kernelINS2_12policy_hub_t12policy_500_tEmN6thrust24THRUST_300001_SM_1000_NS8cuda_cub20__uninitialized_fill7functorINS7_10device_ptrIiEEiEEEEvT0_T1_,"",@"SHT_CUDA_INFO"
	.sectionflags	@""
	.align	4


	//----- nvinfo : EIATTR_CUDA_API_VERSION
	.align		4
        /*0000*/ 	.byte	0x04, 0x37
        /*0002*/ 	.short	(.L_1198 - .L_1197)
.L_1197:
        /*0004*/ 	.word	0x00000082


	//----- nvinfo : EIATTR_KPARAM_INFO
	.align		4
.L_1198:
        /*0008*/ 	.byte	0x04, 0x17
        /*000a*/ 	.short	(.L_1200 - .L_1199)
.L_1199:
        /*000c*/ 	.word	0x00000000
        /*0010*/ 	.short	0x0001
        /*0012*/ 	.short	0x0008
        /*0014*/ 	.byte	0x00, 0xf0, 0x41, 0x00


	//----- nvinfo : EIATTR_KPARAM_INFO
	.align		4
.L_1200:
        /*0018*/ 	.byte	0x04, 0x17
        /*001a*/ 	.short	(.L_1202 - .L_1201)
.L_1201:
        /*001c*/ 	.word	0x00000000
        /*0020*/ 	.short	0x0000
        /*0022*/ 	.short	0x0000
        /*0024*/ 	.byte	0x00, 0xf0, 0x21, 0x00


	//----- nvinfo : EIATTR_SPARSE_MMA_MASK
	.align		4
.L_1202:
        /*0028*/ 	.byte	0x03, 0x50
        /*002a*/ 	.short	0x0000


	//----- nvinfo : EIATTR_MAXREG_COUNT
	.align		4
        /*002c*/ 	.byte	0x03, 0x1b
        /*002e*/ 	.short	0x00ff


	//----- nvinfo : EIATTR_MERCURY_ISA_VERSION
	.align		4
        /*0030*/ 	.byte	0x03, 0x5f
        /*0032*/ 	.short	0x0101


	//----- nvinfo : EIATTR_VRC_CTA_INIT_COUNT
	.align		4
        /*0034*/ 	.byte	0x02, 0x4a
	.zero		1
	.zero		1


	//----- nvinfo : EIATTR_EXIT_INSTR_OFFSETS
	.align		4
        /*0038*/ 	.byte	0x04, 0x1c
        /*003a*/ 	.short	(.L_1204 - .L_1203)


	//   ....[0]....
.L_1203:
        /*003c*/ 	.word	0x00000130


	//   ....[1]....
        /*0040*/ 	.word	0x00000230


	//   ....[2]....
        /*0044*/ 	.word	0x00000260


	//----- nvinfo : EIATTR_MAX_THREADS
	.align		4
.L_1204:
        /*0048*/ 	.byte	0x04, 0x05
        /*004a*/ 	.short	(.L_1206 - .L_1205)
.L_1205:
        /*004c*/ 	.word	0x00000100
        /*0050*/ 	.word	0x00000001
        /*0054*/ 	.word	0x00000001


	//----- nvinfo : EIATTR_CBANK_PARAM_SIZE
	.align		4
.L_1206:
        /*0058*/ 	.byte	0x03, 0x19
        /*005a*/ 	.short	0x0018


	//----- nvinfo : EIATTR_PARAM_CBANK
	.align		4
        /*005c*/ 	.byte	0x04, 0x0a
        /*005e*/ 	.short	(.L_1208 - .L_1207)
	.align		4
.L_1207:
        /*0060*/ 	.word	index@(.nv.constant0._ZN3cub18CUB_300001_SM_10006detail8for_each13static_kernelINS2_12policy_hub_t12policy_500_tEmN6thrust24THRUST_300001_SM_1000_NS8cuda_cub20__uninitialized_fill7functorINS7_10device_ptrIiEEiEEEEvT0_T1_)
        /*0064*/ 	.short	0x0380
        /*0066*/ 	.short	0x0018


	//----- nvinfo : EIATTR_SW_WAR
	.align		4
.L_1208:
        /*0068*/ 	.byte	0x04, 0x36
        /*006a*/ 	.short	(.L_1210 - .L_1209)
.L_1209:
        /*006c*/ 	.word	0x00000008
.L_1210:


//--------------------- .nv.info._ZN3cub18CUB_300001_SM_10006detail11EmptyKernelIvEEvv --------------------------
	.section	.nv.info._ZN3cub18CUB_300001_SM_10006detail11EmptyKernelIvEEvv,"",@"SHT_CUDA_INFO"
	.sectionflags	@""
	.align	4


	//----- nvinfo : EIATTR_CUDA_API_VERSION
	.align		4
        /*0000*/ 	.byte	0x04, 0x37
        /*0002*/ 	.short	(.L_1212 - .L_1211)
.L_1211:
        /*0004*/ 	.word	0x00000082


	//----- nvinfo : EIATTR_SPARSE_MMA_MASK
	.align		4
.L_1212:
        /*0008*/ 	.byte	0x03, 0x50
        /*000a*/ 	.short	0x0000


	//----- nvinfo : EIATTR_MAXREG_COUNT
	.align		4
        /*000c*/ 	.byte	0x03, 0x1b
        /*000e*/ 	.short	0x00ff


	//----- nvinfo : EIATTR_MERCURY_ISA_VERSION
	.align		4
        /*0010*/ 	.byte	0x03, 0x5f
        /*0012*/ 	.short	0x0101


	//----- nvinfo : EIATTR_VRC_CTA_INIT_COUNT
	.align		4
        /*0014*/ 	.byte	0x02, 0x4a
	.zero		1
	.zero		1


	//----- nvinfo : EIATTR_EXIT_INSTR_OFFSETS
	.align		4
        /*0018*/ 	.byte	0x04, 0x1c
        /*001a*/ 	.short	(.L_1214 - .L_1213)


	//   ....[0]....
.L_1213:
        /*001c*/ 	.word	0x00000010


	//----- nvinfo : EIATTR_SW_WAR
	.align		4
.L_1214:
        /*0020*/ 	.byte	0x04, 0x36
        /*0022*/ 	.short	(.L_1216 - .L_1215)
.L_1215:
        /*0024*/ 	.word	0x00000008
.L_1216:


//--------------------- .nv.info._ZN6thrust24THRUST_300001_SM_1000_NS8cuda_cub4core6detail13_kernel_agentINS1_8__reduce11ReduceAgentIPN4cuda3std3__45tupleIJxlEEESC_SB_lNS1_9__extrema9arg_min_fIxlNS9_4lessIxEEEEEEJSC_SC_iSH_EEEvDpT0_ --------------------------
	.section	.nv.info._ZN6thrust24THRUST_300001_SM_1000_NS8cuda_cub4core6detail13_kernel_agentINS1_8__reduce11ReduceAgentIPN4cuda3std3__45tupleIJxlEEESC_SB_lNS1_9__extrema9arg_min_fIxlNS9_4lessIxEEEEEEJSC_SC_iSH_EEEvDpT0_,"",@"SHT_CUDA_INFO"
	.sectionflags	@""
	.align	4


	//----- nvinfo : EIATTR_CUDA_API_VERSION
	.align		4
        /*0000*/ 	.byte	0x04, 0x37
        /*0002*/ 	.short	(.L_1218 - .L_1217)
.L_1217:
        /*0004*/ 	.word	0x00000082


	//----- nvinfo : EIATTR_KPARAM_INFO
	.align		4
.L_1218:
        /*0008*/ 	.byte	0x04, 0x17
        /*000a*/ 	.short	(.L_1220 - .L_1219)
.L_1219:
        /*000c*/ 	.word	0x00000000
        /*0010*/ 	.short	0x0003
        /*0012*/ 	.short	0x0014
        /*0014*/ 	.byte	0x00, 0xf0, 0x05, 0x00


	//----- nvinfo : EIATTR_KPARAM_INFO
	.align		4
.L_1220:
        /*0018*/ 	.byte	0x04, 0x17
        /*001a*/ 	.short	(.L_1222 - .L_1221)
.L_1221:
        /*001c*/ 	.word	0x00000000
        /*0020*/ 	.short	0x0002
        /*0022*/ 	.short	0x0010
        /*0024*/ 	.byte	0x00, 0xf0, 0x11, 0x00


	//----- nvinfo : EIATTR_KPARAM_INFO
	.align		4
.L_1222:
        /*0028*/ 	.byte	0x04, 0x17
        /*002a*/ 	.short	(.L_1224 - .L_1223)
.L_1223:
        /*002c*/ 	.word	0x00000000
        /*0030*/ 	.short	0x0001
        /*0032*/ 	.short	0x0008
        /*0034*/ 	.byte	0x00, 0xf5, 0x21, 0x00


	//----- nvinfo : EIATTR_KPARAM_INFO
	.align		4
.L_1224:
        /*0038*/ 	.byte	0x04, 0x17
        /*003a*/ 	.short	(.L_1226 - .L_1225)
.L_1225:
        /*003c*/ 	.word	0x00000000
        /*0040*/ 	.short	0x0000
        /*0042*/ 	.short	0x0000
        /*0044*/ 	.byte	0x00, 0xf5, 0x21, 0x00


	//----- nvinfo : EIATTR_SPARSE_MMA_MASK
	.align		4
.L_1226:
        /*0048*/ 	.byte	0x03, 0x50
        /*004a*/ 	.short	0x0000


	//----- nvinfo : EIATTR_MAXREG_COUNT
	.align		4
        /*004c*/ 	.byte	0x03, 0x1b
        /*004e*/ 	.short	0x00ff


	//----- nvinfo : EIATTR_NUM_BARRIERS
	.align		4
        /*0050*/ 	.byte	0x02, 0x4c
        /*0052*/ 	.byte	0x01
	.zero		1


	//----- nvinfo : EIATTR_MERCURY_ISA_VERSION
	.align		4
        /*0054*/ 	.byte	0x03, 0x5f
        /*0056*/ 	.short	0x0101


	//----- nvinfo : EIATTR_COOP_GROUP_MASK_REGIDS
	.align		4
        /*0058*/ 	.byte	0x04, 0x29
        /*005a*/ 	.short	(.L_1228 - .L_1227)


	//   ....[0]....
.L_1227:
        /*005c*/ 	.word	0xffffffff


	//   ....[1]....
        /*0060*/ 	.word	0xffffffff


	//   ....[2]....
        /*0064*/ 	.word	0xffffffff


	//   ....[3]....
        /*0068*/ 	.word	0xffffffff


	//   ....[4]....
        /*006c*/ 	.word	0xffffffff


	//   ....[5]....
        /*0070*/ 	.word	0xffffffff


	//   ....[6]....
        /*0074*/ 	.word	0xffffffff


	//   ....[7]....
        /*0078*/ 	.word	0xffffffff


	//   ....[8]....
        /*007c*/ 	.word	0xffffffff


	//   ....[9]....
        /*0080*/ 	.word	0xffffffff


	//   ....[10]....
        /*0084*/ 	.word	0xffffffff


	//   ....[11]....
        /*0088*/ 	.word	0xffffffff


	//   ....[12]....
        /*008c*/ 	.word	0xffffffff


	//   ....[13]....
        /*0090*/ 	.word	0xffffffff


	//   ....[14]....
        /*0094*/ 	.word	0xffffffff


	//   ....[15]....
        /*0098*/ 	.word	0xffffffff


	//   ....[16]....
        /*009c*/ 	.word	0xffffffff


	//   ....[17]....
        /*00a0*/ 	.word	0xffffffff


	//   ....[18]....
        /*00a4*/ 	.word	0xffffffff


	//   ....[19]....
        /*00a8*/ 	.word	0xffffffff


	//   ....[20]....
        /*00ac*/ 	.word	0xffffffff


	//   ....[21]....
        /*00b0*/ 	.word	0xffffffff


	//   ....[22]....
        /*00b4*/ 	.word	0xffffffff


	//   ....[23]....
        /*00b8*/ 	.word	0xffffffff


	//   ....[24]....
        /*00bc*/ 	.word	0xffffffff


	//   ....[25]....
        /*00c0*/ 	.word	0xffffffff


	//   ....[26]....
        /*00c4*/ 	.word	0xffffffff


	//   ....[27]....
        /*00c8*/ 	.word	0xffffffff


	//   ....[28]....
        /*00cc*/ 	.word	0xffffffff


	//   ....[29]....
        /*00d0*/ 	.word	0xffffffff


	//   ....[30]....
        /*00d4*/ 	.word	0xffffffff


	//   ....[31]....
        /*00d8*/ 	.word	0xffffffff


	//   ....[32]....
        /*00dc*/ 	.word	0xffffffff


	//   ....[33]....
        /*00e0*/ 	.word	0xffffffff


	//   ....[34]....
        /*00e4*/ 	.word	0xffffffff


	//   ....[35]....
        /*00e8*/ 	.word	0xffffffff


	//   ....[36]....
        /*00ec*/ 	.word	0xffffffff


	//   ....[37]....
        /*00f0*/ 	.word	0xffffffff


	//   ....[38]....
        /*00f4*/ 	.word	0xffffffff


	//   ....[39]....
        /*00f8*/ 	.word	0xffffffff


	//   ....[40]....
        /*00fc*/ 	.word	0xffffffff


	//   ....[41]....
        /*0100*/ 	.word	0xffffffff


	//   ....[42]....
        /*0104*/ 	.word	0xffffffff


	//   ....[43]....
        /*0108*/ 	.word	0xffffffff


	//   ....[44]....
        /*010c*/ 	.word	0xffffffff


	//   ....[45]....
        /*0110*/ 	.word	0xffffffff


	//   ....[46]....
        /*0114*/ 	.word	0xffffffff


	//   ....[47]....
        /*0118*/ 	.word	0xffffffff


	//   ....[48]....
        /*011c*/ 	.word	0xffffffff


	//   ....[49]....
        /*0120*/ 	.word	0xffffffff


	//   ....[50]....
        /*0124*/ 	.word	0xffffffff


	//   ....[51]....
        /*0128*/ 	.word	0xffffffff


	//   ....[52]....
        /*012c*/ 	.word	0xffffffff


	//   ....[53]....
        /*0130*/ 	.word	0xffffffff


	//   ....[54]....
        /*0134*/ 	.word	0xffffffff


	//   ....[55]....
        /*0138*/ 	.word	0xffffffff


	//   ....[56]....
        /*013c*/ 	.word	0xffffffff


	//   ....[57]....
        /*0140*/ 	.word	0xffffffff


	//   ....[58]....
        /*0144*/ 	.word	0xffffffff


	//   ....[59]....
        /*0148*/ 	.word	0xffffffff


	//----- nvinfo : EIATTR_COOP_GROUP_INSTR_OFFSETS
	.align		4
.L_1228:
        /*014c*/ 	.byte	0x04, 0x28
        /*014e*/ 	.short	(.L_1230 - .L_1229)


	//   ....[0]....
.L_1229:
        /*0150*/ 	.word	0x00000b50


	//   ....[1]....
        /*0154*/ 	.word	0x00000bb0


	//   ....[2]....
        /*0158*/ 	.word	0x00000bd0


	//   ....[3]....
        /*015c*/ 	.word	0x00000be0


	//   ....[4]....
        /*0160*/ 	.word	0x00000d20


	//   ....[5]....
        /*0164*/ 	.word	0x00000d50


	//   ....[6]....
        /*0168*/ 	.word	0x00000d80


	//   ....[7]....
        /*016c*/ 	.word	0x00000da0


	//   ....[8]....
        /*0170*/ 	.word	0x00000ee0


	//   ....[9]....
        /*0174*/ 	.word	0x00000f10


	//   ....[10]....
        /*0178*/ 	.word	0x00000f40


	//   ....[11]....
        /*017c*/ 	.word	0x00000f60


	//   ....[12]....
        /*0180*/ 	.word	0x000010a0


	//   ....[13]....
        /*0184*/ 	.word	0x000010d0


	//   ....[14]....
        /*0188*/ 	.word	0x00001100


	//   ....[15]....
        /*018c*/ 	.word	0x00001120


	//   ....[16]....
        /*0190*/ 	.word	0x00001260


	//   ....[17]....
        /*0194*/ 	.word	0x000012a0


	//   ....[18]....
        /*0198*/ 	.word	0x000012d0


	//   ....[19]....
        /*019c*/ 	.word	0x00001320


	//   ....[20]....
        /*01a0*/ 	.word	0x000020a0


	//   ....[21]....
        /*01a4*/ 	.word	0x000020b0


	//   ....[22]....
        /*01a8*/ 	.word	0x000020c0


	//   ....[23]....
        /*01ac*/ 	.word	0x000020d0


	//   ....[24]....
        /*01b0*/ 	.word	0x00002210


	//   ....[25]....
        /*01b4*/ 	.word	0x00002250


	//   ....[26]....
        /*01b8*/ 	.word	0x00002280


	//   ....[27]....
        /*01bc*/ 	.word	0x000022a0


	//   ....[28]....
        /*01c0*/ 	.word	0x000023e0


	//   ....[29]....
        /*01c4*/ 	.word	0x00002420


	//   ....[30]....
        /*01c8*/ 	.word	0x00002450


	//   ....[31]....
        /*01cc*/ 	.word	0x00002470


	//   ....[32]....
        /*01d0*/ 	.word	0x000025b0


	//   ....[33]....
        /*01d4*/ 	.word	0x000025f0


	//   ....[34]....
        /*01d8*/ 	.word	0x00002620


	//   ....[35]....
        /*01dc*/ 	.word	0x00002640


	//   ....[36]....
        /*01e0*/ 	.word	0x00002780


	//   ....[37]....
        /*01e4*/ 	.word	0x000027c0


	//   ....[38]....
        /*01e8*/ 	.word	0x000027f0


	//   ....[39]....
        /*01ec*/ 	.word	0x00002810


	//   ....[40]....
        /*01f0*/ 	.word	0x000064f0


	//   ....[41]....
        /*01f4*/ 	.word	0x00006550


	//   ....[42]....
        /*01f8*/ 	.word	0x00006570


	//   ....[43]....
        /*01fc*/ 	.word	0x00006580


	//   ....[44]....
        /*0200*/ 	.word	0x000066c0


	//   ....[45]....
        /*0204*/ 	.word	0x000066f0


	//   ....[46]....
        /*0208*/ 	.word	0x00006720


	//   ....[47]....
        /*020c*/ 	.word	0x00006740


	//   ....[48]....
        /*0210*/ 	.word	0x00006880


	//   ....[49]....
        /*0214*/ 	.word	0x000068b0


	//   ....[50]....
        /*0218*/ 	.word	0x000068e0


	//   ....[51]....
        /*021c*/ 	.word	0x00006900


	//   ....[52]....
        /*0220*/ 	.word	0x00006a40


	//   ....[53]....
        /*0224*/ 	.word	0x00006a70


	//   ....[54]....
        /*0228*/ 	.word	0x00006aa0


	//   ....[55]....
        /*022c*/ 	.word	0x00006ac0


	//   ....[56]....
        /*0230*/ 	.word	0x00006c00


	//   ....[57]....
        /*0234*/ 	.word	0x00006c40


	//   ....[58]....
        /*0238*/ 	.word	0x00006c70


	//   ....[59]....
        /*023c*/ 	.word	0x00006cc0


	//----- nvinfo : EIATTR_VRC_CTA_INIT_COUNT
	.align		4
.L_1230:
        /*0240*/ 	.byte	0x02, 0x4a
	.zero		1
	.zero		1


	//----- nvinfo : EIATTR_EXIT_INSTR_OFFSETS
	.align		4
        /*0244*/ 	.byte	0x04, 0x1c
        /*0246*/ 	.short	(.L_1232 - .L_1231)


	//   ....[0]....
.L_1231:
        /*0248*/ 	.word	0x00000030


	//   ....[1]....
        /*024c*/ 	.word	0x00007960


	//   ....[2]....
        /*0250*/ 	.word	0x000079d0


	//----- nvinfo : EIATTR_MAX_THREADS
	.align		4
.L_1232:
        /*0254*/ 	.byte	0x04, 0x05
        /*0256*/ 	.short	(.L_1234 - .L_1233)
.L_1233:
        /*0258*/ 	.word	0x00000100
        /*025c*/ 	.word	0x00000001
        /*0260*/ 	.word	0x00000001


	//----- nvinfo : EIATTR_CRS_STACK_SIZE
	.align		4
.L_1234:
        /*0264*/ 	.byte	0x04, 0x1e
        /*0266*/ 	.short	(.L_1236 - .L_1235)
.L_1235:
        /*0268*/ 	.word	0x00000000


	//----- nvinfo : EIATTR_CBANK_PARAM_SIZE
	.align		4
.L_1236:
        /*026c*/ 	.byte	0x03, 0x19
        /*026e*/ 	.short	0x0015


	//----- nvinfo : EIATTR_PARAM_CBANK
	.align		4
        /*0270*/ 	.byte	0x04, 0x0a
        /*0272*/ 	.short	(.L_1238 - .L_1237)
	.align		4
.L_1237:
        /*0274*/ 	.word	index@(.nv.constant0._ZN6thrust24THRUST_300001_SM_1000_NS8cuda_cub4core6detail13_kernel_agentINS1_8__reduce11ReduceAgentIPN4cuda3std3__45tupleIJxlEEESC_SB_lNS1_9__extrema9arg_min_fIxlNS9_4lessIxEEEEEEJSC_SC_iSH_EEEvDpT0_)
        /*0278*/ 	.short	0x0380
        /*027a*/ 	.short	0x0015


	//----- nvinfo : EIATTR_SW_WAR
	.align		4
.L_1238:
        /*027c*/ 	.byte	0x04, 0x36
        /*027e*/ 	.short	(.L_1240 - .L_1239)
.L_1239:
        /*0280*/ 	.word	0x00000008
.L_1240:


//--------------------- .nv.info._ZN6thrust24THRUST_300001_SM_1000_NS8cuda_cub4core6detail13_kernel_agentINS1_8__reduce10DrainAgentIlEEJN3cub18CUB_300001_SM_10009GridQueueIyEElEEEvDpT0_ --------------------------
	.section	.nv.info._ZN6thrust24THRUST_300001_SM_1000_NS8cuda_cub4core6detail13_kernel_agentINS1_8__reduce10DrainAgentIlEEJN3cub18CUB_300001_SM_10009GridQueueIyEElEEEvDpT0_,"",@"SHT_CUDA_INFO"
	.sectionflags	@""
	.align	4


	//----- nvinfo : EIATTR_CUDA_API_VERSION
	.align		4
        /*0000*/ 	.byte	0x04, 0x37
        /*0002*/ 	.short	(.L_1242 - .L_1241)
.L_1241:
        /*0004*/ 	.word	0x00000082


	//----- nvinfo : EIATTR_KPARAM_INFO
	.align		4
.L_1242:
        /*0008*/ 	.byte	0x04, 0x17
        /*000a*/ 	.short	(.L_1244 - .L_1243)
.L_1243:
        /*000c*/ 	.word	0x00000000
        /*0010*/ 	.short	0x0001
        /*0012*/ 	.short	0x0008
        /*0014*/ 	.byte	0x00, 0xf0, 0x21, 0x00


	//----- nvinfo : EIATTR_KPARAM_INFO
	.align		4
.L_1244:
        /*0018*/ 	.byte	0x04, 0x17
        /*001a*/ 	.short	(.L_1246 - .L_1245)
.L_1245:
        /*001c*/ 	.word	0x00000000
        /*0020*/ 	.short	0x0000
        /*0022*/ 	.short	0x0000
        /*0024*/ 	.byte	0x00, 0xf0, 0x21, 0x00


	//----- nvinfo : EIATTR_SPARSE_MMA_MASK
	.align		4
.L_1246:
        /*0028*/ 	.byte	0x03, 0x50
        /*002a*/ 	.short	0x0000


	//----- nvinfo : EIATTR_MAXREG_COUNT
	.align		4
        /*002c*/ 	.byte	0x03, 0x1b
        /*002e*/ 	.short	0x00ff


	//----- nvinfo : EIATTR_MERCURY_ISA_VERSION
	.align		4
        /*0030*/ 	.byte	0x03, 0x5f
        /*0032*/ 	.short	0x0101


	//----- nvinfo : EIATTR_VRC_CTA_INIT_COUNT
	.align		4
        /*0034*/ 	.byte	0x02, 0x4a
	.zero		1
	.zero		1


	//----- nvinfo : EIATTR_EXIT_INSTR_OFFSETS
	.align		4
        /*0038*/ 	.byte	0x04, 0x1c
        /*003a*/ 	.short	(.L_1248 - .L_1247)


	//   ....[0]....
.L_1247:
        /*003c*/ 	.word	0x00000060


	//----- nvinfo : EIATTR_MAX_THREADS
	.align		4
.L_1248:
        /*0040*/ 	.byte	0x04, 0x05
        /*0042*/ 	.short	(.L_1250 - .L_1249)
.L_1249:
        /*0044*/ 	.word	0x00000001
        /*0048*/ 	.word	0x00000001
        /*004c*/ 	.word	0x00000001


	//----- nvinfo : EIATTR_CBANK_PARAM_SIZE
	.align		4
.L_1250:
        /*0050*/ 	.byte	0x03, 0x19
        /*0052*/ 	.short	0x0010


	//----- nvinfo : EIATTR_PARAM_CBANK
	.align		4
        /*0054*/ 	.byte	0x04, 0x0a
        /*0056*/ 	.short	(.L_1252 - .L_1251)
	.align		4
.L_1251:
        /*0058*/ 	.word	index@(.nv.constant0._ZN6thrust24THRUST_300001_SM_1000_NS8cuda_cub4core6detail13_kernel_agentINS1_8__reduce10DrainAgentIlEEJN3cub18CUB_300001_SM_10009GridQueueIyEElEEEvDpT0_)
        /*005c*/ 	.short	0x0380
        /*005e*/ 	.short	0x0010


	//----- nvinfo : EIATTR_SW_WAR
	.align		4
.L_1252:
        /*0060*/ 	.byte	0x04, 0x36
        /*0062*/ 	.short	(.L_1254 - .L_1253)
.L_1253:
        /*0064*/ 	.word	0x00000008
.L_1254:


//--------------------- .nv.info._ZN6thrust24THRUST_300001_SM_1000_NS8cuda_cub4core6detail13_kernel_agentINS1_8__reduce11ReduceAgentINS0_12zip_iteratorIN4cuda3std3__45tupleIJNS0_6detail15normal_iteratorINS0_10device_ptrIxEEEENS0_17counting_iteratorIlNS0_11use_defaultESI_SI_EEEEEEEPNSB_IJxlEEESM_lNS1_9__extrema9arg_min_fIxlNSA_4lessIxEEEEEEJSL_SN_lN3cub18CUB_300001_SM_100013GridEvenShareIlEENSV_9GridQueueIyEESS_EEEvDpT0_ --------------------------
	.section	.nv.info._ZN6thrust24THRUST_300001_SM_1000_NS8cuda_cub4core6detail13_kernel_agentINS1_8__reduce11ReduceAgentINS0_12zip_iteratorIN4cuda3std3__45tupleIJNS0_6detail15normal_iteratorINS0_10device_ptrIxEEEENS0_17counting_iteratorIlNS0_11use_defaultESI_SI_EEEEEEEPNSB_IJxlEEESM_lNS1_9__extrema9arg_min_fIxlNSA_4lessIxEEEEEEJSL_SN_lN3cub18CUB_300001_SM_100013GridEvenShareIlEENSV_9GridQueueIyEESS_EEEvDpT0_,"",@"SHT_CUDA_INFO"
	.sectionflags	@""
	.align	4


	//----- nvinfo : EIATTR_CUDA_API_VERSION
	.align		4
        /*0000*/ 	.byte	0x04, 0x37
        /*0002*/ 	.short	(.L_1256 - .L_1255)
.L_1255:
        /*0004*/ 	.word	0x00000082


	//----- nvinfo : EIATTR_KPARAM_INFO
	.align		4
.L_1256:
        /*0008*/ 	.byte	0x04, 0x17
        /*000a*/ 	.short	(.L_1258 - .L_1257)
.L_1257:
        /*000c*/ 	.word	0x00000000
        /*0010*/ 	.short	0x0005
        /*0012*/ 	.short	0x0070
        /*0014*/ 	.byte	0x00, 0xf0, 0x05, 0x00


	//----- nvinfo : EIATTR_KPARAM_INFO
	.align		4
.L_1258:
        /*0018*/ 	.byte	0x04, 0x17
        /*001a*/ 	.short	(.L_1260 - .L_1259)
.L_1259:
        /*001c*/ 	.word	0x00000000
        /*0020*/ 	.short	0x0004
        /*0022*/ 	.short	0x0068
        /*0024*/ 	.byte	0x00, 0xf0, 0x21, 0x00


	//----- nvinfo : EIATTR_KPARAM_INFO
	.align		4
.L_1260:
        /*0028*/ 	.byte	0x04, 0x17
        /*002a*/ 	.short	(.L_1262 - .L_1261)
.L_1261:
        /*002c*/ 	.word	0x00000000
        /*0030*/ 	.short	0x0003
        /*0032*/ 	.short	0x0020
        /*0034*/ 	.byte	0x00, 0xf0, 0x21, 0x01


	//----- nvinfo : EIATTR_KPARAM_INFO
	.align		4
.L_1262:
        /*0038*/ 	.byte	0x04, 0x17
        /*003a*/ 	.short	(.L_1264 - .L_1263)
.L_1263:
        /*003c*/ 	.word	0x00000000
        /*0040*/ 	.short	0x0002
        /*0042*/ 	.short	0x0018
        /*0044*/ 	.byte	0x00, 0xf0, 0x21, 0x00


	//----- nvinfo : EIATTR_KPARAM_INFO
	.align		4
.L_1264:
        /*0048*/ 	.byte	0x04, 0x17
        /*004a*/ 	.short	(.L_1266 - .L_1265)
.L_1265:
        /*004c*/ 	.word	0x00000000
        /*0050*/ 	.short	0x0001
        /*0052*/ 	.short	0x0010
        /*0054*/ 	.byte	0x00, 0xf5, 0x21, 0x00


	//----- nvinfo : EIATTR_KPARAM_INFO
	.align		4
.L_1266:
        /*0058*/ 	.byte	0x04, 0x17
        /*005a*/ 	.short	(.L_1268 - .L_1267)
.L_1267:
        /*005c*/ 	.word	0x00000000
        /*0060*/ 	.short	0x0000
        /*0062*/ 	.short	0x0000
        /*0064*/ 	.byte	0x00, 0xf0, 0x41, 0x00


	//----- nvinfo : EIATTR_SPARSE_MMA_MASK
	.align		4
.L_1268:
        /*0068*/ 	.byte	0x03, 0x50
        /*006a*/ 	.short	0x0000


	//----- nvinfo : EIATTR_MAXREG_COUNT
	.align		4
        /*006c*/ 	.byte	0x03, 0x1b
        /*006e*/ 	.short	0x00ff


	//----- nvinfo : EIATTR_NUM_BARRIERS
	.align		4
        /*0070*/ 	.byte	0x02, 0x4c
        /*0072*/ 	.byte	0x01
	.zero		1


	//----- nvinfo : EIATTR_MERCURY_ISA_VERSION
	.align		4
        /*0074*/ 	.byte	0x03, 0x5f
        /*0076*/ 	.short	0x0101


	//----- nvinfo : EIATTR_COOP_GROUP_MASK_REGIDS
	.align		4
        /*0078*/ 	.byte	0x04, 0x29
        /*007a*/ 	.short	(.L_1270 - .L_1269)


	//   ....[0]....
.L_1269:
        /*007c*/ 	.word	0xffffffff


	//   ....[1]....
        /*0080*/ 	.word	0xffffffff


	//   ....[2]....
        /*0084*/ 	.word	0xffffffff


	//   ....[3]....
        /*0088*/ 	.word	0xffffffff


	//   ....[4]....
        /*008c*/ 	.word	0xffffffff


	//   ....[5]....
        /*0090*/ 	.word	0xffffffff


	//   ....[6]....
        /*0094*/ 	.word	0xffffffff


	//   ....[7]....
        /*0098*/ 	.word	0xffffffff


	//   ....[8]....
        /*009c*/ 	.word	0xffffffff


	//   ....[9]....
        /*00a0*/ 	.word	0xffffffff


	//   ....[10]....
        /*00a4*/ 	.word	0xffffffff


	//   ....[11]....
        /*00a8*/ 	.word	0xffffffff


	//   ....[12]....
        /*00ac*/ 	.word	0xffffffff


	//   ....[13]....
        /*00b0*/ 	.word	0xffffffff


	//   ....[14]....
        /*00b4*/ 	.word	0xffffffff


	//   ....[15]....
        /*00b8*/ 	.word	0xffffffff


	//   ....[16]....
        /*00bc*/ 	.word	0xffffffff


	//   ....[17]....
        /*00c0*/ 	.word	0xffffffff


	//   ....[18]....
        /*00c4*/ 	.word	0xffffffff


	//   ....[19]....
        /*00c8*/ 	.word	0xffffffff


	//   ....[20]....
        /*00cc*/ 	.word	0xffffffff


	//   ....[21]....
        /*00d0*/ 	.word	0xffffffff


	//   ....[22]....
        /*00d4*/ 	.word	0xffffffff


	//   ....[23]....
        /*00d8*/ 	.word	0xffffffff


	//   ....[24]....
        /*00dc*/ 	.word	0xffffffff


	//   ....[25]....
        /*00e0*/ 	.word	0xffffffff


	//   ....[26]....
        /*00e4*/ 	.word	0xffffffff


	//   ....[27]....
        /*00e8*/ 	.word	0xffffffff


	//   ....[28]....
        /*00ec*/ 	.word	0xffffffff


	//   ....[29]....
        /*00f0*/ 	.word	0xffffffff


	//   ....[30]....
        /*00f4*/ 	.word	0xffffffff


	//   ....[31]....
        /*00f8*/ 	.word	0xffffffff


	//   ....[32]....
        /*00fc*/ 	.word	0xffffffff


	//   ....[33]....
        /*0100*/ 	.word	0xffffffff


	//   ....[34]....
        /*0104*/ 	.word	0xffffffff


	//   ....[35]....
        /*0108*/ 	.word	0xffffffff


	//   ....[36]....
        /*010c*/ 	.word	0xffffffff


	//   ....[37]....
        /*0110*/ 	.word	0xffffffff


	//   ....[38]....
        /*0114*/ 	.word	0xffffffff


	//   ....[39]....
        /*0118*/ 	.word	0xffffffff


	//   ....[40]....
        /*011c*/ 	.word	0xffffffff


	//   ....[41]....
        /*0120*/ 	.word	0xffffffff


	//   ....[42]....
        /*0124*/ 	.word	0xffffffff


	//   ....[43]....
        /*0128*/ 	.word	0xffffffff


	//   ....[44]....
        /*012c*/ 	.word	0xffffffff


	//   ....[45]....
        /*0130*/ 	.word	0xffffffff


	//   ....[46]....
        /*0134*/ 	.word	0xffffffff


	//   ....[47]....
        /*0138*/ 	.word	0xffffffff


	//   ....[48]....
        /*013c*/ 	.word	0xffffffff


	//   ....[49]....
        /*0140*/ 	.word	0xffffffff


	//   ....[50]....
        /*0144*/ 	.word	0xffffffff


	//   ....[51]....
        /*0148*/ 	.word	0xffffffff


	//   ....[52]....
        /*014c*/ 	.word	0xffffffff


	//   ....[53]....
        /*0150*/ 	.word	0xffffffff


	//   ....[54]....
        /*0154*/ 	.word	0xffffffff


	//   ....[55]....
        /*0158*/ 	.word	0xffffffff


	//   ....[56]....
        /*015c*/ 	.word	0xffffffff


	//   ....[57]....
        /*0160*/ 	.word	0xffffffff


	//   ....[58]....
        /*0164*/ 	.word	0xffffffff


	//   ....[59]....
        /*0168*/ 	.word	0xffffffff


	//----- nvinfo : EIATTR_COOP_GROUP_INSTR_OFFSETS
	.align		4
.L_1270:
        /*016c*/ 	.byte	0x04, 0x28
        /*016e*/ 	.short	(.L_1272 - .L_1271)


	//   ....[0]....
.L_1271:
        /*0170*/ 	.word	0x00000d40


	//   ....[1]....
        /*0174*/ 	.word	0x00000da0


	//   ....[2]....
        /*0178*/ 	.word	0x00000dc0


	//   ....[3]....
        /*017c*/ 	.word	0x00000dd0


	//   ....[4]....
        /*0180*/ 	.word	0x00000f10


	//   ....[5]....
        /*0184*/ 	.word	0x00000f40


	//   ....[6]....
        /*0188*/ 	.word	0x00000f70


	//   ....[7]....
        /*018c*/ 	.word	0x00000f90


	//   ....[8]....
        /*0190*/ 	.word	0x000010d0


	//   ....[9]....
        /*0194*/ 	.word	0x00001100


	//   ....[10]....
        /*0198*/ 	.word	0x00001130


	//   ....[11]....
        /*019c*/ 	.word	0x00001150


	//   ....[12]....
        /*01a0*/ 	.word	0x00001290


	//   ....[13]....
        /*01a4*/ 	.word	0x000012c0


	//   ....[14]....
        /*01a8*/ 	.word	0x000012f0


	//   ....[15]....
        /*01ac*/ 	.word	0x00001310


	//   ....[16]....
        /*01b0*/ 	.word	0x00001450


	//   ....[17]....
        /*01b4*/ 	.word	0x00001490


	//   ....[18]....
        /*01b8*/ 	.word	0x000014c0


	//   ....[19]....
        /*01bc*/ 	.word	0x00001510


	//   ....[20]....
        /*01c0*/ 	.word	0x000022d0


	//   ....[21]....
        /*01c4*/ 	.word	0x000022e0


	//   ....[22]....
        /*01c8*/ 	.word	0x000022f0


	//   ....[23]....
        /*01cc*/ 	.word	0x00002300


	//   ....[24]....
        /*01d0*/ 	.word	0x00002440


	//   ....[25]....
        /*01d4*/ 	.word	0x00002480


	//   ....[26]....
        /*01d8*/ 	.word	0x000024b0


	//   ....[27]....
        /*01dc*/ 	.word	0x000024d0


	//   ....[28]....
        /*01e0*/ 	.word	0x00002610


	//   ....[29]....
        /*01e4*/ 	.word	0x00002650


	//   ....[30]....
        /*01e8*/ 	.word	0x00002680


	//   ....[31]....
        /*01ec*/ 	.word	0x000026a0


	//   ....[32]....
        /*01f0*/ 	.word	0x000027e0


	//   ....[33]....
        /*01f4*/ 	.word	0x00002820


	//   ....[34]....
        /*01f8*/ 	.word	0x00002850


	//   ....[35]....
        /*01fc*/ 	.word	0x00002870


	//   ....[36]....
        /*0200*/ 	.word	0x000029b0


	//   ....[37]....
        /*0204*/ 	.word	0x000029f0


	//   ....[38]....
        /*0208*/ 	.word	0x00002a20


	//   ....[39]....
        /*020c*/ 	.word	0x00002a40


	//   ....[40]....
        /*0210*/ 	.word	0x00005770


	//   ....[41]....
        /*0214*/ 	.word	0x000057d0


	//   ....[42]....
        /*0218*/ 	.word	0x000057f0


	//   ....[43]....
        /*021c*/ 	.word	0x00005800


	//   ....[44]....
        /*0220*/ 	.word	0x00005940


	//   ....[45]....
        /*0224*/ 	.word	0x00005970


	//   ....[46]....
        /*0228*/ 	.word	0x000059a0


	//   ....[47]....
        /*022c*/ 	.word	0x000059c0


	//   ....[48]....
        /*0230*/ 	.word	0x00005b00


	//   ....[49]....
        /*0234*/ 	.word	0x00005b30


	//   ....[50]....
        /*0238*/ 	.word	0x00005b60


	//   ....[51]....
        /*023c*/ 	.word	0x00005b80


	//   ....[52]....
        /*0240*/ 	.word	0x00005cc0


	//   ....[53]....
        /*0244*/ 	.word	0x00005cf0


	//   ....[54]....
        /*0248*/ 	.word	0x00005d20


	//   ....[55]....
        /*024c*/ 	.word	0x00005d40


	//   ....[56]....
        /*0250*/ 	.word	0x00005e80


	//   ....[57]....
        /*0254*/ 	.word	0x00005ec0


	//   ....[58]....
        /*0258*/ 	.word	0x00005ef0


	//   ....[59]....
        /*025c*/ 	.word	0x00005f00


	//----- nvinfo : EIATTR_VRC_CTA_INIT_COUNT
	.align		4
.L_1272:
        /*0260*/ 	.byte	0x02, 0x4a
	.zero		1
	.zero		1


	//----- nvinfo : EIATTR_EXIT_INSTR_OFFSETS
	.align		4
        /*0264*/ 	.byte	0x04, 0x1c
        /*0266*/ 	.short	(.L_1274 - .L_1273)


	//   ....[0]....
.L_1273:
        /*0268*/ 	.word	0x00006c20


	//   ....[1]....
        /*026c*/ 	.word	0x00006cd0


	//----- nvinfo : EIATTR_MAX_THREADS
	.align		4
.L_1274:
        /*0270*/ 	.byte	0x04, 0x05
        /*0272*/ 	.short	(.L_1276 - .L_1275)
.L_1275:
        /*0274*/ 	.word	0x00000100
        /*0278*/ 	.word	0x00000001
        /*027c*/ 	.word	0x00000001


	//----- nvinfo : EIATTR_CRS_STACK_SIZE
	.align		4
.L_1276:
        /*0280*/ 	.byte	0x04, 0x1e
        /*0282*/ 	.short	(.L_1278 - .L_1277)
.L_1277:
        /*0284*/ 	.word	0x00000000


	//----- nvinfo : EIATTR_CBANK_PARAM_SIZE
	.align		4
.L_1278:
        /*0288*/ 	.byte	0x03, 0x19
        /*028a*/ 	.short	0x0071


	//----- nvinfo : EIATTR_PARAM_CBANK
	.align		4
        /*028c*/ 	.byte	0x04, 0x0a
        /*028e*/ 	.short	(.L_1280 - .L_1279)
	.align		4
.L_1279:
        /*0290*/ 	.word	index@(.nv.constant0._ZN6thrust24THRUST_300001_SM_1000_NS8cuda_cub4core6detail13_kernel_agentINS1_8__reduce11ReduceAgentINS0_12zip_iteratorIN4cuda3std3__45tupleIJNS0_6detail15normal_iteratorINS0_10device_ptrIxEEEENS0_17counting_iteratorIlNS0_11use_defaultESI_SI_EEEEEEEPNSB_IJxlEEESM_lNS1_9__extrema9arg_min_fIxlNSA_4lessIxEEEEEEJSL_SN_lN3cub18CUB_300001_SM_100013GridEvenShareIlEENSV_9GridQueueIyEESS_EEEvDpT0_)
        /*0294*/ 	.short	0x0380
        /*0296*/ 	.short	0x0071


	//----- nvinfo : EIATTR_SW_WAR
	.align		4
.L_1280:
        /*0298*/ 	.byte	0x04, 0x36
        /*029a*/ 	.short	(.L_1282 - .L_1281)
.L_1281:
        /*029c*/ 	.word	0x00000008
.L_1282:


//--------------------- .nv.info._ZN6thrust24THRUST_300001_SM_1000_NS8cuda_cub4core6detail13_kernel_agentINS1_8__reduce11ReduceAgentINS0_12zip_iteratorIN4cuda3std3__45tupleIJNS0_6detail15normal_iteratorINS0_10device_ptrIxEEEENS0_17counting_iteratorIlNS0_11use_defaultESI_SI_EEEEEEEPNSB_IJxlEEESM_lNS1_9__extrema9arg_min_fIxlNSA_4lessIxEEEEEEJSL_SN_lSS_EEEvDpT0_ --------------------------
	.section	.nv.info._ZN6thrust24THRUST_300001_SM_1000_NS8cuda_cub4core6detail13_kernel_agentINS1_8__reduce11ReduceAgentINS0_12zip_iteratorIN4cuda3std3__45tupleIJNS0_6detail15normal_iteratorINS0_10device_ptrIxEEEENS0_17counting_iteratorIlNS0_11use_defaultESI_SI_EEEEEEEPNSB_IJxlEEESM_lNS1_9__extrema9arg_min_fIxlNSA_4lessIxEEEEEEJSL_SN_lSS_EEEvDpT0_,"",@"SHT_CUDA_INFO"
	.sectionflags	@""
	.align	4


	//----- nvinfo : EIATTR_CUDA_API_VERSION
	.align		4
        /*0000*/ 	.byte	0x04, 0x37
        /*0002*/ 	.short	(.L_1284 - .L_1283)
.L_1283:
        /*0004*/ 	.word	0x00000082


	//----- nvinfo : EIATTR_KPARAM_INFO
	.align		4
.L_1284:
        /*0008*/ 	.byte	0x04, 0x17
        /*000a*/ 	.short	(.L_1286 - .L_1285)
.L_1285:
        /*000c*/ 	.word	0x00000000
        /*0010*/ 	.short	0x0003
        /*0012*/ 	.short	0x0020
        /*0014*/ 	.byte	0x00, 0xf0, 0x05, 0x00


	//----- nvinfo : EIATTR_KPARAM_INFO
	.align		4
.L_1286:
        /*0018*/ 	.byte	0x04, 0x17
        /*001a*/ 	.short	(.L_1288 - .L_1287)
.L_1287:
        /*001c*/ 	.word	0x00000000
        /*0020*/ 	.short	0x0002
        /*0022*/ 	.short	0x0018
        /*0024*/ 	.byte	0x00, 0xf0, 0x21, 0x00


	//----- nvinfo : EIATTR_KPARAM_INFO
	.align		4
.L_1288:
        /*0028*/ 	.byte	0x04, 0x17
        /*002a*/ 	.short	(.L_1290 - .L_1289)
.L_1289:
        /*002c*/ 	.word	0x00000000
        /*0030*/ 	.short	0x0001
        /*0032*/ 	.short	0x0010
        /*0034*/ 	.byte	0x00, 0xf5, 0x21, 0x00


	//----- nvinfo : EIATTR_KPARAM_INFO
	.align		4
.L_1290:
        /*0038*/ 	.byte	0x04, 0x17
        /*003a*/ 	.short	(.L_1292 - .L_1291)
.L_1291:
        /*003c*/ 	.word	0x00000000
        /*0040*/ 	.short	0x0000
        /*0042*/ 	.short	0x0000
        /*0044*/ 	.byte	0x00, 0xf0, 0x41, 0x00


	//----- nvinfo : EIATTR_SPARSE_MMA_MASK
	.align		4
.L_1292:
        /*0048*/ 	.byte	0x03, 0x50
        /*004a*/ 	.short	0x0000


	//----- nvinfo : EIATTR_MAXREG_COUNT
	.align		4
        /*004c*/ 	.byte	0x03, 0x1b
        /*004e*/ 	.short	0x00ff


	//----- nvinfo : EIATTR_NUM_BARRIERS
	.align		4
        /*0050*/ 	.byte	0x02, 0x4c
        /*0052*/ 	.byte	0x01
	.zero		1


	//----- nvinfo : EIATTR_MERCURY_ISA_VERSION
	.align		4
        /*0054*/ 	.byte	0x03, 0x5f
        /*0056*/ 	.short	0x0101


	//----- nvinfo : EIATTR_COOP_GROUP_MASK_REGIDS
	.align		4
        /*0058*/ 	.byte	0x04, 0x29
        /*005a*/ 	.short	(.L_1294 - .L_1293)


	//   ....[0]....
.L_1293:
        /*005c*/ 	.word	0xffffffff


	//   ....[1]....
        /*0060*/ 	.word	0xffffffff


	//   ....[2]....
        /*0064*/ 	.word	0xffffffff


	//   ....[3]....
        /*0068*/ 	.word	0xffffffff


	//   ....[4]....
        /*006c*/ 	.word	0xffffffff


	//   ....[5]....
        /*0070*/ 	.word	0xffffffff


	//   ....[6]....
        /*0074*/ 	.word	0xffffffff


	//   ....[7]....
        /*0078*/ 	.word	0xffffffff


	//   ....[8]....
        /*007c*/ 	.word	0xffffffff


	//   ....[9]....
        /*0080*/ 	.word	0xffffffff


	//   ....[10]....
        /*0084*/ 	.word	0xffffffff


	//   ....[11]....
        /*0088*/ 	.word	0xffffffff


	//   ....[12]....
        /*008c*/ 	.word	0xffffffff


	//   ....[13]....
        /*0090*/ 	.word	0xffffffff


	//   ....[14]....
        /*0094*/ 	.word	0xffffffff


	//   ....[15]....
        /*0098*/ 	.word	0xffffffff


	//   ....[16]....
        /*009c*/ 	.word	0xffffffff


	//   ....[17]....
        /*00a0*/ 	.word	0xffffffff


	//   ....[18]....
        /*00a4*/ 	.word	0xffffffff


	//   ....[19]....
        /*00a8*/ 	.word	0xffffffff


	//   ....[20]....
        /*00ac*/ 	.word	0xffffffff


	//   ....[21]....
        /*00b0*/ 	.word	0xffffffff


	//   ....[22]....
        /*00b4*/ 	.word	0xffffffff


	//   ....[23]....
        /*00b8*/ 	.word	0xffffffff


	//   ....[24]....
        /*00bc*/ 	.word	0xffffffff


	//   ....[25]....
        /*00c0*/ 	.word	0xffffffff


	//   ....[26]....
        /*00c4*/ 	.word	0xffffffff


	//   ....[27]....
        /*00c8*/ 	.word	0xffffffff


	//   ....[28]....
        /*00cc*/ 	.word	0xffffffff


	//   ....[29]....
        /*00d0*/ 	.word	0xffffffff


	//   ....[30]....
        /*00d4*/ 	.word	0xffffffff


	//   ....[31]....
        /*00d8*/ 	.word	0xffffffff


	//   ....[32]....
        /*00dc*/ 	.word	0xffffffff


	//   ....[33]....
        /*00e0*/ 	.word	0xffffffff


	//   ....[34]....
        /*00e4*/ 	.word	0xffffffff


	//   ....[35]....
        /*00e8*/ 	.word	0xffffffff


	//   ....[36]....
        /*00ec*/ 	.word	0xffffffff


	//   ....[37]....
        /*00f0*/ 	.word	0xffffffff


	//   ....[38]....
        /*00f4*/ 	.word	0xffffffff


	//   ....[39]....
        /*00f8*/ 	.word	0xffffffff


	//   ....[40]....
        /*00fc*/ 	.word	0xffffffff


	//   ....[41]....
        /*0100*/ 	.word	0xffffffff


	//   ....[42]....
        /*0104*/ 	.word	0xffffffff


	//   ....[43]....
        /*0108*/ 	.word	0xffffffff


	//   ....[44]....
        /*010c*/ 	.word	0xffffffff


	//   ....[45]....
        /*0110*/ 	.word	0xffffffff


	//   ....[46]....
        /*0114*/ 	.word	0xffffffff


	//   ....[47]....
        /*0118*/ 	.word	0xffffffff


	//   ....[48]....
        /*011c*/ 	.word	0xffffffff


	//   ....[49]....
        /*0120*/ 	.word	0xffffffff


	//   ....[50]....
        /*0124*/ 	.word	0xffffffff


	//   ....[51]....
        /*0128*/ 	.word	0xffffffff


	//   ....[52]....
        /*012c*/ 	.word	0xffffffff


	//   ....[53]....
        /*0130*/ 	.word	0xffffffff


	//   ....[54]....
        /*0134*/ 	.word	0xffffffff


	//   ....[55]....
        /*0138*/ 	.word	0xffffffff


	//   ....[56]....
        /*013c*/ 	.word	0xffffffff


	//   ....[57]....
        /*0140*/ 	.word	0xffffffff


	//   ....[58]....
        /*0144*/ 	.word	0xffffffff


	//   ....[59]....
        /*0148*/ 	.word	0xffffffff


	//----- nvinfo : EIATTR_COOP_GROUP_INSTR_OFFSETS
	.align		4
.L_1294:
        /*014c*/ 	.byte	0x04, 0x28
        /*014e*/ 	.short	(.L_1296 - .L_1295)


	//   ....[0]....
.L_1295:
        /*0150*/ 	.word	0x00000c70


	//   ....[1]....
        /*0154*/ 	.word	0x00000cd0


	//   ....[2]....
        /*0158*/ 	.word	0x00000cf0


	//   ....[3]....
        /*015c*/ 	.word	0x00000d00


	//   ....[4]....
        /*0160*/ 	.word	0x00000e40


	//   ....[5]....
        /*0164*/ 	.word	0x00000e70


	//   ....[6]....
        /*0168*/ 	.word	0x00000ea0


	//   ....[7]....
        /*016c*/ 	.word	0x00000ec0


	//   ....[8]....
        /*0170*/ 	.word	0x00001000


	//   ....[9]....
        /*0174*/ 	.word	0x00001030


	//   ....[10]....
        /*0178*/ 	.word	0x00001060


	//   ....[11]....
        /*017c*/ 	.word	0x00001080


	//   ....[12]....
        /*0180*/ 	.word	0x000011c0


	//   ....[13]....
        /*0184*/ 	.word	0x000011f0


	//   ....[14]....
        /*0188*/ 	.word	0x00001220


	//   ....[15]....
        /*018c*/ 	.word	0x00001240


	//   ....[16]....
        /*0190*/ 	.word	0x00001380


	//   ....[17]....
        /*0194*/ 	.word	0x000013c0


	//   ....[18]....
        /*0198*/ 	.word	0x000013f0


	//   ....[19]....
        /*019c*/ 	.word	0x00001440


	//   ....[20]....
        /*01a0*/ 	.word	0x000021c0


	//   ....[21]....
        /*01a4*/ 	.word	0x000021d0


	//   ....[22]....
        /*01a8*/ 	.word	0x000021e0


	//   ....[23]....
        /*01ac*/ 	.word	0x000021f0


	//   ....[24]....
        /*01b0*/ 	.word	0x00002330


	//   ....[25]....
        /*01b4*/ 	.word	0x00002370


	//   ....[26]....
        /*01b8*/ 	.word	0x000023a0


	//   ....[27]....
        /*01bc*/ 	.word	0x000023c0


	//   ....[28]....
        /*01c0*/ 	.word	0x00002500


	//   ....[29]....
        /*01c4*/ 	.word	0x00002540


	//   ....[30]....
        /*01c8*/ 	.word	0x00002570


	//   ....[31]....
        /*01cc*/ 	.word	0x00002590


	//   ....[32]....
        /*01d0*/ 	.word	0x000026d0


	//   ....[33]....
        /*01d4*/ 	.word	0x00002710


	//   ....[34]....
        /*01d8*/ 	.word	0x00002740


	//   ....[35]....
        /*01dc*/ 	.word	0x00002760


	//   ....[36]....
        /*01e0*/ 	.word	0x000028a0


	//   ....[37]....
        /*01e4*/ 	.word	0x000028e0


	//   ....[38]....
        /*01e8*/ 	.word	0x00002910


	//   ....[39]....
        /*01ec*/ 	.word	0x00002930


	//   ....[40]....
        /*01f0*/ 	.word	0x000051f0


	//   ....[41]....
        /*01f4*/ 	.word	0x00005250


	//   ....[42]....
        /*01f8*/ 	.word	0x00005270


	//   ....[43]....
        /*01fc*/ 	.word	0x00005280


	//   ....[44]....
        /*0200*/ 	.word	0x000053c0


	//   ....[45]....
        /*0204*/ 	.word	0x000053f0


	//   ....[46]....
        /*0208*/ 	.word	0x00005420


	//   ....[47]....
        /*020c*/ 	.word	0x00005440


	//   ....[48]....
        /*0210*/ 	.word	0x00005580


	//   ....[49]....
        /*0214*/ 	.word	0x000055b0


	//   ....[50]....
        /*0218*/ 	.word	0x000055e0


	//   ....[51]....
        /*021c*/ 	.word	0x00005600


	//   ....[52]....
        /*0220*/ 	.word	0x00005740


	//   ....[53]....
        /*0224*/ 	.word	0x00005770


	//   ....[54]....
        /*0228*/ 	.word	0x000057a0


	//   ....[55]....
        /*022c*/ 	.word	0x000057c0


	//   ....[56]....
        /*0230*/ 	.word	0x00005900


	//   ....[57]....
        /*0234*/ 	.word	0x00005940


	//   ....[58]....
        /*0238*/ 	.word	0x00005970


	//   ....[59]....
        /*023c*/ 	.word	0x00005980


	//----- nvinfo : EIATTR_VRC_CTA_INIT_COUNT
	.align		4
.L_1296:
        /*0240*/ 	.byte	0x02, 0x4a
	.zero		1
	.zero		1


	//----- nvinfo : EIATTR_EXIT_INSTR_OFFSETS
	.align		4
        /*0244*/ 	.byte	0x04, 0x1c
        /*0246*/ 	.short	(.L_1298 - .L_1297)


	//   ....[0]....
.L_1297:
        /*0248*/ 	.word	0x00000040


	//   ....[1]....
        /*024c*/ 	.word	0x00006660


	//   ....[2]....
        /*0250*/ 	.word	0x000066c0


	//----- nvinfo : EIATTR_MAX_THREADS
	.align		4
.L_1298:
        /*0254*/ 	.byte	0x04, 0x05
        /*0256*/ 	.short	(.L_1300 - .L_1299)
.L_1299:
        /*0258*/ 	.word	0x00000100
        /*025c*/ 	.word	0x00000001
        /*0260*/ 	.word	0x00000001


	//----- nvinfo : EIATTR_CRS_STACK_SIZE
	.align		4
.L_1300:
        /*0264*/ 	.byte	0x04, 0x1e
        /*0266*/ 	.short	(.L_1302 - .L_1301)
.L_1301:
        /*0268*/ 	.word	0x00000000


	//----- nvinfo : EIATTR_CBANK_PARAM_SIZE
	.align		4
.L_1302:
        /*026c*/ 	.byte	0x03, 0x19
        /*026e*/ 	.short	0x0021


	//----- nvinfo : EIATTR_PARAM_CBANK
	.align		4
        /*0270*/ 	.byte	0x04, 0x0a
        /*0272*/ 	.short	(.L_1304 - .L_1303)
	.align		4
.L_1303:
        /*0274*/ 	.word	index@(.nv.constant0._ZN6thrust24THRUST_300001_SM_1000_NS8cuda_cub4core6detail13_kernel_agentINS1_8__reduce11ReduceAgentINS0_12zip_iteratorIN4cuda3std3__45tupleIJNS0_6detail15normal_iteratorINS0_10device_ptrIxEEEENS0_17counting_iteratorIlNS0_11use_defaultESI_SI_EEEEEEEPNSB_IJxlEEESM_lNS1_9__extrema9arg_min_fIxlNSA_4lessIxEEEEEEJSL_SN_lSS_EEEvDpT0_)
        /*0278*/ 	.short	0x0380
        /*027a*/ 	.short	0x0021


	//----- nvinfo : EIATTR_SW_WAR
	.align		4
.L_1304:
        /*027c*/ 	.byte	0x04, 0x36
        /*027e*/ 	.short	(.L_1306 - .L_1305)
.L_1305:
        /*0280*/ 	.word	0x00000008
.L_1306:


//--------------------- .nv.info._ZN6thrust24THRUST_300001_SM_1000_NS8cuda_cub4core6detail13_kernel_agentINS1_8__reduce11ReduceAgentIPN4cuda3std3__45tupleIJxlEEESC_SB_iNS1_9__extrema9arg_min_fIxlNS9_4lessIxEEEEEEJSC_SC_iSH_EEEvDpT0_ --------------------------
	.section	.nv.info._ZN6thrust24THRUST_300001_SM_1000_NS8cuda_cub4core6detail13_kernel_agentINS1_8__reduce11ReduceAgentIPN4cuda3std3__45tupleIJxlEEESC_SB_iNS1_9__extrema9arg_min_fIxlNS9_4lessIxEEEEEEJSC_SC_iSH_EEEvDpT0_,"",@"SHT_CUDA_INFO"
	.sectionflags	@""
	.align	4


	//----- nvinfo : EIATTR_CUDA_API_VERSION
	.align		4
        /*0000*/ 	.byte	0x04, 0x37
        /*0002*/ 	.short	(.L_1308 - .L_1307)
.L_1307:
        /*0004*/ 	.word	0x00000082


	//----- nvinfo : EIATTR_KPARAM_INFO
	.align		4
.L_1308:
        /*0008*/ 	.byte	0x04, 0x17
        /*000a*/ 	.short	(.L_1310 - .L_1309)
.L_1309:
        /*000c*/ 	.word	0x00000000
        /*0010*/ 	.short	0x0003
        /*0012*/ 	.short	0x0014
        /*0014*/ 	.byte	0x00, 0xf0, 0x05, 0x00


	//----- nvinfo : EIATTR_KPARAM_INFO
	.align		4
.L_1310:
        /*0018*/ 	.byte	0x04, 0x17
        /*001a*/ 	.short	(.L_1312 - .L_1311)
.L_1311:
        /*001c*/ 	.word	0x00000000
        /*0020*/ 	.short	0x0002
        /*0022*/ 	.short	0x0010
        /*0024*/ 	.byte	0x00, 0xf0, 0x11, 0x00


	//----- nvinfo : EIATTR_KPARAM_INFO
	.align		4
.L_1312:
        /*0028*/ 	.byte	0x04, 0x17
        /*002a*/ 	.short	(.L_1314 - .L_1313)
.L_1313:
        /*002c*/ 	.word	0x00000000
        /*0030*/ 	.short	0x0001
        /*0032*/ 	.short	0x0008
        /*0034*/ 	.byte	0x00, 0xf5, 0x21, 0x00


	//----- nvinfo : EIATTR_KPARAM_INFO
	.align		4
.L_1314:
        /*0038*/ 	.byte	0x04, 0x17
        /*003a*/ 	.short	(.L_1316 - .L_1315)
.L_1315:
        /*003c*/ 	.word	0x00000000
        /*0040*/ 	.short	0x0000
        /*0042*/ 	.short	0x0000
        /*0044*/ 	.byte	0x00, 0xf5, 0x21, 0x00


	//----- nvinfo : EIATTR_SPARSE_MMA_MASK
	.align		4
.L_1316:
        /*0048*/ 	.byte	0x03, 0x50
        /*004a*/ 	.short	0x0000


	//----- nvinfo : EIATTR_MAXREG_COUNT
	.align		4
        /*004c*/ 	.byte	0x03, 0x1b
        /*004e*/ 	.short	0x00ff


	//----- nvinfo : EIATTR_NUM_BARRIERS
	.align		4
        /*0050*/ 	.byte	0x02, 0x4c
        /*0052*/ 	.byte	0x01
	.zero		1


	//----- nvinfo : EIATTR_MERCURY_ISA_VERSION
	.align		4
        /*0054*/ 	.byte	0x03, 0x5f
        /*0056*/ 	.short	0x0101


	//----- nvinfo : EIATTR_COOP_GROUP_MASK_REGIDS
	.align		4
        /*0058*/ 	.byte	0x04, 0x29
        /*005a*/ 	.short	(.L_1318 - .L_1317)


	//   ....[0]....
.L_1317:
        /*005c*/ 	.word	0xffffffff


	//   ....[1]....
        /*0060*/ 	.word	0xffffffff


	//   ....[2]....
        /*0064*/ 	.word	0xffffffff


	//   ....[3]....
        /*0068*/ 	.word	0xffffffff


	//   ....[4]....
        /*006c*/ 	.word	0xffffffff


	//   ....[5]....
        /*0070*/ 	.word	0xffffffff


	//   ....[6]....
        /*0074*/ 	.word	0xffffffff


	//   ....[7]....
        /*0078*/ 	.word	0xffffffff


	//   ....[8]....
        /*007c*/ 	.word	0xffffffff


	//   ....[9]....
        /*0080*/ 	.word	0xffffffff


	//   ....[10]....
        /*0084*/ 	.word	0xffffffff


	//   ....[11]....
        /*0088*/ 	.word	0xffffffff


	//   ....[12]....
        /*008c*/ 	.word	0xffffffff


	//   ....[13]....
        /*0090*/ 	.word	0xffffffff


	//   ....[14]....
        /*0094*/ 	.word	0xffffffff


	//   ....[15]....
        /*0098*/ 	.word	0xffffffff


	//   ....[16]....
        /*009c*/ 	.word	0xffffffff


	//   ....[17]....
        /*00a0*/ 	.word	0xffffffff


	//   ....[18]....
        /*00a4*/ 	.word	0xffffffff


	//   ....[19]....
        /*00a8*/ 	.word	0xffffffff


	//   ....[20]....
        /*00ac*/ 	.word	0xffffffff


	//   ....[21]....
        /*00b0*/ 	.word	0xffffffff


	//   ....[22]....
        /*00b4*/ 	.word	0xffffffff


	//   ....[23]....
        /*00b8*/ 	.word	0xffffffff


	//   ....[24]....
        /*00bc*/ 	.word	0xffffffff


	//   ....[25]....
        /*00c0*/ 	.word	0xffffffff


	//   ....[26]....
        /*00c4*/ 	.word	0xffffffff


	//   ....[27]....
        /*00c8*/ 	.word	0xffffffff


	//   ....[28]....
        /*00cc*/ 	.word	0xffffffff


	//   ....[29]....
        /*00d0*/ 	.word	0xffffffff


	//   ....[30]....
        /*00d4*/ 	.word	0xffffffff


	//   ....[31]....
        /*00d8*/ 	.word	0xffffffff


	//   ....[32]....
        /*00dc*/ 	.word	0xffffffff


	//   ....[33]....
        /*00e0*/ 	.word	0xffffffff


	//   ....[34]....
        /*00e4*/ 	.word	0xffffffff


	//   ....[35]....
        /*00e8*/ 	.word	0xffffffff


	//   ....[36]....
        /*00ec*/ 	.word	0xffffffff


	//   ....[37]....
        /*00f0*/ 	.word	0xffffffff


	//   ....[38]....
        /*00f4*/ 	.word	0xffffffff


	//   ....[39]....
        /*00f8*/ 	.word	0xffffffff


	//   ....[40]....
        /*00fc*/ 	.word	0xffffffff


	//   ....[41]....
        /*0100*/ 	.word	0xffffffff


	//   ....[42]....
        /*0104*/ 	.word	0xffffffff


	//   ....[43]....
        /*0108*/ 	.word	0xffffffff


	//   ....[44]....
        /*010c*/ 	.word	0xffffffff


	//   ....[45]....
        /*0110*/ 	.word	0xffffffff


	//   ....[46]....
        /*0114*/ 	.word	0xffffffff


	//   ....[47]....
        /*0118*/ 	.word	0xffffffff


	//   ....[48]....
        /*011c*/ 	.word	0xffffffff


	//   ....[49]....
        /*0120*/ 	.word	0xffffffff


	//   ....[50]....
        /*0124*/ 	.word	0xffffffff


	//   ....[51]....
        /*0128*/ 	.word	0xffffffff


	//   ....[52]....
        /*012c*/ 	.word	0xffffffff


	//   ....[53]....
        /*0130*/ 	.word	0xffffffff


	//   ....[54]....
        /*0134*/ 	.word	0xffffffff


	//   ....[55]....
        /*0138*/ 	.word	0xffffffff


	//   ....[56]....
        /*013c*/ 	.word	0xffffffff


	//   ....[57]....
        /*0140*/ 	.word	0xffffffff


	//   ....[58]....
        /*0144*/ 	.word	0xffffffff


	//   ....[59]....
        /*0148*/ 	.word	0xffffffff


	//----- nvinfo : EIATTR_COOP_GROUP_INSTR_OFFSETS
	.align		4
.L_1318:
        /*014c*/ 	.byte	0x04, 0x28
        /*014e*/ 	.short	(.L_1320 - .L_1319)


	//   ....[0]....
.L_1319:
        /*0150*/ 	.word	0x00000b50


	//   ....[1]....
        /*0154*/ 	.word	0x00000bb0


	//   ....[2]....
        /*0158*/ 	.word	0x00000bd0


	//   ....[3]....
        /*015c*/ 	.word	0x00000be0


	//   ....[4]....
        /*0160*/ 	.word	0x00000d20


	//   ....[5]....
        /*0164*/ 	.word	0x00000d50


	//   ....[6]....
        /*0168*/ 	.word	0x00000d80


	//   ....[7]....
        /*016c*/ 	.word	0x00000da0


	//   ....[8]....
        /*0170*/ 	.word	0x00000ee0


	//   ....[9]....
        /*0174*/ 	.word	0x00000f10


	//   ....[10]....
        /*0178*/ 	.word	0x00000f40


	//   ....[11]....
        /*017c*/ 	.word	0x00000f60


	//   ....[12]....
        /*0180*/ 	.word	0x000010a0


	//   ....[13]....
        /*0184*/ 	.word	0x000010d0


	//   ....[14]....
        /*0188*/ 	.word	0x00001100


	//   ....[15]....
        /*018c*/ 	.word	0x00001120


	//   ....[16]....
        /*0190*/ 	.word	0x00001260


	//   ....[17]....
        /*0194*/ 	.word	0x000012a0


	//   ....[18]....
        /*0198*/ 	.word	0x000012d0


	//   ....[19]....
        /*019c*/ 	.word	0x00001320


	//   ....[20]....
        /*01a0*/ 	.word	0x000020a0


	//   ....[21]....
        /*01a4*/ 	.word	0x000020b0


	//   ....[22]....
        /*01a8*/ 	.word	0x000020c0


	//   ....[23]....
        /*01ac*/ 	.word	0x000020d0


	//   ....[24]....
        /*01b0*/ 	.word	0x00002210


	//   ....[25]....
        /*01b4*/ 	.word	0x00002250


	//   ....[26]....
        /*01b8*/ 	.word	0x00002280


	//   ....[27]....
        /*01bc*/ 	.word	0x000022a0


	//   ....[28]....
        /*01c0*/ 	.word	0x000023e0


	//   ....[29]....
        /*01c4*/ 	.word	0x00002420


	//   ....[30]....
        /*01c8*/ 	.word	0x00002450


	//   ....[31]....
        /*01cc*/ 	.word	0x00002470


	//   ....[32]....
        /*01d0*/ 	.word	0x000025b0


	//   ....[33]....
        /*01d4*/ 	.word	0x000025f0


	//   ....[34]....
        /*01d8*/ 	.word	0x00002620


	//   ....[35]....
        /*01dc*/ 	.word	0x00002640


	//   ....[36]....
        /*01e0*/ 	.word	0x00002780


	//   ....[37]....
        /*01e4*/ 	.word	0x000027c0


	//   ....[38]....
        /*01e8*/ 	.word	0x000027f0


	//   ....[39]....
        /*01ec*/ 	.word	0x00002810


	//   ....[40]....
        /*01f0*/ 	.word	0x000052d0


	//   ....[41]....
        /*01f4*/ 	.word	0x00005330


	//   ....[42]....
        /*01f8*/ 	.word	0x00005350


	//   ....[43]....
        /*01fc*/ 	.word	0x00005360


	//   ....[44]....
        /*0200*/ 	.word	0x000054a0


	//   ....[45]....
        /*0204*/ 	.word	0x000054d0


	//   ....[46]....
        /*0208*/ 	.word	0x00005500


	//   ....[47]....
        /*020c*/ 	.word	0x00005520


	//   ....[48]....
        /*0210*/ 	.word	0x00005660


	//   ....[49]....
        /*0214*/ 	.word	0x00005690


	//   ....[50]....
        /*0218*/ 	.word	0x000056c0


	//   ....[51]....
        /*021c*/ 	.word	0x000056e0


	//   ....[52]....
        /*0220*/ 	.word	0x00005820


	//   ....[53]....
        /*0224*/ 	.word	0x00005850


	//   ....[54]....
        /*0228*/ 	.word	0x00005880


	//   ....[55]....
        /*022c*/ 	.word	0x000058a0


	//   ....[56]....
        /*0230*/ 	.word	0x000059e0


	//   ....[57]....
        /*0234*/ 	.word	0x00005a20


	//   ....[58]....
        /*0238*/ 	.word	0x00005a50


	//   ....[59]....
        /*023c*/ 	.word	0x00005aa0


	//----- nvinfo : EIATTR_VRC_CTA_INIT_COUNT
	.align		4
.L_1320:
        /*0240*/ 	.byte	0x02, 0x4a
	.zero		1
	.zero		1


	//----- nvinfo : EIATTR_EXIT_INSTR_OFFSETS
	.align		4
        /*0244*/ 	.byte	0x04, 0x1c
        /*0246*/ 	.short	(.L_1322 - .L_1321)


	//   ....[0]....
.L_1321:
        /*0248*/ 	.word	0x00000030


	//   ....[1]....
        /*024c*/ 	.word	0x00006740


	//   ....[2]....
        /*0250*/ 	.word	0x000067b0


	//----- nvinfo : EIATTR_MAX_THREADS
	.align		4
.L_1322:
        /*0254*/ 	.byte	0x04, 0x05
        /*0256*/ 	.short	(.L_1324 - .L_1323)
.L_1323:
        /*0258*/ 	.word	0x00000100
        /*025c*/ 	.word	0x00000001
        /*0260*/ 	.word	0x00000001


	//----- nvinfo : EIATTR_CRS_STACK_SIZE
	.align		4
.L_1324:
        /*0264*/ 	.byte	0x04, 0x1e
        /*0266*/ 	.short	(.L_1326 - .L_1325)
.L_1325:
        /*0268*/ 	.word	0x00000000


	//----- nvinfo : EIATTR_CBANK_PARAM_SIZE
	.align		4
.L_1326:
        /*026c*/ 	.byte	0x03, 0x19
        /*026e*/ 	.short	0x0015


	//----- nvinfo : EIATTR_PARAM_CBANK
	.align		4
        /*0270*/ 	.byte	0x04, 0x0a
        /*0272*/ 	.short	(.L_1328 - .L_1327)
	.align		4
.L_1327:
        /*0274*/ 	.word	index@(.nv.constant0._ZN6thrust24THRUST_300001_SM_1000_NS8cuda_cub4core6detail13_kernel_agentINS1_8__reduce11ReduceAgentIPN4cuda3std3__45tupleIJxlEEESC_SB_iNS1_9__extrema9arg_min_fIxlNS9_4lessIxEEEEEEJSC_SC_iSH_EEEvDpT0_)
        /*0278*/ 	.short	0x0380
        /*027a*/ 	.short	0x0015


	//----- nvinfo : EIATTR_SW_WAR
	.align		4
.L_1328:
        /*027c*/ 	.byte	0x04, 0x36
        /*027e*/ 	.short	(.L_1330 - .L_1329)
.L_1329:
        /*0280*/ 	.word	0x00000008
.L_1330:


//--------------------- .nv.info._ZN6thrust24THRUST_300001_SM_1000_NS8cuda_cub4core6detail13_kernel_agentINS1_8__reduce10DrainAgentIiEEJN3cub18CUB_300001_SM_10009GridQueueIjEEiEEEvDpT0_ --------------------------
	.section	.nv.info._ZN6thrust24THRUST_300001_SM_1000_NS8cuda_cub4core6detail13_kernel_agentINS1_8__reduce10DrainAgentIiEEJN3cub18CUB_300001_SM_10009GridQueueIjEEiEEEvDpT0_,"",@"SHT_CUDA_INFO"
	.sectionflags	@""
	.align	4


	//----- nvinfo : EIATTR_CUDA_API_VERSION
	.align		4
        /*0000*/ 	.byte	0x04, 0x37
        /*0002*/ 	.short	(.L_1332 - .L_1331)
.L_1331:
        /*0004*/ 	.word	0x00000082


	//----- nvinfo : EIATTR_KPARAM_INFO
	.align		4
.L_1332:
        /*0008*/ 	.byte	0x04, 0x17
        /*000a*/ 	.short	(.L_1334 - .L_1333)
.L_1333:
        /*000c*/ 	.word	0x00000000
        /*0010*/ 	.short	0x0001
        /*0012*/ 	.short	0x0008
        /*0014*/ 	.byte	0x00, 0xf0, 0x11, 0x00


	//----- nvinfo : EIATTR_KPARAM_INFO
	.align		4
.L_1334:
        /*0018*/ 	.byte	0x04, 0x17
        /*001a*/ 	.short	(.L_1336 - .L_1335)
.L_1335:
        /*001c*/ 	.word	0x00000000
        /*0020*/ 	.short	0x0000
        /*0022*/ 	.short	0x0000
        /*0024*/ 	.byte	0x00, 0xf0, 0x21, 0x00


	//----- nvinfo : EIATTR_SPARSE_MMA_MASK
	.align		4
.L_1336:
        /*0028*/ 	.byte	0x03, 0x50
        /*002a*/ 	.short	0x0000


	//----- nvinfo : EIATTR_MAXREG_COUNT
	.align		4
        /*002c*/ 	.byte	0x03, 0x1b
        /*002e*/ 	.short	0x00ff


	//----- nvinfo : EIATTR_MERCURY_ISA_VERSION
	.align		4
        /*0030*/ 	.byte	0x03, 0x5f
        /*0032*/ 	.short	0x0101


	//----- nvinfo : EIATTR_VRC_CTA_INIT_COUNT
	.align		4
        /*0034*/ 	.byte	0x02, 0x4a
	.zero		1
	.zero		1


	//----- nvinfo : EIATTR_EXIT_INSTR_OFFSETS
	.align		4
        /*0038*/ 	.byte	0x04, 0x1c
        /*003a*/ 	.short	(.L_1338 - .L_1337)


	//   ....[0]....
.L_1337:
        /*003c*/ 	.word	0x00000060


	//----- nvinfo : EIATTR_MAX_THREADS
	.align		4
.L_1338:
        /*0040*/ 	.byte	0x04, 0x05
        /*0042*/ 	.short	(.L_1340 - .L_1339)
.L_1339:
        /*0044*/ 	.word	0x00000001
        /*0048*/ 	.word	0x00000001
        /*004c*/ 	.word	0x00000001


	//----- nvinfo : EIATTR_CBANK_PARAM_SIZE
	.align		4
.L_1340:
        /*0050*/ 	.byte	0x03, 0x19
        /*0052*/ 	.short	0x000c


	//----- nvinfo : EIATTR_PARAM_CBANK
	.align		4
        /*0054*/ 	.byte	0x04, 0x0a
        /*0056*/ 	.short	(.L_1342 - .L_1341)
	.align		4
.L_1341:
        /*0058*/ 	.word	index@(.nv.constant0._ZN6thrust24THRUST_300001_SM_1000_NS8cuda_cub4core6detail13_kernel_agentINS1_8__reduce10DrainAgentIiEEJN3cub18CUB_300001_SM_10009GridQueueIjEEiEEEvDpT0_)
        /*005c*/ 	.short	0x0380
        /*005e*/ 	.short	0x000c


	//----- nvinfo : EIATTR_SW_WAR
	.align		4
.L_1342:
        /*0060*/ 	.byte	0x04, 0x36
        /*0062*/ 	.short	(.L_1344 - .L_1343)
.L_1343:
        /*0064*/ 	.word	0x00000008
.L_1344:


//--------------------- .nv.info._ZN6thrust24THRUST_300001_SM_1000_NS8cuda_cub4core6detail13_kernel_agentINS1_8__reduce11ReduceAgentINS0_12zip_iteratorIN4cuda3std3__45tupleIJNS0_6detail15normal_iteratorINS0_10device_ptrIxEEEENS0_17counting_iteratorIlNS0_11use_defaultESI_SI_EEEEEEEPNSB_IJxlEEESM_iNS1_9__extrema9arg_min_fIxlNSA_4lessIxEEEEEEJSL_SN_iN3cub18CUB_300001_SM_100013GridEvenShareIiEENSV_9GridQueueIjEESS_EEEvDpT0_ --------------------------
	.section	.nv.info._ZN6thrust24THRUST_300001_SM_1000_NS8cuda_cub4core6detail13_kernel_agentINS1_8__reduce11ReduceAgentINS0_12zip_iteratorIN4cuda3std3__45tupleIJNS0_6detail15normal_iteratorINS0_10device_ptrIxEEEENS0_17counting_iteratorIlNS0_11use_defaultESI_SI_EEEEEEEPNSB_IJxlEEESM_iNS1_9__extrema9arg_min_fIxlNSA_4lessIxEEEEEEJSL_SN_iN3cub18CUB_300001_SM_100013GridEvenShareIiEENSV_9GridQueueIjEESS_EEEvDpT0_,"",@"SHT_CUDA_INFO"
	.sectionflags	@""
	.align	4


	//----- nvinfo : EIATTR_CUDA_API_VERSION
	.align		4
        /*0000*/ 	.byte	0x04, 0x37
        /*0002*/ 	.short	(.L_1346 - .L_1345)
.L_1345:
        /*0004*/ 	.word	0x00000082


	//----- nvinfo : EIATTR_KPARAM_INFO
	.align		4
.L_1346:
        /*0008*/ 	.byte	0x04, 0x17
        /*000a*/ 	.short	(.L_1348 - .L_1347)
.L_1347:
        /*000c*/ 	.word	0x00000000
        /*0010*/ 	.short	0x0005
        /*0012*/ 	.short	0x0050
        /*0014*/ 	.byte	0x00, 0xf0, 0x05, 0x00


	//----- nvinfo : EIATTR_KPARAM_INFO
	.align		4
.L_1348:
        /*0018*/ 	.byte	0x04, 0x17
        /*001a*/ 	.short	(.L_1350 - .L_1349)
.L_1349:
        /*001c*/ 	.word	0x00000000
        /*0020*/ 	.short	0x0004
        /*0022*/ 	.short	0x0048
        /*0024*/ 	.byte	0x00, 0xf0, 0x21, 0x00


	//----- nvinfo : EIATTR_KPARAM_INFO
	.align		4
.L_1350:
        /*0028*/ 	.byte	0x04, 0x17
        /*002a*/ 	.short	(.L_1352 - .L_1351)
.L_1351:
        /*002c*/ 	.word	0x00000000
        /*0030*/ 	.short	0x0003
        /*0032*/ 	.short	0x001c
        /*0034*/ 	.byte	0x00, 0xf0, 0xa1, 0x00


	//----- nvinfo : EIATTR_KPARAM_INFO
	.align		4
.L_1352:
        /*0038*/ 	.byte	0x04, 0x17
        /*003a*/ 	.short	(.L_1354 - .L_1353)
.L_1353:
        /*003c*/ 	.word	0x00000000
        /*0040*/ 	.short	0x0002
        /*0042*/ 	.short	0x0018
        /*0044*/ 	.byte	0x00, 0xf0, 0x11, 0x00


	//----- nvinfo : EIATTR_KPARAM_INFO
	.align		4
.L_1354:
        /*0048*/ 	.byte	0x04, 0x17
        /*004a*/ 	.short	(.L_1356 - .L_1355)
.L_1355:
        /*004c*/ 	.word	0x00000000
        /*0050*/ 	.short	0x0001
        /*0052*/ 	.short	0x0010
        /*0054*/ 	.byte	0x00, 0xf5, 0x21, 0x00


	//----- nvinfo : EIATTR_KPARAM_INFO
	.align		4
.L_1356:
        /*0058*/ 	.byte	0x04, 0x17
        /*005a*/ 	.short	(.L_1358 - .L_1357)
.L_1357:
        /*005c*/ 	.word	0x00000000
        /*0060*/ 	.short	0x0000
        /*0062*/ 	.short	0x0000
        /*0064*/ 	.byte	0x00, 0xf0, 0x41, 0x00


	//----- nvinfo : EIATTR_SPARSE_MMA_MASK
	.align		4
.L_1358:
        /*0068*/ 	.byte	0x03, 0x50
        /*006a*/ 	.short	0x0000


	//----- nvinfo : EIATTR_MAXREG_COUNT
	.align		4
        /*006c*/ 	.byte	0x03, 0x1b
        /*006e*/ 	.short	0x00ff


	//----- nvinfo : EIATTR_NUM_BARRIERS
	.align		4
        /*0070*/ 	.byte	0x02, 0x4c
        /*0072*/ 	.byte	0x01
	.zero		1


	//----- nvinfo : EIATTR_MERCURY_ISA_VERSION
	.align		4
        /*0074*/ 	.byte	0x03, 0x5f
        /*0076*/ 	.short	0x0101


	//----- nvinfo : EIATTR_COOP_GROUP_MASK_REGIDS
	.align		4
        /*0078*/ 	.byte	0x04, 0x29
        /*007a*/ 	.short	(.L_1360 - .L_1359)


	//   ....[0]....
.L_1359:
        /*007c*/ 	.word	0xffffffff


	//   ....[1]....
        /*0080*/ 	.word	0xffffffff


	//   ....[2]....
        /*0084*/ 	.word	0xffffffff


	//   ....[3]....
        /*0088*/ 	.word	0xffffffff


	//   ....[4]....
        /*008c*/ 	.word	0xffffffff


	//   ....[5]....
        /*0090*/ 	.word	0xffffffff


	//   ....[6]....
        /*0094*/ 	.word	0xffffffff


	//   ....[7]....
        /*0098*/ 	.word	0xffffffff


	//   ....[8]....
        /*009c*/ 	.word	0xffffffff


	//   ....[9]....
        /*00a0*/ 	.word	0xffffffff


	//   ....[10]....
        /*00a4*/ 	.word	0xffffffff


	//   ....[11]....
        /*00a8*/ 	.word	0xffffffff


	//   ....[12]....
        /*00ac*/ 	.word	0xffffffff


	//   ....[13]....
        /*00b0*/ 	.word	0xffffffff


	//   ....[14]....
        /*00b4*/ 	.word	0xffffffff


	//   ....[15]....
        /*00b8*/ 	.word	0xffffffff


	//   ....[16]....
        /*00bc*/ 	.word	0xffffffff


	//   ....[17]....
        /*00c0*/ 	.word	0xffffffff


	//   ....[18]....
        /*00c4*/ 	.word	0xffffffff


	//   ....[19]....
        /*00c8*/ 	.word	0xffffffff


	//   ....[20]....
        /*00cc*/ 	.word	0xffffffff


	//   ....[21]....
        /*00d0*/ 	.word	0xffffffff


	//   ....[22]....
        /*00d4*/ 	.word	0xffffffff


	//   ....[23]....
        /*00d8*/ 	.word	0xffffffff


	//   ....[24]....
        /*00dc*/ 	.word	0xffffffff


	//   ....[25]....
        /*00e0*/ 	.word	0xffffffff


	//   ....[26]....
        /*00e4*/ 	.word	0xffffffff


	//   ....[27]....
        /*00e8*/ 	.word	0xffffffff


	//   ....[28]....
        /*00ec*/ 	.word	0xffffffff


	//   ....[29]....
        /*00f0*/ 	.word	0xffffffff


	//   ....[30]....
        /*00f4*/ 	.word	0xffffffff


	//   ....[31]....
        /*00f8*/ 	.word	0xffffffff


	//   ....[32]....
        /*00fc*/ 	.word	0xffffffff


	//   ....[33]....
        /*0100*/ 	.word	0xffffffff


	//   ....[34]....
        /*0104*/ 	.word	0xffffffff


	//   ....[35]....
        /*0108*/ 	.word	0xffffffff


	//   ....[36]....
        /*010c*/ 	.word	0xffffffff


	//   ....[37]....
        /*0110*/ 	.word	0xffffffff


	//   ....[38]....
        /*0114*/ 	.word	0xffffffff


	//   ....[39]....
        /*0118*/ 	.word	0xffffffff


	//   ....[40]....
        /*011c*/ 	.word	0xffffffff


	//   ....[41]....
        /*0120*/ 	.word	0xffffffff


	//   ....[42]....
        /*0124*/ 	.word	0xffffffff


	//   ....[43]....
        /*0128*/ 	.word	0xffffffff


	//   ....[44]....
        /*012c*/ 	.word	0xffffffff


	//   ....[45]....
        /*0130*/ 	.word	0xffffffff


	//   ....[46]....
        /*0134*/ 	.word	0xffffffff


	//   ....[47]....
        /*0138*/ 	.word	0xffffffff


	//   ....[48]....
        /*013c*/ 	.word	0xffffffff


	//   ....[49]....
        /*0140*/ 	.word	0xffffffff


	//   ....[50]....
        /*0144*/ 	.word	0xffffffff


	//   ....[51]....
        /*0148*/ 	.word	0xffffffff


	//   ....[52]....
        /*014c*/ 	.word	0xffffffff


	//   ....[53]....
        /*0150*/ 	.word	0xffffffff


	//   ....[54]....
        /*0154*/ 	.word	0xffffffff


	//   ....[55]....
        /*0158*/ 	.word	0xffffffff


	//   ....[56]....
        /*015c*/ 	.word	0xffffffff


	//   ....[57]....
        /*0160*/ 	.word	0xffffffff


	//   ....[58]....
        /*0164*/ 	.word	0xffffffff


	//   ....[59]....
        /*0168*/ 	.word	0xffffffff


	//----- nvinfo : EIATTR_COOP_GROUP_INSTR_OFFSETS
	.align		4
.L_1360:
        /*016c*/ 	.byte	0x04, 0x28
        /*016e*/ 	.short	(.L_1362 - .L_1361)


	//   ....[0]....
.L_1361:
        /*0170*/ 	.word	0x00000c80


	//   ....[1]....
        /*0174*/ 	.word	0x00000ce0


	//   ....[2]....
        /*0178*/ 	.word	0x00000d00


	//   ....[3]....
        /*017c*/ 	.word	0x00000d10


	//   ....[4]....
        /*0180*/ 	.word	0x00000e50


	//   ....[5]....
        /*0184*/ 	.word	0x00000e80


	//   ....[6]....
        /*0188*/ 	.word	0x00000eb0


	//   ....[7]....
        /*018c*/ 	.word	0x00000ed0


	//   ....[8]....
        /*0190*/ 	.word	0x00001010


	//   ....[9]....
        /*0194*/ 	.word	0x00001040


	//   ....[10]....
        /*0198*/ 	.word	0x00001070


	//   ....[11]....
        /*019c*/ 	.word	0x00001090


	//   ....[12]....
        /*01a0*/ 	.word	0x000011d0


	//   ....[13]....
        /*01a4*/ 	.word	0x00001200


	//   ....[14]....
        /*01a8*/ 	.word	0x00001230


	//   ....[15]....
        /*01ac*/ 	.word	0x00001250


	//   ....[16]....
        /*01b0*/ 	.word	0x00001390


	//   ....[17]....
        /*01b4*/ 	.word	0x000013d0


	//   ....[18]....
        /*01b8*/ 	.word	0x00001400


	//   ....[19]....
        /*01bc*/ 	.word	0x00001450


	//   ....[20]....
        /*01c0*/ 	.word	0x000021d0


	//   ....[21]....
        /*01c4*/ 	.word	0x000021e0


	//   ....[22]....
        /*01c8*/ 	.word	0x000021f0


	//   ....[23]....
        /*01cc*/ 	.word	0x00002200


	//   ....[24]....
        /*01d0*/ 	.word	0x00002340


	//   ....[25]....
        /*01d4*/ 	.word	0x00002380


	//   ....[26]....
        /*01d8*/ 	.word	0x000023b0


	//   ....[27]....
        /*01dc*/ 	.word	0x000023d0


	//   ....[28]....
        /*01e0*/ 	.word	0x00002510


	//   ....[29]....
        /*01e4*/ 	.word	0x00002550


	//   ....[30]....
        /*01e8*/ 	.word	0x00002580


	//   ....[31]....
        /*01ec*/ 	.word	0x000025a0


	//   ....[32]....
        /*01f0*/ 	.word	0x000026e0


	//   ....[33]....
        /*01f4*/ 	.word	0x00002720


	//   ....[34]....
        /*01f8*/ 	.word	0x00002750


	//   ....[35]....
        /*01fc*/ 	.word	0x00002770


	//   ....[36]....
        /*0200*/ 	.word	0x000028b0


	//   ....[37]....
        /*0204*/ 	.word	0x000028f0


	//   ....[38]....
        /*0208*/ 	.word	0x00002920


	//   ....[39]....
        /*020c*/ 	.word	0x00002940


	//   ....[40]....
        /*0210*/ 	.word	0x000054e0


	//   ....[41]....
        /*0214*/ 	.word	0x00005540


	//   ....[42]....
        /*0218*/ 	.word	0x00005560


	//   ....[43]....
        /*021c*/ 	.word	0x00005570


	//   ....[44]....
        /*0220*/ 	.word	0x000056b0


	//   ....[45]....
        /*0224*/ 	.word	0x000056e0


	//   ....[46]....
        /*0228*/ 	.word	0x00005710


	//   ....[47]....
        /*022c*/ 	.word	0x00005730


	//   ....[48]....
        /*0230*/ 	.word	0x00005870


	//   ....[49]....
        /*0234*/ 	.word	0x000058a0


	//   ....[50]....
        /*0238*/ 	.word	0x000058d0


	//   ....[51]....
        /*023c*/ 	.word	0x000058f0


	//   ....[52]....
        /*0240*/ 	.word	0x00005a30


	//   ....[53]....
        /*0244*/ 	.word	0x00005a60


	//   ....[54]....
        /*0248*/ 	.word	0x00005a90


	//   ....[55]....
        /*024c*/ 	.word	0x00005ab0


	//   ....[56]....
        /*0250*/ 	.word	0x00005bf0


	//   ....[57]....
        /*0254*/ 	.word	0x00005c30


	//   ....[58]....
        /*0258*/ 	.word	0x00005c60


	//   ....[59]....
        /*025c*/ 	.word	0x00005cb0


	//----- nvinfo : EIATTR_VRC_CTA_INIT_COUNT
	.align		4
.L_1362:
        /*0260*/ 	.byte	0x02, 0x4a
	.zero		1
	.zero		1


	//----- nvinfo : EIATTR_EXIT_INSTR_OFFSETS
	.align		4
        /*0264*/ 	.byte	0x04, 0x1c
        /*0266*/ 	.short	(.L_1364 - .L_1363)


	//   ....[0]....
.L_1363:
        /*0268*/ 	.word	0x00006950


	//   ....[1]....
        /*026c*/ 	.word	0x000069d0


	//----- nvinfo : EIATTR_MAX_THREADS
	.align		4
.L_1364:
        /*0270*/ 	.byte	0x04, 0x05
        /*0272*/ 	.short	(.L_1366 - .L_1365)
.L_1365:
        /*0274*/ 	.word	0x00000100
        /*0278*/ 	.word	0x00000001
        /*027c*/ 	.word	0x00000001


	//----- nvinfo : EIATTR_CRS_STACK_SIZE
	.align		4
.L_1366:
        /*0280*/ 	.byte	0x04, 0x1e
        /*0282*/ 	.short	(.L_1368 - .L_1367)
.L_1367:
        /*0284*/ 	.word	0x00000000


	//----- nvinfo : EIATTR_CBANK_PARAM_SIZE
	.align		4
.L_1368:
        /*0288*/ 	.byte	0x03, 0x19
        /*028a*/ 	.short	0x0051


	//----- nvinfo : EIATTR_PARAM_CBANK
	.align		4
        /*028c*/ 	.byte	0x04, 0x0a
        /*028e*/ 	.short	(.L_1370 - .L_1369)
	.align		4
.L_1369:
        /*0290*/ 	.word	index@(.nv.constant0._ZN6thrust24THRUST_300001_SM_1000_NS8cuda_cub4core6detail13_kernel_agentINS1_8__reduce11ReduceAgentINS0_12zip_iteratorIN4cuda3std3__45tupleIJNS0_6detail15normal_iteratorINS0_10device_ptrIxEEEENS0_17counting_iteratorIlNS0_11use_defaultESI_SI_EEEEEEEPNSB_IJxlEEESM_iNS1_9__extrema9arg_min_fIxlNSA_4lessIxEEEEEEJSL_SN_iN3cub18CUB_300001_SM_100013GridEvenShareIiEENSV_9GridQueueIjEESS_EEEvDpT0_)
        /*0294*/ 	.short	0x0380
        /*0296*/ 	.short	0x0051


	//----- nvinfo : EIATTR_SW_WAR
	.align		4
.L_1370:
        /*0298*/ 	.byte	0x04, 0x36
        /*029a*/ 	.short	(.L_1372 - .L_1371)
.L_1371:
        /*029c*/ 	.word	0x00000008
.L_1372:


//--------------------- .nv.info._ZN6thrust24THRUST_300001_SM_1000_NS8cuda_cub4core6detail13_kernel_agentINS1_8__reduce11ReduceAgentINS0_12zip_iteratorIN4cuda3std3__45tupleIJNS0_6detail15normal_iteratorINS0_10device_ptrIxEEEENS0_17counting_iteratorIlNS0_11use_defaultESI_SI_EEEEEEEPNSB_IJxlEEESM_iNS1_9__extrema9arg_min_fIxlNSA_4lessIxEEEEEEJSL_SN_iSS_EEEvDpT0_ --------------------------
	.section	.nv.info._ZN6thrust24THRUST_300001_SM_1000_NS8cuda_cub4core6detail13_kernel_agentINS1_8__reduce11ReduceAgentINS0_12zip_iteratorIN4cuda3std3__45tupleIJNS0_6detail15normal_iteratorINS0_10device_ptrIxEEEENS0_17counting_iteratorIlNS0_11use_defaultESI_SI_EEEEEEEPNSB_IJxlEEESM_iNS1_9__extrema9arg_min_fIxlNSA_4lessIxEEEEEEJSL_SN_iSS_EEEvDpT0_,"",@"SHT_CUDA_INFO"
	.sectionflags	@""
	.align	4


	//----- nvinfo : EIATTR_CUDA_API_VERSION
	.align		4
        /*0000*/ 	.byte	0x04, 0x37
        /*0002*/ 	.short	(.L_1374 - .L_1373)
.L_1373:
        /*0004*/ 	.word	0x00000082


	//----- nvinfo : EIATTR_KPARAM_INFO
	.align		4
.L_1374:
        /*0008*/ 	.byte	0x04, 0x17
        /*000a*/ 	.short	(.L_1376 - .L_1375)
.L_1375:
        /*000c*/ 	.word	0x00000000
        /*0010*/ 	.short	0x0003
        /*0012*/ 	.short	0x001c
        /*0014*/ 	.byte	0x00, 0xf0, 0x05, 0x00


	//----- nvinfo : EIATTR_KPARAM_INFO
	.align		4
.L_1376:
        /*0018*/ 	.byte	0x04, 0x17
        /*001a*/ 	.short	(.L_1378 - .L_1377)
.L_1377:
        /*001c*/ 	.word	0x00000000
        /*0020*/ 	.short	0x0002
        /*0022*/ 	.short	0x0018
        /*0024*/ 	.byte	0x00, 0xf0, 0x11, 0x00


	//----- nvinfo : EIATTR_KPARAM_INFO
	.align		4
.L_1378:
        /*0028*/ 	.byte	0x04, 0x17
        /*002a*/ 	.short	(.L_1380 - .L_1379)
.L_1379:
        /*002c*/ 	.word	0x00000000
        /*0030*/ 	.short	0x0001
        /*0032*/ 	.short	0x0010
        /*0034*/ 	.byte	0x00, 0xf5, 0x21, 0x00


	//----- nvinfo : EIATTR_KPARAM_INFO
	.align		4
.L_1380:
        /*0038*/ 	.byte	0x04, 0x17
        /*003a*/ 	.short	(.L_1382 - .L_1381)
.L_1381:
        /*003c*/ 	.word	0x00000000
        /*0040*/ 	.short	0x0000
        /*0042*/ 	.short	0x0000
        /*0044*/ 	.byte	0x00, 0xf0, 0x41, 0x00


	//----- nvinfo : EIATTR_SPARSE_MMA_MASK
	.align		4
.L_1382:
        /*0048*/ 	.byte	0x03, 0x50
        /*004a*/ 	.short	0x0000


	//----- nvinfo : EIATTR_MAXREG_COUNT
	.align		4
        /*004c*/ 	.byte	0x03, 0x1b
        /*004e*/ 	.short	0x00ff


	//----- nvinfo : EIATTR_NUM_BARRIERS
	.align		4
        /*0050*/ 	.byte	0x02, 0x4c
        /*0052*/ 	.byte	0x01
	.zero		1


	//----- nvinfo : EIATTR_MERCURY_ISA_VERSION
	.align		4
        /*0054*/ 	.byte	0x03, 0x5f
        /*0056*/ 	.short	0x0101


	//----- nvinfo : EIATTR_COOP_GROUP_MASK_REGIDS
	.align		4
        /*0058*/ 	.byte	0x04, 0x29
        /*005a*/ 	.short	(.L_1384 - .L_1383)


	//   ....[0]....
.L_1383:
        /*005c*/ 	.word	0xffffffff


	//   ....[1]....
        /*0060*/ 	.word	0xffffffff


	//   ....[2]....
        /*0064*/ 	.word	0xffffffff


	//   ....[3]....
        /*0068*/ 	.word	0xffffffff


	//   ....[4]....
        /*006c*/ 	.word	0xffffffff


	//   ....[5]....
        /*0070*/ 	.word	0xffffffff


	//   ....[6]....
        /*0074*/ 	.word	0xffffffff


	//   ....[7]....
        /*0078*/ 	.word	0xffffffff


	//   ....[8]....
        /*007c*/ 	.word	0xffffffff


	//   ....[9]....
        /*0080*/ 	.word	0xffffffff


	//   ....[10]....
        /*0084*/ 	.word	0xffffffff


	//   ....[11]....
        /*0088*/ 	.word	0xffffffff


	//   ....[12]....
        /*008c*/ 	.word	0xffffffff


	//   ....[13]....
        /*0090*/ 	.word	0xffffffff


	//   ....[14]....
        /*0094*/ 	.word	0xffffffff


	//   ....[15]....
        /*0098*/ 	.word	0xffffffff


	//   ....[16]....
        /*009c*/ 	.word	0xffffffff


	//   ....[17]....
        /*00a0*/ 	.word	0xffffffff


	//   ....[18]....
        /*00a4*/ 	.word	0xffffffff


	//   ....[19]....
        /*00a8*/ 	.word	0xffffffff


	//   ....[20]....
        /*00ac*/ 	.word	0xffffffff


	//   ....[21]....
        /*00b0*/ 	.word	0xffffffff


	//   ....[22]....
        /*00b4*/ 	.word	0xffffffff


	//   ....[23]....
        /*00b8*/ 	.word	0xffffffff


	//   ....[24]....
        /*00bc*/ 	.word	0xffffffff


	//   ....[25]....
        /*00c0*/ 	.word	0xffffffff


	//   ....[26]....
        /*00c4*/ 	.word	0xffffffff


	//   ....[27]....
        /*00c8*/ 	.word	0xffffffff


	//   ....[28]....
        /*00cc*/ 	.word	0xffffffff


	//   ....[29]....
        /*00d0*/ 	.word	0xffffffff


	//   ....[30]....
        /*00d4*/ 	.word	0xffffffff


	//   ....[31]....
        /*00d8*/ 	.word	0xffffffff


	//   ....[32]....
        /*00dc*/ 	.word	0xffffffff


	//   ....[33]....
        /*00e0*/ 	.word	0xffffffff


	//   ....[34]....
        /*00e4*/ 	.word	0xffffffff


	//   ....[35]....
        /*00e8*/ 	.word	0xffffffff


	//   ....[36]....
        /*00ec*/ 	.word	0xffffffff


	//   ....[37]....
        /*00f0*/ 	.word	0xffffffff


	//   ....[38]....
        /*00f4*/ 	.word	0xffffffff


	//   ....[39]....
        /*00f8*/ 	.word	0xffffffff


	//   ....[40]....
        /*00fc*/ 	.word	0xffffffff


	//   ....[41]....
        /*0100*/ 	.word	0xffffffff


	//   ....[42]....
        /*0104*/ 	.word	0xffffffff


	//   ....[43]....
        /*0108*/ 	.word	0xffffffff


	//   ....[44]....
        /*010c*/ 	.word	0xffffffff


	//   ....[45]....
        /*0110*/ 	.word	0xffffffff


	//   ....[46]....
        /*0114*/ 	.word	0xffffffff


	//   ....[47]....
        /*0118*/ 	.word	0xffffffff


	//   ....[48]....
        /*011c*/ 	.word	0xffffffff


	//   ....[49]....
        /*0120*/ 	.word	0xffffffff


	//   ....[50]....
        /*0124*/ 	.word	0xffffffff


	//   ....[51]....
        /*0128*/ 	.word	0xffffffff


	//   ....[52]....
        /*012c*/ 	.word	0xffffffff


	//   ....[53]....
        /*0130*/ 	.word	0xffffffff


	//   ....[54]....
        /*0134*/ 	.word	0xffffffff


	//   ....[55]....
        /*0138*/ 	.word	0xffffffff


	//   ....[56]....
        /*013c*/ 	.word	0xffffffff


	//   ....[57]....
        /*0140*/ 	.word	0xffffffff


	//   ....[58]....
        /*0144*/ 	.word	0xffffffff


	//   ....[59]....
        /*0148*/ 	.word	0xffffffff


	//----- nvinfo : EIATTR_COOP_GROUP_INSTR_OFFSETS
	.align		4
.L_1384:
        /*014c*/ 	.byte	0x04, 0x28
        /*014e*/ 	.short	(.L_1386 - .L_1385)


	//   ....[0]....
.L_1385:
        /*0150*/ 	.word	0x00000c50


	//   ....[1]....
        /*0154*/ 	.word	0x00000cb0


	//   ....[2]....
        /*0158*/ 	.word	0x00000cd0


	//   ....[3]....
        /*015c*/ 	.word	0x00000ce0


	//   ....[4]....
        /*0160*/ 	.word	0x00000e20


	//   ....[5]....
        /*0164*/ 	.word	0x00000e50


	//   ....[6]....
        /*0168*/ 	.word	0x00000e80


	//   ....[7]....
        /*016c*/ 	.word	0x00000ea0


	//   ....[8]....
        /*0170*/ 	.word	0x00000fe0


	//   ....[9]....
        /*0174*/ 	.word	0x00001010


	//   ....[10]....
        /*0178*/ 	.word	0x00001040


	//   ....[11]....
        /*017c*/ 	.word	0x00001060


	//   ....[12]....
        /*0180*/ 	.word	0x000011a0


	//   ....[13]....
        /*0184*/ 	.word	0x000011d0


	//   ....[14]....
        /*0188*/ 	.word	0x00001200


	//   ....[15]....
        /*018c*/ 	.word	0x00001220


	//   ....[16]....
        /*0190*/ 	.word	0x00001360


	//   ....[17]....
        /*0194*/ 	.word	0x000013a0


	//   ....[18]....
        /*0198*/ 	.word	0x000013d0


	//   ....[19]....
        /*019c*/ 	.word	0x00001420


	//   ....[20]....
        /*01a0*/ 	.word	0x000021a0


	//   ....[21]....
        /*01a4*/ 	.word	0x000021b0


	//   ....[22]....
        /*01a8*/ 	.word	0x000021c0


	//   ....[23]....
        /*01ac*/ 	.word	0x000021d0


	//   ....[24]....
        /*01b0*/ 	.word	0x00002310


	//   ....[25]....
        /*01b4*/ 	.word	0x00002350


	//   ....[26]....
        /*01b8*/ 	.word	0x00002380


	//   ....[27]....
        /*01bc*/ 	.word	0x000023a0


	//   ....[28]....
        /*01c0*/ 	.word	0x000024e0


	//   ....[29]....
        /*01c4*/ 	.word	0x00002520


	//   ....[30]....
        /*01c8*/ 	.word	0x00002550


	//   ....[31]....
        /*01cc*/ 	.word	0x00002570


	//   ....[32]....
        /*01d0*/ 	.word	0x000026b0


	//   ....[33]....
        /*01d4*/ 	.word	0x000026f0


	//   ....[34]....
        /*01d8*/ 	.word	0x00002720


	//   ....[35]....
        /*01dc*/ 	.word	0x00002740


	//   ....[36]....
        /*01e0*/ 	.word	0x00002880


	//   ....[37]....
        /*01e4*/ 	.word	0x000028c0


	//   ....[38]....
        /*01e8*/ 	.word	0x000028f0


	//   ....[39]....
        /*01ec*/ 	.word	0x00002910


	//   ....[40]....
        /*01f0*/ 	.word	0x00005300


	//   ....[41]....
        /*01f4*/ 	.word	0x00005360


	//   ....[42]....
        /*01f8*/ 	.word	0x00005380


	//   ....[43]....
        /*01fc*/ 	.word	0x00005390


	//   ....[44]....
        /*0200*/ 	.word	0x000054d0


	//   ....[45]....
        /*0204*/ 	.word	0x00005500


	//   ....[46]....
        /*0208*/ 	.word	0x00005530


	//   ....[47]....
        /*020c*/ 	.word	0x00005550


	//   ....[48]....
        /*0210*/ 	.word	0x00005690


	//   ....[49]....
        /*0214*/ 	.word	0x000056c0


	//   ....[50]....
        /*0218*/ 	.word	0x000056f0


	//   ....[51]....
        /*021c*/ 	.word	0x00005710


	//   ....[52]....
        /*0220*/ 	.word	0x00005850


	//   ....[53]....
        /*0224*/ 	.word	0x00005880


	//   ....[54]....
        /*0228*/ 	.word	0x000058b0


	//   ....[55]....
        /*022c*/ 	.word	0x000058d0


	//   ....[56]....
        /*0230*/ 	.word	0x00005a10


	//   ....[57]....
        /*0234*/ 	.word	0x00005a50


	//   ....[58]....
        /*0238*/ 	.word	0x00005a80


	//   ....[59]....
        /*023c*/ 	.word	0x00005ad0


	//----- nvinfo : EIATTR_VRC_CTA_INIT_COUNT
	.align		4
.L_1386:
        /*0240*/ 	.byte	0x02, 0x4a
	.zero		1
	.zero		1


	//----- nvinfo : EIATTR_EXIT_INSTR_OFFSETS
	.align		4
        /*0244*/ 	.byte	0x04, 0x1c
        /*0246*/ 	.short	(.L_1388 - .L_1387)


	//   ....[0]....
.L_1387:
        /*0248*/ 	.word	0x00000030


	//   ....[1]....
        /*024c*/ 	.word	0x00006770


	//   ....[2]....
        /*0250*/ 	.word	0x000067d0


	//----- nvinfo : EIATTR_MAX_THREADS
	.align		4
.L_1388:
        /*0254*/ 	.byte	0x04, 0x05
        /*0256*/ 	.short	(.L_1390 - .L_1389)
.L_1389:
        /*0258*/ 	.word	0x00000100
        /*025c*/ 	.word	0x00000001
        /*0260*/ 	.word	0x00000001


	//----- nvinfo : EIATTR_CRS_STACK_SIZE
	.align		4
.L_1390:
        /*0264*/ 	.byte	0x04, 0x1e
        /*0266*/ 	.short	(.L_1392 - .L_1391)
.L_1391:
        /*0268*/ 	.word	0x00000000


	//----- nvinfo : EIATTR_CBANK_PARAM_SIZE
	.align		4
.L_1392:
        /*026c*/ 	.byte	0x03, 0x19
        /*026e*/ 	.short	0x001d


	//----- nvinfo : EIATTR_PARAM_CBANK
	.align		4
        /*0270*/ 	.byte	0x04, 0x0a
        /*0272*/ 	.short	(.L_1394 - .L_1393)
	.align		4
.L_1393:
        /*0274*/ 	.word	index@(.nv.constant0._ZN6thrust24THRUST_300001_SM_1000_NS8cuda_cub4core6detail13_kernel_agentINS1_8__reduce11ReduceAgentINS0_12zip_iteratorIN4cuda3std3__45tupleIJNS0_6detail15normal_iteratorINS0_10device_ptrIxEEEENS0_17counting_iteratorIlNS0_11use_defaultESI_SI_EEEEEEEPNSB_IJxlEEESM_iNS1_9__extrema9arg_min_fIxlNSA_4lessIxEEEEEEJSL_SN_iSS_EEEvDpT0_)
        /*0278*/ 	.short	0x0380
        /*027a*/ 	.short	0x001d


	//----- nvinfo : EIATTR_SW_WAR
	.align		4
.L_1394:
        /*027c*/ 	.byte	0x04, 0x36
        /*027e*/ 	.short	(.L_1396 - .L_1395)
.L_1395:
        /*0280*/ 	.word	0x00000008
.L_1396:


//--------------------- .nv.info._Z15fallback_kernelPKiS0_S0_S0_iiPiPxS1_S1_iPKxS0_S4_S4_ --------------------------
	.section	.nv.info._Z15fallback_kernelPKiS0_S0_S0_iiPiPxS1_S1_iPKxS0_S4_S4_,"",@"SHT_CUDA_INFO"
	.sectionflags	@""
	.align	4


	//----- nvinfo : EIATTR_CUDA_API_VERSION
	.align		4
        /*0000*/ 	.byte	0x04, 0x37
        /*0002*/ 	.short	(.L_1398 - .L_1397)
.L_1397:
        /*0004*/ 	.word	0x00000082


	//----- nvinfo : EIATTR_KPARAM_INFO
	.align		4
.L_1398:
        /*0008*/ 	.byte	0x04, 0x17
        /*000a*/ 	.short	(.L_1400 - .L_1399)
.L_1399:
        /*000c*/ 	.word	0x00000000
        /*0010*/ 	.short	0x000e
        /*0012*/ 	.short	0x0068
        /*0014*/ 	.byte	0x00, 0xf5, 0x21, 0x00


	//----- nvinfo : EIATTR_KPARAM_INFO
	.align		4
.L_1400:
        /*0018*/ 	.byte	0x04, 0x17
        /*001a*/ 	.short	(.L_1402 - .L_1401)
.L_1401:
        /*001c*/ 	.word	0x00000000
        /*0020*/ 	.short	0x000d
        /*0022*/ 	.short	0x0060
        /*0024*/ 	.byte	0x00, 0xf5, 0x21, 0x00


	//----- nvinfo : EIATTR_KPARAM_INFO
	.align		4
.L_1402:
        /*0028*/ 	.byte	0x04, 0x17
        /*002a*/ 	.short	(.L_1404 - .L_1403)
.L_1403:
        /*002c*/ 	.word	0x00000000
        /*0030*/ 	.short	0x000c
        /*0032*/ 	.short	0x0058
        /*0034*/ 	.byte	0x00, 0xf5, 0x21, 0x00


	//----- nvinfo : EIATTR_KPARAM_INFO
	.align		4
.L_1404:
        /*0038*/ 	.byte	0x04, 0x17
        /*003a*/ 	.short	(.L_1406 - .L_1405)
.L_1405:
        /*003c*/ 	.word	0x00000000
        /*0040*/ 	.short	0x000b
        /*0042*/ 	.short	0x0050
        /*0044*/ 	.byte	0x00, 0xf5, 0x21, 0x00


	//----- nvinfo : EIATTR_KPARAM_INFO
	.align		4
.L_1406:
        /*0048*/ 	.byte	0x04, 0x17
        /*004a*/ 	.short	(.L_1408 - .L_1407)
.L_1407:
        /*004c*/ 	.word	0x00000000
        /*0050*/ 	.short	0x000a
        /*0052*/ 	.short	0x0048
        /*0054*/ 	.byte	0x00, 0xf0, 0x11, 0x00


	//----- nvinfo : EIATTR_KPARAM_INFO
	.align		4
.L_1408:
        /*0058*/ 	.byte	0x04, 0x17
        /*005a*/ 	.short	(.L_1410 - .L_1409)
.L_1409:
        /*005c*/ 	.word	0x00000000
        /*0060*/ 	.short	0x0009
        /*0062*/ 	.short	0x0040
        /*0064*/ 	.byte	0x00, 0xf5, 0x21, 0x00


	//----- nvinfo : EIATTR_KPARAM_INFO
	.align		4
.L_1410:
        /*0068*/ 	.byte	0x04, 0x17
        /*006a*/ 	.short	(.L_1412 - .L_1411)
.L_1411:
        /*006c*/ 	.word	0x00000000
        /*0070*/ 	.short	0x0008
        /*0072*/ 	.short	0x0038
        /*0074*/ 	.byte	0x00, 0xf5, 0x21, 0x00


	//----- nvinfo : EIATTR_KPARAM_INFO
	.align		4
.L_1412:
        /*0078*/ 	.byte	0x04, 0x17
        /*007a*/ 	.short	(.L_1414 - .L_1413)
.L_1413:
        /*007c*/ 	.word	0x00000000
        /*0080*/ 	.short	0x0007
        /*0082*/ 	.short	0x0030
        /*0084*/ 	.byte	0x00, 0xf5, 0x21, 0x00


	//----- nvinfo : EIATTR_KPARAM_INFO
	.align		4
.L_1414:
        /*0088*/ 	.byte	0x04, 0x17
        /*008a*/ 	.short	(.L_1416 - .L_1415)
.L_1415:
        /*008c*/ 	.word	0x00000000
        /*0090*/ 	.short	0x0006
        /*0092*/ 	.short	0x0028
        /*0094*/ 	.byte	0x00, 0xf5, 0x21, 0x00


	//----- nvinfo : EIATTR_KPARAM_INFO
	.align		4
.L_1416:
        /*0098*/ 	.byte	0x04, 0x17
        /*009a*/ 	.short	(.L_1418 - .L_1417)
.L_1417:
        /*009c*/ 	.word	0x00000000
        /*00a0*/ 	.short	0x0005
        /*00a2*/ 	.short	0x0024
        /*00a4*/ 	.byte	0x00, 0xf0, 0x11, 0x00


	//----- nvinfo : EIATTR_KPARAM_INFO
	.align		4
.L_1418:
        /*00a8*/ 	.byte	0x04, 0x17
        /*00aa*/ 	.short	(.L_1420 - .L_1419)
.L_1419:
        /*00ac*/ 	.word	0x00000000
        /*00b0*/ 	.short	0x0004
        /*00b2*/ 	.short	0x0020
        /*00b4*/ 	.byte	0x00, 0xf0, 0x11, 0x00


	//----- nvinfo : EIATTR_KPARAM_INFO
	.align		4
.L_1420:
        /*00b8*/ 	.byte	0x04, 0x17
        /*00ba*/ 	.short	(.L_1422 - .L_1421)
.L_1421:
        /*00bc*/ 	.word	0x00000000
        /*00c0*/ 	.short	0x0003
        /*00c2*/ 	.short	0x0018
        /*00c4*/ 	.byte	0x00, 0xf5, 0x21, 0x00


	//----- nvinfo : EIATTR_KPARAM_INFO
	.align		4
.L_1422:
        /*00c8*/ 	.byte	0x04, 0x17
        /*00ca*/ 	.short	(.L_1424 - .L_1423)
.L_1423:
        /*00cc*/ 	.word	0x00000000
        /*00d0*/ 	.short	0x0002
        /*00d2*/ 	.short	0x0010
        /*00d4*/ 	.byte	0x00, 0xf5, 0x21, 0x00


	//----- nvinfo : EIATTR_KPARAM_INFO
	.align		4
.L_1424:
        /*00d8*/ 	.byte	0x04, 0x17
        /*00da*/ 	.short	(.L_1426 - .L_1425)
.L_1425:
        /*00dc*/ 	.word	0x00000000
        /*00e0*/ 	.short	0x0001
        /*00e2*/ 	.short	0x0008
        /*00e4*/ 	.byte	0x00, 0xf5, 0x21, 0x00


	//----- nvinfo : EIATTR_KPARAM_INFO
	.align		4
.L_1426:
        /*00e8*/ 	.byte	0x04, 0x17
        /*00ea*/ 	.short	(.L_1428 - .L_1427)
.L_1427:
        /*00ec*/ 	.word	0x00000000
        /*00f0*/ 	.short	0x0000
        /*00f2*/ 	.short	0x0000
        /*00f4*/ 	.byte	0x00, 0xf5, 0x21, 0x00


	//----- nvinfo : EIATTR_SPARSE_MMA_MASK
	.align		4
.L_1428:
        /*00f8*/ 	.byte	0x03, 0x50
        /*00fa*/ 	.short	0x0000


	//----- nvinfo : EIATTR_MAXREG_COUNT
	.align		4
        /*00fc*/ 	.byte	0x03, 0x1b
        /*00fe*/ 	.short	0x00ff


	//----- nvinfo : EIATTR_MERCURY_ISA_VERSION
	.align		4
        /*0100*/ 	.byte	0x03, 0x5f
        /*0102*/ 	.short	0x0101


	//----- nvinfo : EIATTR_VRC_CTA_INIT_COUNT
	.align		4
        /*0104*/ 	.byte	0x02, 0x4a
	.zero		1
	.zero		1


	//----- nvinfo : EIATTR_EXIT_INSTR_OFFSETS
	.align		4
        /*0108*/ 	.byte	0x04, 0x1c
        /*010a*/ 	.short	(.L_1430 - .L_1429)


	//   ....[0]....
.L_1429:
        /*010c*/ 	.word	0x00000070


	//   ....[1]....
        /*0110*/ 	.word	0x000002f0


	//   ....[2]....
        /*0114*/ 	.word	0x00000600


	//----- nvinfo : EIATTR_CRS_STACK_SIZE
	.align		4
.L_1430:
        /*0118*/ 	.byte	0x04, 0x1e
        /*011a*/ 	.short	(.L_1432 - .L_1431)
.L_1431:
        /*011c*/ 	.word	0x00000000


	//----- nvinfo : EIATTR_CBANK_PARAM_SIZE
	.align		4
.L_1432:
        /*0120*/ 	.byte	0x03, 0x19
        /*0122*/ 	.short	0x0070


	//----- nvinfo : EIATTR_PARAM_CBANK
	.align		4
        /*0124*/ 	.byte	0x04, 0x0a
        /*0126*/ 	.short	(.L_1434 - .L_1433)
	.align		4
.L_1433:
        /*0128*/ 	.word	index@(.nv.constant0._Z15fallback_kernelPKiS0_S0_S0_iiPiPxS1_S1_iPKxS0_S4_S4_)
        /*012c*/ 	.short	0x0380
        /*012e*/ 	.short	0x0070


	//----- nvinfo : EIATTR_SW_WAR
	.align		4
.L_1434:
        /*0130*/ 	.byte	0x04, 0x36
        /*0132*/ 	.short	(.L_1436 - .L_1435)
.L_1435:
        /*0134*/ 	.word	0x00000008
.L_1436:


//--------------------- .nv.info._Z16reconstruct_pathPKiS0_S0_PKxS2_PiS3_S3_ii --------------------------
	.section	.nv.info._Z16reconstruct_pathPKiS0_S0_PKxS2_PiS3_S3_ii,"",@"SHT_CUDA_INFO"
	.sectionflags	@""
	.align	4


	//----- nvinfo : EIATTR_CUDA_API_VERSION
	.align		4
        /*0000*/ 	.byte	0x04, 0x37
        /*0002*/ 	.short	(.L_1438 - .L_1437)
.L_1437:
        /*0004*/ 	.word	0x00000082


	//----- nvinfo : EIATTR_KPARAM_INFO
	.align		4
.L_1438:
        /*0008*/ 	.byte	0x04, 0x17
        /*000a*/ 	.short	(.L_1440 - .L_1439)
.L_1439:
        /*000c*/ 	.word	0x00000000
        /*0010*/ 	.short	0x0009
        /*0012*/ 	.short	0x0044
        /*0014*/ 	.byte	0x00, 0xf0, 0x11, 0x00


	//----- nvinfo : EIATTR_KPARAM_INFO
	.align		4
.L_1440:
        /*0018*/ 	.byte	0x04, 0x17
        /*001a*/ 	.short	(.L_1442 - .L_1441)
.L_1441:
        /*001c*/ 	.word	0x00000000
        /*0020*/ 	.short	0x0008
        /*0022*/ 	.short	0x0040
        /*0024*/ 	.byte	0x00, 0xf0, 0x11, 0x00


	//----- nvinfo : EIATTR_KPARAM_INFO
	.align		4
.L_1442:
        /*0028*/ 	.byte	0x04, 0x17
        /*002a*/ 	.short	(.L_1444 - .L_1443)
.L_1443:
        /*002c*/ 	.word	0x00000000
        /*0030*/ 	.short	0x0007
        /*0032*/ 	.short	0x0038
        /*0034*/ 	.byte	0x00, 0xf5, 0x21, 0x00


	//----- nvinfo : EIATTR_KPARAM_INFO
	.align		4
.L_1444:
        /*0038*/ 	.byte	0x04, 0x17
        /*003a*/ 	.short	(.L_1446 - .L_1445)
.L_1445:
        /*003c*/ 	.word	0x00000000
        /*0040*/ 	.short	0x0006
        /*0042*/ 	.short	0x0030
        /*0044*/ 	.byte	0x00, 0xf5, 0x21, 0x00


	//----- nvinfo : EIATTR_KPARAM_INFO
	.align		4
.L_1446:
        /*0048*/ 	.byte	0x04, 0x17
        /*004a*/ 	.short	(.L_1448 - .L_1447)
.L_1447:
        /*004c*/ 	.word	0x00000000
        /*0050*/ 	.short	0x0005
        /*0052*/ 	.short	0x0028
        /*0054*/ 	.byte	0x00, 0xf5, 0x21, 0x00


	//----- nvinfo : EIATTR_KPARAM_INFO
	.align		4
.L_1448:
        /*0058*/ 	.byte	0x04, 0x17
        /*005a*/ 	.short	(.L_1450 - .L_1449)
.L_1449:
        /*005c*/ 	.word	0x00000000
        /*0060*/ 	.short	0x0004
        /*0062*/ 	.short	0x0020
        /*0064*/ 	.byte	0x00, 0xf5, 0x21, 0x00


	//----- nvinfo : EIATTR_KPARAM_INFO
	.align		4
.L_1450:
        /*0068*/ 	.byte	0x04, 0x17
        /*006a*/ 	.short	(.L_1452 - .L_1451)
.L_1451:
        /*006c*/ 	.word	0x00000000
        /*0070*/ 	.short	0x0003
        /*0072*/ 	.short	0x0018
        /*0074*/ 	.byte	0x00, 0xf5, 0x21, 0x00


	//----- nvinfo : EIATTR_KPARAM_INFO
	.align		4
.L_1452:
        /*0078*/ 	.byte	0x04, 0x17
        /*007a*/ 	.short	(.L_1454 - .L_1453)
.L_1453:
        /*007c*/ 	.word	0x00000000
        /*0080*/ 	.short	0x0002
        /*0082*/ 	.short	0x0010
        /*0084*/ 	.byte	0x00, 0xf5, 0x21, 0x00


	//----- nvinfo : EIATTR_KPARAM_INFO
	.align		4
.L_1454:
        /*0088*/ 	.byte	0x04, 0x17
        /*008a*/ 	.short	(.L_1456 - .L_1455)
.L_1455:
        /*008c*/ 	.word	0x00000000
        /*0090*/ 	.short	0x0001
        /*0092*/ 	.short	0x0008
        /*0094*/ 	.byte	0x00, 0xf5, 0x21, 0x00


	//----- nvinfo : EIATTR_KPARAM_INFO
	.align		4
.L_1456:
        /*0098*/ 	.byte	0x04, 0x17
        /*009a*/ 	.short	(.L_1458 - .L_1457)
.L_1457:
        /*009c*/ 	.word	0x00000000
        /*00a0*/ 	.short	0x0000
        /*00a2*/ 	.short	0x0000
        /*00a4*/ 	.byte	0x00, 0xf5, 0x21, 0x00


	//----- nvinfo : EIATTR_SPARSE_MMA_MASK
	.align		4
.L_1458:
        /*00a8*/ 	.byte	0x03, 0x50
        /*00aa*/ 	.short	0x0000


	//----- nvinfo : EIATTR_MAXREG_COUNT
	.align		4
        /*00ac*/ 	.byte	0x03, 0x1b
        /*00ae*/ 	.short	0x00ff


	//----- nvinfo : EIATTR_MERCURY_ISA_VERSION
	.align		4
        /*00b0*/ 	.byte	0x03, 0x5f
        /*00b2*/ 	.short	0x0101


	//----- nvinfo : EIATTR_VRC_CTA_INIT_COUNT
	.align		4
        /*00b4*/ 	.byte	0x02, 0x4a
	.zero		1
	.zero		1


	//----- nvinfo : EIATTR_EXIT_INSTR_OFFSETS
	.align		4
        /*00b8*/ 	.byte	0x04, 0x1c
        /*00ba*/ 	.short	(.L_1460 - .L_1459)


	//   ....[0]....
.L_1459:
        /*00bc*/ 	.word	0x00000070


	//   ....[1]....
        /*00c0*/ 	.word	0x000001b0


	//   ....[2]....
        /*00c4*/ 	.word	0x000006a0


	//   ....[3]....
        /*00c8*/ 	.word	0x000006e0


	//----- nvinfo : EIATTR_CRS_STACK_SIZE
	.align		4
.L_1460:
        /*00cc*/ 	.byte	0x04, 0x1e
        /*00ce*/ 	.short	(.L_1462 - .L_1461)
.L_1461:
        /*00d0*/ 	.word	0x00000000


	//----- nvinfo : EIATTR_CBANK_PARAM_SIZE
	.align		4
.L_1462:
        /*00d4*/ 	.byte	0x03, 0x19
        /*00d6*/ 	.short	0x0048


	//----- nvinfo : EIATTR_PARAM_CBANK
	.align		4
        /*00d8*/ 	.byte	0x04, 0x0a
        /*00da*/ 	.short	(.L_1464 - .L_1463)
	.align		4
.L_1463:
        /*00dc*/ 	.word	index@(.nv.constant0._Z16reconstruct_pathPKiS0_S0_PKxS2_PiS3_S3_ii)
        /*00e0*/ 	.short	0x0380
        /*00e2*/ 	.short	0x0048


	//----- nvinfo : EIATTR_SW_WAR
	.align		4
.L_1464:
        /*00e4*/ 	.byte	0x04, 0x36
        /*00e6*/ 	.short	(.L_1466 - .L_1465)
.L_1465:
        /*00e8*/ 	.word	0x00000008
.L_1466:


//--------------------- .nv.info._Z15relax_distancesPKiS0_S0_PKxPxS3_Pbi --------------------------
	.section	.nv.info._Z15relax_distancesPKiS0_S0_PKxPxS3_Pbi,"",@"SHT_CUDA_INFO"
	.sectionflags	@""
	.align	4


	//----- nvinfo : EIATTR_CUDA_API_VERSION
	.align		4
        /*0000*/ 	.byte	0x04, 0x37
        /*0002*/ 	.short	(.L_1468 - .L_1467)
.L_1467:
        /*0004*/ 	.word	0x00000082


	//----- nvinfo : EIATTR_KPARAM_INFO
	.align		4
.L_1468:
        /*0008*/ 	.byte	0x04, 0x17
        /*000a*/ 	.short	(.L_1470 - .L_1469)
.L_1469:
        /*000c*/ 	.word	0x00000000
        /*0010*/ 	.short	0x0007
        /*0012*/ 	.short	0x0038
        /*0014*/ 	.byte	0x00, 0xf0, 0x11, 0x00


	//----- nvinfo : EIATTR_KPARAM_INFO
	.align		4
.L_1470:
        /*0018*/ 	.byte	0x04, 0x17
        /*001a*/ 	.short	(.L_1472 - .L_1471)
.L_1471:
        /*001c*/ 	.word	0x00000000
        /*0020*/ 	.short	0x0006
        /*0022*/ 	.short	0x0030
        /*0024*/ 	.byte	0x00, 0xf5, 0x21, 0x00


	//----- nvinfo : EIATTR_KPARAM_INFO
	.align		4
.L_1472:
        /*0028*/ 	.byte	0x04, 0x17
        /*002a*/ 	.short	(.L_1474 - .L_1473)
.L_1473:
        /*002c*/ 	.word	0x00000000
        /*0030*/ 	.short	0x0005
        /*0032*/ 	.short	0x0028
        /*0034*/ 	.byte	0x00, 0xf5, 0x21, 0x00


	//----- nvinfo : EIATTR_KPARAM_INFO
	.align		4
.L_1474:
        /*0038*/ 	.byte	0x04, 0x17
        /*003a*/ 	.short	(.L_1476 - .L_1475)
.L_1475:
        /*003c*/ 	.word	0x00000000
        /*0040*/ 	.short	0x0004
        /*0042*/ 	.short	0x0020
        /*0044*/ 	.byte	0x00, 0xf5, 0x21, 0x00


	//----- nvinfo : EIATTR_KPARAM_INFO
	.align		4
.L_1476:
        /*0048*/ 	.byte	0x04, 0x17
        /*004a*/ 	.short	(.L_1478 - .L_1477)
.L_1477:
        /*004c*/ 	.word	0x00000000
        /*0050*/ 	.short	0x0003
        /*0052*/ 	.short	0x0018
        /*0054*/ 	.byte	0x00, 0xf5, 0x21, 0x00


	//----- nvinfo : EIATTR_KPARAM_INFO
	.align		4
.L_1478:
        /*0058*/ 	.byte	0x04, 0x17
        /*005a*/ 	.short	(.L_1480 - .L_1479)
.L_1479:
        /*005c*/ 	.word	0x00000000
        /*0060*/ 	.short	0x0002
        /*0062*/ 	.short	0x0010
        /*0064*/ 	.byte	0x00, 0xf5, 0x21, 0x00


	//----- nvinfo : EIATTR_KPARAM_INFO
	.align		4
.L_1480:
        /*0068*/ 	.byte	0x04, 0x17
        /*006a*/ 	.short	(.L_1482 - .L_1481)
.L_1481:
        /*006c*/ 	.word	0x00000000
        /*0070*/ 	.short	0x0001
        /*0072*/ 	.short	0x0008
        /*0074*/ 	.byte	0x00, 0xf5, 0x21, 0x00


	//----- nvinfo : EIATTR_KPARAM_INFO
	.align		4
.L_1482:
        /*0078*/ 	.byte	0x04, 0x17
        /*007a*/ 	.short	(.L_1484 - .L_1483)
.L_1483:
        /*007c*/ 	.word	0x00000000
        /*0080*/ 	.short	0x0000
        /*0082*/ 	.short	0x0000
        /*0084*/ 	.byte	0x00, 0xf5, 0x21, 0x00


	//----- nvinfo : EIATTR_SPARSE_MMA_MASK
	.align		4
.L_1484:
        /*0088*/ 	.byte	0x03, 0x50
        /*008a*/ 	.short	0x0000


	//----- nvinfo : EIATTR_MAXREG_COUNT
	.align		4
        /*008c*/ 	.byte	0x03, 0x1b
        /*008e*/ 	.short	0x00ff


	//----- nvinfo : EIATTR_MERCURY_ISA_VERSION
	.align		4
        /*0090*/ 	.byte	0x03, 0x5f
        /*0092*/ 	.short	0x0101


	//----- nvinfo : EIATTR_VRC_CTA_INIT_COUNT
	.align		4
        /*0094*/ 	.byte	0x02, 0x4a
	.zero		1
	.zero		1


	//----- nvinfo : EIATTR_EXIT_INSTR_OFFSETS
	.align		4
        /*0098*/ 	.byte	0x04, 0x1c
        /*009a*/ 	.short	(.L_1486 - .L_1485)


	//   ....[0]....
.L_1485:
        /*009c*/ 	.word	0x00000070


	//   ....[1]....
        /*00a0*/ 	.word	0x00001150


	//   ....[2]....
        /*00a4*/ 	.word	0x000011c0


	//----- nvinfo : EIATTR_CRS_STACK_SIZE
	.align		4
.L_1486:
        /*00a8*/ 	.byte	0x04, 0x1e
        /*00aa*/ 	.short	(.L_1488 - .L_1487)
.L_1487:
        /*00ac*/ 	.word	0x00000000


	//----- nvinfo : EIATTR_CBANK_PARAM_SIZE
	.align		4
.L_1488:
        /*00b0*/ 	.byte	0x03, 0x19
        /*00b2*/ 	.short	0x003c


	//----- nvinfo : EIATTR_PARAM_CBANK
	.align		4
        /*00b4*/ 	.byte	0x04, 0x0a
        /*00b6*/ 	.short	(.L_1490 - .L_1489)
	.align		4
.L_1489:
        /*00b8*/ 	.word	index@(.nv.constant0._Z15relax_distancesPKiS0_S0_PKxPxS3_Pbi)
        /*00bc*/ 	.short	0x0380
        /*00be*/ 	.short	0x003c


	//----- nvinfo : EIATTR_SW_WAR
	.align		4
.L_1490:
        /*00c0*/ 	.byte	0x04, 0x36
        /*00c2*/ 	.short	(.L_1492 - .L_1491)
.L_1491:
        /*00c4*/ 	.word	0x00000008
.L_1492:


//--------------------- .nv.info._Z14init_distancesPxS_PKxi --------------------------
	.section	.nv.info._Z14init_distancesPxS_PKxi,"",@"SHT_CUDA_INFO"
	.sectionflags	@""
	.align	4


	//----- nvinfo : EIATTR_CUDA_API_VERSION
	.align		4
        /*0000*/ 	.byte	0x04, 0x37
        /*0002*/ 	.short	(.L_1494 - .L_1493)
.L_1493:
        /*0004*/ 	.word	0x00000082


	//----- nvinfo : EIATTR_KPARAM_INFO
	.align		4
.L_1494:
        /*0008*/ 	.byte	0x04, 0x17
        /*000a*/ 	.short	(.L_1496 - .L_1495)
.L_1495:
        /*000c*/ 	.word	0x00000000
        /*0010*/ 	.short	0x0003
        /*0012*/ 	.short	0x0018
        /*0014*/ 	.byte	0x00, 0xf0, 0x11, 0x00


	//----- nvinfo : EIATTR_KPARAM_INFO
	.align		4
.L_1496:
        /*0018*/ 	.byte	0x04, 0x17
        /*001a*/ 	.short	(.L_1498 - .L_1497)
.L_1497:
        /*001c*/ 	.word	0x00000000
        /*0020*/ 	.short	0x0002
        /*0022*/ 	.short	0x0010
        /*0024*/ 	.byte	0x00, 0xf5, 0x21, 0x00


	//----- nvinfo : EIATTR_KPARAM_INFO
	.align		4
.L_1498:
        /*0028*/ 	.byte	0x04, 0x17
        /*002a*/ 	.short	(.L_1500 - .L_1499)
.L_1499:
        /*002c*/ 	.word	0x00000000
        /*0030*/ 	.short	0x0001
        /*0032*/ 	.short	0x0008
        /*0034*/ 	.byte	0x00, 0xf5, 0x21, 0x00


	//----- nvinfo : EIATTR_KPARAM_INFO
	.align		4
.L_1500:
        /*0038*/ 	.byte	0x04, 0x17
        /*003a*/ 	.short	(.L_1502 - .L_1501)
.L_1501:
        /*003c*/ 	.word	0x00000000
        /*0040*/ 	.short	0x0000
        /*0042*/ 	.short	0x0000
        /*0044*/ 	.byte	0x00, 0xf5, 0x21, 0x00


	//----- nvinfo : EIATTR_SPARSE_MMA_MASK
	.align		4
.L_1502:
        /*0048*/ 	.byte	0x03, 0x50
        /*004a*/ 	.short	0x0000


	//----- nvinfo : EIATTR_MAXREG_COUNT
	.align		4
        /*004c*/ 	.byte	0x03, 0x1b
        /*004e*/ 	.short	0x00ff


	//----- nvinfo : EIATTR_MERCURY_ISA_VERSION
	.align		4
        /*0050*/ 	.byte	0x03, 0x5f
        /*0052*/ 	.short	0x0101


	//----- nvinfo : EIATTR_VRC_CTA_INIT_COUNT
	.align		4
        /*0054*/ 	.byte	0x02, 0x4a
	.zero		1
	.zero		1


	//----- nvinfo : EIATTR_EXIT_INSTR_OFFSETS
	.align		4
        /*0058*/ 	.byte	0x04, 0x1c
        /*005a*/ 	.short	(.L_1504 - .L_1503)


	//   ....[0]....
.L_1503:
        /*005c*/ 	.word	0x00000070


	//   ....[1]....
        /*0060*/ 	.word	0x00000140


	//   ....[2]....
        /*0064*/ 	.word	0x000001d0


	//----- nvinfo : EIATTR_CBANK_PARAM_SIZE
	.align		4
.L_1504:
        /*0068*/ 	.byte	0x03, 0x19
        /*006a*/ 	.short	0x001c


	//----- nvinfo : EIATTR_PARAM_CBANK
	.align		4
        /*006c*/ 	.byte	0x04, 0x0a
        /*006e*/ 	.short	(.L_1506 - .L_1505)
	.align		4
.L_1505:
        /*0070*/ 	.word	index@(.nv.constant0._Z14init_distancesPxS_PKxi)
        /*0074*/ 	.short	0x0380
        /*0076*/ 	.short	0x001c


	//----- nvinfo : EIATTR_SW_WAR
	.align		4
.L_1506:
        /*0078*/ 	.byte	0x04, 0x36
        /*007a*/ 	.short	(.L_1508 - .L_1507)
.L_1507:
        /*007c*/ 	.word	0x00000008
.L_1508:


//--------------------- .nv.info._Z9drop_restPKiS0_S0_S0_iS0_PxS1_iS1_iPiS2_S1_S2_S2_S2_S2_S2_S1_S1_S2_S2_S1_ --------------------------
	.section	.nv.info._Z9drop_restPKiS0_S0_S0_iS0_PxS1_iS1_iPiS2_S1_S2_S2_S2_S2_S2_S1_S1_S2_S2_S1_,"",@"SHT_CUDA_INFO"
	.sectionflags	@""
	.align	4


	//----- nvinfo : EIATTR_CUDA_API_VERSION
	.align		4
        /*0000*/ 	.byte	0x04, 0x37
        /*0002*/ 	.short	(.L_1510 - .L_1509)
.L_1509:
        /*0004*/ 	.word	0x00000082


	//----- nvinfo : EIATTR_KPARAM_INFO
	.align		4
.L_1510:
        /*0008*/ 	.byte	0x04, 0x17
        /*000a*/ 	.short	(.L_1512 - .L_1511)
.L_1511:
        /*000c*/ 	.word	0x00000000
        /*0010*/ 	.short	0x0017
        /*0012*/ 	.short	0x00b8
        /*0014*/ 	.byte	0x00, 0xf5, 0x21, 0x00


	//----- nvinfo : EIATTR_KPARAM_INFO
	.align		4
.L_1512:
        /*0018*/ 	.byte	0x04, 0x17
        /*001a*/ 	.short	(.L_1514 - .L_1513)
.L_1513:
        /*001c*/ 	.word	0x00000000
        /*0020*/ 	.short	0x0016
        /*0022*/ 	.short	0x00b0
        /*0024*/ 	.byte	0x00, 0xf5, 0x21, 0x00


	//----- nvinfo : EIATTR_KPARAM_INFO
	.align		4
.L_1514:
        /*0028*/ 	.byte	0x04, 0x17
        /*002a*/ 	.short	(.L_1516 - .L_1515)
.L_1515:
        /*002c*/ 	.word	0x00000000
        /*0030*/ 	.short	0x0015
        /*0032*/ 	.short	0x00a8
        /*0034*/ 	.byte	0x00, 0xf5, 0x21, 0x00


	//----- nvinfo : EIATTR_KPARAM_INFO
	.align		4
.L_1516:
        /*0038*/ 	.byte	0x04, 0x17
        /*003a*/ 	.short	(.L_1518 - .L_1517)
.L_1517:
        /*003c*/ 	.word	0x00000000
        /*0040*/ 	.short	0x0014
        /*0042*/ 	.short	0x00a0
        /*0044*/ 	.byte	0x00, 0xf5, 0x21, 0x00


	//----- nvinfo : EIATTR_KPARAM_INFO
	.align		4
.L_1518:
        /*0048*/ 	.byte	0x04, 0x17
        /*004a*/ 	.short	(.L_1520 - .L_1519)
.L_1519:
        /*004c*/ 	.word	0x00000000
        /*0050*/ 	.short	0x0013
        /*0052*/ 	.short	0x0098
        /*0054*/ 	.byte	0x00, 0xf5, 0x21, 0x00


	//----- nvinfo : EIATTR_KPARAM_INFO
	.align		4
.L_1520:
        /*0058*/ 	.byte	0x04, 0x17
        /*005a*/ 	.short	(.L_1522 - .L_1521)
.L_1521:
        /*005c*/ 	.word	0x00000000
        /*0060*/ 	.short	0x0012
        /*0062*/ 	.short	0x0090
        /*0064*/ 	.byte	0x00, 0xf5, 0x21, 0x00


	//----- nvinfo : EIATTR_KPARAM_INFO
	.align		4
.L_1522:
        /*0068*/ 	.byte	0x04, 0x17
        /*006a*/ 	.short	(.L_1524 - .L_1523)
.L_1523:
        /*006c*/ 	.word	0x00000000
        /*0070*/ 	.short	0x0011
        /*0072*/ 	.short	0x0088
        /*0074*/ 	.byte	0x00, 0xf5, 0x21, 0x00


	//----- nvinfo : EIATTR_KPARAM_INFO
	.align		4
.L_1524:
        /*0078*/ 	.byte	0x04, 0x17
        /*007a*/ 	.short	(.L_1526 - .L_1525)
.L_1525:
        /*007c*/ 	.word	0x00000000
        /*0080*/ 	.short	0x0010
        /*0082*/ 	.short	0x0080
        /*0084*/ 	.byte	0x00, 0xf5, 0x21, 0x00


	//----- nvinfo : EIATTR_KPARAM_INFO
	.align		4
.L_1526:
        /*0088*/ 	.byte	0x04, 0x17
        /*008a*/ 	.short	(.L_1528 - .L_1527)
.L_1527:
        /*008c*/ 	.word	0x00000000
        /*0090*/ 	.short	0x000f
        /*0092*/ 	.short	0x0078
        /*0094*/ 	.byte	0x00, 0xf5, 0x21, 0x00


	//----- nvinfo : EIATTR_KPARAM_INFO
	.align		4
.L_1528:
        /*0098*/ 	.byte	0x04, 0x17
        /*009a*/ 	.short	(.L_1530 - .L_1529)
.L_1529:
        /*009c*/ 	.word	0x00000000
        /*00a0*/ 	.short	0x000e
        /*00a2*/ 	.short	0x0070
        /*00a4*/ 	.byte	0x00, 0xf5, 0x21, 0x00


	//----- nvinfo : EIATTR_KPARAM_INFO
	.align		4
.L_1530:
        /*00a8*/ 	.byte	0x04, 0x17
        /*00aa*/ 	.short	(.L_1532 - .L_1531)
.L_1531:
        /*00ac*/ 	.word	0x00000000
        /*00b0*/ 	.short	0x000d
        /*00b2*/ 	.short	0x0068
        /*00b4*/ 	.byte	0x00, 0xf5, 0x21, 0x00


	//----- nvinfo : EIATTR_KPARAM_INFO
	.align		4
.L_1532:
        /*00b8*/ 	.byte	0x04, 0x17
        /*00ba*/ 	.short	(.L_1534 - .L_1533)
.L_1533:
        /*00bc*/ 	.word	0x00000000
        /*00c0*/ 	.short	0x000c
        /*00c2*/ 	.short	0x0060
        /*00c4*/ 	.byte	0x00, 0xf5, 0x21, 0x00


	//----- nvinfo : EIATTR_KPARAM_INFO
	.align		4
.L_1534:
        /*00c8*/ 	.byte	0x04, 0x17
        /*00ca*/ 	.short	(.L_1536 - .L_1535)
.L_1535:
        /*00cc*/ 	.word	0x00000000
        /*00d0*/ 	.short	0x000b
        /*00d2*/ 	.short	0x0058
        /*00d4*/ 	.byte	0x00, 0xf5, 0x21, 0x00


	//----- nvinfo : EIATTR_KPARAM_INFO
	.align		4
.L_1536:
        /*00d8*/ 	.byte	0x04, 0x17
        /*00da*/ 	.short	(.L_1538 - .L_1537)
.L_1537:
        /*00dc*/ 	.word	0x00000000
        /*00e0*/ 	.short	0x000a
        /*00e2*/ 	.short	0x0050
        /*00e4*/ 	.byte	0x00, 0xf0, 0x11, 0x00


	//----- nvinfo : EIATTR_KPARAM_INFO
	.align		4
.L_1538:
        /*00e8*/ 	.byte	0x04, 0x17
        /*00ea*/ 	.short	(.L_1540 - .L_1539)
.L_1539:
        /*00ec*/ 	.word	0x00000000
        /*00f0*/ 	.short	0x0009
        /*00f2*/ 	.short	0x0048
        /*00f4*/ 	.byte	0x00, 0xf5, 0x21, 0x00


	//----- nvinfo : EIATTR_KPARAM_INFO
	.align		4
.L_1540:
        /*00f8*/ 	.byte	0x04, 0x17
        /*00fa*/ 	.short	(.L_1542 - .L_1541)
.L_1541:
        /*00fc*/ 	.word	0x00000000
        /*0100*/ 	.short	0x0008
        /*0102*/ 	.short	0x0040
        /*0104*/ 	.byte	0x00, 0xf0, 0x11, 0x00


	//----- nvinfo : EIATTR_KPARAM_INFO
	.align		4
.L_1542:
        /*0108*/ 	.byte	0x04, 0x17
        /*010a*/ 	.short	(.L_1544 - .L_1543)
.L_1543:
        /*010c*/ 	.word	0x00000000
        /*0110*/ 	.short	0x0007
        /*0112*/ 	.short	0x0038
        /*0114*/ 	.byte	0x00, 0xf5, 0x21, 0x00


	//----- nvinfo : EIATTR_KPARAM_INFO
	.align		4
.L_1544:
        /*0118*/ 	.byte	0x04, 0x17
        /*011a*/ 	.short	(.L_1546 - .L_1545)
.L_1545:
        /*011c*/ 	.word	0x00000000
        /*0120*/ 	.short	0x0006
        /*0122*/ 	.short	0x0030
        /*0124*/ 	.byte	0x00, 0xf5, 0x21, 0x00


	//----- nvinfo : EIATTR_KPARAM_INFO
	.align		4
.L_1546:
        /*0128*/ 	.byte	0x04, 0x17
        /*012a*/ 	.short	(.L_1548 - .L_1547)
.L_1547:
        /*012c*/ 	.word	0x00000000
        /*0130*/ 	.short	0x0005
        /*0132*/ 	.short	0x0028
        /*0134*/ 	.byte	0x00, 0xf5, 0x21, 0x00


	//----- nvinfo : EIATTR_KPARAM_INFO
	.align		4
.L_1548:
        /*0138*/ 	.byte	0x04, 0x17
        /*013a*/ 	.short	(.L_1550 - .L_1549)
.L_1549:
        /*013c*/ 	.word	0x00000000
        /*0140*/ 	.short	0x0004
        /*0142*/ 	.short	0x0020
        /*0144*/ 	.byte	0x00, 0xf0, 0x11, 0x00


	//----- nvinfo : EIATTR_KPARAM_INFO
	.align		4
.L_1550:
        /*0148*/ 	.byte	0x04, 0x17
        /*014a*/ 	.short	(.L_1552 - .L_1551)
.L_1551:
        /*014c*/ 	.word	0x00000000
        /*0150*/ 	.short	0x0003
        /*0152*/ 	.short	0x0018
        /*0154*/ 	.byte	0x00, 0xf5, 0x21, 0x00


	//----- nvinfo : EIATTR_KPARAM_INFO
	.align		4
.L_1552:
        /*0158*/ 	.byte	0x04, 0x17
        /*015a*/ 	.short	(.L_1554 - .L_1553)
.L_1553:
        /*015c*/ 	.word	0x00000000
        /*0160*/ 	.short	0x0002
        /*0162*/ 	.short	0x0010
        /*0164*/ 	.byte	0x00, 0xf5, 0x21, 0x00


	//----- nvinfo : EIATTR_KPARAM_INFO
	.align		4
.L_1554:
        /*0168*/ 	.byte	0x04, 0x17
        /*016a*/ 	.short	(.L_1556 - .L_1555)
.L_1555:
        /*016c*/ 	.word	0x00000000
        /*0170*/ 	.short	0x0001
        /*0172*/ 	.short	0x0008
        /*0174*/ 	.byte	0x00, 0xf5, 0x21, 0x00


	//----- nvinfo : EIATTR_KPARAM_INFO
	.align		4
.L_1556:
        /*0178*/ 	.byte	0x04, 0x17
        /*017a*/ 	.short	(.L_1558 - .L_1557)
.L_1557:
        /*017c*/ 	.word	0x00000000
        /*0180*/ 	.short	0x0000
        /*0182*/ 	.short	0x0000
        /*0184*/ 	.byte	0x00, 0xf5, 0x21, 0x00


	//----- nvinfo : EIATTR_SPARSE_MMA_MASK
	.align		4
.L_1558:
        /*0188*/ 	.byte	0x03, 0x50
        /*018a*/ 	.short	0x0000


	//----- nvinfo : EIATTR_MAXREG_COUNT
	.align		4
        /*018c*/ 	.byte	0x03, 0x1b
        /*018e*/ 	.short	0x00ff


	//----- nvinfo : EIATTR_MERCURY_ISA_VERSION
	.align		4
        /*0190*/ 	.byte	0x03, 0x5f
        /*0192*/ 	.short	0x0101


	//----- nvinfo : EIATTR_VRC_CTA_INIT_COUNT
	.align		4
        /*0194*/ 	.byte	0x02, 0x4a
	.zero		1
	.zero		1


	//----- nvinfo : EIATTR_EXIT_INSTR_OFFSETS
	.align		4
        /*0198*/ 	.byte	0x04, 0x1c
        /*019a*/ 	.short	(.L_1560 - .L_1559)


	//   ....[0]....
.L_1559:
        /*019c*/ 	.word	0x00000070


	//   ....[1]....
        /*01a0*/ 	.word	0x000000d0


	//   ....[2]....
        /*01a4*/ 	.word	0x00000320


	//----- nvinfo : EIATTR_CBANK_PARAM_SIZE
	.align		4
.L_1560:
        /*01a8*/ 	.byte	0x03, 0x19
        /*01aa*/ 	.short	0x00c0


	//----- nvinfo : EIATTR_PARAM_CBANK
	.align		4
        /*01ac*/ 	.byte	0x04, 0x0a
        /*01ae*/ 	.short	(.L_1562 - .L_1561)
	.align		4
.L_1561:
        /*01b0*/ 	.word	index@(.nv.constant0._Z9drop_restPKiS0_S0_S0_iS0_PxS1_iS1_iPiS2_S1_S2_S2_S2_S2_S2_S1_S1_S2_S2_S1_)
        /*01b4*/ 	.short	0x0380
        /*01b6*/ 	.short	0x00c0


	//----- nvinfo : EIATTR_SW_WAR
	.align		4
.L_1562:
        /*01b8*/ 	.byte	0x04, 0x36
        /*01ba*/ 	.short	(.L_1564 - .L_1563)
.L_1563:
        /*01bc*/ 	.word	0x00000008
.L_1564:


//--------------------- .nv.info._Z15resolve_disputePKiS0_S0_S0_iS0_PxS1_iS1_iPiS1_S2_S2_S2_S2_S2_S1_S1_S2_S2_S1_ --------------------------
	.section	.nv.info._Z15resolve_disputePKiS0_S0_S0_iS0_PxS1_iS1_iPiS1_S2_S2_S2_S2_S2_S1_S1_S2_S2_S1_,"",@"SHT_CUDA_INFO"
	.sectionflags	@""
	.align	4


	//----- nvinfo : EIATTR_CUDA_API_VERSION
	.align		4
        /*0000*/ 	.byte	0x04, 0x37
        /*0002*/ 	.short	(.L_1566 - .L_1565)
.L_1565:
        /*0004*/ 	.word	0x00000082


	//----- nvinfo : EIATTR_KPARAM_INFO
	.align		4
.L_1566:
        /*0008*/ 	.byte	0x04, 0x17
        /*000a*/ 	.short	(.L_1568 - .L_1567)
.L_1567:
        /*000c*/ 	.word	0x00000000
        /*0010*/ 	.short	0x0016
        /*0012*/ 	.short	0x00b0
        /*0014*/ 	.byte	0x00, 0xf5, 0x21, 0x00


	//----- nvinfo : EIATTR_KPARAM_INFO
	.align		4
.L_1568:
        /*0018*/ 	.byte	0x04, 0x17
        /*001a*/ 	.short	(.L_1570 - .L_1569)
.L_1569:
        /*001c*/ 	.word	0x00000000
        /*0020*/ 	.short	0x0015
        /*0022*/ 	.short	0x00a8
        /*0024*/ 	.byte	0x00, 0xf5, 0x21, 0x00


	//----- nvinfo : EIATTR_KPARAM_INFO
	.align		4
.L_1570:
        /*0028*/ 	.byte	0x04, 0x17
        /*002a*/ 	.short	(.L_1572 - .L_1571)
.L_1571:
        /*002c*/ 	.word	0x00000000
        /*0030*/ 	.short	0x0014
        /*0032*/ 	.short	0x00a0
        /*0034*/ 	.byte	0x00, 0xf5, 0x21, 0x00


	//----- nvinfo : EIATTR_KPARAM_INFO
	.align		4
.L_1572:
        /*0038*/ 	.byte	0x04, 0x17
        /*003a*/ 	.short	(.L_1574 - .L_1573)
.L_1573:
        /*003c*/ 	.word	0x00000000
        /*0040*/ 	.short	0x0013
        /*0042*/ 	.short	0x0098
        /*0044*/ 	.byte	0x00, 0xf5, 0x21, 0x00


	//----- nvinfo : EIATTR_KPARAM_INFO
	.align		4
.L_1574:
        /*0048*/ 	.byte	0x04, 0x17
        /*004a*/ 	.short	(.L_1576 - .L_1575)
.L_1575:
        /*004c*/ 	.word	0x00000000
        /*0050*/ 	.short	0x0012
        /*0052*/ 	.short	0x0090
        /*0054*/ 	.byte	0x00, 0xf5, 0x21, 0x00


	//----- nvinfo : EIATTR_KPARAM_INFO
	.align		4
.L_1576:
        /*0058*/ 	.byte	0x04, 0x17
        /*005a*/ 	.short	(.L_1578 - .L_1577)
.L_1577:
        /*005c*/ 	.word	0x00000000
        /*0060*/ 	.short	0x0011
        /*0062*/ 	.short	0x0088
        /*0064*/ 	.byte	0x00, 0xf5, 0x21, 0x00


	//----- nvinfo : EIATTR_KPARAM_INFO
	.align		4
.L_1578:
        /*0068*/ 	.byte	0x04, 0x17
        /*006a*/ 	.short	(.L_1580 - .L_1579)
.L_1579:
        /*006c*/ 	.word	0x00000000
        /*0070*/ 	.short	0x0010
        /*0072*/ 	.short	0x0080
        /*0074*/ 	.byte	0x00, 0xf5, 0x21, 0x00


	//----- nvinfo : EIATTR_KPARAM_INFO
	.align		4
.L_1580:
        /*0078*/ 	.byte	0x04, 0x17
        /*007a*/ 	.short	(.L_1582 - .L_1581)
.L_1581:
        /*007c*/ 	.word	0x00000000
        /*0080*/ 	.short	0x000f
        /*0082*/ 	.short	0x0078
        /*0084*/ 	.byte	0x00, 0xf5, 0x21, 0x00


	//----- nvinfo : EIATTR_KPARAM_INFO
	.align		4
.L_1582:
        /*0088*/ 	.byte	0x04, 0x17
        /*008a*/ 	.short	(.L_1584 - .L_1583)
.L_1583:
        /*008c*/ 	.word	0x00000000
        /*0090*/ 	.short	0x000e
        /*0092*/ 	.short	0x0070
        /*0094*/ 	.byte	0x00, 0xf5, 0x21, 0x00


	//----- nvinfo : EIATTR_KPARAM_INFO
	.align		4
.L_1584:
        /*0098*/ 	.byte	0x04, 0x17
        /*009a*/ 	.short	(.L_1586 - .L_1585)
.L_1585:
        /*009c*/ 	.word	0x00000000
        /*00a0*/ 	.short	0x000d
        /*00a2*/ 	.short	0x0068
        /*00a4*/ 	.byte	0x00, 0xf5, 0x21, 0x00


	//----- nvinfo : EIATTR_KPARAM_INFO
	.align		4
.L_1586:
        /*00a8*/ 	.byte	0x04, 0x17
        /*00aa*/ 	.short	(.L_1588 - .L_1587)
.L_1587:
        /*00ac*/ 	.word	0x00000000
        /*00b0*/ 	.short	0x000c
        /*00b2*/ 	.short	0x0060
        /*00b4*/ 	.byte	0x00, 0xf5, 0x21, 0x00


	//----- nvinfo : EIATTR_KPARAM_INFO
	.align		4
.L_1588:
        /*00b8*/ 	.byte	0x04, 0x17
        /*00ba*/ 	.short	(.L_1590 - .L_1589)
.L_1589:
        /*00bc*/ 	.word	0x00000000
        /*00c0*/ 	.short	0x000b
        /*00c2*/ 	.short	0x0058
        /*00c4*/ 	.byte	0x00, 0xf5, 0x21, 0x00


	//----- nvinfo : EIATTR_KPARAM_INFO
	.align		4
.L_1590:
        /*00c8*/ 	.byte	0x04, 0x17
        /*00ca*/ 	.short	(.L_1592 - .L_1591)
.L_1591:
        /*00cc*/ 	.word	0x00000000
        /*00d0*/ 	.short	0x000a
        /*00d2*/ 	.short	0x0050
        /*00d4*/ 	.byte	0x00, 0xf0, 0x11, 0x00


	//----- nvinfo : EIATTR_KPARAM_INFO
	.align		4
.L_1592:
        /*00d8*/ 	.byte	0x04, 0x17
        /*00da*/ 	.short	(.L_1594 - .L_1593)
.L_1593:
        /*00dc*/ 	.word	0x00000000
        /*00e0*/ 	.short	0x0009
        /*00e2*/ 	.short	0x0048
        /*00e4*/ 	.byte	0x00, 0xf5, 0x21, 0x00


	//----- nvinfo : EIATTR_KPARAM_INFO
	.align		4
.L_1594:
        /*00e8*/ 	.byte	0x04, 0x17
        /*00ea*/ 	.short	(.L_1596 - .L_1595)
.L_1595:
        /*00ec*/ 	.word	0x00000000
        /*00f0*/ 	.short	0x0008
        /*00f2*/ 	.short	0x0040
        /*00f4*/ 	.byte	0x00, 0xf0, 0x11, 0x00


	//----- nvinfo : EIATTR_KPARAM_INFO
	.align		4
.L_1596:
        /*00f8*/ 	.byte	0x04, 0x17
        /*00fa*/ 	.short	(.L_1598 - .L_1597)
.L_1597:
        /*00fc*/ 	.word	0x00000000
        /*0100*/ 	.short	0x0007
        /*0102*/ 	.short	0x0038
        /*0104*/ 	.byte	0x00, 0xf5, 0x21, 0x00


	//----- nvinfo : EIATTR_KPARAM_INFO
	.align		4
.L_1598:
        /*0108*/ 	.byte	0x04, 0x17
        /*010a*/ 	.short	(.L_1600 - .L_1599)
.L_1599:
        /*010c*/ 	.word	0x00000000
        /*0110*/ 	.short	0x0006
        /*0112*/ 	.short	0x0030
        /*0114*/ 	.byte	0x00, 0xf5, 0x21, 0x00


	//----- nvinfo : EIATTR_KPARAM_INFO
	.align		4
.L_1600:
        /*0118*/ 	.byte	0x04, 0x17
        /*011a*/ 	.short	(.L_1602 - .L_1601)
.L_1601:
        /*011c*/ 	.word	0x00000000
        /*0120*/ 	.short	0x0005
        /*0122*/ 	.short	0x0028
        /*0124*/ 	.byte	0x00, 0xf5, 0x21, 0x00


	//----- nvinfo : EIATTR_KPARAM_INFO
	.align		4
.L_1602:
        /*0128*/ 	.byte	0x04, 0x17
        /*012a*/ 	.short	(.L_1604 - .L_1603)
.L_1603:
        /*012c*/ 	.word	0x00000000
        /*0130*/ 	.short	0x0004
        /*0132*/ 	.short	0x0020
        /*0134*/ 	.byte	0x00, 0xf0, 0x11, 0x00


	//----- nvinfo : EIATTR_KPARAM_INFO
	.align		4
.L_1604:
        /*0138*/ 	.byte	0x04, 0x17
        /*013a*/ 	.short	(.L_1606 - .L_1605)
.L_1605:
        /*013c*/ 	.word	0x00000000
        /*0140*/ 	.short	0x0003
        /*0142*/ 	.short	0x0018
        /*0144*/ 	.byte	0x00, 0xf5, 0x21, 0x00


	//----- nvinfo : EIATTR_KPARAM_INFO
	.align		4
.L_1606:
        /*0148*/ 	.byte	0x04, 0x17
        /*014a*/ 	.short	(.L_1608 - .L_1607)
.L_1607:
        /*014c*/ 	.word	0x00000000
        /*0150*/ 	.short	0x0002
        /*0152*/ 	.short	0x0010
        /*0154*/ 	.byte	0x00, 0xf5, 0x21, 0x00


	//----- nvinfo : EIATTR_KPARAM_INFO
	.align		4
.L_1608:
        /*0158*/ 	.byte	0x04, 0x17
        /*015a*/ 	.short	(.L_1610 - .L_1609)
.L_1609:
        /*015c*/ 	.word	0x00000000
        /*0160*/ 	.short	0x0001
        /*0162*/ 	.short	0x0008
        /*0164*/ 	.byte	0x00, 0xf5, 0x21, 0x00


	//----- nvinfo : EIATTR_KPARAM_INFO
	.align		4
.L_1610:
        /*0168*/ 	.byte	0x04, 0x17
        /*016a*/ 	.short	(.L_1612 - .L_1611)
.L_1611:
        /*016c*/ 	.word	0x00000000
        /*0170*/ 	.short	0x0000
        /*0172*/ 	.short	0x0000
        /*0174*/ 	.byte	0x00, 0xf5, 0x21, 0x00


	//----- nvinfo : EIATTR_SPARSE_MMA_MASK
	.align		4
.L_1612:
        /*0178*/ 	.byte	0x03, 0x50
        /*017a*/ 	.short	0x0000


	//----- nvinfo : EIATTR_MAXREG_COUNT
	.align		4
        /*017c*/ 	.byte	0x03, 0x1b
        /*017e*/ 	.short	0x00ff


	//----- nvinfo : EIATTR_MERCURY_ISA_VERSION
	.align		4
        /*0180*/ 	.byte	0x03, 0x5f
        /*0182*/ 	.short	0x0101


	//----- nvinfo : EIATTR_VRC_CTA_INIT_COUNT
	.align		4
        /*0184*/ 	.byte	0x02, 0x4a
	.zero		1
	.zero		1


	//----- nvinfo : EIATTR_EXIT_INSTR_OFFSETS
	.align		4
        /*0188*/ 	.byte	0x04, 0x1c
        /*018a*/ 	.short	(.L_1614 - .L_1613)


	//   ....[0]....
.L_1613:
        /*018c*/ 	.word	0x00000070


	//   ....[1]....
        /*0190*/ 	.word	0x000000d0


	//   ....[2]....
        /*0194*/ 	.word	0x00000160


	//   ....[3]....
        /*0198*/ 	.word	0x00000530


	//   ....[4]....
        /*019c*/ 	.word	0x00000bb0


	//   ....[5]....
        /*01a0*/ 	.word	0x00000bd0


	//----- nvinfo : EIATTR_CRS_STACK_SIZE
	.align		4
.L_1614:
        /*01a4*/ 	.byte	0x04, 0x1e
        /*01a6*/ 	.short	(.L_1616 - .L_1615)
.L_1615:
        /*01a8*/ 	.word	0x00000000


	//----- nvinfo : EIATTR_CBANK_PARAM_SIZE
	.align		4
.L_1616:
        /*01ac*/ 	.byte	0x03, 0x19
        /*01ae*/ 	.short	0x00b8


	//----- nvinfo : EIATTR_PARAM_CBANK
	.align		4
        /*01b0*/ 	.byte	0x04, 0x0a
        /*01b2*/ 	.short	(.L_1618 - .L_1617)
	.align		4
.L_1617:
        /*01b4*/ 	.word	index@(.nv.constant0._Z15resolve_disputePKiS0_S0_S0_iS0_PxS1_iS1_iPiS1_S2_S2_S2_S2_S2_S1_S1_S2_S2_S1_)
        /*01b8*/ 	.short	0x0380
        /*01ba*/ 	.short	0x00b8


	//----- nvinfo : EIATTR_SW_WAR
	.align		4
.L_1618:
        /*01bc*/ 	.byte	0x04, 0x36
        /*01be*/ 	.short	(.L_1620 - .L_1619)
.L_1619:
        /*01c0*/ 	.word	0x00000008
.L_1620:


//--------------------- .nv.info._Z17simulation_kernelPKiS0_S0_S0_iS0_PxS1_iS1_iPiS2_S1_S2_S2_S2_S2_S2_S1_S1_S2_S2_S1_ --------------------------
	.section	.nv.info._Z17simulation_kernelPKiS0_S0_S0_iS0_PxS1_iS1_iPiS2_S1_S2_S2_S2_S2_S2_S1_S1_S2_S2_S1_,"",@"SHT_CUDA_INFO"
	.sectionflags	@""
	.align	4


	//----- nvinfo : EIATTR_CUDA_API_VERSION
	.align		4
        /*0000*/ 	.byte	0x04, 0x37
        /*0002*/ 	.short	(.L_1622 - .L_1621)
.L_1621:
        /*0004*/ 	.word	0x00000082


	//----- nvinfo : EIATTR_KPARAM_INFO
	.align		4
.L_1622:
        /*0008*/ 	.byte	0x04, 0x17
        /*000a*/ 	.short	(.L_1624 - .L_1623)
.L_1623:
        /*000c*/ 	.word	0x00000000
        /*0010*/ 	.short	0x0017
        /*0012*/ 	.short	0x00b8
        /*0014*/ 	.byte	0x00, 0xf5, 0x21, 0x00


	//----- nvinfo : EIATTR_KPARAM_INFO
	.align		4
.L_1624:
        /*0018*/ 	.byte	0x04, 0x17
        /*001a*/ 	.short	(.L_1626 - .L_1625)
.L_1625:
        /*001c*/ 	.word	0x00000000
        /*0020*/ 	.short	0x0016
        /*0022*/ 	.short	0x00b0
        /*0024*/ 	.byte	0x00, 0xf5, 0x21, 0x00


	//----- nvinfo : EIATTR_KPARAM_INFO
	.align		4
.L_1626:
        /*0028*/ 	.byte	0x04, 0x17
        /*002a*/ 	.short	(.L_1628 - .L_1627)
.L_1627:
        /*002c*/ 	.word	0x00000000
        /*0030*/ 	.short	0x0015
        /*0032*/ 	.short	0x00a8
        /*0034*/ 	.byte	0x00, 0xf5, 0x21, 0x00


	//----- nvinfo : EIATTR_KPARAM_INFO
	.align		4
.L_1628:
        /*0038*/ 	.byte	0x04, 0x17
        /*003a*/ 	.short	(.L_1630 - .L_1629)
.L_1629:
        /*003c*/ 	.word	0x00000000
        /*0040*/ 	.short	0x0014
        /*0042*/ 	.short	0x00a0
        /*0044*/ 	.byte	0x00, 0xf5, 0x21, 0x00


	//----- nvinfo : EIATTR_KPARAM_INFO
	.align		4
.L_1630:
        /*0048*/ 	.byte	0x04, 0x17
        /*004a*/ 	.short	(.L_1632 - .L_1631)
.L_1631:
        /*004c*/ 	.word	0x00000000
        /*0050*/ 	.short	0x0013
        /*0052*/ 	.short	0x0098
        /*0054*/ 	.byte	0x00, 0xf5, 0x21, 0x00


	//----- nvinfo : EIATTR_KPARAM_INFO
	.align		4
.L_1632:
        /*0058*/ 	.byte	0x04, 0x17
        /*005a*/ 	.short	(.L_1634 - .L_1633)
.L_1633:
        /*005c*/ 	.word	0x00000000
        /*0060*/ 	.short	0x0012
        /*0062*/ 	.short	0x0090
        /*0064*/ 	.byte	0x00, 0xf5, 0x21, 0x00


	//----- nvinfo : EIATTR_KPARAM_INFO
	.align		4
.L_1634:
        /*0068*/ 	.byte	0x04, 0x17
        /*006a*/ 	.short	(.L_1636 - .L_1635)
.L_1635:
        /*006c*/ 	.word	0x00000000
        /*0070*/ 	.short	0x0011
        /*0072*/ 	.short	0x0088
        /*0074*/ 	.byte	0x00, 0xf5, 0x21, 0x00


	//----- nvinfo : EIATTR_KPARAM_INFO
	.align		4
.L_1636:
        /*0078*/ 	.byte	0x04, 0x17
        /*007a*/ 	.short	(.L_1638 - .L_1637)
.L_1637:
        /*007c*/ 	.word	0x00000000
        /*0080*/ 	.short	0x0010
        /*0082*/ 	.short	0x0080
        /*0084*/ 	.byte	0x00, 0xf5, 0x21, 0x00


	//----- nvinfo : EIATTR_KPARAM_INFO
	.align		4
.L_1638:
        /*0088*/ 	.byte	0x04, 0x17
        /*008a*/ 	.short	(.L_1640 - .L_1639)
.L_1639:
        /*008c*/ 	.word	0x00000000
        /*0090*/ 	.short	0x000f
        /*0092*/ 	.short	0x0078
        /*0094*/ 	.byte	0x00, 0xf5, 0x21, 0x00


	//----- nvinfo : EIATTR_KPARAM_INFO
	.align		4
.L_1640:
        /*0098*/ 	.byte	0x04, 0x17
        /*009a*/ 	.short	(.L_1642 - .L_1641)
.L_1641:
        /*009c*/ 	.word	0x00000000
        /*00a0*/ 	.short	0x000e
        /*00a2*/ 	.short	0x0070
        /*00a4*/ 	.byte	0x00, 0xf5, 0x21, 0x00


	//----- nvinfo : EIATTR_KPARAM_INFO
	.align		4
.L_1642:
        /*00a8*/ 	.byte	0x04, 0x17
        /*00aa*/ 	.short	(.L_1644 - .L_1643)
.L_1643:
        /*00ac*/ 	.word	0x00000000
        /*00b0*/ 	.short	0x000d
        /*00b2*/ 	.short	0x0068
        /*00b4*/ 	.byte	0x00, 0xf5, 0x21, 0x00


	//----- nvinfo : EIATTR_KPARAM_INFO
	.align		4
.L_1644:
        /*00b8*/ 	.byte	0x04, 0x17
        /*00ba*/ 	.short	(.L_1646 - .L_1645)
.L_1645:
        /*00bc*/ 	.word	0x00000000
        /*00c0*/ 	.short	0x000c
        /*00c2*/ 	.short	0x0060
        /*00c4*/ 	.byte	0x00, 0xf5, 0x21, 0x00


	//----- nvinfo : EIATTR_KPARAM_INFO
	.align		4
.L_1646:
        /*00c8*/ 	.byte	0x04, 0x17
        /*00ca*/ 	.short	(.L_1648 - .L_1647)
.L_1647:
        /*00cc*/ 	.word	0x00000000
        /*00d0*/ 	.short	0x000b
        /*00d2*/ 	.short	0x0058
        /*00d4*/ 	.byte	0x00, 0xf5, 0x21, 0x00


	//----- nvinfo : EIATTR_KPARAM_INFO
	.align		4
.L_1648:
        /*00d8*/ 	.byte	0x04, 0x17
        /*00da*/ 	.short	(.L_1650 - .L_1649)
.L_1649:
        /*00dc*/ 	.word	0x00000000
        /*00e0*/ 	.short	0x000a
        /*00e2*/ 	.short	0x0050
        /*00e4*/ 	.byte	0x00, 0xf0, 0x11, 0x00


	//----- nvinfo : EIATTR_KPARAM_INFO
	.align		4
.L_1650:
        /*00e8*/ 	.byte	0x04, 0x17
        /*00ea*/ 	.short	(.L_1652 - .L_1651)
.L_1651:
        /*00ec*/ 	.word	0x00000000
        /*00f0*/ 	.short	0x0009
        /*00f2*/ 	.short	0x0048
        /*00f4*/ 	.byte	0x00, 0xf5, 0x21, 0x00


	//----- nvinfo : EIATTR_KPARAM_INFO
	.align		4
.L_1652:
        /*00f8*/ 	.byte	0x04, 0x17
        /*00fa*/ 	.short	(.L_1654 - .L_1653)
.L_1653:
        /*00fc*/ 	.word	0x00000000
        /*0100*/ 	.short	0x0008
        /*0102*/ 	.short	0x0040
        /*0104*/ 	.byte	0x00, 0xf0, 0x11, 0x00


	//----- nvinfo : EIATTR_KPARAM_INFO
	.align		4
.L_1654:
        /*0108*/ 	.byte	0x04, 0x17
        /*010a*/ 	.short	(.L_1656 - .L_1655)
.L_1655:
        /*010c*/ 	.word	0x00000000
        /*0110*/ 	.short	0x0007
        /*0112*/ 	.short	0x0038
        /*0114*/ 	.byte	0x00, 0xf5, 0x21, 0x00


	//----- nvinfo : EIATTR_KPARAM_INFO
	.align		4
.L_1656:
        /*0118*/ 	.byte	0x04, 0x17
        /*011a*/ 	.short	(.L_1658 - .L_1657)
.L_1657:
        /*011c*/ 	.word	0x00000000
        /*0120*/ 	.short	0x0006
        /*0122*/ 	.short	0x0030
        /*0124*/ 	.byte	0x00, 0xf5, 0x21, 0x00


	//----- nvinfo : EIATTR_KPARAM_INFO
	.align		4
.L_1658:
        /*0128*/ 	.byte	0x04, 0x17
        /*012a*/ 	.short	(.L_1660 - .L_1659)
.L_1659:
        /*012c*/ 	.word	0x00000000
        /*0130*/ 	.short	0x0005
        /*0132*/ 	.short	0x0028
        /*0134*/ 	.byte	0x00, 0xf5, 0x21, 0x00


	//----- nvinfo : EIATTR_KPARAM_INFO
	.align		4
.L_1660:
        /*0138*/ 	.byte	0x04, 0x17
        /*013a*/ 	.short	(.L_1662 - .L_1661)
.L_1661:
        /*013c*/ 	.word	0x00000000
        /*0140*/ 	.short	0x0004
        /*0142*/ 	.short	0x0020
        /*0144*/ 	.byte	0x00, 0xf0, 0x11, 0x00


	//----- nvinfo : EIATTR_KPARAM_INFO
	.align		4
.L_1662:
        /*0148*/ 	.byte	0x04, 0x17
        /*014a*/ 	.short	(.L_1664 - .L_1663)
.L_1663:
        /*014c*/ 	.word	0x00000000
        /*0150*/ 	.short	0x0003
        /*0152*/ 	.short	0x0018
        /*0154*/ 	.byte	0x00, 0xf5, 0x21, 0x00


	//----- nvinfo : EIATTR_KPARAM_INFO
	.align		4
.L_1664:
        /*0158*/ 	.byte	0x04, 0x17
        /*015a*/ 	.short	(.L_1666 - .L_1665)
.L_1665:
        /*015c*/ 	.word	0x00000000
        /*0160*/ 	.short	0x0002
        /*0162*/ 	.short	0x0010
        /*0164*/ 	.byte	0x00, 0xf5, 0x21, 0x00


	//----- nvinfo : EIATTR_KPARAM_INFO
	.align		4
.L_1666:
        /*0168*/ 	.byte	0x04, 0x17
        /*016a*/ 	.short	(.L_1668 - .L_1667)
.L_1667:
        /*016c*/ 	.word	0x00000000
        /*0170*/ 	.short	0x0001
        /*0172*/ 	.short	0x0008
        /*0174*/ 	.byte	0x00, 0xf5, 0x21, 0x00


	//----- nvinfo : EIATTR_KPARAM_INFO
	.align		4
.L_1668:
        /*0178*/ 	.byte	0x04, 0x17
        /*017a*/ 	.short	(.L_1670 - .L_1669)
.L_1669:
        /*017c*/ 	.word	0x00000000
        /*0180*/ 	.short	0x0000
        /*0182*/ 	.short	0x0000
        /*0184*/ 	.byte	0x00, 0xf5, 0x21, 0x00


	//----- nvinfo : EIATTR_SPARSE_MMA_MASK
	.align		4
.L_1670:
        /*0188*/ 	.byte	0x03, 0x50
        /*018a*/ 	.short	0x0000


	//----- nvinfo : EIATTR_MAXREG_COUNT
	.align		4
        /*018c*/ 	.byte	0x03, 0x1b
        /*018e*/ 	.short	0x00ff


	//----- nvinfo : EIATTR_EXTERNS
	.align		4
        /*0190*/ 	.byte	0x04, 0x0f
        /*0192*/ 	.short	(.L_1672 - .L_1671)


	//   ....[0]....
	.align		4
.L_1671:
        /*0194*/ 	.word	index@(malloc)


	//   ....[1]....
	.align		4
        /*0198*/ 	.word	index@(free)


	//----- nvinfo : EIATTR_MERCURY_ISA_VERSION
	.align		4
.L_1672:
        /*019c*/ 	.byte	0x03, 0x5f
        /*019e*/ 	.short	0x0101


	//----- nvinfo : EIATTR_VRC_CTA_INIT_COUNT
	.align		4
        /*01a0*/ 	.byte	0x02, 0x4a
	.zero		1
	.zero		1


	//----- nvinfo : EIATTR_SYSCALL_OFFSETS
	.align		4
        /*01a4*/ 	.byte	0x04, 0x46
        /*01a6*/ 	.short	(.L_1674 - .L_1673)


	//   ....[0]....
.L_1673:
        /*01a8*/ 	.word	0x00000660


	//   ....[1]....
        /*01ac*/ 	.word	0x00000bd0


	//   ....[2]....
        /*01b0*/ 	.word	0x00000c80


	//   ....[3]....
        /*01b4*/ 	.word	0x00000cf0


	//   ....[4]....
        /*01b8*/ 	.word	0x000022e0


	//   ....[5]....
        /*01bc*/ 	.word	0x00002340


	//   ....[6]....
        /*01c0*/ 	.word	0x00002390


	//   ....[7]....
        /*01c4*/ 	.word	0x00002720


	//   ....[8]....
        /*01c8*/ 	.word	0x00002800


	//   ....[9]....
        /*01cc*/ 	.word	0x00002860


	//   ....[10]....
        /*01d0*/ 	.word	0x000028b0


	//   ....[11]....
        /*01d4*/ 	.word	0x00002940


	//   ....[12]....
        /*01d8*/ 	.word	0x000029e0


	//   ....[13]....
        /*01dc*/ 	.word	0x00002a80


	//   ....[14]....
        /*01e0*/ 	.word	0x00002af0


	//   ....[15]....
        /*01e4*/ 	.word	0x00002fa0


	//   ....[16]....
        /*01e8*/ 	.word	0x00003510


	//   ....[17]....
        /*01ec*/ 	.word	0x000035c0


	//   ....[18]....
        /*01f0*/ 	.word	0x00003630


	//   ....[19]....
        /*01f4*/ 	.word	0x00004c20


	//   ....[20]....
        /*01f8*/ 	.word	0x00004c80


	//   ....[21]....
        /*01fc*/ 	.word	0x00004cd0


	//   ....[22]....
        /*0200*/ 	.word	0x00005060


	//   ....[23]....
        /*0204*/ 	.word	0x00005140


	//   ....[24]....
        /*0208*/ 	.word	0x000051a0


	//   ....[25]....
        /*020c*/ 	.word	0x000051f0


	//   ....[26]....
        /*0210*/ 	.word	0x00005280


	//   ....[27]....
        /*0214*/ 	.word	0x00005320


	//   ....[28]....
        /*0218*/ 	.word	0x000053c0


	//   ....[29]....
        /*021c*/ 	.word	0x00005430


	//   ....[30]....
        /*0220*/ 	.word	0x000057d0


	//   ....[31]....
        /*0224*/ 	.word	0x00005d90


	//   ....[32]....
        /*0228*/ 	.word	0x00005e20


	//   ....[33]....
        /*022c*/ 	.word	0x00005e90


	//   ....[34]....
        /*0230*/ 	.word	0x00007f00


	//   ....[35]....
        /*0234*/ 	.word	0x00007f50


	//   ....[36]....
        /*0238*/ 	.word	0x00007fa0


	//   ....[37]....
        /*023c*/ 	.word	0x00008400


	//   ....[38]....
        /*0240*/ 	.word	0x00008c50


	//   ....[39]....
        /*0244*/ 	.word	0x00008ca0


	//   ....[40]....
        /*0248*/ 	.word	0x00008cf0


	//   ....[41]....
        /*024c*/ 	.word	0x00008da0


	//   ....[42]....
        /*0250*/ 	.word	0x00008e50


	//   ....[43]....
        /*0254*/ 	.word	0x00008ef0


	//   ....[44]....
        /*0258*/ 	.word	0x00008f50


	//----- nvinfo : EIATTR_EXIT_INSTR_OFFSETS
	.align		4
.L_1674:
        /*025c*/ 	.byte	0x04, 0x1c
        /*025e*/ 	.short	(.L_1676 - .L_1675)


	//   ....[0]....
.L_1675:
        /*0260*/ 	.word	0x00000070


	//   ....[1]....
        /*0264*/ 	.word	0x000000d0


	//   ....[2]....
        /*0268*/ 	.word	0x00000160


	//   ....[3]....
        /*026c*/ 	.word	0x000055c0


	//   ....[4]....
        /*0270*/ 	.word	0x000086c0


	//   ....[5]....
        /*0274*/ 	.word	0x000089a0


	//   ....[6]....
        /*0278*/ 	.word	0x000089d0


	//   ....[7]....
        /*027c*/ 	.word	0x00008a30


	//   ....[8]....
        /*0280*/ 	.word	0x00008a50


	//   ....[9]....
        /*0284*/ 	.word	0x00008b60


	//   ....[10]....
        /*0288*/ 	.word	0x00008fb0


	//----- nvinfo : EIATTR_CRS_STACK_SIZE
	.align		4
.L_1676:
        /*028c*/ 	.byte	0x04, 0x1e
        /*028e*/ 	.short	(.L_1678 - .L_1677)
.L_1677:
        /*0290*/ 	.word	0x00000000


	//----- nvinfo : EIATTR_CBANK_PARAM_SIZE
	.align		4
.L_1678:
        /*0294*/ 	.byte	0x03, 0x19
        /*0296*/ 	.short	0x00c0


	//----- nvinfo : EIATTR_PARAM_CBANK
	.align		4
        /*0298*/ 	.byte	0x04, 0x0a
        /*029a*/ 	.short	(.L_1680 - .L_1679)
	.align		4
.L_1679:
        /*029c*/ 	.word	index@(.nv.constant0._Z17simulation_kernelPKiS0_S0_S0_iS0_PxS1_iS1_iPiS2_S1_S2_S2_S2_S2_S2_S1_S1_S2_S2_S1_)
        /*02a0*/ 	.short	0x0380
        /*02a2*/ 	.short	0x00c0


	//----- nvinfo : EIATTR_SW_WAR
	.align		4
.L_1680:
        /*02a4*/ 	.byte	0x04, 0x36
        /*02a6*/ 	.short	(.L_1682 - .L_1681)
.L_1681:
        /*02a8*/ 	.word	0x00000008
.L_1682:


//--------------------- .nv.callgraph             --------------------------
	.section	.nv.callgraph,"",@"SHT_CUDA_CALLGRAPH"
	.align	4
	.sectionentsize	8
	.align		4
        /*0000*/ 	.word	0x00000000
	.align		4
        /*0004*/ 	.word	0xffffffff
	.align		4
        /*0008*/ 	.word	index@(_Z17simulation_kernelPKiS0_S0_S0_iS0_PxS1_iS1_iPiS2_S1_S2_S2_S2_S2_S2_S1_S1_S2_S2_S1_)
	.align		4
        /*000c*/ 	.word	index@(free)
	.align		4
        /*0010*/ 	.word	index@(_Z17simulation_kernelPKiS0_S0_S0_iS0_PxS1_iS1_iPiS2_S1_S2_S2_S2_S2_S2_S1_S1_S2_S2_S1_)
	.align		4
        /*0014*/ 	.word	index@(malloc)
	.align		4
        /*0018*/ 	.word	0x00000000
	.align		4
        /*001c*/ 	.word	0xfffffffe
	.align		4
        /*0020*/ 	.word	0x00000000
	.align		4
        /*0024*/ 	.word	0xfffffffd
	.align		4
        /*0028*/ 	.word	0x00000000
	.align		4
        /*002c*/ 	.word	0xfffffffc


//--------------------- .nv.constant3             --------------------------
	.section	.nv.constant3,"a",@progbits
	.align	4
.nv.constant3:
	.type		MAX_PATH_LENGTH,@object
	.size		MAX_PATH_LENGTH,(MAX_DROPS - MAX_PATH_LENGTH)
MAX_PATH_LENGTH:
	.zero		4
	.type		MAX_DROPS,@object
	.size		MAX_DROPS,(.L_1 - MAX_DROPS)
MAX_DROPS:
	.zero		4
.L_1:


//--------------------- .nv.constant4             --------------------------
	.section	.nv.constant4,"a",@progbits
	.align	8
	.align		8
.nv.constant4:
        /*0000*/ 	.dword	_ZN34_INTERNAL_201fc39c_4_k_cu_f746d5d24cuda3std3__45__cpo5beginE
	.align		8
        /*0008*/ 	.dword	_ZN34_INTERNAL_201fc39c_4_k_cu_f746d5d24cuda3std3__45__cpo3endE
	.align		8
        /*0010*/ 	.dword	_ZN34_INTERNAL_201fc39c_4_k_cu_f746d5d24cuda3std3__45__cpo6cbeginE
	.align		8
        /*0018*/ 	.dword	_ZN34_INTERNAL_201fc39c_4_k_cu_f746d5d24cuda3std3__45__cpo4cendE
	.align		8
        /*0020*/ 	.dword	_ZN34_INTERNAL_201fc39c_4_k_cu_f746d5d24cuda3std3__45__cpo6rbeginE
	.align		8
        /*0028*/ 	.dword	_ZN34_INTERNAL_201fc39c_4_k_cu_f746d5d24cuda3std3__45__cpo4rendE
	.align		8
        /*0030*/ 	.dword	_ZN34_INTERNAL_201fc39c_4_k_cu_f746d5d24cuda3std3__45__cpo7crbeginE
	.align		8
        /*0038*/ 	.dword	_ZN34_INTERNAL_201fc39c_4_k_cu_f746d5d24cuda3std3__45__cpo5crendE
	.align		8
        /*0040*/ 	.dword	_ZN34_INTERNAL_201fc39c_4_k_cu_f746d5d24cuda3std3__436_GLOBAL__N__201fc39c_4_k_cu_f746d5d26ignoreE
	.align		8
        /*0048*/ 	.dword	_ZN34_INTERNAL_201fc39c_4_k_cu_f746d5d24cuda3std3__419piecewise_constructE
	.align		8
        /*0050*/ 	.dword	_ZN34_INTERNAL_201fc39c_4_k_cu_f746d5d24cuda3std3__48in_placeE
	.align		8
        /*0058*/ 	.dword	_ZN34_INTERNAL_201fc39c_4_k_cu_f746d5d24cuda3std3__420unreachable_sentinelE
	.align		8
        /*0060*/ 	.dword	_ZN34_INTERNAL_201fc39c_4_k_cu_f746d5d24cuda3std3__47nulloptE
	.align		8
        /*0068*/ 	.dword	_ZN34_INTERNAL_201fc39c_4_k_cu_f746d5d24cuda3std3__48unexpectE
	.align		8
        /*0070*/ 	.dword	_ZN34_INTERNAL_201fc39c_4_k_cu_f746d5d24cuda3std6ranges3__45__cpo4swapE
	.align		8
        /*0078*/ 	.dword	_ZN34_INTERNAL_201fc39c_4_k_cu_f746d5d24cuda3std6ranges3__45__cpo9iter_moveE
	.align		8
        /*0080*/ 	.dword	_ZN34_INTERNAL_201fc39c_4_k_cu_f746d5d24cuda3std6ranges3__45__cpo5beginE
	.align		8
        /*0088*/ 	.dword	_ZN34_INTERNAL_201fc39c_4_k_cu_f746d5d24cuda3std6ranges3__45__cpo3endE
	.align		8
        /*0090*/ 	.dword	_ZN34_INTERNAL_201fc39c_4_k_cu_f746d5d24cuda3std6ranges3__45__cpo6cbeginE
	.align		8
        /*0098*/ 	.dword	_ZN34_INTERNAL_201fc39c_4_k_cu_f746d5d24cuda3std6ranges3__45__cpo4cendE
	.align		8
        /*00a0*/ 	.dword	_ZN34_INTERNAL_201fc39c_4_k_cu_f746d5d24cuda3std6ranges3__45__cpo7advanceE
	.align		8
        /*00a8*/ 	.dword	_ZN34_INTERNAL_201fc39c_4_k_cu_f746d5d24cuda3std6ranges3__45__cpo9iter_swapE
	.align		8
        /*00b0*/ 	.dword	_ZN34_INTERNAL_201fc39c_4_k_cu_f746d5d24cuda3std6ranges3__45__cpo4nextE
	.align		8
        /*00b8*/ 	.dword	_ZN34_INTERNAL_201fc39c_4_k_cu_f746d5d24cuda3std6ranges3__45__cpo4prevE
	.align		8
        /*00c0*/ 	.dword	_ZN34_INTERNAL_201fc39c_4_k_cu_f746d5d24cuda3std6ranges3__45__cpo4dataE
	.align		8
        /*00c8*/ 	.dword	_ZN34_INTERNAL_201fc39c_4_k_cu_f746d5d24cuda3std6ranges3__45__cpo5cdataE
	.align		8
        /*00d0*/ 	.dword	_ZN34_INTERNAL_201fc39c_4_k_cu_f746d5d24cuda3std6ranges3__45__cpo4sizeE
	.align		8
        /*00d8*/ 	.dword	_ZN34_INTERNAL_201fc39c_4_k_cu_f746d5d24cuda3std6ranges3__45__cpo5ssizeE
	.align		8
        /*00e0*/ 	.dword	_ZN34_INTERNAL_201fc39c_4_k_cu_f746d5d24cuda3std6ranges3__45__cpo8distanceE
	.align		8
        /*00e8*/ 	.dword	_ZN34_INTERNAL_201fc39c_4_k_cu_f746d5d26thrust24THRUST_300001_SM_1000_NS8cuda_cub3parE
	.align		8
        /*00f0*/ 	.dword	_ZN34_INTERNAL_201fc39c_4_k_cu_f746d5d26thrust24THRUST_300001_SM_1000_NS8cuda_cub10par_nosyncE
	.align		8
        /*00f8*/ 	.dword	_ZN34_INTERNAL_201fc39c_4_k_cu_f746d5d26thrust24THRUST_300001_SM_1000_NS6system6detail10sequential3seqE
	.align		8
        /*0100*/ 	.dword	_ZN34_INTERNAL_201fc39c_4_k_cu_f746d5d26thrust24THRUST_300001_SM_1000_NS6system3cpp3parE
	.align		8
        /*0108*/ 	.dword	_ZN34_INTERNAL_201fc39c_4_k_cu_f746d5d26thrust24THRUST_300001_SM_1000_NS12placeholders2_1E
	.align		8
        /*0110*/ 	.dword	_ZN34_INTERNAL_201fc39c_4_k_cu_f746d5d26thrust24THRUST_300001_SM_1000_NS12placeholders2_2E
	.align		8
        /*0118*/ 	.dword	_ZN34_INTERNAL_201fc39c_4_k_cu_f746d5d26thrust24THRUST_300001_SM_1000_NS12placeholders2_3E
	.align		8
        /*0120*/ 	.dword	_ZN34_INTERNAL_201fc39c_4_k_cu_f746d5d26thrust24THRUST_300001_SM_1000_NS12placeholders2_4E
	.align		8
        /*0128*/ 	.dword	_ZN34_INTERNAL_201fc39c_4_k_cu_f746d5d26thrust24THRUST_300001_SM_1000_NS12placeholders2_5E
	.align		8
        /*0130*/ 	.dword	_ZN34_INTERNAL_201fc39c_4_k_cu_f746d5d26thrust24THRUST_300001_SM_1000_NS12placeholders2_6E
	.align		8
        /*0138*/ 	.dword	_ZN34_INTERNAL_201fc39c_4_k_cu_f746d5d26thrust24THRUST_300001_SM_1000_NS12placeholders2_7E
	.align		8
        /*0140*/ 	.dword	_ZN34_INTERNAL_201fc39c_4_k_cu_f746d5d26thrust24THRUST_300001_SM_1000_NS12placeholders2_8E
	.align		8
        /*0148*/ 	.dword	_ZN34_INTERNAL_201fc39c_4_k_cu_f746d5d26thrust24THRUST_300001_SM_1000_NS12placeholders2_9E
	.align		8
        /*0150*/ 	.dword	_ZN34_INTERNAL_201fc39c_4_k_cu_f746d5d26thrust24THRUST_300001_SM_1000_NS12placeholders3_10E
	.align		8
        /*0158*/ 	.dword	_ZN34_INTERNAL_201fc39c_4_k_cu_f746d5d26thrust24THRUST_300001_SM_1000_NS3seqE
	.align		8
        /*0160*/ 	.dword	_ZN34_INTERNAL_201fc39c_4_k_cu_f746d5d26thrust24THRUST_300001_SM_1000_NS6deviceE
	.align		8
        /*0168*/ 	.dword	malloc
	.align		8
        /*0170*/ 	.dword	free


//--------------------- .text._ZN3cub18CUB_300001_SM_10006detail10radix_sort29DeviceRadixSortOnesweepKernelINS1_5radix10policy_hubIiiyE10Policy1000ELNS0_9SortOrderE0EiiyiiNS1_21identity_decomposer_tEEEvPT5_SB_PT3_PKSC_PT1_PKSG_PT2_PKSK_T4_iiT6_ --------------------------
	.section	.text._ZN3cub18CUB_300001_SM_10006detail10radix_sort29DeviceRadixSortOnesweepKernelINS1_5radix10policy_hubIiiyE10Policy1000ELNS0_9SortOrderE0EiiyiiNS1_21identity_decomposer_tEEEvPT5_SB_PT3_PKSC_PT1_PKSG_PT2_PKSK_T4_iiT6_,"ax",@progbits
	.align	128
        .global         _ZN3cub18CUB_300001_SM_10006detail10radix_sort29DeviceRadixSortOnesweepKernelINS1_5radix10policy_hubIiiyE10Policy1000ELNS0_9SortOrderE0EiiyiiNS1_21identity_decomposer_tEEEvPT5_SB_PT3_PKSC_PT1_PKSG_PT2_PKSK_T4_iiT6_
        .type           _ZN3cub18CUB_300001_SM_10006detail10radix_sort29DeviceRadixSortOnesweepKernelINS1_5radix10policy_hubIiiyE10Policy1000ELNS0_9SortOrderE0EiiyiiNS1_21identity_decomposer_tEEEvPT5_SB_PT3_PKSC_PT1_PKSG_PT2_PKSK_T4_iiT6_,@function
        .size           _ZN3cub18CUB_300001_SM_10006detail10radix_sort29DeviceRadixSortOnesweepKernelINS1_5radix10policy_hubIiiyE10Policy1000ELNS0_9SortOrderE0EiiyiiNS1_21identity_decomposer_tEEEvPT5_SB_PT3_PKSC_PT1_PKSG_PT2_PKSK_T4_iiT6_,(.L_x_2575 - _ZN3cub18CUB_300001_SM_10006detail10radix_sort29DeviceRadixSortOnesweepKernelINS1_5radix10policy_hubIiiyE10Policy1000ELNS0_9SortOrderE0EiiyiiNS1_21identity_decomposer_tEEEvPT5_SB_PT3_PKSC_PT1_PKSG_PT2_PKSK_T4_iiT6_)
        .other          _ZN3cub18CUB_300001_SM_10006detail10radix_sort29DeviceRadixSortOnesweepKernelINS1_5radix10policy_hubIiiyE10Policy1000ELNS0_9SortOrderE0EiiyiiNS1_21identity_decomposer_tEEEvPT5_SB_PT3_PKSC_PT1_PKSG_PT2_PKSK_T4_iiT6_,@"STO_CUDA_ENTRY STV_DEFAULT"
_ZN3cub18CUB_300001_SM_10006detail10radix_sort29DeviceRadixSortOnesweepKernelINS1_5radix10policy_hubIiiyE10Policy1000ELNS0_9SortOrderE0EiiyiiNS1_21identity_decomposer_tEEEvPT5_SB_PT3_PKSC_PT1_PKSG_PT2_PKSK_T4_iiT6_:
.text._ZN3cub18CUB_300001_SM_10006detail10radix_sort29DeviceRadixSortOnesweepKernelINS1_5radix10policy_hubIiiyE10Policy1000ELNS0_9SortOrderE0EiiyiiNS1_21identity_decomposer_tEEEvPT5_SB_PT3_PKSC_PT1_PKSG_PT2_PKSK_T4_iiT6_:
[----:B------:R-:W-:Y:S01]  /*0000*/  LDC R1, c[0x0][0x37c] ;  /* 0x0000df00ff017b82 */ /* 0x000fe20000000800 */
[----:B------:R-:W0:Y:S01]  /*0010*/  S2R R3, SR_TID.X ;  /* 0x0000000000037919 */ /* 0x000e220000002100 */
[----:B------:R-:W-:Y:S01]  /*0020*/  MOV R7, 0x400 ;  /* 0x0000040000077802 */ /* 0x000fe20000000f00 */
[----:B------:R-:W1:Y:S01]  /*0030*/  LDCU.64 UR6, c[0x0][0x358] ;  /* 0x00006b00ff0677ac */ /* 0x000e620008000a00 */
[----:B------:R-:W-:Y:S01]  /*0040*/  BSSY.RECONVERGENT B0, `(.L_x_0) ;  /* 0x000000c000007945 */ /* 0x000fe20003800200 */
[----:B------:R-:W2:Y:S01]  /*0050*/  S2R R0, SR_CgaCtaId ;  /* 0x0000000000007919 */ /* 0x000ea20000008800 */
[----:B0-----:R-:W-:Y:S02]  /*0060*/  ISETP.NE.AND P0, PT, R3, RZ, PT ;  /* 0x000000ff0300720c */ /* 0x001fe40003f05270 */
[----:B--2---:R-:W-:-:S11]  /*0070*/  LEA R7, R0, R7, 0x18 ;  /* 0x0000000700077211 */ /* 0x004fd600078ec0ff */
[----:B-1----:R-:W-:Y:S05]  /*0080*/  @P0 BRA `(.L_x_1) ;  /* 0x00000000001c0947 */ /* 0x002fea0003800000 */
[----:B------:R-:W0:Y:S01]  /*0090*/  LDC.64 R4, c[0x0][0x388] ;  /* 0x0000e200ff047b82 */ /* 0x000e220000000a00 */
[----:B------:R-:W-:-:S05]  /*00a0*/  IMAD.MOV.U32 R9, RZ, RZ, 0x1 ;  /* 0x00000001ff097424 */ /* 0x000fca00078e00ff */
[----:B0-----:R-:W2:Y:S02]  /*00b0*/  ATOMG.E.ADD.STRONG.GPU PT, R4, desc[UR6][R4.64], R9 ;  /* 0x80000009040479a8 */ /* 0x001ea400081ef106 */
[----:B------:R-:W0:Y:S01]  /*00c0*/  S2UR UR5, SR_CgaCtaId ;  /* 0x00000000000579c3 */ /* 0x000e220000008800 */
[----:B------:R-:W-:Y:S02]  /*00d0*/  UMOV UR4, 0x400 ;  /* 0x0000040000047882 */ /* 0x000fe40000000000 */
[----:B0-----:R-:W-:-:S09]  /*00e0*/  ULEA UR4, UR5, UR4, 0x18 ;  /* 0x0000000405047291 */ /* 0x001fd2000f8ec0ff */
[----:B--2---:R0:W-:Y:S03]  /*00f0*/  STS [UR4+0x6600], R4 ;  /* 0x00660004ff007988 */ /* 0x0041e60008000804 */
.L_x_1:
[----:B------:R-:W-:Y:S05]  /*0100*/  BSYNC.RECONVERGENT B0 ;  /* 0x0000000000007941 */ /* 0x000fea0003800200 */
.L_x_0:
[----:B------:R-:W-:Y:S06]  /*0110*/  BAR.SYNC.DEFER_BLOCKING 0x0 ;  /* 0x0000000000007b1d */ /* 0x000fec0000010000 */
[----:B------:R-:W1:Y:S01]  /*0120*/  LDCU UR4, c[0x0][0x3c0] ;  /* 0x00007800ff0477ac */ /* 0x000e620008000800 */
[----:B------:R-:W2:Y:S01]  /*0130*/  S2R R24, SR_LANEID ;  /* 0x0000000000187919 */ /* 0x000ea20000000000 */
[----:B------:R-:W3:Y:S02]  /*0140*/  LDS R42, [R7+0x6600] ;  /* 0x00660000072a7984 */ /* 0x000ee40000000800 */
[----:B---3--:R-:W-:-:S04]  /*0150*/  IMAD R0, R42, 0x1980, RZ ;  /* 0x000019802a007824 */ /* 0x008fc800078e02ff */
[----:B------:R-:W-:Y:S01]  /*0160*/  VIADD R47, R0, 0x1980 ;  /* 0x00001980002f7836 */ /* 0x000fe20000000000 */
[----:B------:R-:W-:-:S04]  /*0170*/  SHF.R.S32.HI R9, RZ, 0x1f, R0 ;  /* 0x0000001fff097819 */ /* 0x000fc80000011400 */
[----:B-1----:R-:W-:-:S13]  /*0180*/  ISETP.GT.AND P0, PT, R47, UR4, PT ;  /* 0x000000042f007c0c */ /* 0x002fda000bf04270 */
[----:B--2---:R-:W-:Y:S05]  /*0190*/  @P0 BRA `(.L_x_2) ;  /* 0x0000000000680947 */ /* 0x004fea0003800000 */
[----:B------:R-:W1:Y:S01]  /*01a0*/  LDCU.64 UR4, c[0x0][0x3a8] ;  /* 0x00007500ff0477ac */ /* 0x000e620008000a00 */
[C---:B0-----:R-:W-:Y:S02]  /*01b0*/  LOP3.LUT R4, R3.reuse, 0x1f, RZ, 0xc0, !PT ;  /* 0x0000001f03047812 */ /* 0x041fe400078ec0ff */
[----:B------:R-:W-:-:S05]  /*01c0*/  LOP3.LUT R41, R3, 0x3e0, RZ, 0xc0, !PT ;  /* 0x000003e003297812 */ /* 0x000fca00078ec0ff */
[----:B------:R-:W-:-:S05]  /*01d0*/  IMAD R5, R41, 0x11, R4 ;  /* 0x0000001129057824 */ /* 0x000fca00078e0204 */
[----:B------:R-:W-:-:S05]  /*01e0*/  IADD3 R5, P0, PT, R0, R5, RZ ;  /* 0x0000000500057210 */ /* 0x000fca0007f1e0ff */
[----:B------:R-:W-:Y:S01]  /*01f0*/  IMAD.X R0, RZ, RZ, R9, P0 ;  /* 0x000000ffff007224 */ /* 0x000fe200000e0609 */
[----:B-1----:R-:W-:-:S04]  /*0200*/  LEA R8, P0, R5, UR4, 0x2 ;  /* 0x0000000405087c11 */ /* 0x002fc8000f8010ff */
[----:B------:R-:W-:-:S05]  /*0210*/  LEA.HI.X R9, R5, UR5, R0, 0x2, P0 ;  /* 0x0000000505097c11 */ /* 0x000fca00080f1400 */
[----:B------:R0:W5:Y:S04]  /*0220*/  LDG.E R28, desc[UR6][R8.64] ;  /* 0x00000006081c7981 */ /* 0x000168000c1e1900 */
        /* <DEDUP_REMOVED lines=15> */
[----:B------:R0:W5:Y:S01]  /*0320*/  LDG.E R46, desc[UR6][R8.64+0x800] ;  /* 0x00080006082e7981 */ /* 0x000162000c1e1900 */
[----:B------:R-:W-:Y:S05]  /*0330*/  BRA `(.L_x_3) ;  /* 0x0000000400307947 */ /* 0x000fea0003800000 */
.L_x_2:
[----:B------:R-:W1:Y:S01]  /*0340*/  LDCU.64 UR8, c[0x0][0x3a8] ;  /* 0x00007500ff0877ac */ /* 0x000e620008000a00 */
[C---:B0-----:R-:W-:Y:S01]  /*0350*/  LOP3.LUT R4, R3.reuse, 0x1f, RZ, 0xc0, !PT ;  /* 0x0000001f03047812 */ /* 0x041fe200078ec0ff */
[----:B------:R-:W-:Y:S01]  /*0360*/  IMAD.MOV.U32 R28, RZ, RZ, 0x7fffffff ;  /* 0x7fffffffff1c7424 */ /* 0x000fe200078e00ff */
[----:B------:R-:W-:Y:S02]  /*0370*/  LOP3.LUT R41, R3, 0x3e0, RZ, 0xc0, !PT ;  /* 0x000003e003297812 */ /* 0x000fe400078ec0ff */
[----:B------:R-:W-:-:S03]  /*0380*/  IADD3 R5, PT, PT, -R0, UR4, RZ ;  /* 0x0000000400057c10 */ /* 0x000fc6000fffe1ff */
[----:B------:R-:W-:-:S04]  /*0390*/  IMAD R10, R41, 0x11, R4 ;  /* 0x00000011290a7824 */ /* 0x000fc800078e0204 */
[----:B------:R-:W-:Y:S01]  /*03a0*/  VIADD R8, R10, 0x40 ;  /* 0x000000400a087836 */ /* 0x000fe20000000000 */
[----:B------:R-:W-:Y:S01]  /*03b0*/  IADD3 R11, P0, PT, R0, R10, RZ ;  /* 0x0000000a000b7210 */ /* 0x000fe20007f1e0ff */
[C---:B------:R-:W-:Y:S01]  /*03c0*/  VIADD R0, R10.reuse, 0x60 ;  /* 0x000000600a007836 */ /* 0x040fe20000000000 */
[CC--:B------:R-:W-:Y:S01]  /*03d0*/  ISETP.GE.AND P2, PT, R10.reuse, R5.reuse, PT ;  /* 0x000000050a00720c */ /* 0x0c0fe20003f46270 */
[----:B------:R-:W-:Y:S01]  /*03e0*/  VIADD R6, R10, 0x20 ;  /* 0x000000200a067836 */ /* 0x000fe20000000000 */
[-C--:B------:R-:W-:Y:S01]  /*03f0*/  ISETP.GE.AND P4, PT, R8, R5.reuse, PT ;  /* 0x000000050800720c */ /* 0x080fe20003f86270 */
[----:B------:R-:W-:Y:S01]  /*0400*/  IMAD.X R12, RZ, RZ, R9, P0 ;  /* 0x000000ffff0c7224 */ /* 0x000fe200000e0609 */
[-C--:B------:R-:W-:Y:S01]  /*0410*/  ISETP.GE.AND P5, PT, R0, R5.reuse, PT ;  /* 0x000000050000720c */ /* 0x080fe20003fa6270 */
[----:B------:R-:W-:Y:S01]  /*0420*/  VIADD R0, R10, 0xa0 ;  /* 0x000000a00a007836 */ /* 0x000fe20000000000 */
[C---:B-1----:R-:W-:Y:S02]  /*0430*/  LEA R8, P0, R11.reuse, UR8, 0x2 ;  /* 0x000000080b087c11 */ /* 0x042fe4000f8010ff */
[----:B------:R-:W-:Y:S01]  /*0440*/  ISETP.GE.AND P3, PT, R6, R5, PT ;  /* 0x000000050600720c */ /* 0x000fe20003f66270 */
[----:B------:R-:W-:Y:S01]  /*0450*/  VIADD R6, R10, 0x80 ;  /* 0x000000800a067836 */ /* 0x000fe20000000000 */
[----:B------:R-:W-:-:S02]  /*0460*/  LEA.HI.X R9, R11, UR9, R12, 0x2, P0 ;  /* 0x000000090b097c11 */ /* 0x000fc400080f140c */
[-C--:B------:R-:W-:Y:S01]  /*0470*/  ISETP.GE.AND P0, PT, R0, R5.reuse, PT ;  /* 0x000000050000720c */ /* 0x080fe20003f06270 */
[----:B------:R-:W-:Y:S01]  /*0480*/  VIADD R0, R10, 0xe0 ;  /* 0x000000e00a007836 */ /* 0x000fe20000000000 */
[-C--:B------:R-:W-:Y:S01]  /*0490*/  ISETP.GE.AND P6, PT, R6, R5.reuse, PT ;  /* 0x000000050600720c */ /* 0x080fe20003fc6270 */
[----:B------:R1:W5:Y:S01]  /*04a0*/  @!P2 LDG.E R28, desc[UR6][R8.64] ;  /* 0x00000006081ca981 */ /* 0x000362000c1e1900 */
[----:B------:R-:W-:Y:S02]  /*04b0*/  IMAD.MOV.U32 R29, RZ, RZ, 0x7fffffff ;  /* 0x7fffffffff1d7424 */ /* 0x000fe400078e00ff */
[-C--:B------:R-:W-:Y:S01]  /*04c0*/  ISETP.GE.AND P2, PT, R0, R5.reuse, PT ;  /* 0x000000050000720c */ /* 0x080fe20003f46270 */
[C---:B------:R-:W-:Y:S02]  /*04d0*/  VIADD R0, R10.reuse, 0x100 ;  /* 0x000001000a007836 */ /* 0x040fe40000000000 */
[----:B------:R-:W-:Y:S01]  /*04e0*/  VIADD R6, R10, 0xc0 ;  /* 0x000000c00a067836 */ /* 0x000fe20000000000 */
[----:B------:R1:W5:Y:S01]  /*04f0*/  @!P3 LDG.E R29, desc[UR6][R8.64+0x80] ;  /* 0x00008006081db981 */ /* 0x000362000c1e1900 */
[----:B------:R-:W-:Y:S01]  /*0500*/  IMAD.MOV.U32 R31, RZ, RZ, 0x7fffffff ;  /* 0x7fffffffff1f7424 */ /* 0x000fe200078e00ff */
[-C--:B------:R-:W-:Y:S01]  /*0510*/  ISETP.GE.AND P3, PT, R0, R5.reuse, PT ;  /* 0x000000050000720c */ /* 0x080fe20003f66270 */
[----:B------:R-:W-:Y:S01]  /*0520*/  VIADD R0, R10, 0x140 ;  /* 0x000001400a007836 */ /* 0x000fe20000000000 */
[----:B------:R-:W-:Y:S01]  /*0530*/  ISETP.GE.AND P1, PT, R6, R5, PT ;  /* 0x000000050600720c */ /* 0x000fe20003f26270 */
[----:B------:R-:W-:-:S02]  /*0540*/  IMAD.MOV.U32 R32, RZ, RZ, 0x7fffffff ;  /* 0x7fffffffff207424 */ /* 0x000fc400078e00ff */
[----:B------:R1:W5:Y:S01]  /*0550*/  @!P5 LDG.E R31, desc[UR6][R8.64+0x180] ;  /* 0x00018006081fd981 */ /* 0x000362000c1e1900 */
[-C--:B------:R-:W-:Y:S01]  /*0560*/  ISETP.GE.AND P5, PT, R0, R5.reuse, PT ;  /* 0x000000050000720c */ /* 0x080fe20003fa6270 */
[C---:B------:R-:W-:Y:S02]  /*0570*/  VIADD R0, R10.reuse, 0x160 ;  /* 0x000001600a007836 */ /* 0x040fe40000000000 */
[----:B------:R-:W-:Y:S01]  /*0580*/  IMAD.MOV.U32 R30, RZ, RZ, 0x7fffffff ;  /* 0x7fffffffff1e7424 */ /* 0x000fe200078e00ff */
[----:B------:R1:W5:Y:S01]  /*0590*/  @!P6 LDG.E R32, desc[UR6][R8.64+0x200] ;  /* 0x000200060820e981 */ /* 0x000362000c1e1900 */
[----:B------:R-:W-:Y:S01]  /*05a0*/  VIADD R6, R10, 0x120 ;  /* 0x000001200a067836 */ /* 0x000fe20000000000 */
[-C--:B------:R-:W-:Y:S01]  /*05b0*/  ISETP.GE.AND P6, PT, R0, R5.reuse, PT ;  /* 0x000000050000720c */ /* 0x080fe20003fc6270 */
[----:B------:R-:W-:Y:S02]  /*05c0*/  IMAD.MOV.U32 R34, RZ, RZ, 0x7fffffff ;  /* 0x7fffffffff227424 */ /* 0x000fe400078e00ff */
[----:B------:R-:W-:Y:S01]  /*05d0*/  VIADD R0, R10, 0x1a0 ;  /* 0x000001a00a007836 */ /* 0x000fe20000000000 */
[----:B------:R1:W5:Y:S01]  /*05e0*/  @!P4 LDG.E R30, desc[UR6][R8.64+0x100] ;  /* 0x00010006081ec981 */ /* 0x000362000c1e1900 */
[----:B------:R-:W-:Y:S01]  /*05f0*/  ISETP.GE.AND P4, PT, R6, R5, PT ;  /* 0x000000050600720c */ /* 0x000fe20003f86270 */
[----:B------:R-:W-:-:S02]  /*0600*/  IMAD.MOV.U32 R33, RZ, RZ, 0x7fffffff ;  /* 0x7fffffffff217424 */ /* 0x000fc400078e00ff */
[----:B------:R1:W5:Y:S01]  /*0610*/  @!P1 LDG.E R34, desc[UR6][R8.64+0x300] ;  /* 0x0003000608229981 */ /* 0x000362000c1e1900 */
[----:B------:R-:W-:Y:S01]  /*0620*/  IMAD.MOV.U32 R35, RZ, RZ, 0x7fffffff ;  /* 0x7fffffffff237424 */ /* 0x000fe200078e00ff */
[-C--:B------:R-:W-:Y:S01]  /*0630*/  ISETP.GE.AND P1, PT, R0, R5.reuse, PT ;  /* 0x000000050000720c */ /* 0x080fe20003f26270 */
[C---:B------:R-:W-:Y:S01]  /*0640*/  VIADD R6, R10.reuse, 0x180 ;  /* 0x000001800a067836 */ /* 0x040fe20000000000 */
[----:B------:R1:W5:Y:S01]  /*0650*/  @!P0 LDG.E R33, desc[UR6][R8.64+0x280] ;  /* 0x0002800608218981 */ /* 0x000362000c1e1900 */
[----:B------:R-:W-:Y:S02]  /*0660*/  VIADD R0, R10, 0x1c0 ;  /* 0x000001c00a007836 */ /* 0x000fe40000000000 */
[----:B------:R-:W-:Y:S01]  /*0670*/  IMAD.MOV.U32 R36, RZ, RZ, 0x7fffffff ;  /* 0x7fffffffff247424 */ /* 0x000fe200078e00ff */
[----:B------:R1:W5:Y:S01]  /*0680*/  @!P2 LDG.E R35, desc[UR6][R8.64+0x380] ;  /* 0x000380060823a981 */ /* 0x000362000c1e1900 */
[----:B------:R-:W-:Y:S01]  /*0690*/  IMAD.MOV.U32 R37, RZ, RZ, 0x7fffffff ;  /* 0x7fffffffff257424 */ /* 0x000fe200078e00ff */
[-C--:B------:R-:W-:Y:S01]  /*06a0*/  ISETP.GE.AND P0, PT, R6, R5.reuse, PT ;  /* 0x000000050600720c */ /* 0x080fe20003f06270 */
[----:B------:R-:W-:Y:S01]  /*06b0*/  VIADD R6, R10, 0x1e0 ;  /* 0x000001e00a067836 */ /* 0x000fe20000000000 */
[-C--:B------:R-:W-:Y:S01]  /*06c0*/  ISETP.GE.AND P2, PT, R0, R5.reuse, PT ;  /* 0x000000050000720c */ /* 0x080fe20003f46270 */
[----:B------:R-:W-:Y:S01]  /*06d0*/  VIADD R0, R10, 0x200 ;  /* 0x000002000a007836 */ /* 0x000fe20000000000 */
[----:B------:R1:W5:Y:S02]  /*06e0*/  @!P3 LDG.E R36, desc[UR6][R8.64+0x400] ;  /* 0x000400060824b981 */ /* 0x000364000c1e1900 */
[----:B------:R-:W-:-:S02]  /*06f0*/  ISETP.GE.AND P3, PT, R6, R5, PT ;  /* 0x000000050600720c */ /* 0x000fc40003f66270 */
[----:B------:R1:W5:Y:S01]  /*0700*/  @!P4 LDG.E R37, desc[UR6][R8.64+0x480] ;  /* 0x000480060825c981 */ /* 0x000362000c1e1900 */
[----:B------:R-:W-:Y:S01]  /*0710*/  ISETP.GE.AND P4, PT, R0, R5, PT ;  /* 0x000000050000720c */ /* 0x000fe20003f86270 */
[----:B------:R-:W-:Y:S02]  /*0720*/  IMAD.MOV.U32 R38, RZ, RZ, 0x7fffffff ;  /* 0x7fffffffff267424 */ /* 0x000fe400078e00ff */
[----:B------:R-:W-:Y:S02]  /*0730*/  IMAD.MOV.U32 R39, RZ, RZ, 0x7fffffff ;  /* 0x7fffffffff277424 */ /* 0x000fe400078e00ff */
[----:B------:R-:W-:Y:S02]  /*0740*/  IMAD.MOV.U32 R40, RZ, RZ, 0x7fffffff ;  /* 0x7fffffffff287424 */ /* 0x000fe400078e00ff */
[----:B------:R-:W-:Y:S01]  /*0750*/  IMAD.MOV.U32 R43, RZ, RZ, 0x7fffffff ;  /* 0x7fffffffff2b7424 */ /* 0x000fe200078e00ff */
[----:B------:R1:W5:Y:S01]  /*0760*/  @!P5 LDG.E R38, desc[UR6][R8.64+0x500] ;  /* 0x000500060826d981 */ /* 0x000362000c1e1900 */
[----:B------:R-:W-:-:S02]  /*0770*/  IMAD.MOV.U32 R44, RZ, RZ, 0x7fffffff ;  /* 0x7fffffffff2c7424 */ /* 0x000fc400078e00ff */
[----:B------:R-:W-:Y:S01]  /*0780*/  IMAD.MOV.U32 R45, RZ, RZ, 0x7fffffff ;  /* 0x7fffffffff2d7424 */ /* 0x000fe200078e00ff */
[----:B------:R1:W5:Y:S01]  /*0790*/  @!P6 LDG.E R39, desc[UR6][R8.64+0x580] ;  /* 0x000580060827e981 */ /* 0x000362000c1e1900 */
[----:B------:R-:W-:-:S03]  /*07a0*/  IMAD.MOV.U32 R46, RZ, RZ, 0x7fffffff ;  /* 0x7fffffffff2e7424 */ /* 0x000fc600078e00ff */
[----:B------:R1:W5:Y:S04]  /*07b0*/  @!P0 LDG.E R40, desc[UR6][R8.64+0x600] ;  /* 0x0006000608288981 */ /* 0x000368000c1e1900 */
[----:B------:R1:W5:Y:S04]  /*07c0*/  @!P1 LDG.E R43, desc[UR6][R8.64+0x680] ;  /* 0x00068006082b9981 */ /* 0x000368000c1e1900 */
[----:B------:R1:W5:Y:S04]  /*07d0*/  @!P2 LDG.E R44, desc[UR6][R8.64+0x700] ;  /* 0x00070006082ca981 */ /* 0x000368000c1e1900 */
[----:B------:R1:W5:Y:S04]  /*07e0*/  @!P3 LDG.E R45, desc[UR6][R8.64+0x780] ;  /* 0x00078006082db981 */ /* 0x000368000c1e1900 */
[----:B------:R1:W5:Y:S02]  /*07f0*/  @!P4 LDG.E R46, desc[UR6][R8.64+0x800] ;  /* 0x00080006082ec981 */ /* 0x000364000c1e1900 */
.L_x_3:
[----:B------:R-:W-:Y:S01]  /*0800*/  VIMNMX R5, PT, PT, R24, 0xe0, !PT ;  /* 0x000000e018057848 */ /* 0x000fe20007fe0100 */
[----:B------:R-:W2:Y:S01]  /*0810*/  LDCU UR4, c[0x0][0x3c8] ;  /* 0x00007900ff0477ac */ /* 0x000ea20008000800 */
[----:B------:R-:W-:Y:S01]  /*0820*/  SHF.R.U32.HI R0, RZ, 0x5, R3 ;  /* 0x00000005ff007819 */ /* 0x000fe20000011603 */
[----:B------:R-:W-:Y:S01]  /*0830*/  BSSY.RECONVERGENT B0, `(.L_x_4) ;  /* 0x0000025000007945 */ /* 0x000fe20003800200 */
[--C-:B------:R-:W-:Y:S01]  /*0840*/  IADD3 R5, PT, PT, R5, 0x1f, -R24.reuse ;  /* 0x0000001f05057810 */ /* 0x100fe20007ffe818 */
[----:B------:R-:W-:Y:S01]  /*0850*/  UMOV UR5, 0xffffffff ;  /* 0xffffffff00057882 */ /* 0x000fe20000000000 */
[----:B01----:R-:W-:Y:S02]  /*0860*/  IMAD.MOV.U32 R8, RZ, RZ, R24 ;  /* 0x000000ffff087224 */ /* 0x003fe400078e0018 */
[C---:B------:R-:W-:Y:S01]  /*0870*/  ISETP.GE.U32.AND P0, PT, R5.reuse, 0x1e0, PT ;  /* 0x000001e00500780c */ /* 0x040fe20003f06070 */
[----:B------:R-:W-:Y:S01]  /*0880*/  IMAD.SHL.U32 R0, R0, 0x400, RZ ;  /* 0x0000040000007824 */ /* 0x000fe200078e00ff */
[----:B------:R-:W-:-:S04]  /*0890*/  LEA.HI R6, R5, 0x1, RZ, 0x1b ;  /* 0x0000000105067811 */ /* 0x000fc800078fd8ff */
[----:B------:R-:W-:-:S04]  /*08a0*/  LOP3.LUT R9, R6, 0xf, RZ, 0xc0, !PT ;  /* 0x0000000f06097812 */ /* 0x000fc800078ec0ff */
[----:B------:R-:W-:Y:S01]  /*08b0*/  ISETP.NE.AND P1, PT, R9, RZ, PT ;  /* 0x000000ff0900720c */ /* 0x000fe20003f25270 */
[----:B--2---:R-:W-:Y:S02]  /*08c0*/  USHF.L.U32 UR4, UR5, UR4, URZ ;  /* 0x0000000405047299 */ /* 0x004fe400080006ff */
[----:B------:R-:W-:Y:S10]  /*08d0*/  @!P0 BRA `(.L_x_5) ;  /* 0x0000000000688947 */ /* 0x000ff40003800000 */
[----:B------:R-:W-:Y:S01]  /*08e0*/  IMAD R10, R24, 0x4, R0 ;  /* 0x00000004180a7824 */ /* 0x000fe200078e0200 */
[----:B------:R-:W-:Y:S01]  /*08f0*/  LOP3.LUT R5, R6, 0xffffff0, RZ, 0xc0, !PT ;  /* 0x0ffffff006057812 */ /* 0x000fe200078ec0ff */
[----:B------:R-:W-:-:S03]  /*0900*/  IMAD.MOV.U32 R8, RZ, RZ, R24 ;  /* 0x000000ffff087224 */ /* 0x000fc600078e0018 */
[----:B------:R-:W-:Y:S01]  /*0910*/  IADD3 R10, PT, PT, R10, 0x400, R7 ;  /* 0x000004000a0a7810 */ /* 0x000fe20007ffe007 */
[----:B------:R-:W-:-:S07]  /*0920*/  IMAD.MOV R5, RZ, RZ, -R5 ;  /* 0x000000ffff057224 */ /* 0x000fce00078e0a05 */
.L_x_6:
[----:B------:R-:W-:Y:S01]  /*0930*/  VIADD R5, R5, 0x10 ;  /* 0x0000001005057836 */ /* 0x000fe20000000000 */
[----:B------:R-:W-:Y:S01]  /*0940*/  STS [R10+-0x400], RZ ;  /* 0xfffc00ff0a007388 */ /* 0x000fe20000000800 */
[----:B------:R-:W-:-:S03]  /*0950*/  VIADD R8, R8, 0x200 ;  /* 0x0000020008087836 */ /* 0x000fc60000000000 */
[----:B------:R-:W-:Y:S01]  /*0960*/  ISETP.NE.AND P0, PT, R5, RZ, PT ;  /* 0x000000ff0500720c */ /* 0x000fe20003f05270 */
[----:B------:R-:W-:Y:S04]  /*0970*/  STS [R10+-0x380], RZ ;  /* 0xfffc80ff0a007388 */ /* 0x000fe80000000800 */
[----:B------:R-:W-:Y:S04]  /*0980*/  STS [R10+-0x300], RZ ;  /* 0xfffd00ff0a007388 */ /* 0x000fe80000000800 */
[----:B------:R-:W-:Y:S04]  /*0990*/  STS [R10+-0x280], RZ ;  /* 0xfffd80ff0a007388 */ /* 0x000fe80000000800 */
[----:B------:R-:W-:Y:S04]  /*09a0*/  STS [R10+-0x200], RZ ;  /* 0xfffe00ff0a007388 */ /* 0x000fe80000000800 */
[----:B------:R-:W-:Y:S04]  /*09b0*/  STS [R10+-0x180], RZ ;  /* 0xfffe80ff0a007388 */ /* 0x000fe80000000800 */
[----:B------:R-:W-:Y:S04]  /*09c0*/  STS [R10+-0x100], RZ ;  /* 0xffff00ff0a007388 */ /* 0x000fe80000000800 */
[----:B------:R-:W-:Y:S04]  /*09d0*/  STS [R10+-0x80], RZ ;  /* 0xffff80ff0a007388 */ /* 0x000fe80000000800 */
[----:B------:R-:W-:Y:S04]  /*09e0*/  STS [R10], RZ ;  /* 0x000000ff0a007388 */ /* 0x000fe80000000800 */
[----:B------:R-:W-:Y:S04]  /*09f0*/  STS [R10+0x80], RZ ;  /* 0x000080ff0a007388 */ /* 0x000fe80000000800 */
[----:B------:R-:W-:Y:S04]  /*0a00*/  STS [R10+0x100], RZ ;  /* 0x000100ff0a007388 */ /* 0x000fe80000000800 */
[----:B------:R-:W-:Y:S04]  /*0a10*/  STS [R10+0x180], RZ ;  /* 0x000180ff0a007388 */ /* 0x000fe80000000800 */
[----:B------:R-:W-:Y:S04]  /*0a20*/  STS [R10+0x200], RZ ;  /* 0x000200ff0a007388 */ /* 0x000fe80000000800 */
[----:B------:R-:W-:Y:S04]  /*0a30*/  STS [R10+0x280], RZ ;  /* 0x000280ff0a007388 */ /* 0x000fe80000000800 */
[----:B------:R-:W-:Y:S04]  /*0a40*/  STS [R10+0x300], RZ ;  /* 0x000300ff0a007388 */ /* 0x000fe80000000800 */
[----:B------:R0:W-:Y:S02]  /*0a50*/  STS [R10+0x380], RZ ;  /* 0x000380ff0a007388 */ /* 0x0001e40000000800 */
[----:B0-----:R-:W-:Y:S01]  /*0a60*/  VIADD R10, R10, 0x800 ;  /* 0x000008000a0a7836 */ /* 0x001fe20000000000 */
[----:B------:R-:W-:Y:S06]  /*0a70*/  @P0 BRA `(.L_x_6) ;  /* 0xfffffffc00ac0947 */ /* 0x000fec000383ffff */
.L_x_5:
[----:B------:R-:W-:Y:S05]  /*0a80*/  BSYNC.RECONVERGENT B0 ;  /* 0x0000000000007941 */ /* 0x000fea0003800200 */
.L_x_4:
[----:B------:R-:W-:Y:S01]  /*0a90*/  BSSY.RECONVERGENT B0, `(.L_x_7) ;  /* 0x0000026000007945 */ /* 0x000fe20003800200 */
[----:B------:R-:W-:-:S03]  /*0aa0*/  IMAD.IADD R5, R7, 0x1, R0 ;  /* 0x0000000107057824 */ /* 0x000fc600078e0200 */
[----:B------:R-:W-:Y:S05]  /*0ab0*/  @!P1 BRA `(.L_x_8) ;  /* 0x00000000008c9947 */ /* 0x000fea0003800000 */
[----:B------:R-:W-:Y:S01]  /*0ac0*/  ISETP.GE.U32.AND P0, PT, R9, 0x8, PT ;  /* 0x000000080900780c */ /* 0x000fe20003f06070 */
[----:B------:R-:W-:Y:S01]  /*0ad0*/  BSSY.RECONVERGENT B1, `(.L_x_9) ;  /* 0x000000e000017945 */ /* 0x000fe20003800200 */
[----:B------:R-:W-:-:S04]  /*0ae0*/  LOP3.LUT R10, R6, 0x7, RZ, 0xc0, !PT ;  /* 0x00000007060a7812 */ /* 0x000fc800078ec0ff */
[----:B------:R-:W-:-:S07]  /*0af0*/  ISETP.NE.AND P1, PT, R10, RZ, PT ;  /* 0x000000ff0a00720c */ /* 0x000fce0003f25270 */
[----:B------:R-:W-:Y:S06]  /*0b00*/  @!P0 BRA `(.L_x_10) ;  /* 0x0000000000288947 */ /* 0x000fec0003800000 */
[C---:B------:R-:W-:Y:S02]  /*0b10*/  IMAD R9, R8.reuse, 0x4, R5 ;  /* 0x0000000408097824 */ /* 0x040fe400078e0205 */
[----:B------:R-:W-:-:S03]  /*0b20*/  VIADD R8, R8, 0x100 ;  /* 0x0000010008087836 */ /* 0x000fc60000000000 */
[----:B------:R0:W-:Y:S04]  /*0b30*/  STS [R9], RZ ;  /* 0x000000ff09007388 */ /* 0x0001e80000000800 */
[----:B------:R0:W-:Y:S04]  /*0b40*/  STS [R9+0x80], RZ ;  /* 0x000080ff09007388 */ /* 0x0001e80000000800 */
[----:B------:R0:W-:Y:S04]  /*0b50*/  STS [R9+0x100], RZ ;  /* 0x000100ff09007388 */ /* 0x0001e80000000800 */
[----:B------:R0:W-:Y:S04]  /*0b60*/  STS [R9+0x180], RZ ;  /* 0x000180ff09007388 */ /* 0x0001e80000000800 */
[----:B------:R0:W-:Y:S04]  /*0b70*/  STS [R9+0x200], RZ ;  /* 0x000200ff09007388 */ /* 0x0001e80000000800 */
[----:B------:R0:W-:Y:S04]  /*0b80*/  STS [R9+0x280], RZ ;  /* 0x000280ff09007388 */ /* 0x0001e80000000800 */
[----:B------:R0:W-:Y:S04]  /*0b90*/  STS [R9+0x300], RZ ;  /* 0x000300ff09007388 */ /* 0x0001e80000000800 */
[----:B------:R0:W-:Y:S02]  /*0ba0*/  STS [R9+0x380], RZ ;  /* 0x000380ff09007388 */ /* 0x0001e40000000800 */
.L_x_10:
[----:B------:R-:W-:Y:S05]  /*0bb0*/  BSYNC.RECONVERGENT B1 ;  /* 0x0000000000017941 */ /* 0x000fea0003800200 */
.L_x_9:
[----:B------:R-:W-:Y:S05]  /*0bc0*/  @!P1 BRA `(.L_x_8) ;  /* 0x0000000000489947 */ /* 0x000fea0003800000 */
[----:B------:R-:W-:Y:S02]  /*0bd0*/  ISETP.GE.U32.AND P0, PT, R10, 0x4, PT ;  /* 0x000000040a00780c */ /* 0x000fe40003f06070 */
[----:B------:R-:W-:-:S04]  /*0be0*/  LOP3.LUT R6, R6, 0x3, RZ, 0xc0, !PT ;  /* 0x0000000306067812 */ /* 0x000fc800078ec0ff */
[----:B------:R-:W-:-:S07]  /*0bf0*/  ISETP.NE.AND P1, PT, R6, RZ, PT ;  /* 0x000000ff0600720c */ /* 0x000fce0003f25270 */
[C---:B0-----:R-:W-:Y:S02]  /*0c00*/  @P0 IMAD R9, R8.reuse, 0x4, R5 ;  /* 0x0000000408090824 */ /* 0x041fe400078e0205 */
[----:B------:R-:W-:-:S03]  /*0c10*/  @P0 VIADD R8, R8, 0x80 ;  /* 0x0000008008080836 */ /* 0x000fc60000000000 */
[----:B------:R1:W-:Y:S04]  /*0c20*/  @P0 STS [R9], RZ ;  /* 0x000000ff09000388 */ /* 0x0003e80000000800 */
[----:B------:R1:W-:Y:S04]  /*0c30*/  @P0 STS [R9+0x80], RZ ;  /* 0x000080ff09000388 */ /* 0x0003e80000000800 */
[----:B------:R1:W-:Y:S04]  /*0c40*/  @P0 STS [R9+0x100], RZ ;  /* 0x000100ff09000388 */ /* 0x0003e80000000800 */
[----:B------:R1:W-:Y:S01]  /*0c50*/  @P0 STS [R9+0x180], RZ ;  /* 0x000180ff09000388 */ /* 0x0003e20000000800 */
[----:B------:R-:W-:Y:S05]  /*0c60*/  @!P1 BRA `(.L_x_8) ;  /* 0x0000000000209947 */ /* 0x000fea0003800000 */
[----:B------:R-:W-:Y:S02]  /*0c70*/  IMAD R0, R8, 0x4, R0 ;  /* 0x0000000408007824 */ /* 0x000fe400078e0200 */
[----:B------:R-:W-:Y:S02]  /*0c80*/  IMAD.MOV R6, RZ, RZ, -R6 ;  /* 0x000000ffff067224 */ /* 0x000fe400078e0a06 */
[----:B------:R-:W-:-:S07]  /*0c90*/  IMAD.IADD R0, R7, 0x1, R0 ;  /* 0x0000000107007824 */ /* 0x000fce00078e0200 */
.L_x_11:
[----:B------:R-:W-:Y:S01]  /*0ca0*/  VIADD R6, R6, 0x1 ;  /* 0x0000000106067836 */ /* 0x000fe20000000000 */
[----:B------:R0:W-:Y:S04]  /*0cb0*/  STS [R0], RZ ;  /* 0x000000ff00007388 */ /* 0x0001e80000000800 */
[----:B------:R-:W-:Y:S01]  /*0cc0*/  ISETP.NE.AND P0, PT, R6, RZ, PT ;  /* 0x000000ff0600720c */ /* 0x000fe20003f05270 */
[----:B0-----:R-:W-:-:S12]  /*0cd0*/  VIADD R0, R0, 0x80 ;  /* 0x0000008000007836 */ /* 0x001fd80000000000 */
[----:B------:R-:W-:Y:S05]  /*0ce0*/  @P0 BRA `(.L_x_11) ;  /* 0xfffffffc00ec0947 */ /* 0x000fea000383ffff */
.L_x_8:
[----:B------:R-:W-:Y:S05]  /*0cf0*/  BSYNC.RECONVERGENT B0 ;  /* 0x0000000000007941 */ /* 0x000fea0003800200 */
.L_x_7:
[----:B------:R-:W2:Y:S01]  /*0d00*/  LDCU UR5, c[0x0][0x3c4] ;  /* 0x00007880ff0577ac */ /* 0x000ea20008000800 */
[----:B-----5:R-:W-:Y:S01]  /*0d10*/  LOP3.LUT R27, R28, 0x80000000, RZ, 0x3c, !PT ;  /* 0x800000001c1b7812 */ /* 0x020fe200078e3cff */
[----:B------:R-:W-:Y:S01]  /*0d20*/  BSSY.RECONVERGENT B0, `(.L_x_12) ;  /* 0x0000080000007945 */ /* 0x000fe20003800200 */
[----:B------:R-:W-:Y:S02]  /*0d30*/  LOP3.LUT R22, R29, 0x80000000, RZ, 0x3c, !PT ;  /* 0x800000001d167812 */ /* 0x000fe400078e3cff */
[----:B------:R-:W-:Y:S02]  /*0d40*/  LOP3.LUT R21, R30, 0x80000000, RZ, 0x3c, !PT ;  /* 0x800000001e157812 */ /* 0x000fe400078e3cff */
[----:B------:R-:W-:Y:S02]  /*0d50*/  LOP3.LUT R18, R31, 0x80000000, RZ, 0x3c, !PT ;  /* 0x800000001f127812 */ /* 0x000fe400078e3cff */
[----:B------:R-:W-:Y:S02]  /*0d60*/  LOP3.LUT R20, R33, 0x80000000, RZ, 0x3c, !PT ;  /* 0x8000000021147812 */ /* 0x000fe400078e3cff */
[----:B------:R-:W-:-:S02]  /*0d70*/  LOP3.LUT R23, R32, 0x80000000, RZ, 0x3c, !PT ;  /* 0x8000000020177812 */ /* 0x000fc400078e3cff */
[----:B------:R-:W-:Y:S02]  /*0d80*/  LOP3.LUT R25, R34, 0x80000000, RZ, 0x3c, !PT ;  /* 0x8000000022197812 */ /* 0x000fe400078e3cff */
[----:B------:R-:W-:Y:S02]  /*0d90*/  LOP3.LUT R17, R36, 0x80000000, RZ, 0x3c, !PT ;  /* 0x8000000024117812 */ /* 0x000fe400078e3cff */
[----:B------:R-:W-:Y:S02]  /*0da0*/  LOP3.LUT R19, R38, 0x80000000, RZ, 0x3c, !PT ;  /* 0x8000000026137812 */ /* 0x000fe400078e3cff */
[----:B--2---:R-:W-:Y:S02]  /*0db0*/  SHF.R.U32.HI R49, RZ, UR5, R27 ;  /* 0x00000005ff317c19 */ /* 0x004fe4000801161b */
[----:B------:R-:W-:Y:S02]  /*0dc0*/  SHF.R.U32.HI R52, RZ, UR5, R22 ;  /* 0x00000005ff347c19 */ /* 0x000fe40008011616 */
[----:B------:R-:W-:-:S02]  /*0dd0*/  LOP3.LUT R49, R49, UR4, RZ, 0x30, !PT ;  /* 0x0000000431317c12 */ /* 0x000fc4000f8e30ff */
[----:B------:R-:W-:Y:S02]  /*0de0*/  LOP3.LUT R52, R52, UR4, RZ, 0x30, !PT ;  /* 0x0000000434347c12 */ /* 0x000fe4000f8e30ff */
[----:B------:R-:W-:Y:S01]  /*0df0*/  SHF.R.U32.HI R56, RZ, UR5, R21 ;  /* 0x00000005ff387c19 */ /* 0x000fe20008011615 */
[--C-:B------:R-:W-:Y:S01]  /*0e00*/  IMAD R0, R49, 0x4, R5.reuse ;  /* 0x0000000431007824 */ /* 0x100fe200078e0205 */
[----:B------:R-:W-:Y:S01]  /*0e10*/  SHF.R.U32.HI R48, RZ, UR5, R18 ;  /* 0x00000005ff307c19 */ /* 0x000fe20008011612 */
[----:B------:R-:W-:Y:S01]  /*0e20*/  IMAD R6, R52, 0x4, R5 ;  /* 0x0000000434067824 */ /* 0x000fe200078e0205 */
[----:B------:R-:W-:Y:S01]  /*0e30*/  LOP3.LUT R56, R56, UR4, RZ, 0x30, !PT ;  /* 0x0000000438387c12 */ /* 0x000fe2000f8e30ff */
[----:B------:R-:W-:Y:S01]  /*0e40*/  NOP ;  /* 0x0000000000007918 */ /* 0x000fe20000000000 */
[----:B01----:R-:W-:Y:S01]  /*0e50*/  SHF.R.U32.HI R9, RZ, UR5, R20 ;  /* 0x00000005ff097c19 */ /* 0x003fe20008011614 */
[----:B------:R0:W-:Y:S01]  /*0e60*/  ATOMS.POPC.INC.32 RZ, [R0+URZ] ;  /* 0x0000000000ff7f8c */ /* 0x0001e2000d8000ff */
[----:B------:R-:W-:-:S02]  /*0e70*/  LOP3.LUT R48, R48, UR4, RZ, 0x30, !PT ;  /* 0x0000000430307c12 */ /* 0x000fc4000f8e30ff */
[----:B------:R-:W-:Y:S01]  /*0e80*/  SHF.R.U32.HI R8, RZ, UR5, R23 ;  /* 0x00000005ff087c19 */ /* 0x000fe20008011617 */
[----:B------:R1:W-:Y:S01]  /*0e90*/  ATOMS.POPC.INC.32 RZ, [R6+URZ] ;  /* 0x0000000006ff7f8c */ /* 0x0003e2000d8000ff */
[----:B------:R-:W-:Y:S02]  /*0ea0*/  SHF.R.U32.HI R11, RZ, UR5, R25 ;  /* 0x00000005ff0b7c19 */ /* 0x000fe40008011619 */
[----:B------:R-:W-:Y:S01]  /*0eb0*/  LOP3.LUT R10, R9, UR4, RZ, 0x30, !PT ;  /* 0x00000004090a7c12 */ /* 0x000fe2000f8e30ff */
[--C-:B0-----:R-:W-:Y:S01]  /*0ec0*/  IMAD R0, R56, 0x4, R5.reuse ;  /* 0x0000000438007824 */ /* 0x101fe200078e0205 */
[----:B------:R-:W-:Y:S02]  /*0ed0*/  LOP3.LUT R8, R8, UR4, RZ, 0x30, !PT ;  /* 0x0000000408087c12 */ /* 0x000fe4000f8e30ff */
[----:B------:R-:W-:Y:S01]  /*0ee0*/  LOP3.LUT R12, R11, UR4, RZ, 0x30, !PT ;  /* 0x000000040b0c7c12 */ /* 0x000fe2000f8e30ff */
[--C-:B-1----:R-:W-:Y:S01]  /*0ef0*/  IMAD R6, R48, 0x4, R5.reuse ;  /* 0x0000000430067824 */ /* 0x102fe200078e0205 */
[----:B------:R0:W-:Y:S01]  /*0f00*/  ATOMS.POPC.INC.32 RZ, [R0+URZ] ;  /* 0x0000000000ff7f8c */ /* 0x0001e2000d8000ff */
[--C-:B------:R-:W-:Y:S01]  /*0f10*/  IMAD R9, R10, 0x4, R5.reuse ;  /* 0x000000040a097824 */ /* 0x100fe200078e0205 */
[----:B------:R-:W-:Y:S01]  /*0f20*/  LOP3.LUT R10, R35, 0x80000000, RZ, 0x3c, !PT ;  /* 0x80000000230a7812 */ /* 0x000fe200078e3cff */
[--C-:B------:R-:W-:Y:S01]  /*0f30*/  IMAD R8, R8, 0x4, R5.reuse ;  /* 0x0000000408087824 */ /* 0x100fe200078e0205 */
[----:B------:R1:W-:Y:S01]  /*0f40*/  ATOMS.POPC.INC.32 RZ, [R6+URZ] ;  /* 0x0000000006ff7f8c */ /* 0x0003e2000d8000ff */
[----:B------:R-:W-:Y:S01]  /*0f50*/  IMAD R11, R12, 0x4, R5 ;  /* 0x000000040c0b7824 */ /* 0x000fe200078e0205 */
[----:B------:R-:W-:-:S02]  /*0f60*/  LOP3.LUT R12, R37, 0x80000000, RZ, 0x3c, !PT ;  /* 0x80000000250c7812 */ /* 0x000fc400078e3cff */
[----:B------:R-:W-:Y:S01]  /*0f70*/  LOP3.LUT R16, R39, 0x80000000, RZ, 0x3c, !PT ;  /* 0x8000000027107812 */ /* 0x000fe200078e3cff */
[----:B------:R-:W-:Y:S01]  /*0f80*/  ATOMS.POPC.INC.32 RZ, [R8+URZ] ;  /* 0x0000000008ff7f8c */ /* 0x000fe2000d8000ff */
[----:B0-----:R-:W-:Y:S02]  /*0f90*/  SHF.R.U32.HI R0, RZ, UR5, R10 ;  /* 0x00000005ff007c19 */ /* 0x001fe4000801160a */
[----:B-1----:R-:W-:Y:S01]  /*0fa0*/  SHF.R.U32.HI R6, RZ, UR5, R17 ;  /* 0x00000005ff067c19 */ /* 0x002fe20008011611 */
[----:B------:R0:W-:Y:S01]  /*0fb0*/  ATOMS.POPC.INC.32 RZ, [R9+URZ] ;  /* 0x0000000009ff7f8c */ /* 0x0001e2000d8000ff */
[----:B------:R-:W-:Y:S02]  /*0fc0*/  SHF.R.U32.HI R14, RZ, UR5, R19 ;  /* 0x00000005ff0e7c19 */ /* 0x000fe40008011613 */
[----:B------:R-:W-:Y:S01]  /*0fd0*/  LOP3.LUT R6, R6, UR4, RZ, 0x30, !PT ;  /* 0x0000000406067c12 */ /* 0x000fe2000f8e30ff */
[----:B------:R1:W-:Y:S01]  /*0fe0*/  ATOMS.POPC.INC.32 RZ, [R11+URZ] ;  /* 0x000000000bff7f8c */ /* 0x0003e2000d8000ff */
[----:B------:R-:W-:-:S02]  /*0ff0*/  SHF.R.U32.HI R13, RZ, UR5, R12 ;  /* 0x00000005ff0d7c19 */ /* 0x000fc4000801160c */
[----:B------:R-:W-:Y:S02]  /*1000*/  LOP3.LUT R0, R0, UR4, RZ, 0x30, !PT ;  /* 0x0000000400007c12 */ /* 0x000fe4000f8e30ff */
[----:B0-----:R-:W-:Y:S02]  /*1010*/  SHF.R.U32.HI R9, RZ, UR5, R16 ;  /* 0x00000005ff097c19 */ /* 0x001fe40008011610 */
[----:B------:R-:W-:Y:S01]  /*1020*/  LOP3.LUT R50, R14, UR4, RZ, 0x30, !PT ;  /* 0x000000040e327c12 */ /* 0x000fe2000f8e30ff */
[--C-:B------:R-:W-:Y:S01]  /*1030*/  IMAD R14, R6, 0x4, R5.reuse ;  /* 0x00000004060e7824 */ /* 0x100fe200078e0205 */
[----:B------:R-:W-:Y:S01]  /*1040*/  LOP3.LUT R8, R13, UR4, RZ, 0x30, !PT ;  /* 0x000000040d087c12 */ /* 0x000fe2000f8e30ff */
[--C-:B------:R-:W-:Y:S01]  /*1050*/  IMAD R0, R0, 0x4, R5.reuse ;  /* 0x0000000400007824 */ /* 0x100fe200078e0205 */
[----:B------:R-:W-:Y:S01]  /*1060*/  LOP3.LUT R6, R9, UR4, RZ, 0x30, !PT ;  /* 0x0000000409067c12 */ /* 0x000fe2000f8e30ff */
[--C-:B------:R-:W-:Y:S01]  /*1070*/  IMAD R50, R50, 0x4, R5.reuse ;  /* 0x0000000432327824 */ /* 0x100fe200078e0205 */
[----:B------:R-:W-:Y:S01]  /*1080*/  LOP3.LUT R9, R40, 0x80000000, RZ, 0x3c, !PT ;  /* 0x8000000028097812 */ /* 0x000fe200078e3cff */
[--C-:B------:R-:W-:Y:S01]  /*1090*/  IMAD R26, R8, 0x4, R5.reuse ;  /* 0x00000004081a7824 */ /* 0x100fe200078e0205 */
[----:B------:R0:W-:Y:S01]  /*10a0*/  ATOMS.POPC.INC.32 RZ, [R0+URZ] ;  /* 0x0000000000ff7f8c */ /* 0x0001e2000d8000ff */
[----:B------:R-:W-:Y:S01]  /*10b0*/  IMAD R51, R6, 0x4, R5 ;  /* 0x0000000406337824 */ /* 0x000fe200078e0205 */
[----:B------:R-:W-:-:S02]  /*10c0*/  LOP3.LUT R6, R43, 0x80000000, RZ, 0x3c, !PT ;  /* 0x800000002b067812 */ /* 0x000fc400078e3cff */
[----:B-1----:R-:W-:Y:S01]  /*10d0*/  LOP3.LUT R11, R44, 0x80000000, RZ, 0x3c, !PT ;  /* 0x800000002c0b7812 */ /* 0x002fe200078e3cff */
[----:B------:R1:W-:Y:S01]  /*10e0*/  ATOMS.POPC.INC.32 RZ, [R14+URZ] ;  /* 0x000000000eff7f8c */ /* 0x0003e2000d8000ff */
[----:B------:R-:W-:Y:S02]  /*10f0*/  LOP3.LUT R8, R45, 0x80000000, RZ, 0x3c, !PT ;  /* 0x800000002d087812 */ /* 0x000fe400078e3cff */
[----:B------:R-:W-:Y:S01]  /*1100*/  LOP3.LUT R13, R46, 0x80000000, RZ, 0x3c, !PT ;  /* 0x800000002e0d7812 */ /* 0x000fe200078e3cff */
[----:B------:R2:W-:Y:S01]  /*1110*/  ATOMS.POPC.INC.32 RZ, [R26+URZ] ;  /* 0x000000001aff7f8c */ /* 0x0005e2000d8000ff */
[----:B0-----:R-:W-:Y:S02]  /*1120*/  SHF.R.U32.HI R0, RZ, UR5, R9 ;  /* 0x00000005ff007c19 */ /* 0x001fe40008011609 */
[----:B------:R-:W-:Y:S01]  /*1130*/  SHF.R.U32.HI R53, RZ, UR5, R11 ;  /* 0x00000005ff357c19 */ /* 0x000fe2000801160b */
[----:B-1----:R-:W0:Y:S01]  /*1140*/  LDC.64 R14, c[0x0][0x380] ;  /* 0x0000e000ff0e7b82 */ /* 0x002e220000000a00 */
[----:B------:R-:W-:Y:S01]  /*1150*/  SHF.R.U32.HI R55, RZ, UR5, R8 ;  /* 0x00000005ff377c19 */ /* 0x000fe20008011608 */
[----:B------:R1:W-:Y:S01]  /*1160*/  ATOMS.POPC.INC.32 RZ, [R50+URZ] ;  /* 0x0000000032ff7f8c */ /* 0x0003e2000d8000ff */
[----:B------:R-:W-:-:S02]  /*1170*/  SHF.R.U32.HI R57, RZ, UR5, R13 ;  /* 0x00000005ff397c19 */ /* 0x000fc4000801160d */
[----:B--2---:R-:W-:Y:S01]  /*1180*/  SHF.R.U32.HI R26, RZ, UR5, R6 ;  /* 0x00000005ff1a7c19 */ /* 0x004fe20008011606 */
[----:B------:R2:W-:Y:S01]  /*1190*/  ATOMS.POPC.INC.32 RZ, [R51+URZ] ;  /* 0x0000000033ff7f8c */ /* 0x0005e2000d8000ff */
[----:B------:R-:W-:Y:S02]  /*11a0*/  LOP3.LUT R0, R0, UR4, RZ, 0x30, !PT ;  /* 0x0000000400007c12 */ /* 0x000fe4000f8e30ff */
[----:B------:R-:W-:Y:S02]  /*11b0*/  LOP3.LUT R54, R26, UR4, RZ, 0x30, !PT ;  /* 0x000000041a367c12 */ /* 0x000fe4000f8e30ff */
[----:B------:R-:W-:Y:S01]  /*11c0*/  LOP3.LUT R58, R53, UR4, RZ, 0x30, !PT ;  /* 0x00000004353a7c12 */ /* 0x000fe2000f8e30ff */
[--C-:B------:R-:W-:Y:S01]  /*11d0*/  IMAD R53, R0, 0x4, R5.reuse ;  /* 0x0000000400357824 */ /* 0x100fe200078e0205 */
[----:B------:R-:W-:Y:S01]  /*11e0*/  ISETP.GT.U32.AND P2, PT, R3, 0xff, PT ;  /* 0x000000ff0300780c */ /* 0x000fe20003f44070 */
[--C-:B------:R-:W-:Y:S01]  /*11f0*/  IMAD R54, R54, 0x4, R5.reuse ;  /* 0x0000000436367824 */ /* 0x100fe200078e0205 */
[----:B------:R-:W-:Y:S01]  /*1200*/  LOP3.LUT R60, R55, UR4, RZ, 0x30, !PT ;  /* 0x00000004373c7c12 */ /* 0x000fe2000f8e30ff */
[--C-:B------:R-:W-:Y:S01]  /*1210*/  IMAD R58, R58, 0x4, R5.reuse ;  /* 0x000000043a3a7824 */ /* 0x100fe200078e0205 */
[----:B------:R-:W-:Y:S01]  /*1220*/  LOP3.LUT R26, R57, UR4, RZ, 0x30, !PT ;  /* 0x00000004391a7c12 */ /* 0x000fe2000f8e30ff */
[----:B------:R3:W-:Y:S01]  /*1230*/  ATOMS.POPC.INC.32 RZ, [R53+URZ] ;  /* 0x0000000035ff7f8c */ /* 0x0007e2000d8000ff */
[----:B-1----:R-:W-:Y:S01]  /*1240*/  P2R R50, PR, RZ, 0x4 ;  /* 0x00000004ff327803 */ /* 0x002fe20000000000 */
[----:B------:R-:W-:-:S02]  /*1250*/  IMAD R60, R60, 0x4, R5 ;  /* 0x000000043c3c7824 */ /* 0x000fc400078e0205 */
[----:B------:R-:W-:Y:S01]  /*1260*/  IMAD R5, R26, 0x4, R5 ;  /* 0x000000041a057824 */ /* 0x000fe200078e0205 */
[----:B------:R3:W-:Y:S01]  /*1270*/  ATOMS.POPC.INC.32 RZ, [R54+URZ] ;  /* 0x0000000036ff7f8c */ /* 0x0007e2000d8000ff */
[----:B--2---:R-:W-:Y:S02]  /*1280*/  IMAD R51, R3, 0x4, R7 ;  /* 0x0000000403337824 */ /* 0x004fe400078e0207 */
[----:B------:R-:W-:Y:S01]  /*1290*/  IMAD.MOV.U32 R0, RZ, RZ, RZ ;  /* 0x000000ffff007224 */ /* 0x000fe200078e00ff */
[----:B------:R3:W-:Y:S04]  /*12a0*/  ATOMS.POPC.INC.32 RZ, [R58+URZ] ;  /* 0x000000003aff7f8c */ /* 0x0007e8000d8000ff */
[----:B------:R3:W-:Y:S04]  /*12b0*/  ATOMS.POPC.INC.32 RZ, [R60+URZ] ;  /* 0x000000003cff7f8c */ /* 0x0007e8000d8000ff */
[----:B------:R3:W-:Y:S01]  /*12c0*/  ATOMS.POPC.INC.32 RZ, [R5+URZ] ;  /* 0x0000000005ff7f8c */ /* 0x0007e2000d8000ff */
[----:B------:R-:W-:Y:S06]  /*12d0*/  BAR.SYNC.DEFER_BLOCKING 0x0 ;  /* 0x0000000000007b1d */ /* 0x000fec0000010000 */
[----:B------:R-:W-:Y:S05]  /*12e0*/  @P2 BRA `(.L_x_13) ;  /* 0x00000000008c2947 */ /* 0x000fea0003800000 */
[----:B------:R-:W1:Y:S04]  /*12f0*/  LDS R0, [R51] ;  /* 0x0000000033007984 */ /* 0x000e680000000800 */
[----:B---3--:R-:W2:Y:S04]  /*1300*/  LDS R5, [R51+0x400] ;  /* 0x0004000033057984 */ /* 0x008ea80000000800 */
[----:B------:R-:W3:Y:S04]  /*1310*/  LDS R53, [R51+0x800] ;  /* 0x0008000033357984 */ /* 0x000ee80000000800 */
[----:B------:R-:W4:Y:S04]  /*1320*/  LDS R55, [R51+0xc00] ;  /* 0x000c000033377984 */ /* 0x000f280000000800 */
[----:B------:R-:W5:Y:S04]  /*1330*/  LDS R57, [R51+0x1000] ;  /* 0x0010000033397984 */ /* 0x000f680000000800 */
[----:B------:R-:W0:Y:S04]  /*1340*/  LDS R59, [R51+0x1400] ;  /* 0x00140000333b7984 */ /* 0x000e280000000800 */
[----:B------:R-:W-:Y:S04]  /*1350*/  LDS R61, [R51+0x2000] ;  /* 0x00200000333d7984 */ /* 0x000fe80000000800 */
[----:B------:R-:W-:Y:S04]  /*1360*/  LDS R63, [R51+0x2400] ;  /* 0x00240000333f7984 */ /* 0x000fe80000000800 */
[----:B------:R-:W-:Y:S04]  /*1370*/  LDS R65, [R51+0x2800] ;  /* 0x0028000033417984 */ /* 0x000fe80000000800 */
[----:B------:R-:W-:Y:S04]  /*1380*/  STS [R51], RZ ;  /* 0x000000ff33007388 */ /* 0x000fe80000000800 */
[----:B-1----:R-:W-:Y:S01]  /*1390*/  STS [R51+0x400], R0 ;  /* 0x0004000033007388 */ /* 0x002fe20000000800 */
[----:B--2---:R-:W-:-:S03]  /*13a0*/  IMAD.IADD R54, R0, 0x1, R5 ;  /* 0x0000000100367824 */ /* 0x004fc600078e0205 */
[----:B------:R-:W1:Y:S01]  /*13b0*/  LDS R5, [R51+0x1800] ;  /* 0x0018000033057984 */ /* 0x000e620000000800 */
[----:B---3--:R-:W-:-:S03]  /*13c0*/  IMAD.IADD R58, R54, 0x1, R53 ;  /* 0x00000001363a7824 */ /* 0x008fc600078e0235 */
[----:B------:R-:W2:Y:S01]  /*13d0*/  LDS R53, [R51+0x1c00] ;  /* 0x001c000033357984 */ /* 0x000ea20000000800 */
[----:B----4-:R-:W-:-:S03]  /*13e0*/  IMAD.IADD R60, R58, 0x1, R55 ;  /* 0x000000013a3c7824 */ /* 0x010fc600078e0237 */
[----:B------:R1:W-:Y:S01]  /*13f0*/  STS [R51+0x800], R54 ;  /* 0x0008003633007388 */ /* 0x0003e20000000800 */
[----:B-----5:R-:W-:-:S03]  /*1400*/  IMAD.IADD R62, R60, 0x1, R57 ;  /* 0x000000013c3e7824 */ /* 0x020fc600078e0239 */
[----:B------:R-:W3:Y:S01]  /*1410*/  LDS R55, [R51+0x2c00] ;  /* 0x002c000033377984 */ /* 0x000ee20000000800 */
[----:B0-----:R-:W-:-:S03]  /*1420*/  IMAD.IADD R64, R62, 0x1, R59 ;  /* 0x000000013e407824 */ /* 0x001fc600078e023b */
[----:B------:R0:W-:Y:S04]  /*1430*/  STS [R51+0xc00], R58 ;  /* 0x000c003a33007388 */ /* 0x0001e80000000800 */
[----:B------:R4:W-:Y:S04]  /*1440*/  STS [R51+0x1000], R60 ;  /* 0x0010003c33007388 */ /* 0x0009e80000000800 */
[----:B------:R4:W-:Y:S04]  /*1450*/  STS [R51+0x1400], R62 ;  /* 0x0014003e33007388 */ /* 0x0009e80000000800 */
[----:B------:R4:W-:Y:S01]  /*1460*/  STS [R51+0x1800], R64 ;  /* 0x0018004033007388 */ /* 0x0009e20000000800 */
[----:B-1----:R-:W-:-:S04]  /*1470*/  IMAD.IADD R54, R64, 0x1, R5 ;  /* 0x0000000140367824 */ /* 0x002fc800078e0205 */
[----:B--2---:R-:W-:Y:S01]  /*1480*/  IMAD.IADD R66, R54, 0x1, R53 ;  /* 0x0000000136427824 */ /* 0x004fe200078e0235 */
[----:B------:R4:W-:Y:S03]  /*1490*/  STS [R51+0x1c00], R54 ;  /* 0x001c003633007388 */ /* 0x0009e60000000800 */
[----:B------:R-:W-:Y:S01]  /*14a0*/  IMAD.IADD R68, R66, 0x1, R61 ;  /* 0x0000000142447824 */ /* 0x000fe200078e023d */
[----:B------:R4:W-:Y:S03]  /*14b0*/  STS [R51+0x2000], R66 ;  /* 0x0020004233007388 */ /* 0x0009e60000000800 */
[----:B------:R-:W-:Y:S01]  /*14c0*/  IMAD.IADD R70, R68, 0x1, R63 ;  /* 0x0000000144467824 */ /* 0x000fe200078e023f */
[----:B------:R4:W-:Y:S03]  /*14d0*/  STS [R51+0x2400], R68 ;  /* 0x0024004433007388 */ /* 0x0009e60000000800 */
[----:B0-----:R-:W-:Y:S01]  /*14e0*/  IMAD.IADD R58, R70, 0x1, R65 ;  /* 0x00000001463a7824 */ /* 0x001fe200078e0241 */
[----:B------:R4:W-:Y:S03]  /*14f0*/  STS [R51+0x2800], R70 ;  /* 0x0028004633007388 */ /* 0x0009e60000000800 */
[----:B---3--:R-:W-:Y:S01]  /*1500*/  IMAD.IADD R0, R58, 0x1, R55 ;  /* 0x000000013a007824 */ /* 0x008fe200078e0237 */
[----:B------:R4:W-:Y:S06]  /*1510*/  STS [R51+0x2c00], R58 ;  /* 0x002c003a33007388 */ /* 0x0009ec0000000800 */
.L_x_13:
[----:B------:R-:W-:Y:S05]  /*1520*/  BSYNC.RECONVERGENT B0 ;  /* 0x0000000000007941 */ /* 0x000fea0003800200 */
.L_x_12:
[----:B------:R-:W-:Y:S01]  /*1530*/  ISETP.NE.AND P0, PT, R0, 0x1980, PT ;  /* 0x000019800000780c */ /* 0x000fe20003f05270 */
[----:B---3--:R-:W-:Y:S01]  /*1540*/  IMAD R5, R42, 0x100, R3 ;  /* 0x000001002a057824 */ /* 0x008fe200078e0203 */
[----:B------:R-:W-:Y:S01]  /*1550*/  @!P2 LOP3.LUT R53, R0, 0x40000000, RZ, 0xfc, !PT ;  /* 0x400000000035a812 */ /* 0x000fe200078efcff */
[----:B------:R-:W-:Y:S01]  /*1560*/  IMAD R41, R41, 0x11, RZ ;  /* 0x0000001129297824 */ /* 0x000fe200078e02ff */
[----:B------:R-:W-:Y:S01]  /*1570*/  ISETP.LT.U32.AND P0, PT, R3, 0x100, !P0 ;  /* 0x000001000300780c */ /* 0x000fe20004701070 */
[----:B0-----:R-:W-:-:S03]  /*1580*/  IMAD.WIDE R14, R5, 0x4, R14 ;  /* 0x00000004050e7825 */ /* 0x001fc600078e020e */
[----:B------:R-:W-:Y:S01]  /*1590*/  LOP3.LUT R57, R41, R4, RZ, 0xfc, !PT ;  /* 0x0000000429397212 */ /* 0x000fe200078efcff */
[----:B----4-:R-:W-:Y:S01]  /*15a0*/  IMAD R54, R42, 0x1980, RZ ;  /* 0x000019802a367824 */ /* 0x010fe200078e02ff */
[----:B------:R0:W-:Y:S07]  /*15b0*/  @!P2 STG.E.STRONG.SYS desc[UR6][R14.64], R53 ;  /* 0x000000350e00a986 */ /* 0x0001ee000c115906 */
[----:B------:R-:W-:Y:S06]  /*15c0*/  BAR.RED.OR.DEFER_BLOCKING 0x0, P0 ;  /* 0x0000000000007b1d */ /* 0x000fec0000014800 */
[----:B------:R-:W1:Y:S01]  /*15d0*/  B2R.RESULT RZ, P0 ;  /* 0x0000000000ff731c */ /* 0x000e620000004000 */
[----:B------:R-:W-:-:S04]  /*15e0*/  IADD3 R4, P1, PT, R54, R57, RZ ;  /* 0x0000003936047210 */ /* 0x000fc80007f3e0ff */
[----:B------:R-:W-:Y:S01]  /*15f0*/  LEA.HI.X.SX32 R55, R54, RZ, 0x1, P1 ;  /* 0x000000ff36377211 */ /* 0x000fe200008f0eff */
[----:B------:R-:W-:-:S03]  /*1600*/  IMAD.SHL.U32 R5, R4, 0x4, RZ ;  /* 0x0000000404057824 */ /* 0x000fc600078e00ff */
[----:B------:R-:W-:Y:S01]  /*1610*/  SHF.L.U64.HI R4, R4, 0x2, R55 ;  /* 0x0000000204047819 */ /* 0x000fe20000010237 */
[----:B01----:R-:W-:Y:S06]  /*1620*/  @!P0 BRA `(.L_x_14) ;  /* 0x0000001000b48947 */ /* 0x003fec0003800000 */
[----:B------:R-:W0:Y:S01]  /*1630*/  LDCU.64 UR8, c[0x0][0x3b8] ;  /* 0x00007700ff0877ac */ /* 0x000e220008000a00 */
[----:B------:R-:W-:Y:S01]  /*1640*/  BSSY B1, `(.L_x_15) ;  /* 0x0000032000017945 */ /* 0x000fe20003800000 */
[----:B------:R-:W-:Y:S01]  /*1650*/  IMAD R13, R3, 0x8, R7 ;  /* 0x00000008030d7824 */ /* 0x000fe200078e0207 */
[----:B0-----:R-:W-:-:S04]  /*1660*/  IADD3 R8, P0, PT, R5, UR8, RZ ;  /* 0x0000000805087c10 */ /* 0x001fc8000ff1e0ff */
[----:B------:R-:W-:Y:S01]  /*1670*/  IADD3.X R9, PT, PT, R4, UR9, RZ, P0, !PT ;  /* 0x0000000904097c10 */ /* 0x000fe200087fe4ff */
[----:B------:R-:W-:Y:S08]  /*1680*/  @P2 BRA `(.L_x_16) ;  /* 0x0000000000b42947 */ /* 0x000ff00003800000 */
[----:B------:R-:W0:Y:S02]  /*1690*/  LDCU.64 UR8, c[0x0][0x398] ;  /* 0x00007300ff0877ac */ /* 0x000e240008000a00 */
[----:B0-----:R-:W-:-:S04]  /*16a0*/  LEA R10, P0, R3, UR8, 0x3 ;  /* 0x00000008030a7c11 */ /* 0x001fc8000f8018ff */
[----:B------:R-:W-:-:S05]  /*16b0*/  LEA.HI.X R11, R3, UR9, RZ, 0x3, P0 ;  /* 0x00000009030b7c11 */ /* 0x000fca00080f1cff */
[----:B------:R-:W2:Y:S01]  /*16c0*/  LDG.E.64 R4, desc[UR6][R10.64] ;  /* 0x000000060a047981 */ /* 0x000ea2000c1e1b00 */
[----:B------:R-:W-:-:S04]  /*16d0*/  ISETP.GT.U32.AND P0, PT, R3, R49, PT ;  /* 0x000000310300720c */ /* 0x000fc80003f04070 */
[----:B------:R-:W-:-:S04]  /*16e0*/  SEL R17, RZ, 0x1980, !P0 ;  /* 0x00001980ff117807 */ /* 0x000fc80004000000 */
[----:B--2---:R-:W-:Y:S01]  /*16f0*/  IADD3 R4, P0, PT, R4, -R17, RZ ;  /* 0x8000001104047210 */ /* 0x004fe20007f1e0ff */
[----:B------:R-:W-:-:S03]  /*1700*/  IMAD.MOV.U32 R17, RZ, RZ, R0 ;  /* 0x000000ffff117224 */ /* 0x000fc600078e0000 */
[----:B------:R-:W-:Y:S02]  /*1710*/  IADD3.X R5, PT, PT, R5, -0x1, RZ, P0, !PT ;  /* 0xffffffff05057810 */ /* 0x000fe400007fe4ff */
[----:B------:R-:W-:-:S03]  /*1720*/  ISETP.GE.AND P0, PT, R42, 0x1, PT ;  /* 0x000000012a00780c */ /* 0x000fc60003f06270 */
[----:B------:R0:W-:Y:S10]  /*1730*/  STS.64 [R13+0x6600], R4 ;  /* 0x006600040d007388 */ /* 0x0001f40000000a00 */
[----:B------:R-:W-:Y:S05]  /*1740*/  @!P0 BRA `(.L_x_17) ;  /* 0x00000000006c8947 */ /* 0x000fea0003800000 */
[----:B------:R-:W-:Y:S01]  /*1750*/  BSSY B0, `(.L_x_18) ;  /* 0x0000019000007945 */ /* 0x000fe20003800000 */
[----:B------:R-:W-:Y:S02]  /*1760*/  IMAD.MOV.U32 R6, RZ, RZ, -0x1 ;  /* 0xffffffffff067424 */ /* 0x000fe400078e00ff */
[----:B------:R-:W-:Y:S02]  /*1770*/  IMAD.MOV.U32 R10, RZ, RZ, R42 ;  /* 0x000000ffff0a7224 */ /* 0x000fe400078e002a */
[----:B------:R-:W-:-:S07]  /*1780*/  IMAD.MOV.U32 R17, RZ, RZ, R0 ;  /* 0x000000ffff117224 */ /* 0x000fce00078e0000 */
.L_x_22:
[----:B0-----:R-:W0:Y:S01]  /*1790*/  LDC.64 R4, c[0x0][0x380] ;  /* 0x0000e000ff047b82 */ /* 0x001e220000000a00 */
[----:B------:R-:W-:Y:S01]  /*17a0*/  VIADD R19, R10, 0xffffffff ;  /* 0xffffffff0a137836 */ /* 0x000fe20000000000 */
[----:B------:R-:W-:Y:S03]  /*17b0*/  BSSY B2, `(.L_x_19) ;  /* 0x0000008000027945 */ /* 0x000fe60003800000 */
[----:B------:R-:W-:-:S04]  /*17c0*/  IMAD R11, R19, 0x100, R3 ;  /* 0x00000100130b7824 */ /* 0x000fc800078e0203 */
[----:B0-----:R-:W-:-:S07]  /*17d0*/  IMAD.WIDE R4, R11, 0x4, R4 ;  /* 0x000000040b047825 */ /* 0x001fce00078e0204 */
.L_x_20:
[----:B------:R-:W-:Y:S05]  /*17e0*/  YIELD ;  /* 0x0000000000007946 */ /* 0x000fea0003800000 */
[----:B------:R0:W-:Y:S06]  /*17f0*/  MEMBAR.SC.CTA ;  /* 0x0000000000007992 */ /* 0x0001ec0000000000 */
[----:B0-----:R-:W2:Y:S02]  /*1800*/  LDG.E.STRONG.SYS R11, desc[UR6][R4.64] ;  /* 0x00000006040b7981 */ /* 0x001ea4000c1f5900 */
[----:B--2---:R-:W-:-:S13]  /*1810*/  ISETP.NE.AND P0, PT, R11, RZ, PT ;  /* 0x000000ff0b00720c */ /* 0x004fda0003f05270 */
[----:B------:R-:W-:Y:S05]  /*1820*/  @!P0 BRA `(.L_x_20) ;  /* 0xfffffffc00ec8947 */ /* 0x000fea000383ffff */
[----:B------:R-:W-:Y:S05]  /*1830*/  BSYNC B2 ;  /* 0x0000000000027941 */ /* 0x000fea0003800000 */
.L_x_19:
[----:B------:R-:W-:Y:S01]  /*1840*/  BSSY.RECONVERGENT B2, `(.L_x_21) ;  /* 0x0000006000027945 */ /* 0x000fe20003800200 */
[C---:B------:R-:W-:Y:S02]  /*1850*/  ISETP.GT.AND P0, PT, R11.reuse, -0x1, PT ;  /* 0xffffffff0b00780c */ /* 0x040fe40003f04270 */
[----:B------:R-:W-:Y:S01]  /*1860*/  LOP3.LUT R4, R11, 0x3fffffff, RZ, 0xc0, !PT ;  /* 0x3fffffff0b047812 */ /* 0x000fe200078ec0ff */
[----:B------:R-:W-:Y:S05]  /*1870*/  WARPSYNC.EXCLUSIVE R6 ;  /* 0x0000000006007348 */ /* 0x000fea0003a00000 */
[----:B------:R-:W-:-:S05]  /*1880*/  IMAD.IADD R17, R4, 0x1, R17 ;  /* 0x0000000104117824 */ /* 0x000fca00078e0211 */
[----:B------:R-:W-:-:S07]  /*1890*/  VOTE.ANY R6, PT, P0 ;  /* 0x0000000000067806 */ /* 0x000fce00000e0100 */
[----:B------:R-:W-:Y:S05]  /*18a0*/  BSYNC.RECONVERGENT B2 ;  /* 0x0000000000027941 */ /* 0x000fea0003800200 */
.L_x_21:
[----:B------:R-:W-:Y:S01]  /*18b0*/  ISETP.GT.U32.AND P1, PT, R10, 0x1, PT ;  /* 0x000000010a00780c */ /* 0x000fe20003f24070 */
[----:B------:R-:W-:-:S12]  /*18c0*/  IMAD.MOV.U32 R10, RZ, RZ, R19 ;  /* 0x000000ffff0a7224 */ /* 0x000fd800078e0013 */
[----:B------:R-:W-:Y:S05]  /*18d0*/  @P0 BRA P1, `(.L_x_22) ;  /* 0xfffffffc00ac0947 */ /* 0x000fea000083ffff */
[----:B------:R-:W-:Y:S05]  /*18e0*/  BSYNC B0 ;  /* 0x0000000000007941 */ /* 0x000fea0003800000 */
.L_x_18:
[----:B------:R1:W2:Y:S02]  /*18f0*/  LDS.64 R4, [R13+0x6600] ;  /* 0x006600000d047984 */ /* 0x0002a40000000a00 */
.L_x_17:
[C---:B------:R-:W-:Y:S01]  /*1900*/  IMAD.IADD R19, R17.reuse, 0x1, -R0 ;  /* 0x0000000111137824 */ /* 0x040fe200078e0a00 */
[----:B------:R-:W-:-:S04]  /*1910*/  LOP3.LUT R11, R17, 0x80000000, RZ, 0xfc, !PT ;  /* 0x80000000110b7812 */ /* 0x000fc800078efcff */
[C---:B0-2---:R-:W-:Y:S01]  /*1920*/  IADD3 R4, P0, PT, R19.reuse, R4, RZ ;  /* 0x0000000413047210 */ /* 0x045fe20007f1e0ff */
[----:B------:R0:W-:Y:S03]  /*1930*/  STG.E.STRONG.SYS desc[UR6][R14.64], R11 ;  /* 0x0000000b0e007986 */ /* 0x0001e6000c115906 */
[----:B------:R-:W-:-:S05]  /*1940*/  LEA.HI.X.SX32 R5, R19, R5, 0x1, P0 ;  /* 0x0000000513057211 */ /* 0x000fca00000f0eff */
[----:B------:R0:W-:Y:S04]  /*1950*/  STS.64 [R13+0x6600], R4 ;  /* 0x006600040d007388 */ /* 0x0001e80000000a00 */
.L_x_16:
[----:B------:R-:W-:Y:S05]  /*1960*/  BSYNC B1 ;  /* 0x0000000000017941 */ /* 0x000fea0003800000 */
.L_x_15:
[----:B0-----:R-:W0:Y:S01]  /*1970*/  LDC R5, c[0x0][0x3c0] ;  /* 0x0000f000ff057b82 */ /* 0x001e220000000800 */
[----:B------:R-:W-:-:S07]  /*1980*/  IMAD R4, R49, 0x8, R7 ;  /* 0x0000000831047824 */ /* 0x000fce00078e0207 */
[----:B------:R-:W2:Y:S01]  /*1990*/  LDC.64 R16, c[0x0][0x390] ;  /* 0x0000e400ff107b82 */ /* 0x000ea20000000a00 */
[----:B0-----:R-:W-:Y:S02]  /*19a0*/  ISETP.GE.AND P0, PT, R47, R5, PT ;  /* 0x000000052f00720c */ /* 0x001fe40003f06270 */
[----:B--2---:R-:W-:-:S04]  /*19b0*/  ISETP.EQ.U32.AND P1, PT, R16, RZ, PT ;  /* 0x000000ff1000720c */ /* 0x004fc80003f22070 */
[----:B------:R-:W-:-:S04]  /*19c0*/  ISETP.EQ.OR.EX P0, PT, R17, RZ, !P0, P1 ;  /* 0x000000ff1100720c */ /* 0x000fc80004702710 */
[----:B------:R-:W-:-:S13]  /*19d0*/  ISETP.GT.U32.OR P0, PT, R3, 0xff, P0 ;  /* 0x000000ff0300780c */ /* 0x000fda0000704470 */
[----:B------:R-:W-:Y:S05]  /*19e0*/  @P0 BRA `(.L_x_23) ;  /* 0x0000000000240947 */ /* 0x000fea0003800000 */
[----:B------:R-:W0:Y:S01]  /*19f0*/  LDS.64 R10, [R13+0x6600] ;  /* 0x006600000d0a7984 */ /* 0x000e220000000a00 */
[C---:B------:R-:W-:Y:S02]  /*1a00*/  ISETP.GT.U32.AND P0, PT, R3.reuse, R49, PT ;  /* 0x000000310300720c */ /* 0x040fe40003f04070 */
[C---:B------:R-:W-:Y:S02]  /*1a10*/  LEA R6, P2, R3.reuse, R16, 0x3 ;  /* 0x0000001003067211 */ /* 0x040fe400078418ff */
[----:B------:R-:W-:Y:S02]  /*1a20*/  SEL R7, RZ, 0x1980, !P0 ;  /* 0x00001980ff077807 */ /* 0x000fe40004000000 */
[--C-:B------:R-:W-:Y:S02]  /*1a30*/  SHF.R.S32.HI R15, RZ, 0x1f, R0.reuse ;  /* 0x0000001fff0f7819 */ /* 0x100fe40000011400 */
[----:B0-----:R-:W-:Y:S02]  /*1a40*/  IADD3 R2, P0, P1, R10, R7, R0 ;  /* 0x000000070a027210 */ /* 0x001fe4000791e000 */
[----:B------:R-:W-:-:S02]  /*1a50*/  LEA.HI.X R7, R3, R17, RZ, 0x3, P2 ;  /* 0x0000001103077211 */ /* 0x000fc400010f1cff */
[----:B------:R-:W-:-:S05]  /*1a60*/  IADD3.X R3, PT, PT, R11, RZ, R15, P0, P1 ;  /* 0x000000ff0b037210 */ /* 0x000fca00007e240f */
[----:B------:R0:W-:Y:S04]  /*1a70*/  STG.E.64 desc[UR6][R6.64], R2 ;  /* 0x0000000206007986 */ /* 0x0001e8000c101b06 */
.L_x_23:
[----:B------:R-:W-:Y:S05]  /*1a80*/  WARPSYNC.ALL ;  /* 0x0000000000007948 */ /* 0x000fea0003800000 */
[----:B------:R-:W-:Y:S01]  /*1a90*/  BAR.SYNC.DEFER_BLOCKING 0x0 ;  /* 0x0000000000007b1d */ /* 0x000fe20000010000 */
[----:B------:R-:W-:-:S05]  /*1aa0*/  ISETP.GT.AND P0, PT, R47, R5, PT ;  /* 0x000000052f00720c */ /* 0x000fca0003f04270 */
[----:B0-----:R0:W2:Y:S08]  /*1ab0*/  LDS.64 R2, [R4+0x6600] ;  /* 0x0066000004027984 */ /* 0x0010b00000000a00 */
[----:B0-----:R-:W-:Y:S05]  /*1ac0*/  @P0 BRA `(.L_x_24) ;  /* 0x00000000005c0947 */ /* 0x001fea0003800000 */
[----:B------:R-:W0:Y:S01]  /*1ad0*/  LDCU.64 UR4, c[0x0][0x3a0] ;  /* 0x00007400ff0477ac */ /* 0x000e220008000a00 */
[----:B--2---:R-:W-:-:S05]  /*1ae0*/  IADD3 R0, P1, PT, R57, R2, RZ ;  /* 0x0000000239007210 */ /* 0x004fca0007f3e0ff */
[----:B------:R-:W-:Y:S01]  /*1af0*/  IMAD.X R7, RZ, RZ, R3, P1 ;  /* 0x000000ffff077224 */ /* 0x000fe200008e0603 */
[----:B0-----:R-:W-:-:S04]  /*1b00*/  LEA R2, P1, R0, UR4, 0x2 ;  /* 0x0000000400027c11 */ /* 0x001fc8000f8210ff */
[----:B------:R-:W-:-:S05]  /*1b10*/  LEA.HI.X R3, R0, UR5, R7, 0x2, P1 ;  /* 0x0000000500037c11 */ /* 0x000fca00088f1407 */
[----:B------:R2:W-:Y:S04]  /*1b20*/  STG.E desc[UR6][R2.64], R28 ;  /* 0x0000001c02007986 */ /* 0x0005e8000c101906 */
        /* <DEDUP_REMOVED lines=15> */
[----:B------:R2:W-:Y:S01]  /*1c20*/  STG.E desc[UR6][R2.64+0x800], R46 ;  /* 0x0008002e02007986 */ /* 0x0005e2000c101906 */
[----:B------:R-:W-:Y:S05]  /*1c30*/  BRA `(.L_x_25) ;  /* 0x0000000000e07947 */ /* 0x000fea0003800000 */
.L_x_24:
[----:B------:R-:W0:Y:S01]  /*1c40*/  LDCU.64 UR4, c[0x0][0x3a0] ;  /* 0x00007400ff0477ac */ /* 0x000e220008000a00 */
[----:B------:R-:W-:Y:S01]  /*1c50*/  IMAD R4, R42, -0x1980, R5 ;  /* 0xffffe6802a047824 */ /* 0x000fe200078e0205 */
[C---:B--2---:R-:W-:Y:S01]  /*1c60*/  IADD3 R0, P1, PT, R57.reuse, R2, RZ ;  /* 0x0000000239007210 */ /* 0x044fe20007f3e0ff */
[C---:B------:R-:W-:Y:S02]  /*1c70*/  VIADD R11, R57.reuse, 0x20 ;  /* 0x00000020390b7836 */ /* 0x040fe40000000000 */
[C---:B-1----:R-:W-:Y:S01]  /*1c80*/  VIADD R13, R57.reuse, 0x40 ;  /* 0x00000040390d7836 */ /* 0x042fe20000000000 */
[-C--:B------:R-:W-:Y:S01]  /*1c90*/  ISETP.GE.AND P5, PT, R57, R4.reuse, PT ;  /* 0x000000043900720c */ /* 0x080fe20003fa6270 */
[----:B------:R-:W-:Y:S01]  /*1ca0*/  IMAD.X R7, RZ, RZ, R3, P1 ;  /* 0x000000ffff077224 */ /* 0x000fe200008e0603 */
[-C--:B------:R-:W-:Y:S01]  /*1cb0*/  ISETP.GE.AND P4, PT, R11, R4.reuse, PT ;  /* 0x000000040b00720c */ /* 0x080fe20003f86270 */
[----:B------:R-:W-:Y:S01]  /*1cc0*/  VIADD R11, R57, 0x60 ;  /* 0x00000060390b7836 */ /* 0x000fe20000000000 */
[----:B------:R-:W-:Y:S01]  /*1cd0*/  ISETP.GE.AND P3, PT, R13, R4, PT ;  /* 0x000000040d00720c */ /* 0x000fe20003f66270 */
[----:B------:R-:W-:-:S02]  /*1ce0*/  VIADD R13, R57, 0x80 ;  /* 0x00000080390d7836 */ /* 0x000fc40000000000 */
[----:B------:R-:W-:Y:S01]  /*1cf0*/  VIADD R15, R57, 0xa0 ;  /* 0x000000a0390f7836 */ /* 0x000fe20000000000 */
[-C--:B------:R-:W-:Y:S01]  /*1d00*/  ISETP.GE.AND P2, PT, R11, R4.reuse, PT ;  /* 0x000000040b00720c */ /* 0x080fe20003f46270 */
[----:B------:R-:W-:Y:S01]  /*1d10*/  VIADD R11, R57, 0xc0 ;  /* 0x000000c0390b7836 */ /* 0x000fe20000000000 */
[C---:B0-----:R-:W-:Y:S02]  /*1d20*/  LEA R2, P1, R0.reuse, UR4, 0x2 ;  /* 0x0000000400027c11 */ /* 0x041fe4000f8210ff */
[-C--:B------:R-:W-:Y:S02]  /*1d30*/  ISETP.GE.AND P6, PT, R15, R4.reuse, PT ;  /* 0x000000040f00720c */ /* 0x080fe40003fc6270 */
[----:B------:R-:W-:Y:S02]  /*1d40*/  LEA.HI.X R3, R0, UR5, R7, 0x2, P1 ;  /* 0x0000000500037c11 */ /* 0x000fe400088f1407 */
[----:B------:R-:W-:Y:S01]  /*1d50*/  ISETP.GE.AND P1, PT, R13, R4, PT ;  /* 0x000000040d00720c */ /* 0x000fe20003f26270 */
[----:B------:R-:W-:-:S02]  /*1d60*/  VIADD R13, R57, 0xe0 ;  /* 0x000000e0390d7836 */ /* 0x000fc40000000000 */
[----:B------:R0:W-:Y:S01]  /*1d70*/  @!P5 STG.E desc[UR6][R2.64], R28 ;  /* 0x0000001c0200d986 */ /* 0x0001e2000c101906 */
[-C--:B------:R-:W-:Y:S01]  /*1d80*/  ISETP.GE.AND P5, PT, R11, R4.reuse, PT ;  /* 0x000000040b00720c */ /* 0x080fe20003fa6270 */
[----:B------:R-:W-:Y:S02]  /*1d90*/  VIADD R11, R57, 0x100 ;  /* 0x00000100390b7836 */ /* 0x000fe40000000000 */
[----:B------:R0:W-:Y:S01]  /*1da0*/  @!P4 STG.E desc[UR6][R2.64+0x80], R29 ;  /* 0x0000801d0200c986 */ /* 0x0001e2000c101906 */
[-C--:B------:R-:W-:Y:S01]  /*1db0*/  ISETP.GE.AND P4, PT, R13, R4.reuse, PT ;  /* 0x000000040d00720c */ /* 0x080fe20003f86270 */
[----:B------:R-:W-:Y:S02]  /*1dc0*/  VIADD R13, R57, 0x120 ;  /* 0x00000120390d7836 */ /* 0x000fe40000000000 */
[----:B------:R0:W-:Y:S01]  /*1dd0*/  @!P3 STG.E desc[UR6][R2.64+0x100], R30 ;  /* 0x0001001e0200b986 */ /* 0x0001e2000c101906 */
        /* <DEDUP_REMOVED lines=21> */
[----:B------:R-:W-:-:S03]  /*1f30*/  ISETP.GE.AND P2, PT, R13, R4, PT ;  /* 0x000000040d00720c */ /* 0x000fc60003f46270 */
[----:B------:R0:W-:Y:S01]  /*1f40*/  @!P1 STG.E desc[UR6][R2.64+0x500], R38 ;  /* 0x0005002602009986 */ /* 0x0001e2000c101906 */
[----:B------:R-:W-:-:S03]  /*1f50*/  ISETP.GE.AND P1, PT, R11, R4, PT ;  /* 0x000000040b00720c */ /* 0x000fc60003f26270 */
[----:B------:R0:W-:Y:S04]  /*1f60*/  @!P6 STG.E desc[UR6][R2.64+0x580], R39 ;  /* 0x000580270200e986 */ /* 0x0001e8000c101906 */
[----:B------:R0:W-:Y:S04]  /*1f70*/  @!P5 STG.E desc[UR6][R2.64+0x600], R40 ;  /* 0x000600280200d986 */ /* 0x0001e8000c101906 */
[----:B------:R0:W-:Y:S04]  /*1f80*/  @!P4 STG.E desc[UR6][R2.64+0x680], R43 ;  /* 0x0006802b0200c986 */ /* 0x0001e8000c101906 */
[----:B------:R0:W-:Y:S04]  /*1f90*/  @!P3 STG.E desc[UR6][R2.64+0x700], R44 ;  /* 0x0007002c0200b986 */ /* 0x0001e8000c101906 */
[----:B------:R0:W-:Y:S04]  /*1fa0*/  @!P2 STG.E desc[UR6][R2.64+0x780], R45 ;  /* 0x0007802d0200a986 */ /* 0x0001e8000c101906 */
[----:B------:R0:W-:Y:S02]  /*1fb0*/  @!P1 STG.E desc[UR6][R2.64+0x800], R46 ;  /* 0x0008002e02009986 */ /* 0x0001e4000c101906 */
.L_x_25:
[----:B------:R-:W-:Y:S05]  /*1fc0*/  @P0 BRA `(.L_x_26) ;  /* 0x0000000000480947 */ /* 0x000fea0003800000 */
[----:B------:R3:W5:Y:S04]  /*1fd0*/  LDG.E R11, desc[UR6][R8.64] ;  /* 0x00000006080b7981 */ /* 0x000768000c1e1900 */
[----:B-1----:R3:W5:Y:S04]  /*1fe0*/  LDG.E R13, desc[UR6][R8.64+0x80] ;  /* 0x00008006080d7981 */ /* 0x002768000c1e1900 */
[----:B------:R3:W5:Y:S04]  /*1ff0*/  LDG.E R15, desc[UR6][R8.64+0x100] ;  /* 0x00010006080f7981 */ /* 0x000768000c1e1900 */
[----:B------:R3:W5:Y:S04]  /*2000*/  LDG.E R17, desc[UR6][R8.64+0x180] ;  /* 0x0001800608117981 */ /* 0x000768000c1e1900 */
[----:B------:R3:W5:Y:S04]  /*2010*/  LDG.E R19, desc[UR6][R8.64+0x200] ;  /* 0x0002000608137981 */ /* 0x000768000c1e1900 */
[----:B------:R3:W5:Y:S04]  /*2020*/  LDG.E R21, desc[UR6][R8.64+0x280] ;  /* 0x0002800608157981 */ /* 0x000768000c1e1900 */
[----:B------:R3:W5:Y:S04]  /*2030*/  LDG.E R23, desc[UR6][R8.64+0x300] ;  /* 0x0003000608177981 */ /* 0x000768000c1e1900 */
[----:B------:R3:W5:Y:S04]  /*2040*/  LDG.E R25, desc[UR6][R8.64+0x380] ;  /* 0x0003800608197981 */ /* 0x000768000c1e1900 */
[----:B------:R3:W5:Y:S04]  /*2050*/  LDG.E R27, desc[UR6][R8.64+0x400] ;  /* 0x00040006081b7981 */ /* 0x000768000c1e1900 */
[----:B0-2---:R3:W5:Y:S04]  /*2060*/  LDG.E R29, desc[UR6][R8.64+0x480] ;  /* 0x00048006081d7981 */ /* 0x005768000c1e1900 */
        /* <DEDUP_REMOVED lines=8> */
.L_x_26:
[----:B------:R-:W-:Y:S02]  /*20f0*/  IMAD.IADD R54, R5, 0x1, -R54 ;  /* 0x0000000105367824 */ /* 0x000fe400078e0a36 */
[C---:B0-2---:R-:W-:Y:S02]  /*2100*/  VIADD R3, R57.reuse, 0x20 ;  /* 0x0000002039037836 */ /* 0x045fe40000000000 */
[C---:B------:R-:W-:Y:S01]  /*2110*/  VIADD R45, R57.reuse, 0x40 ;  /* 0x00000040392d7836 */ /* 0x040fe20000000000 */
[CC--:B------:R-:W-:Y:S01]  /*2120*/  ISETP.GE.AND P5, PT, R57.reuse, R54.reuse, PT ;  /* 0x000000363900720c */ /* 0x0c0fe20003fa6270 */
[----:B------:R-:W-:Y:S01]  /*2130*/  VIADD R47, R57, 0x80 ;  /* 0x00000080392f7836 */ /* 0x000fe20000000000 */
[-C--:B------:R-:W-:Y:S01]  /*2140*/  ISETP.GE.AND P4, PT, R3, R54.reuse, PT ;  /* 0x000000360300720c */ /* 0x080fe20003f86270 */
[----:B------:R-:W-:Y:S01]  /*2150*/  VIADD R3, R57, 0x60 ;  /* 0x0000006039037836 */ /* 0x000fe20000000000 */
[-C--:B------:R-:W-:Y:S01]  /*2160*/  ISETP.GE.AND P3, PT, R45, R54.reuse, PT ;  /* 0x000000362d00720c */ /* 0x080fe20003f66270 */
[----:B------:R-:W-:Y:S01]  /*2170*/  VIADD R45, R57, 0xa0 ;  /* 0x000000a0392d7836 */ /* 0x000fe20000000000 */
[----:B------:R-:W-:-:S02]  /*2180*/  ISETP.GE.AND P1, PT, R47, R54, PT ;  /* 0x000000362f00720c */ /* 0x000fc40003f26270 */
[-C--:B------:R-:W-:Y:S01]  /*2190*/  ISETP.GE.AND P2, PT, R3, R54.reuse, PT ;  /* 0x000000360300720c */ /* 0x080fe20003f46270 */
[----:B------:R-:W-:Y:S01]  /*21a0*/  VIADD R3, R57, 0xc0 ;  /* 0x000000c039037836 */ /* 0x000fe20000000000 */
[-C--:B------:R-:W-:Y:S01]  /*21b0*/  ISETP.GE.AND P6, PT, R45, R54.reuse, PT ;  /* 0x000000362d00720c */ /* 0x080fe20003fc6270 */
[----:B------:R-:W-:Y:S02]  /*21c0*/  VIADD R45, R57, 0xe0 ;  /* 0x000000e0392d7836 */ /* 0x000fe40000000000 */
[----:B------:R0:W5:Y:S01]  /*21d0*/  @!P5 LDG.E R11, desc[UR6][R8.64] ;  /* 0x00000006080bd981 */ /* 0x000162000c1e1900 */
[-C--:B------:R-:W-:Y:S01]  /*21e0*/  ISETP.GE.AND P5, PT, R3, R54.reuse, PT ;  /* 0x000000360300720c */ /* 0x080fe20003fa6270 */
[----:B------:R-:W-:Y:S02]  /*21f0*/  VIADD R3, R57, 0x100 ;  /* 0x0000010039037836 */ /* 0x000fe40000000000 */
[----:B-1----:R0:W5:Y:S01]  /*2200*/  @!P4 LDG.E R13, desc[UR6][R8.64+0x80] ;  /* 0x00008006080dc981 */ /* 0x002162000c1e1900 */
[----:B------:R-:W-:Y:S01]  /*2210*/  ISETP.GE.AND P4, PT, R45, R54, PT ;  /* 0x000000362d00720c */ /* 0x000fe20003f86270 */
[----:B------:R-:W-:-:S02]  /*2220*/  VIADD R45, R57, 0x120 ;  /* 0x00000120392d7836 */ /* 0x000fc40000000000 */
[----:B------:R0:W5:Y:S01]  /*2230*/  @!P3 LDG.E R15, desc[UR6][R8.64+0x100] ;  /* 0x00010006080fb981 */ /* 0x000162000c1e1900 */
[-C--:B------:R-:W-:Y:S01]  /*2240*/  ISETP.GE.AND P3, PT, R3, R54.reuse, PT ;  /* 0x000000360300720c */ /* 0x080fe20003f66270 */
[----:B------:R-:W-:Y:S02]  /*2250*/  VIADD R3, R57, 0x140 ;  /* 0x0000014039037836 */ /* 0x000fe40000000000 */
[----:B------:R0:W5:Y:S01]  /*2260*/  @!P2 LDG.E R17, desc[UR6][R8.64+0x180] ;  /* 0x000180060811a981 */ /* 0x000162000c1e1900 */
[-C--:B------:R-:W-:Y:S01]  /*2270*/  ISETP.GE.AND P2, PT, R45, R54.reuse, PT ;  /* 0x000000362d00720c */ /* 0x080fe20003f46270 */
[----:B------:R-:W-:Y:S02]  /*2280*/  VIADD R45, R57, 0x160 ;  /* 0x00000160392d7836 */ /* 0x000fe40000000000 */
[----:B------:R0:W5:Y:S01]  /*2290*/  @!P1 LDG.E R19, desc[UR6][R8.64+0x200] ;  /* 0x0002000608139981 */ /* 0x000162000c1e1900 */
        /* <DEDUP_REMOVED lines=15> */
[----:B------:R-:W-:-:S03]  /*2390*/  ISETP.GE.AND P2, PT, R45, R54, PT ;  /* 0x000000362d00720c */ /* 0x000fc60003f46270 */
[----:B------:R0:W5:Y:S01]  /*23a0*/  @!P1 LDG.E R31, desc[UR6][R8.64+0x500] ;  /* 0x00050006081f9981 */ /* 0x000162000c1e1900 */
[----:B------:R-:W-:-:S03]  /*23b0*/  ISETP.GE.AND P1, PT, R3, R54, PT ;  /* 0x000000360300720c */ /* 0x000fc60003f26270 */
[----:B------:R0:W5:Y:S04]  /*23c0*/  @!P6 LDG.E R33, desc[UR6][R8.64+0x580] ;  /* 0x000580060821e981 */ /* 0x000168000c1e1900 */
[----:B------:R0:W5:Y:S04]  /*23d0*/  @!P5 LDG.E R35, desc[UR6][R8.64+0x600] ;  /* 0x000600060823d981 */ /* 0x000168000c1e1900 */
[----:B------:R0:W5:Y:S04]  /*23e0*/  @!P4 LDG.E R37, desc[UR6][R8.64+0x680] ;  /* 0x000680060825c981 */ /* 0x000168000c1e1900 */
[----:B------:R0:W5:Y:S04]  /*23f0*/  @!P3 LDG.E R39, desc[UR6][R8.64+0x700] ;  /* 0x000700060827b981 */ /* 0x000168000c1e1900 */
[----:B------:R0:W5:Y:S04]  /*2400*/  @!P2 LDG.E R41, desc[UR6][R8.64+0x780] ;  /* 0x000780060829a981 */ /* 0x000168000c1e1900 */
[----:B------:R0:W5:Y:S02]  /*2410*/  @!P1 LDG.E R43, desc[UR6][R8.64+0x800] ;  /* 0x00080006082b9981 */ /* 0x000164000c1e1900 */
.L_x_27:
[----:B------:R-:W-:Y:S05]  /*2420*/  @P0 BRA `(.L_x_28) ;  /* 0x0000000000540947 */ /* 0x000fea0003800000 */
[----:B------:R-:W1:Y:S02]  /*2430*/  LDCU.64 UR4, c[0x0][0x3b0] ;  /* 0x00007600ff0477ac */ /* 0x000e640008000a00 */
[----:B-1----:R-:W-:-:S04]  /*2440*/  LEA R2, P0, R0, UR4, 0x2 ;  /* 0x0000000400027c11 */ /* 0x002fc8000f8010ff */
[----:B------:R-:W-:-:S05]  /*2450*/  LEA.HI.X R3, R0, UR5, R7, 0x2, P0 ;  /* 0x0000000500037c11 */ /* 0x000fca00080f1407 */
[----:B-----5:R-:W-:Y:S04]  /*2460*/  STG.E desc[UR6][R2.64], R11 ;  /* 0x0000000b02007986 */ /* 0x020fe8000c101906 */
[----:B------:R-:W-:Y:S04]  /*2470*/  STG.E desc[UR6][R2.64+0x80], R13 ;  /* 0x0000800d02007986 */ /* 0x000fe8000c101906 */
        /* <DEDUP_REMOVED lines=14> */
[----:B------:R-:W-:Y:S01]  /*2560*/  STG.E desc[UR6][R2.64+0x800], R43 ;  /* 0x0008002b02007986 */ /* 0x000fe2000c101906 */
[----:B------:R-:W-:Y:S05]  /*2570*/  EXIT ;  /* 0x000000000000794d */ /* 0x000fea0003800000 */
.L_x_28:
[----:B------:R-:W1:Y:S01]  /*2580*/  LDCU.64 UR4, c[0x0][0x3b0] ;  /* 0x00007600ff0477ac */ /* 0x000e620008000a00 */
[----:B------:R-:W-:Y:S02]  /*2590*/  IMAD R42, R42, -0x1980, R5 ;  /* 0xffffe6802a2a7824 */ /* 0x000fe400078e0205 */
[C---:B------:R-:W-:Y:S02]  /*25a0*/  VIADD R5, R57.reuse, 0x40 ;  /* 0x0000004039057836 */ /* 0x040fe40000000000 */
[C---:B------:R-:W-:Y:S01]  /*25b0*/  VIADD R3, R57.reuse, 0x20 ;  /* 0x0000002039037836 */ /* 0x040fe20000000000 */
[CC--:B------:R-:W-:Y:S01]  /*25c0*/  ISETP.GE.AND P3, PT, R57.reuse, R42.reuse, PT ;  /* 0x0000002a3900720c */ /* 0x0c0fe20003f66270 */
[----:B0--3--:R-:W-:Y:S01]  /*25d0*/  VIADD R9, R57, 0x60 ;  /* 0x0000006039097836 */ /* 0x009fe20000000000 */
[-C--:B------:R-:W-:Y:S01]  /*25e0*/  ISETP.GE.AND P1, PT, R5, R42.reuse, PT ;  /* 0x0000002a0500720c */ /* 0x080fe20003f26270 */
[----:B------:R-:W-:Y:S01]  /*25f0*/  VIADD R5, R57, 0x80 ;  /* 0x0000008039057836 */ /* 0x000fe20000000000 */
[-C--:B------:R-:W-:Y:S01]  /*2600*/  ISETP.GE.AND P2, PT, R3, R42.reuse, PT ;  /* 0x0000002a0300720c */ /* 0x080fe20003f46270 */
[----:B------:R-:W-:Y:S01]  /*2610*/  VIADD R45, R57, 0xc0 ;  /* 0x000000c0392d7836 */ /* 0x000fe20000000000 */
[-C--:B------:R-:W-:Y:S01]  /*2620*/  ISETP.GE.AND P0, PT, R9, R42.reuse, PT ;  /* 0x0000002a0900720c */ /* 0x080fe20003f06270 */
[----:B------:R-:W-:Y:S01]  /*2630*/  VIADD R9, R57, 0xa0 ;  /* 0x000000a039097836 */ /* 0x000fe20000000000 */
[----:B------:R-:W-:Y:S01]  /*2640*/  ISETP.GE.AND P6, PT, R5, R42, PT ;  /* 0x0000002a0500720c */ /* 0x000fe20003fc6270 */
[----:B------:R-:W-:Y:S01]  /*2650*/  VIADD R5, R57, 0xe0 ;  /* 0x000000e039057836 */ /* 0x000fe20000000000 */
[----:B-1----:R-:W-:-:S02]  /*2660*/  LEA R2, P4, R0, UR4, 0x2 ;  /* 0x0000000400027c11 */ /* 0x002fc4000f8810ff */
[-C--:B------:R-:W-:Y:S02]  /*2670*/  ISETP.GE.AND P5, PT, R9, R42.reuse, PT ;  /* 0x0000002a0900720c */ /* 0x080fe40003fa6270 */
[----:B------:R-:W-:Y:S01]  /*2680*/  LEA.HI.X R3, R0, UR5, R7, 0x2, P4 ;  /* 0x0000000500037c11 */ /* 0x000fe2000a0f1407 */
[----:B------:R-:W-:Y:S01]  /*2690*/  VIADD R7, R57, 0x100 ;  /* 0x0000010039077836 */ /* 0x000fe20000000000 */
[----:B------:R-:W-:-:S03]  /*26a0*/  ISETP.GE.AND P4, PT, R45, R42, PT ;  /* 0x0000002a2d00720c */ /* 0x000fc60003f86270 */
[----:B-----5:R0:W-:Y:S01]  /*26b0*/  @!P3 STG.E desc[UR6][R2.64], R11 ;  /* 0x0000000b0200b986 */ /* 0x0201e2000c101906 */
        /* <DEDUP_REMOVED lines=19> */
[C---:B------:R-:W-:Y:S02]  /*27f0*/  VIADD R5, R57.reuse, 0x1e0 ;  /* 0x000001e039057836 */ /* 0x040fe40000000000 */
[----:B------:R-:W-:Y:S01]  /*2800*/  VIADD R57, R57, 0x200 ;  /* 0x0000020039397836 */ /* 0x000fe20000000000 */
[----:B------:R0:W-:Y:S01]  /*2810*/  @!P3 STG.E desc[UR6][R2.64+0x380], R25 ;  /* 0x000380190200b986 */ /* 0x0001e2000c101906 */
[----:B------:R-:W-:-:S03]  /*2820*/  ISETP.GE.AND P3, PT, R7, R42, PT ;  /* 0x0000002a0700720c */ /* 0x000fc60003f66270 */
        /* <DEDUP_REMOVED lines=9> */
[----:B------:R0:W-:Y:S01]  /*28c0*/  @!P2 STG.E desc[UR6][R2.64+0x780], R41 ;  /* 0x000780290200a986 */ /* 0x0001e2000c101906 */
[----:B------:R-:W-:Y:S05]  /*28d0*/  @P1 EXIT ;  /* 0x000000000000194d */ /* 0x000fea0003800000 */
[----:B------:R-:W-:Y:S01]  /*28e0*/  STG.E desc[UR6][R2.64+0x800], R43 ;  /* 0x0008002b02007986 */ /* 0x000fe2000c101906 */
[----:B------:R-:W-:Y:S05]  /*28f0*/  EXIT ;  /* 0x000000000000794d */ /* 0x000fea0003800000 */
.L_x_14:
[----:B------:R-:W-:Y:S01]  /*2900*/  IMAD.MOV.U32 R2, RZ, RZ, RZ ;  /* 0x000000ffff027224 */ /* 0x000fe200078e00ff */
[C---:B------:R-:W-:Y:S01]  /*2910*/  ISETP.GT.U32.AND P0, PT, R3.reuse, 0x1f, PT ;  /* 0x0000001f0300780c */ /* 0x040fe20003f04070 */
[----:B------:R-:W-:Y:S05]  /*2920*/  WARPSYNC.ALL ;  /* 0x0000000000007948 */ /* 0x000fea0003800000 */
[----:B------:R-:W-:-:S04]  /*2930*/  IMAD.HI.U32 R14, R3, 0x15555556, R2 ;  /* 0x15555556030e7827 */ /* 0x000fc800078e0002 */
[----:B------:R-:W-:-:S05]  /*2940*/  IMAD R15, R14, 0x4, R7 ;  /* 0x000000040e0f7824 */ /* 0x000fca00078e0207 */
[----:B------:R0:W-:Y:S01]  /*2950*/  STS [R15+0x3410], R0 ;  /* 0x003410000f007388 */ /* 0x0001e20000000800 */
[----:B------:R-:W-:Y:S06]  /*2960*/  BAR.SYNC.DEFER_BLOCKING 0x0 ;  /* 0x0000000000007b1d */ /* 0x000fec0000010000 */
[----:B------:R-:W-:Y:S05]  /*2970*/  @P0 BRA `(.L_x_29) ;  /* 0x0000000000dc0947 */ /* 0x000fea0003800000 */
[----:B------:R-:W-:Y:S01]  /*2980*/  IMAD R14, R3, 0x34, R7 ;  /* 0x00000034030e7824 */ /* 0x000fe200078e0207 */
[----:B------:R-:W-:-:S04]  /*2990*/  UMOV UR8, 0xffffffff ;  /* 0xffffffff00087882 */ /* 0x000fc80000000000 */
[----:B------:R-:W-:Y:S04]  /*29a0*/  LDS R28, [R14+0x3410] ;  /* 0x003410000e1c7984 */ /* 0x000fe80000000800 */
[----:B------:R-:W-:Y:S04]  /*29b0*/  LDS R29, [R14+0x3414] ;  /* 0x003414000e1d7984 */ /* 0x000fe80000000800 */
[----:B------:R-:W1:Y:S04]  /*29c0*/  LDS R30, [R14+0x3418] ;  /* 0x003418000e1e7984 */ /* 0x000e680000000800 */
[----:B------:R-:W-:Y:S04]  /*29d0*/  LDS R31, [R14+0x341c] ;  /* 0x00341c000e1f7984 */ /* 0x000fe80000000800 */
[----:B------:R-:W2:Y:S04]  /*29e0*/  LDS R32, [R14+0x3420] ;  /* 0x003420000e207984 */ /* 0x000ea80000000800 */
[----:B------:R-:W-:Y:S04]  /*29f0*/  LDS R33, [R14+0x3424] ;  /* 0x003424000e217984 */ /* 0x000fe80000000800 */
[----:B------:R-:W3:Y:S04]  /*2a00*/  LDS R34, [R14+0x3428] ;  /* 0x003428000e227984 */ /* 0x000ee80000000800 */
[----:B------:R-:W-:Y:S04]  /*2a10*/  LDS R35, [R14+0x342c] ;  /* 0x00342c000e237984 */ /* 0x000fe80000000800 */
[----:B------:R-:W4:Y:S04]  /*2a20*/  LDS R36, [R14+0x3430] ;  /* 0x003430000e247984 */ /* 0x000f280000000800 */
[----:B------:R-:W-:Y:S04]  /*2a30*/  LDS R37, [R14+0x3434] ;  /* 0x003434000e257984 */ /* 0x000fe80000000800 */
[----:B------:R-:W5:Y:S04]  /*2a40*/  LDS R38, [R14+0x3438] ;  /* 0x003438000e267984 */ /* 0x000f680000000800 */
[----:B------:R-:W0:Y:S01]  /*2a50*/  LDS R39, [R14+0x343c] ;  /* 0x00343c000e277984 */ /* 0x000e220000000800 */
[----:B-1----:R-:W-:-:S04]  /*2a60*/  IADD3 R40, PT, PT, R30, R29, R28 ;  /* 0x0000001d1e287210 */ /* 0x002fc80007ffe01c */
[----:B--2---:R-:W-:-:S04]  /*2a70*/  IADD3 R40, PT, PT, R32, R40, R31 ;  /* 0x0000002820287210 */ /* 0x004fc80007ffe01f */
[----:B---3--:R-:W-:-:S04]  /*2a80*/  IADD3 R40, PT, PT, R34, R40, R33 ;  /* 0x0000002822287210 */ /* 0x008fc80007ffe021 */
[----:B----4-:R-:W-:-:S04]  /*2a90*/  IADD3 R40, PT, PT, R36, R40, R35 ;  /* 0x0000002824287210 */ /* 0x010fc80007ffe023 */
[----:B-----5:R-:W-:-:S05]  /*2aa0*/  IADD3 R40, PT, PT, R38, R40, R37 ;  /* 0x0000002826287210 */ /* 0x020fca0007ffe025 */
[----:B0-----:R-:W-:Y:S01]  /*2ab0*/  IMAD.IADD R39, R39, 0x1, R40 ;  /* 0x0000000127277824 */ /* 0x001fe200078e0228 */
[----:B------:R-:W-:Y:S06]  /*2ac0*/  BRA.DIV UR8, `(.L_x_30) ;  /* 0x0000007a08547947 */ /* 0x000fec000b800000 */
[----:B------:R-:W0:Y:S02]  /*2ad0*/  SHFL.UP P0, R40, R39, 0x1, RZ ;  /* 0x0420000027287989 */ /* 0x000e2400000000ff */
[----:B0-----:R-:W-:-:S05]  /*2ae0*/  @P0 IMAD.IADD R40, R39, 0x1, R40 ;  /* 0x0000000127280824 */ /* 0x001fca00078e0228 */
[----:B------:R-:W0:Y:S02]  /*2af0*/  SHFL.UP P0, R43, R40, 0x2, RZ ;  /* 0x04400000282b7989 */ /* 0x000e2400000000ff */
[----:B0-----:R-:W-:-:S05]  /*2b00*/  @P0 IMAD.IADD R43, R40, 0x1, R43 ;  /* 0x00000001282b0824 */ /* 0x001fca00078e022b */
[----:B------:R-:W0:Y:S02]  /*2b10*/  SHFL.UP P0, R44, R43, 0x4, RZ ;  /* 0x048000002b2c7989 */ /* 0x000e2400000000ff */
[----:B0-----:R-:W-:-:S05]  /*2b20*/  @P0 IMAD.IADD R44, R43, 0x1, R44 ;  /* 0x000000012b2c0824 */ /* 0x001fca00078e022c */
[----:B------:R-:W0:Y:S02]  /*2b30*/  SHFL.UP P0, R45, R44, 0x8, RZ ;  /* 0x050000002c2d7989 */ /* 0x000e2400000000ff */
[----:B0-----:R-:W-:-:S05]  /*2b40*/  @P0 IMAD.IADD R45, R44, 0x1, R45 ;  /* 0x000000012c2d0824 */ /* 0x001fca00078e022d */
[----:B------:R0:W1:Y:S02]  /*2b50*/  SHFL.UP P0, R46, R45, 0x10, RZ ;  /* 0x060000002d2e7989 */ /* 0x00006400000000ff */
.L_x_120:
[----:B-1----:R-:W-:-:S04]  /*2b60*/  @P0 IMAD.IADD R46, R45, 0x1, R46 ;  /* 0x000000012d2e0824 */ /* 0x002fc800078e022e */
[----:B------:R-:W-:-:S04]  /*2b70*/  IMAD.IADD R39, R46, 0x1, -R39 ;  /* 0x000000012e277824 */ /* 0x000fc800078e0a27 */
[----:B------:R-:W-:Y:S01]  /*2b80*/  IMAD.IADD R28, R28, 0x1, R39 ;  /* 0x000000011c1c7824 */ /* 0x000fe200078e0227 */
[----:B------:R1:W-:Y:S03]  /*2b90*/  STS [R14+0x3410], R39 ;  /* 0x003410270e007388 */ /* 0x0003e60000000800 */
        /* <DEDUP_REMOVED lines=19> */
[----:B------:R1:W-:Y:S04]  /*2cd0*/  STS [R14+0x3438], R37 ;  /* 0x003438250e007388 */ /* 0x0003e80000000800 */
[----:B------:R1:W-:Y:S02]  /*2ce0*/  STS [R14+0x343c], R43 ;  /* 0x00343c2b0e007388 */ /* 0x0003e40000000800 */
.L_x_29:
[----:B------:R-:W-:Y:S05]  /*2cf0*/  WARPSYNC.ALL ;  /* 0x0000000000007948 */ /* 0x000fea0003800000 */
[----:B------:R-:W-:Y:S01]  /*2d00*/  BAR.SYNC.DEFER_BLOCKING 0x0 ;  /* 0x0000000000007b1d */ /* 0x000fe20000010000 */
[----:B------:R-:W-:Y:S02]  /*2d10*/  ISETP.NE.AND P0, PT, R50, RZ, PT ;  /* 0x000000ff3200720c */ /* 0x000fe40003f05270 */
[----:B-1----:R-:W-:-:S03]  /*2d20*/  SHF.R.U32.HI R28, RZ, UR5, R27 ;  /* 0x00000005ff1c7c19 */ /* 0x002fc6000801161b */
[----:B------:R-:W-:Y:S01]  /*2d30*/  BSSY.RECONVERGENT B0, `(.L_x_31) ;  /* 0x0000028000007945 */ /* 0x000fe20003800200 */
[----:B------:R-:W-:Y:S01]  /*2d40*/  LOP3.LUT R28, R28, UR4, RZ, 0x30, !PT ;  /* 0x000000041c1c7c12 */ /* 0x000fe2000f8e30ff */
[----:B0-----:R-:W0:Y:S06]  /*2d50*/  LDS R15, [R15+0x3410] ;  /* 0x003410000f0f7984 */ /* 0x001e2c0000000800 */
[----:B------:R-:W-:Y:S05]  /*2d60*/  @P0 BRA `(.L_x_32) ;  /* 0x0000000000900947 */ /* 0x000fea0003800000 */
[----:B------:R-:W0:Y:S04]  /*2d70*/  LDS R14, [R51] ;  /* 0x00000000330e7984 */ /* 0x000e280000000800 */
[----:B------:R-:W1:Y:S04]  /*2d80*/  LDS R30, [R51+0x400] ;  /* 0x00040000331e7984 */ /* 0x000e680000000800 */
[----:B------:R-:W2:Y:S04]  /*2d90*/  LDS R32, [R51+0x800] ;  /* 0x0008000033207984 */ /* 0x000ea80000000800 */
[----:B------:R-:W3:Y:S04]  /*2da0*/  LDS R34, [R51+0xc00] ;  /* 0x000c000033227984 */ /* 0x000ee80000000800 */
[----:B------:R-:W4:Y:S04]  /*2db0*/  LDS R36, [R51+0x1000] ;  /* 0x0010000033247984 */ /* 0x000f280000000800 */
[----:B------:R-:W5:Y:S04]  /*2dc0*/  LDS R38, [R51+0x1400] ;  /* 0x0014000033267984 */ /* 0x000f680000000800 */
[----:B------:R-:W5:Y:S04]  /*2dd0*/  LDS R40, [R51+0x1800] ;  /* 0x0018000033287984 */ /* 0x000f680000000800 */
[----:B------:R-:W5:Y:S04]  /*2de0*/  LDS R44, [R51+0x1c00] ;  /* 0x001c0000332c7984 */ /* 0x000f680000000800 */
[----:B------:R-:W5:Y:S04]  /*2df0*/  LDS R46, [R51+0x2000] ;  /* 0x00200000332e7984 */ /* 0x000f680000000800 */
[----:B------:R-:W5:Y:S04]  /*2e00*/  LDS R58, [R51+0x2400] ;  /* 0x00240000333a7984 */ /* 0x000f680000000800 */
[----:B------:R-:W5:Y:S01]  /*2e10*/  LDS R60, [R51+0x2800] ;  /* 0x00280000333c7984 */ /* 0x000f620000000800 */
[----:B0-----:R-:W-:-:S03]  /*2e20*/  IMAD.IADD R14, R15, 0x1, R14 ;  /* 0x000000010f0e7824 */ /* 0x001fc600078e020e */
[----:B------:R-:W0:Y:S01]  /*2e30*/  LDS R62, [R51+0x2c00] ;  /* 0x002c0000333e7984 */ /* 0x000e220000000800 */
[C---:B-1----:R-:W-:Y:S02]  /*2e40*/  IMAD.IADD R30, R15.reuse, 0x1, R30 ;  /* 0x000000010f1e7824 */ /* 0x042fe400078e021e */
[C---:B--2---:R-:W-:Y:S01]  /*2e50*/  IMAD.IADD R32, R15.reuse, 0x1, R32 ;  /* 0x000000010f207824 */ /* 0x044fe200078e0220 */
[----:B------:R1:W-:Y:S01]  /*2e60*/  STS [R51], R14 ;  /* 0x0000000e33007388 */ /* 0x0003e20000000800 */
[----:B---3--:R-:W-:-:S03]  /*2e70*/  IMAD.IADD R34, R15, 0x1, R34 ;  /* 0x000000010f227824 */ /* 0x008fc600078e0222 */
[----:B------:R1:W-:Y:S01]  /*2e80*/  STS [R51+0x400], R30 ;  /* 0x0004001e33007388 */ /* 0x0003e20000000800 */
[----:B----4-:R-:W-:-:S03]  /*2e90*/  IMAD.IADD R36, R15, 0x1, R36 ;  /* 0x000000010f247824 */ /* 0x010fc600078e0224 */
[----:B------:R1:W-:Y:S01]  /*2ea0*/  STS [R51+0x800], R32 ;  /* 0x0008002033007388 */ /* 0x0003e20000000800 */
[----:B-----5:R-:W-:-:S03]  /*2eb0*/  IMAD.IADD R38, R15, 0x1, R38 ;  /* 0x000000010f267824 */ /* 0x020fc600078e0226 */
[----:B------:R1:W-:Y:S01]  /*2ec0*/  STS [R51+0xc00], R34 ;  /* 0x000c002233007388 */ /* 0x0003e20000000800 */
[----:B------:R-:W-:-:S03]  /*2ed0*/  IMAD.IADD R40, R15, 0x1, R40 ;  /* 0x000000010f287824 */ /* 0x000fc600078e0228 */
        /* <DEDUP_REMOVED lines=9> */
[----:B0-----:R-:W-:-:S03]  /*2f70*/  IMAD.IADD R62, R15, 0x1, R62 ;  /* 0x000000010f3e7824 */ /* 0x001fc600078e023e */
[----:B------:R1:W-:Y:S04]  /*2f80*/  STS [R51+0x2400], R58 ;  /* 0x0024003a33007388 */ /* 0x0003e80000000800 */
[----:B------:R1:W-:Y:S04]  /*2f90*/  STS [R51+0x2800], R60 ;  /* 0x0028003c33007388 */ /* 0x0003e80000000800 */
[----:B------:R1:W-:Y:S02]  /*2fa0*/  STS [R51+0x2c00], R62 ;  /* 0x002c003e33007388 */ /* 0x0003e40000000800 */
.L_x_32:
[----:B------:R-:W-:Y:S05]  /*2fb0*/  BSYNC.RECONVERGENT B0 ;  /* 0x0000000000007941 */ /* 0x000fea0003800200 */
.L_x_31:
[----:B------:R-:W-:Y:S01]  /*2fc0*/  BAR.SYNC.DEFER_BLOCKING 0x0 ;  /* 0x0000000000007b1d */ /* 0x000fe20000010000 */
[----:B------:R-:W-:Y:S01]  /*2fd0*/  R2P PR, R28, 0x7f ;  /* 0x0000007f1c007804 */ /* 0x000fe20000000000 */
[----:B------:R-:W-:-:S04]  /*2fe0*/  IMAD.MOV.U32 R47, RZ, RZ, RZ ;  /* 0x000000ffff2f7224 */ /* 0x000fc800078e00ff */
[----:B------:R-:W-:Y:S08]  /*2ff0*/  BSSY.RECONVERGENT B0, `(.L_x_33) ;  /* 0x0000024000007945 */ /* 0x000ff00003800200 */
[----:B-1----:R-:W-:Y:S02]  /*3000*/  VOTE.ANY R14, PT, P0 ;  /* 0x00000000000e7806 */ /* 0x002fe400000e0100 */
[----:B------:R-:W-:-:S02]  /*3010*/  VOTE.ANY R29, PT, P1 ;  /* 0x00000000001d7806 */ /* 0x000fc400008e0100 */
[----:B------:R-:W-:Y:S02]  /*3020*/  @!P0 LOP3.LUT R14, RZ, R14, RZ, 0x33, !PT ;  /* 0x0000000eff0e8212 */ /* 0x000fe400078e33ff */
[----:B------:R-:W-:Y:S02]  /*3030*/  VOTE.ANY R31, PT, P2 ;  /* 0x00000000001f7806 */ /* 0x000fe400010e0100 */
[----:B------:R-:W-:Y:S02]  /*3040*/  @!P1 LOP3.LUT R29, RZ, R29, RZ, 0x33, !PT ;  /* 0x0000001dff1d9212 */ /* 0x000fe400078e33ff */
[----:B------:R-:W-:Y:S02]  /*3050*/  VOTE.ANY R33, PT, P3 ;  /* 0x0000000000217806 */ /* 0x000fe400018e0100 */
[----:B------:R-:W-:Y:S02]  /*3060*/  @!P2 LOP3.LUT R31, RZ, R31, RZ, 0x33, !PT ;  /* 0x0000001fff1fa212 */ /* 0x000fe400078e33ff */
[----:B------:R-:W-:-:S02]  /*3070*/  LOP3.LUT R14, R29, R14, RZ, 0xc0, !PT ;  /* 0x0000000e1d0e7212 */ /* 0x000fc400078ec0ff */
[----:B------:R-:W-:Y:S02]  /*3080*/  @!P3 LOP3.LUT R33, RZ, R33, RZ, 0x33, !PT ;  /* 0x00000021ff21b212 */ /* 0x000fe400078e33ff */
[----:B------:R-:W-:Y:S02]  /*3090*/  LOP3.LUT R14, R31, R14, RZ, 0xc0, !PT ;  /* 0x0000000e1f0e7212 */ /* 0x000fe400078ec0ff */
[----:B------:R-:W-:Y:S02]  /*30a0*/  VOTE.ANY R29, PT, P4 ;  /* 0x00000000001d7806 */ /* 0x000fe400020e0100 */
[----:B------:R-:W-:Y:S02]  /*30b0*/  LOP3.LUT R14, R33, R14, RZ, 0xc0, !PT ;  /* 0x0000000e210e7212 */ /* 0x000fe400078ec0ff */
[----:B------:R-:W-:Y:S02]  /*30c0*/  @!P4 LOP3.LUT R29, RZ, R29, RZ, 0x33, !PT ;  /* 0x0000001dff1dc212 */ /* 0x000fe400078e33ff */
[----:B------:R-:W-:-:S02]  /*30d0*/  VOTE.ANY R31, PT, P5 ;  /* 0x00000000001f7806 */ /* 0x000fc400028e0100 */
[----:B------:R-:W-:Y:S01]  /*30e0*/  LOP3.LUT R14, R29, R14, RZ, 0xc0, !PT ;  /* 0x0000000e1d0e7212 */ /* 0x000fe200078ec0ff */
[----:B------:R-:W-:Y:S01]  /*30f0*/  IMAD.SHL.U32 R29, R3, 0x20, RZ ;  /* 0x00000020031d7824 */ /* 0x000fe200078e00ff */
[----:B------:R-:W-:Y:S02]  /*3100*/  LOP3.LUT P0, RZ, R28, 0x80, RZ, 0xc0, !PT ;  /* 0x000000801cff7812 */ /* 0x000fe4000780c0ff */
[----:B------:R-:W-:Y:S02]  /*3110*/  @!P5 LOP3.LUT R31, RZ, R31, RZ, 0x33, !PT ;  /* 0x0000001fff1fd212 */ /* 0x000fe400078e33ff */
[----:B------:R-:W-:Y:S02]  /*3120*/  VOTE.ANY R30, PT, P6 ;  /* 0x00000000001e7806 */ /* 0x000fe400030e0100 */
[----:B------:R-:W-:Y:S02]  /*3130*/  LOP3.LUT R31, R31, R14, RZ, 0xc0, !PT ;  /* 0x0000000e1f1f7212 */ /* 0x000fe400078ec0ff */
[----:B------:R-:W1:Y:S01]  /*3140*/  S2R R14, SR_LEMASK ;  /* 0x00000000000e7919 */ /* 0x000e620000003a00 */
[----:B------:R-:W-:-:S04]  /*3150*/  @!P6 LOP3.LUT R30, RZ, R30, RZ, 0x33, !PT ;  /* 0x0000001eff1ee212 */ /* 0x000fc800078e33ff */
[----:B------:R-:W-:Y:S02]  /*3160*/  VOTE.ANY R32, PT, P0 ;  /* 0x0000000000207806 */ /* 0x000fe400000e0100 */
[----:B------:R-:W-:Y:S02]  /*3170*/  LOP3.LUT R31, R30, R31, RZ, 0xc0, !PT ;  /* 0x0000001f1e1f7212 */ /* 0x000fe400078ec0ff */
[----:B------:R-:W-:Y:S02]  /*3180*/  @!P0 LOP3.LUT R32, RZ, R32, RZ, 0x33, !PT ;  /* 0x00000020ff208212 */ /* 0x000fe400078e33ff */
[----:B------:R-:W-:Y:S02]  /*3190*/  LOP3.LUT R30, R29, 0x7c00, RZ, 0xc0, !PT ;  /* 0x00007c001d1e7812 */ /* 0x000fe400078ec0ff */
[----:B------:R-:W-:-:S03]  /*31a0*/  LOP3.LUT R31, R32, R31, RZ, 0xc0, !PT ;  /* 0x0000001f201f7212 */ /* 0x000fc600078ec0ff */
[----:B------:R-:W-:Y:S01]  /*31b0*/  IMAD.IADD R29, R7, 0x1, R30 ;  /* 0x00000001071d7824 */ /* 0x000fe200078e021e */
[----:B------:R-:W2:Y:S01]  /*31c0*/  FLO.U32 R32, R31 ;  /* 0x0000001f00207300 */ /* 0x000ea200000e0000 */
[----:B-1----:R-:W-:Y:S02]  /*31d0*/  LOP3.LUT R44, R14, R31, RZ, 0xc0, !PT ;  /* 0x0000001f0e2c7212 */ /* 0x002fe400078ec0ff */
[----:B--2---:R-:W-:-:S05]  /*31e0*/  ISETP.NE.AND P0, PT, R24, R32, PT ;  /* 0x000000201800720c */ /* 0x004fca0003f05270 */
[----:B------:R-:W1:Y:S08]  /*31f0*/  POPC R44, R44 ;  /* 0x0000002c002c7309 */ /* 0x000e700000000000 */
[----:B------:R-:W-:Y:S05]  /*3200*/  @P0 BRA `(.L_x_34) ;  /* 0x0000000000080947 */ /* 0x000fea0003800000 */
[----:B------:R-:W-:-:S06]  /*3210*/  IMAD R47, R28, 0x4, R29 ;  /* 0x000000041c2f7824 */ /* 0x000fcc00078e021d */
[----:B-1----:R2:W3:Y:S02]  /*3220*/  ATOMS.ADD R47, [R47], R44 ;  /* 0x0000002c2f2f738c */ /* 0x0024e40000000000 */
.L_x_34:
[----:B------:R-:W-:Y:S05]  /*3230*/  BSYNC.RECONVERGENT B0 ;  /* 0x0000000000007941 */ /* 0x000fea0003800200 */
.L_x_33:
[----:B------:R-:W-:Y:S01]  /*3240*/  R2P PR, R52, 0x7f ;  /* 0x0000007f34007804 */ /* 0x000fe20000000000 */
[----:B---3--:R3:W4:Y:S01]  /*3250*/  SHFL.IDX PT, R47, R47, R32, 0x1f ;  /* 0x00001f202f2f7589 */ /* 0x00872200000e0000 */
[----:B------:R-:W-:Y:S01]  /*3260*/  BSSY.RECONVERGENT B0, `(.L_x_35) ;  /* 0x0000021000007945 */ /* 0x000fe20003800200 */
[----:B------:R-:W-:-:S10]  /*3270*/  IMAD.MOV.U32 R49, RZ, RZ, RZ ;  /* 0x000000ffff317224 */ /* 0x000fd400078e00ff */
[----:B------:R-:W-:Y:S02]  /*3280*/  VOTE.ANY R28, PT, P0 ;  /* 0x00000000001c7806 */ /* 0x000fe400000e0100 */
[----:B------:R-:W-:Y:S02]  /*3290*/  VOTE.ANY R31, PT, P1 ;  /* 0x00000000001f7806 */ /* 0x000fe400008e0100 */
[----:B------:R-:W-:Y:S02]  /*32a0*/  @!P0 LOP3.LUT R28, RZ, R28, RZ, 0x33, !PT ;  /* 0x0000001cff1c8212 */ /* 0x000fe400078e33ff */
[----:B------:R-:W-:Y:S02]  /*32b0*/  VOTE.ANY R33, PT, P2 ;  /* 0x0000000000217806 */ /* 0x000fe400010e0100 */
[----:B------:R-:W-:Y:S02]  /*32c0*/  @!P1 LOP3.LUT R31, RZ, R31, RZ, 0x33, !PT ;  /* 0x0000001fff1f9212 */ /* 0x000fe400078e33ff */
[----:B------:R-:W-:-:S02]  /*32d0*/  @!P2 LOP3.LUT R33, RZ, R33, RZ, 0x33, !PT ;  /* 0x00000021ff21a212 */ /* 0x000fc400078e33ff */
[----:B------:R-:W-:Y:S02]  /*32e0*/  LOP3.LUT R28, R31, R28, RZ, 0xc0, !PT ;  /* 0x0000001c1f1c7212 */ /* 0x000fe400078ec0ff */
[----:B------:R-:W-:Y:S02]  /*32f0*/  VOTE.ANY R31, PT, P3 ;  /* 0x00000000001f7806 */ /* 0x000fe400018e0100 */
[----:B------:R-:W-:Y:S02]  /*3300*/  LOP3.LUT R28, R33, R28, RZ, 0xc0, !PT ;  /* 0x0000001c211c7212 */ /* 0x000fe400078ec0ff */
[----:B------:R-:W-:Y:S02]  /*3310*/  LOP3.LUT P0, RZ, R52, 0x80, RZ, 0xc0, !PT ;  /* 0x0000008034ff7812 */ /* 0x000fe4000780c0ff */
[----:B------:R-:W-:Y:S02]  /*3320*/  VOTE.ANY R33, PT, P4 ;  /* 0x0000000000217806 */ /* 0x000fe400020e0100 */
[----:B------:R-:W-:-:S02]  /*3330*/  @!P3 LOP3.LUT R31, RZ, R31, RZ, 0x33, !PT ;  /* 0x0000001fff1fb212 */ /* 0x000fc400078e33ff */
[----:B------:R-:W-:Y:S02]  /*3340*/  @!P4 LOP3.LUT R33, RZ, R33, RZ, 0x33, !PT ;  /* 0x00000021ff21c212 */ /* 0x000fe400078e33ff */
[----:B------:R-:W-:Y:S02]  /*3350*/  LOP3.LUT R28, R31, R28, RZ, 0xc0, !PT ;  /* 0x0000001c1f1c7212 */ /* 0x000fe400078ec0ff */
[----:B------:R-:W-:Y:S02]  /*3360*/  VOTE.ANY R31, PT, P5 ;  /* 0x00000000001f7806 */ /* 0x000fe400028e0100 */
[----:B------:R-:W-:Y:S02]  /*3370*/  LOP3.LUT R28, R33, R28, RZ, 0xc0, !PT ;  /* 0x0000001c211c7212 */ /* 0x000fe400078ec0ff */
[----:B------:R-:W-:Y:S02]  /*3380*/  VOTE.ANY R33, PT, P6 ;  /* 0x0000000000217806 */ /* 0x000fe400030e0100 */
[----:B------:R-:W-:-:S02]  /*3390*/  @!P5 LOP3.LUT R31, RZ, R31, RZ, 0x33, !PT ;  /* 0x0000001fff1fd212 */ /* 0x000fc400078e33ff */
[----:B------:R-:W-:Y:S02]  /*33a0*/  VOTE.ANY R35, PT, P0 ;  /* 0x0000000000237806 */ /* 0x000fe400000e0100 */
[----:B------:R-:W-:Y:S02]  /*33b0*/  @!P6 LOP3.LUT R33, RZ, R33, RZ, 0x33, !PT ;  /* 0x00000021ff21e212 */ /* 0x000fe400078e33ff */
[----:B------:R-:W-:Y:S02]  /*33c0*/  LOP3.LUT R28, R31, R28, RZ, 0xc0, !PT ;  /* 0x0000001c1f1c7212 */ /* 0x000fe400078ec0ff */
[----:B------:R-:W-:Y:S02]  /*33d0*/  @!P0 LOP3.LUT R35, RZ, R35, RZ, 0x33, !PT ;  /* 0x00000023ff238212 */ /* 0x000fe400078e33ff */
[----:B------:R-:W-:-:S04]  /*33e0*/  LOP3.LUT R28, R33, R28, RZ, 0xc0, !PT ;  /* 0x0000001c211c7212 */ /* 0x000fc800078ec0ff */
[----:B------:R-:W-:-:S04]  /*33f0*/  LOP3.LUT R35, R35, R28, RZ, 0xc0, !PT ;  /* 0x0000001c23237212 */ /* 0x000fc800078ec0ff */
[----:B------:R-:W5:Y:S01]  /*3400*/  FLO.U32 R30, R35 ;  /* 0x00000023001e7300 */ /* 0x000f6200000e0000 */
[----:B------:R-:W-:-:S07]  /*3410*/  LOP3.LUT R46, R14, R35, RZ, 0xc0, !PT ;  /* 0x000000230e2e7212 */ /* 0x000fce00078ec0ff */
[----:B------:R-:W0:Y:S01]  /*3420*/  POPC R46, R46 ;  /* 0x0000002e002e7309 */ /* 0x000e220000000000 */
[----:B-----5:R-:W-:-:S13]  /*3430*/  ISETP.NE.AND P0, PT, R24, R30, PT ;  /* 0x0000001e1800720c */ /* 0x020fda0003f05270 */
[----:B0--34-:R-:W-:Y:S05]  /*3440*/  @P0 BRA `(.L_x_36) ;  /* 0x0000000000080947 */ /* 0x019fea0003800000 */
[----:B------:R-:W-:-:S06]  /*3450*/  IMAD R49, R52, 0x4, R29 ;  /* 0x0000000434317824 */ /* 0x000fcc00078e021d */
[----:B------:R0:W3:Y:S02]  /*3460*/  ATOMS.ADD R49, [R49], R46 ;  /* 0x0000002e3131738c */ /* 0x0000e40000000000 */
.L_x_36:
[----:B------:R-:W-:Y:S05]  /*3470*/  BSYNC.RECONVERGENT B0 ;  /* 0x0000000000007941 */ /* 0x000fea0003800200 */
.L_x_35:
        /* <DEDUP_REMOVED lines=35> */
.L_x_38:
[----:B------:R-:W-:Y:S05]  /*36b0*/  BSYNC.RECONVERGENT B0 ;  /* 0x0000000000007941 */ /* 0x000fea0003800200 */
.L_x_37:
        /* <DEDUP_REMOVED lines=27> */
[----:B------:R-:W-:Y:S02]  /*3870*/  LOP3.LUT R35, R35, R28, RZ, 0xc0, !PT ;  /* 0x0000001c23237212 */ /* 0x000fe400078ec0ff */
[----:B------:R-:W-:Y:S02]  /*3880*/  SHF.R.U32.HI R28, RZ, UR5, R23 ;  /* 0x00000005ff1c7c19 */ /* 0x000fe40008011617 */
[----:B------:R-:W5:Y:S01]  /*3890*/  FLO.U32 R39, R35 ;  /* 0x0000002300277300 */ /* 0x000f6200000e0000 */
[----:B------:R-:W-:Y:S02]  /*38a0*/  LOP3.LUT R53, R14, R35, RZ, 0xc0, !PT ;  /* 0x000000230e357212 */ /* 0x000fe400078ec0ff */
[----:B------:R-:W-:-:S05]  /*38b0*/  LOP3.LUT R30, R28, UR4, RZ, 0x30, !PT ;  /* 0x000000041c1e7c12 */ /* 0x000fca000f8e30ff */
[----:B------:R-:W0:Y:S01]  /*38c0*/  POPC R53, R53 ;  /* 0x0000003500357309 */ /* 0x000e220000000000 */
[----:B-----5:R-:W-:-:S13]  /*38d0*/  ISETP.NE.AND P0, PT, R24, R39, PT ;  /* 0x000000271800720c */ /* 0x020fda0003f05270 */
[----:B0--34-:R-:W-:Y:S05]  /*38e0*/  @P0 BRA `(.L_x_40) ;  /* 0x0000000000080947 */ /* 0x019fea0003800000 */
[----:B------:R-:W-:-:S05]  /*38f0*/  IMAD R48, R48, 0x4, R29 ;  /* 0x0000000430307824 */ /* 0x000fca00078e021d */
[----:B------:R0:W3:Y:S02]  /*3900*/  ATOMS.ADD R56, [R48], R53 ;  /* 0x000000353038738c */ /* 0x0000e40000000000 */
.L_x_40:
[----:B------:R-:W-:Y:S05]  /*3910*/  BSYNC.RECONVERGENT B0 ;  /* 0x0000000000007941 */ /* 0x000fea0003800200 */
.L_x_39:
        /* <DEDUP_REMOVED lines=30> */
[----:B0-----:R-:W-:Y:S02]  /*3b00*/  LOP3.LUT R48, R14, R35, RZ, 0xc0, !PT ;  /* 0x000000230e307212 */ /* 0x001fe400078ec0ff */
[----:B------:R-:W-:-:S05]  /*3b10*/  LOP3.LUT R34, R28, UR4, RZ, 0x30, !PT ;  /* 0x000000041c227c12 */ /* 0x000fca000f8e30ff */
[----:B------:R-:W0:Y:S01]  /*3b20*/  POPC R48, R48 ;  /* 0x0000003000307309 */ /* 0x000e220000000000 */
[----:B-----5:R-:W-:-:S13]  /*3b30*/  ISETP.NE.AND P0, PT, R24, R32, PT ;  /* 0x000000201800720c */ /* 0x020fda0003f05270 */
[----:B0--34-:R-:W-:Y:S05]  /*3b40*/  @P0 BRA `(.L_x_42) ;  /* 0x0000000000080947 */ /* 0x019fea0003800000 */
[----:B------:R-:W-:-:S06]  /*3b50*/  IMAD R45, R30, 0x4, R29 ;  /* 0x000000041e2d7824 */ /* 0x000fcc00078e021d */
[----:B------:R0:W3:Y:S02]  /*3b60*/  ATOMS.ADD R45, [R45], R48 ;  /* 0x000000302d2d738c */ /* 0x0000e40000000000 */
.L_x_42:
[----:B------:R-:W-:Y:S05]  /*3b70*/  BSYNC.RECONVERGENT B0 ;  /* 0x0000000000007941 */ /* 0x000fea0003800200 */
.L_x_41:
        /* <DEDUP_REMOVED lines=35> */
[----:B------:R-:W-:-:S06]  /*3db0*/  IMAD R36, R34, 0x4, R29 ;  /* 0x0000000422247824 */ /* 0x000fcc00078e021d */
[----:B------:R0:W3:Y:S02]  /*3dc0*/  ATOMS.ADD R36, [R36], R37 ;  /* 0x000000252424738c */ /* 0x0000e40000000000 */
.L_x_44:
[----:B------:R-:W-:Y:S05]  /*3dd0*/  BSYNC.RECONVERGENT B0 ;  /* 0x0000000000007941 */ /* 0x000fea0003800200 */
.L_x_43:
        /* <DEDUP_REMOVED lines=37> */
.L_x_46:
[----:B------:R-:W-:Y:S05]  /*4030*/  BSYNC.RECONVERGENT B0 ;  /* 0x0000000000007941 */ /* 0x000fea0003800200 */
.L_x_45:
        /* <DEDUP_REMOVED lines=37> */
.L_x_48:
[----:B------:R-:W-:Y:S05]  /*4290*/  BSYNC.RECONVERGENT B0 ;  /* 0x0000000000007941 */ /* 0x000fea0003800200 */
.L_x_47:
[----:B------:R-:W-:Y:S01]  /*42a0*/  R2P PR, R40, 0x7f ;  /* 0x0000007f28007804 */ /* 0x000fe20000000000 */
[----:B---3--:R3:W4:Y:S01]  /*42b0*/  SHFL.IDX PT, R32, R32, R55, 0x1f ;  /* 0x00001f3720207589 */ /* 0x00872200000e0000 */
[----:B------:R-:W-:Y:S01]  /*42c0*/  SHF.R.U32.HI R38, RZ, UR5, R12 ;  /* 0x00000005ff267c19 */ /* 0x000fe2000801160c */
[----:B------:R-:W-:Y:S01]  /*42d0*/  BSSY.RECONVERGENT B0, `(.L_x_49) ;  /* 0x0000022000007945 */ /* 0x000fe20003800200 */
[----:B------:R-:W-:Y:S02]  /*42e0*/  IMAD.MOV.U32 R30, RZ, RZ, RZ ;  /* 0x000000ffff1e7224 */ /* 0x000fe400078e00ff */
[----:B------:R-:W-:-:S07]  /*42f0*/  LOP3.LUT R38, R38, UR4, RZ, 0x30, !PT ;  /* 0x0000000426267c12 */ /* 0x000fce000f8e30ff */
        /* <DEDUP_REMOVED lines=31> */
.L_x_50:
[----:B------:R-:W-:Y:S05]  /*44f0*/  BSYNC.RECONVERGENT B0 ;  /* 0x0000000000007941 */ /* 0x000fea0003800200 */
.L_x_49:
        /* <DEDUP_REMOVED lines=9> */
[----:B------:R-:W-:Y:S02]  /*4590*/  @!P1 LOP3.LUT R39, RZ, R39, RZ, 0x33, !PT ;  /* 0x00000027ff279212 */ /* 0x000fe400078e33ff */
[----:B------:R-:W-:Y:S02]  /*45a0*/  VOTE.ANY R55, PT, P2 ;  /* 0x0000000000377806 */ /* 0x000fe400010e0100 */
[----:B------:R-:W-:-:S02]  /*45b0*/  LOP3.LUT R28, R39, R28, RZ, 0xc0, !PT ;  /* 0x0000001c271c7212 */ /* 0x000fc400078ec0ff */
[----:B------:R-:W-:Y:S02]  /*45c0*/  VOTE.ANY R39, PT, P3 ;  /* 0x0000000000277806 */ /* 0x000fe400018e0100 */
[----:B------:R-:W-:Y:S02]  /*45d0*/  @!P2 LOP3.LUT R55, RZ, R55, RZ, 0x33, !PT ;  /* 0x00000037ff37a212 */ /* 0x000fe400078e33ff */
[----:B------:R-:W-:Y:S02]  /*45e0*/  @!P3 LOP3.LUT R39, RZ, R39, RZ, 0x33, !PT ;  /* 0x00000027ff27b212 */ /* 0x000fe400078e33ff */
[----:B------:R-:W-:Y:S02]  /*45f0*/  LOP3.LUT R28, R55, R28, RZ, 0xc0, !PT ;  /* 0x0000001c371c7212 */ /* 0x000fe400078ec0ff */
[----:B------:R-:W-:Y:S02]  /*4600*/  LOP3.LUT P0, RZ, R38, 0x80, RZ, 0xc0, !PT ;  /* 0x0000008026ff7812 */ /* 0x000fe4000780c0ff */
[----:B------:R-:W-:-:S02]  /*4610*/  VOTE.ANY R55, PT, P4 ;  /* 0x0000000000377806 */ /* 0x000fc400020e0100 */
[----:B------:R-:W-:Y:S02]  /*4620*/  LOP3.LUT R28, R39, R28, RZ, 0xc0, !PT ;  /* 0x0000001c271c7212 */ /* 0x000fe400078ec0ff */
[----:B------:R-:W-:Y:S02]  /*4630*/  VOTE.ANY R39, PT, P5 ;  /* 0x0000000000277806 */ /* 0x000fe400028e0100 */
[----:B------:R-:W-:Y:S02]  /*4640*/  @!P4 LOP3.LUT R55, RZ, R55, RZ, 0x33, !PT ;  /* 0x00000037ff37c212 */ /* 0x000fe400078e33ff */
[----:B------:R-:W-:Y:S02]  /*4650*/  @!P5 LOP3.LUT R39, RZ, R39, RZ, 0x33, !PT ;  /* 0x00000027ff27d212 */ /* 0x000fe400078e33ff */
[----:B------:R-:W-:Y:S02]  /*4660*/  LOP3.LUT R28, R55, R28, RZ, 0xc0, !PT ;  /* 0x0000001c371c7212 */ /* 0x000fe400078ec0ff */
[----:B------:R-:W-:-:S02]  /*4670*/  VOTE.ANY R55, PT, P6 ;  /* 0x0000000000377806 */ /* 0x000fc400030e0100 */
[----:B------:R-:W-:Y:S02]  /*4680*/  LOP3.LUT R28, R39, R28, RZ, 0xc0, !PT ;  /* 0x0000001c271c7212 */ /* 0x000fe400078ec0ff */
[----:B------:R-:W-:Y:S02]  /*4690*/  VOTE.ANY R39, PT, P0 ;  /* 0x0000000000277806 */ /* 0x000fe400000e0100 */
[----:B------:R-:W-:Y:S02]  /*46a0*/  @!P6 LOP3.LUT R55, RZ, R55, RZ, 0x33, !PT ;  /* 0x00000037ff37e212 */ /* 0x000fe400078e33ff */
        /* <DEDUP_REMOVED lines=8> */
[----:B------:R-:W-:-:S05]  /*4730*/  IMAD R43, R38, 0x4, R29 ;  /* 0x00000004262b7824 */ /* 0x000fca00078e021d */
[----:B------:R0:W3:Y:S02]  /*4740*/  ATOMS.ADD R60, [R43], R28 ;  /* 0x0000001c2b3c738c */ /* 0x0000e40000000000 */
.L_x_52:
[----:B------:R-:W-:Y:S05]  /*4750*/  BSYNC.RECONVERGENT B0 ;  /* 0x0000000000007941 */ /* 0x000fea0003800200 */
.L_x_51:
[----:B------:R-:W-:Y:S01]  /*4760*/  R2P PR, R40, 0x7f ;  /* 0x0000007f28007804 */ /* 0x000fe20000000000 */
[----:B---3--:R3:W4:Y:S01]  /*4770*/  SHFL.IDX PT, R39, R60, R39, 0x1f ;  /* 0x00001f273c277589 */ /* 0x00872200000e0000 */
[----:B------:R-:W-:Y:S01]  /*4780*/  SHF.R.U32.HI R58, RZ, UR5, R16 ;  /* 0x00000005ff3a7c19 */ /* 0x000fe20008011610 */
[----:B------:R-:W-:Y:S01]  /*4790*/  BSSY.RECONVERGENT B0, `(.L_x_53) ;  /* 0x0000022000007945 */ /* 0x000fe20003800200 */
[----:B------:R-:W-:Y:S02]  /*47a0*/  IMAD.MOV.U32 R64, RZ, RZ, RZ ;  /* 0x000000ffff407224 */ /* 0x000fe400078e00ff */
[----:B------:R-:W-:-:S07]  /*47b0*/  LOP3.LUT R58, R58, UR4, RZ, 0x30, !PT ;  /* 0x000000043a3a7c12 */ /* 0x000fce000f8e30ff */
[----:B------:R-:W-:Y:S02]  /*47c0*/  VOTE.ANY R38, PT, P0 ;  /* 0x0000000000267806 */ /* 0x000fe400000e0100 */
[----:B0-----:R-:W-:Y:S02]  /*47d0*/  VOTE.ANY R43, PT, P1 ;  /* 0x00000000002b7806 */ /* 0x001fe400008e0100 */
[----:B------:R-:W-:Y:S02]  /*47e0*/  @!P0 LOP3.LUT R38, RZ, R38, RZ, 0x33, !PT ;  /* 0x00000026ff268212 */ /* 0x000fe400078e33ff */
[----:B------:R-:W-:Y:S02]  /*47f0*/  @!P1 LOP3.LUT R43, RZ, R43, RZ, 0x33, !PT ;  /* 0x0000002bff2b9212 */ /* 0x000fe400078e33ff */
[----:B------:R-:W-:Y:S02]  /*4800*/  LOP3.LUT P0, RZ, R40, 0x80, RZ, 0xc0, !PT ;  /* 0x0000008028ff7812 */ /* 0x000fe4000780c0ff */
[----:B------:R-:W-:-:S02]  /*4810*/  LOP3.LUT R38, R43, R38, RZ, 0xc0, !PT ;  /* 0x000000262b267212 */ /* 0x000fc400078ec0ff */
[----:B------:R-:W-:-:S04]  /*4820*/  VOTE.ANY R43, PT, P2 ;  /* 0x00000000002b7806 */ /* 0x000fc800010e0100 */
[----:B------:R-:W-:-:S04]  /*4830*/  @!P2 LOP3.LUT R43, RZ, R43, RZ, 0x33, !PT ;  /* 0x0000002bff2ba212 */ /* 0x000fc800078e33ff */
[----:B------:R-:W-:Y:S02]  /*4840*/  LOP3.LUT R38, R43, R38, RZ, 0xc0, !PT ;  /* 0x000000262b267212 */ /* 0x000fe400078ec0ff */
        /* <DEDUP_REMOVED lines=14> */
[----:B------:R-:W-:-:S04]  /*4930*/  LOP3.LUT R55, R43, R38, RZ, 0xc0, !PT ;  /* 0x000000262b377212 */ /* 0x000fc800078ec0ff */
[----:B------:R-:W0:Y:S01]  /*4940*/  FLO.U32 R43, R55 ;  /* 0x00000037002b7300 */ /* 0x000e2200000e0000 */
[----:B------:R-:W-:-:S07]  /*4950*/  LOP3.LUT R38, R14, R55, RZ, 0xc0, !PT ;  /* 0x000000370e267212 */ /* 0x000fce00078ec0ff */
[----:B------:R-:W1:Y:S01]  /*4960*/  POPC R38, R38 ;  /* 0x0000002600267309 */ /* 0x000e620000000000 */
[----:B0-----:R-:W-:-:S13]  /*4970*/  ISETP.NE.AND P0, PT, R24, R43, PT ;  /* 0x0000002b1800720c */ /* 0x001fda0003f05270 */
[----:B-1-34-:R-:W-:Y:S05]  /*4980*/  @P0 BRA `(.L_x_54) ;  /* 0x0000000000080947 */ /* 0x01afea0003800000 */
[----:B------:R-:W-:-:S05]  /*4990*/  IMAD R55, R40, 0x4, R29 ;  /* 0x0000000428377824 */ /* 0x000fca00078e021d */
[----:B------:R0:W1:Y:S02]  /*49a0*/  ATOMS.ADD R64, [R55], R38 ;  /* 0x000000263740738c */ /* 0x0000640000000000 */
.L_x_54:
[----:B------:R-:W-:Y:S05]  /*49b0*/  BSYNC.RECONVERGENT B0 ;  /* 0x0000000000007941 */ /* 0x000fea0003800200 */
.L_x_53:
[----:B------:R-:W-:Y:S01]  /*49c0*/  R2P PR, R58, 0x7f ;  /* 0x0000007f3a007804 */ /* 0x000fe20000000000 */
[----:B-1----:R1:W3:Y:S01]  /*49d0*/  SHFL.IDX PT, R43, R64, R43, 0x1f ;  /* 0x00001f2b402b7589 */ /* 0x0022e200000e0000 */
        /* <DEDUP_REMOVED lines=30> */
[----:B------:R-:W4:Y:S01]  /*4bc0*/  POPC R40, R40 ;  /* 0x0000002800287309 */ /* 0x000f220000000000 */
[----:B0-----:R-:W-:-:S13]  /*4bd0*/  ISETP.NE.AND P0, PT, R24, R55, PT ;  /* 0x000000371800720c */ /* 0x001fda0003f05270 */
[----:B-1-34-:R-:W-:Y:S05]  /*4be0*/  @P0 BRA `(.L_x_56) ;  /* 0x0000000000080947 */ /* 0x01afea0003800000 */
[----:B------:R-:W-:-:S05]  /*4bf0*/  IMAD R59, R58, 0x4, R29 ;  /* 0x000000043a3b7824 */ /* 0x000fca00078e021d */
[----:B------:R0:W1:Y:S02]  /*4c00*/  ATOMS.ADD R62, [R59], R40 ;  /* 0x000000283b3e738c */ /* 0x0000640000000000 */
.L_x_56:
[----:B------:R-:W-:Y:S05]  /*4c10*/  BSYNC.RECONVERGENT B0 ;  /* 0x0000000000007941 */ /* 0x000fea0003800200 */
.L_x_55:
[----:B------:R-:W-:Y:S01]  /*4c20*/  R2P PR, R60, 0x7f ;  /* 0x0000007f3c007804 */ /* 0x000fe20000000000 */
[----:B--2---:R-:W-:Y:S01]  /*4c30*/  IMAD.IADD R44, R44, 0x1, R47 ;  /* 0x000000012c2c7824 */ /* 0x004fe200078e022f */
[----:B------:R-:W-:Y:S01]  /*4c40*/  BSSY.RECONVERGENT B0, `(.L_x_57) ;  /* 0x0000025000007945 */ /* 0x000fe20003800200 */
[----:B------:R-:W-:Y:S02]  /*4c50*/  IMAD.IADD R46, R46, 0x1, R49 ;  /* 0x000000012e2e7824 */ /* 0x000fe400078e0231 */
[----:B-1----:R1:W2:Y:S01]  /*4c60*/  SHFL.IDX PT, R49, R62, R55, 0x1f ;  /* 0x00001f373e317589 */ /* 0x0022a200000e0000 */
[----:B------:R-:W-:-:S07]  /*4c70*/  IMAD.MOV.U32 R64, RZ, RZ, RZ ;  /* 0x000000ffff407224 */ /* 0x000fce00078e00ff */
[----:B------:R-:W-:Y:S02]  /*4c80*/  VOTE.ANY R58, PT, P0 ;  /* 0x00000000003a7806 */ /* 0x000fe400000e0100 */
[----:B------:R-:W-:Y:S02]  /*4c90*/  VOTE.ANY R47, PT, P1 ;  /* 0x00000000002f7806 */ /* 0x000fe400008e0100 */
        /* <DEDUP_REMOVED lines=22> */
[----:B------:R-:W-:Y:S02]  /*4e00*/  SHF.R.U32.HI R58, RZ, UR5, R6 ;  /* 0x00000005ff3a7c19 */ /* 0x000fe40008011606 */
[----:B0-----:R-:W0:Y:S01]  /*4e10*/  FLO.U32 R59, R61 ;  /* 0x0000003d003b7300 */ /* 0x001e2200000e0000 */
[----:B------:R-:W-:Y:S02]  /*4e20*/  LOP3.LUT R47, R14, R61, RZ, 0xc0, !PT ;  /* 0x0000003d0e2f7212 */ /* 0x000fe400078ec0ff */
[----:B------:R-:W-:-:S05]  /*4e30*/  LOP3.LUT R58, R58, UR4, RZ, 0x30, !PT ;  /* 0x000000043a3a7c12 */ /* 0x000fca000f8e30ff */
[----:B------:R-:W3:Y:S01]  /*4e40*/  POPC R47, R47 ;  /* 0x0000002f002f7309 */ /* 0x000ee20000000000 */
[----:B0-----:R-:W-:-:S13]  /*4e50*/  ISETP.NE.AND P0, PT, R24, R59, PT ;  /* 0x0000003b1800720c */ /* 0x001fda0003f05270 */
[----:B-123--:R-:W-:Y:S05]  /*4e60*/  @P0 BRA `(.L_x_58) ;  /* 0x0000000000080947 */ /* 0x00efea0003800000 */
[----:B------:R-:W-:-:S05]  /*4e70*/  IMAD R60, R60, 0x4, R29 ;  /* 0x000000043c3c7824 */ /* 0x000fca00078e021d */
[----:B------:R0:W1:Y:S02]  /*4e80*/  ATOMS.ADD R64, [R60], R47 ;  /* 0x0000002f3c40738c */ /* 0x0000640000000000 */
.L_x_58:
[----:B------:R-:W-:Y:S05]  /*4e90*/  BSYNC.RECONVERGENT B0 ;  /* 0x0000000000007941 */ /* 0x000fea0003800200 */
.L_x_57:
[----:B------:R-:W-:Y:S01]  /*4ea0*/  R2P PR, R58, 0x7f ;  /* 0x0000007f3a007804 */ /* 0x000fe20000000000 */
[----:B------:R-:W-:Y:S01]  /*4eb0*/  IMAD.IADD R52, R51, 0x1, R52 ;  /* 0x0000000133347824 */ /* 0x000fe200078e0234 */
[----:B-1----:R1:W2:Y:S01]  /*4ec0*/  SHFL.IDX PT, R64, R64, R59, 0x1f ;  /* 0x00001f3b40407589 */ /* 0x0022a200000e0000 */
[----:B------:R-:W-:Y:S01]  /*4ed0*/  BSSY.RECONVERGENT B0, `(.L_x_59) ;  /* 0x0000024000007945 */ /* 0x000fe20003800200 */
[----:B------:R-:W-:Y:S02]  /*4ee0*/  IMAD.IADD R56, R53, 0x1, R56 ;  /* 0x0000000135387824 */ /* 0x000fe400078e0238 */
[----:B------:R-:W-:-:S07]  /*4ef0*/  IMAD.MOV.U32 R62, RZ, RZ, RZ ;  /* 0x000000ffff3e7224 */ /* 0x000fce00078e00ff */
        /* <DEDUP_REMOVED lines=25> */
[----:B------:R-:W0:Y:S01]  /*5090*/  FLO.U32 R55, R61 ;  /* 0x0000003d00377300 */ /* 0x000e2200000e0000 */
[----:B------:R-:W-:Y:S02]  /*50a0*/  LOP3.LUT R51, R14, R61, RZ, 0xc0, !PT ;  /* 0x0000003d0e337212 */ /* 0x000fe400078ec0ff */
[----:B------:R-:W-:-:S05]  /*50b0*/  LOP3.LUT R60, R60, UR4, RZ, 0x30, !PT ;  /* 0x000000043c3c7c12 */ /* 0x000fca000f8e30ff */
[----:B------:R-:W3:Y:S01]  /*50c0*/  POPC R51, R51 ;  /* 0x0000003300337309 */ /* 0x000ee20000000000 */
[----:B0-----:R-:W-:-:S13]  /*50d0*/  ISETP.NE.AND P0, PT, R24, R55, PT ;  /* 0x000000371800720c */ /* 0x001fda0003f05270 */
[----:B-123--:R-:W-:Y:S05]  /*50e0*/  @P0 BRA `(.L_x_60) ;  /* 0x0000000000080947 */ /* 0x00efea0003800000 */
[----:B------:R-:W-:-:S05]  /*50f0*/  IMAD R58, R58, 0x4, R29 ;  /* 0x000000043a3a7824 */ /* 0x000fca00078e021d */
[----:B------:R0:W1:Y:S02]  /*5100*/  ATOMS.ADD R62, [R58], R51 ;  /* 0x000000333a3e738c */ /* 0x0000640000000000 */
.L_x_60:
[----:B------:R-:W-:Y:S05]  /*5110*/  BSYNC.RECONVERGENT B0 ;  /* 0x0000000000007941 */ /* 0x000fea0003800200 */
.L_x_59:
[----:B------:R-:W-:Y:S01]  /*5120*/  R2P PR, R60, 0x7f ;  /* 0x0000007f3c007804 */ /* 0x000fe20000000000 */
[----:B------:R-:W-:Y:S01]  /*5130*/  IMAD.IADD R48, R48, 0x1, R45 ;  /* 0x0000000130307824 */ /* 0x000fe200078e022d */
[----:B-1----:R1:W2:Y:S01]  /*5140*/  SHFL.IDX PT, R62, R62, R55, 0x1f ;  /* 0x00001f373e3e7589 */ /* 0x0022a200000e0000 */
[----:B------:R-:W-:Y:S01]  /*5150*/  BSSY.RECONVERGENT B0, `(.L_x_61) ;  /* 0x0000024000007945 */ /* 0x000fe20003800200 */
[----:B------:R-:W-:-:S09]  /*5160*/  IMAD.MOV.U32 R66, RZ, RZ, RZ ;  /* 0x000000ffff427224 */ /* 0x000fd200078e00ff */
        /* <DEDUP_REMOVED lines=23> */
[----:B------:R-:W-:Y:S01]  /*52e0*/  LOP3.LUT R53, R58, R53, RZ, 0xc0, !PT ;  /* 0x000000353a357212 */ /* 0x000fe200078ec0ff */
[----:B------:R-:W-:Y:S01]  /*52f0*/  IMAD.IADD R58, R37, 0x1, R36 ;  /* 0x00000001253a7824 */ /* 0x000fe200078e0224 */
        /* <DEDUP_REMOVED lines=9> */
.L_x_62:
[----:B------:R-:W-:Y:S05]  /*5390*/  BSYNC.RECONVERGENT B0 ;  /* 0x0000000000007941 */ /* 0x000fea0003800200 */
.L_x_61:
[----:B------:R-:W-:Y:S01]  /*53a0*/  R2P PR, R36, 0x7f ;  /* 0x0000007f24007804 */ /* 0x000fe20000000000 */
[----:B------:R-:W-:Y:S01]  /*53b0*/  IMAD.IADD R34, R35, 0x1, R34 ;  /* 0x0000000123227824 */ /* 0x000fe200078e0222 */
[----:B------:R-:W-:Y:S01]  /*53c0*/  BSSY.RECONVERGENT B0, `(.L_x_63) ;  /* 0x0000022000007945 */ /* 0x000fe20003800200 */
[----:B------:R-:W-:-:S10]  /*53d0*/  IMAD.MOV.U32 R55, RZ, RZ, RZ ;  /* 0x000000ffff377224 */ /* 0x000fd400078e00ff */
        /* <DEDUP_REMOVED lines=24> */
[----:B-1----:R0:W1:Y:S02]  /*5560*/  SHFL.IDX PT, R60, R66, R45, 0x1f ;  /* 0x00001f2d423c7589 */ /* 0x00206400000e0000 */
[----:B------:R-:W2:Y:S01]  /*5570*/  FLO.U32 R59, R53 ;  /* 0x00000035003b7300 */ /* 0x000ea200000e0000 */
[----:B------:R-:W-:-:S07]  /*5580*/  LOP3.LUT R35, R14, R53, RZ, 0xc0, !PT ;  /* 0x000000350e237212 */ /* 0x000fce00078ec0ff */
[----:B------:R-:W3:Y:S01]  /*5590*/  POPC R35, R35 ;  /* 0x0000002300237309 */ /* 0x000ee20000000000 */
[----:B--2---:R-:W-:-:S13]  /*55a0*/  ISETP.NE.AND P0, PT, R24, R59, PT ;  /* 0x0000003b1800720c */ /* 0x004fda0003f05270 */
[----:B01-3--:R-:W-:Y:S05]  /*55b0*/  @P0 BRA `(.L_x_64) ;  /* 0x0000000000080947 */ /* 0x00bfea0003800000 */
[----:B------:R-:W-:-:S05]  /*55c0*/  IMAD R36, R36, 0x4, R29 ;  /* 0x0000000424247824 */ /* 0x000fca00078e021d */
[----:B------:R0:W1:Y:S02]  /*55d0*/  ATOMS.ADD R55, [R36], R35 ;  /* 0x000000232437738c */ /* 0x0000640000000000 */
.L_x_64:
[----:B------:R-:W-:Y:S05]  /*55e0*/  BSYNC.RECONVERGENT B0 ;  /* 0x0000000000007941 */ /* 0x000fea0003800200 */
.L_x_63:
[----:B------:R-:W-:Y:S01]  /*55f0*/  R2P PR, R26, 0x7f ;  /* 0x0000007f1a007804 */ /* 0x000fe20000000000 */
[----:B01----:R0:W1:Y:S01]  /*5600*/  SHFL.IDX PT, R36, R55, R59, 0x1f ;  /* 0x00001f3b37247589 */ /* 0x00306200000e0000 */
[----:B------:R-:W-:Y:S11]  /*5610*/  BSSY.RECONVERGENT B0, `(.L_x_65) ;  /* 0x0000021000007945 */ /* 0x000ff60003800200 */
[----:B------:R-:W-:-:S02]  /*5620*/  VOTE.ANY R45, PT, P0 ;  /* 0x00000000002d7806 */ /* 0x000fc400000e0100 */
[----:B------:R-:W-:Y:S02]  /*5630*/  VOTE.ANY R66, PT, P1 ;  /* 0x0000000000427806 */ /* 0x000fe400008e0100 */
[----:B------:R-:W-:Y:S02]  /*5640*/  @!P0 LOP3.LUT R45, RZ, R45, RZ, 0x33, !PT ;  /* 0x0000002dff2d8212 */ /* 0x000fe400078e33ff */
[----:B------:R-:W-:Y:S02]  /*5650*/  @!P1 LOP3.LUT R66, RZ, R66, RZ, 0x33, !PT ;  /* 0x00000042ff429212 */ /* 0x000fe400078e33ff */
[----:B------:R-:W-:Y:S02]  /*5660*/  LOP3.LUT P0, RZ, R26, 0x80, RZ, 0xc0, !PT ;  /* 0x000000801aff7812 */ /* 0x000fe4000780c0ff */
        /* <DEDUP_REMOVED lines=19> */
[----:B------:R-:W2:Y:S01]  /*57a0*/  FLO.U32 R53, R45 ;  /* 0x0000002d00357300 */ /* 0x000ea200000e0000 */
[----:B------:R-:W-:-:S07]  /*57b0*/  LOP3.LUT R14, R14, R45, RZ, 0xc0, !PT ;  /* 0x0000002d0e0e7212 */ /* 0x000fce00078ec0ff */
[----:B0-----:R0:W3:Y:S01]  /*57c0*/  POPC R55, R14 ;  /* 0x0000000e00377309 */ /* 0x0010e20000000000 */
[----:B--2---:R-:W-:Y:S01]  /*57d0*/  ISETP.NE.AND P0, PT, R24, R53, PT ;  /* 0x000000351800720c */ /* 0x004fe20003f05270 */
[----:B------:R-:W-:-:S12]  /*57e0*/  IMAD.MOV.U32 R24, RZ, RZ, RZ ;  /* 0x000000ffff187224 */ /* 0x000fd800078e00ff */
[----:B01-3--:R-:W-:Y:S05]  /*57f0*/  @P0 BRA `(.L_x_66) ;  /* 0x0000000000080947 */ /* 0x00bfea0003800000 */
[----:B------:R-:W-:-:S06]  /*5800*/  IMAD R24, R26, 0x4, R29 ;  /* 0x000000041a187824 */ /* 0x000fcc00078e021d */
[----:B------:R0:W1:Y:S02]  /*5810*/  ATOMS.ADD R24, [R24], R55 ;  /* 0x000000371818738c */ /* 0x0000640000000000 */
.L_x_66:
[----:B------:R-:W-:Y:S05]  /*5820*/  BSYNC.RECONVERGENT B0 ;  /* 0x0000000000007941 */ /* 0x000fea0003800200 */
.L_x_65:
[----:B------:R-:W-:Y:S01]  /*5830*/  BAR.SYNC.DEFER_BLOCKING 0x0 ;  /* 0x0000000000007b1d */ /* 0x000fe20000010000 */
[----:B------:R-:W-:Y:S01]  /*5840*/  IMAD.IADD R26, R40, 0x1, R49 ;  /* 0x00000001281a7824 */ /* 0x000fe200078e0231 */
[----:B------:R-:W-:Y:S01]  /*5850*/  ISETP.NE.AND P0, PT, R50, RZ, PT ;  /* 0x000000ff3200720c */ /* 0x000fe20003f05270 */
[----:B------:R-:W-:Y:S02]  /*5860*/  IMAD.IADD R28, R28, 0x1, R39 ;  /* 0x000000011c1c7824 */ /* 0x000fe400078e0227 */
[----:B------:R-:W-:Y:S01]  /*5870*/  IMAD R40, R44, 0x4, R7 ;  /* 0x000000042c287824 */ /* 0x000fe200078e0207 */
[----:B------:R-:W-:Y:S01]  /*5880*/  BSSY B1, `(.L_x_67) ;  /* 0x000005c000017945 */ /* 0x000fe20003800000 */
[----:B------:R-:W-:Y:S01]  /*5890*/  IMAD.IADD R14, R38, 0x1, R43 ;  /* 0x00000001260e7824 */ /* 0x000fe200078e022b */
[----:B-1----:R-:W1:Y:S01]  /*58a0*/  SHFL.IDX PT, R24, R24, R53, 0x1f ;  /* 0x00001f3518187589 */ /* 0x002e6200000e0000 */
[----:B------:R-:W-:Y:S02]  /*58b0*/  IMAD R39, R46, 0x4, R7 ;  /* 0x000000042e277824 */ /* 0x000fe400078e0207 */
[----:B------:R-:W-:-:S02]  /*58c0*/  IMAD.IADD R60, R37, 0x1, R60 ;  /* 0x00000001253c7824 */ /* 0x000fc400078e023c */
[--C-:B------:R-:W-:Y:S02]  /*58d0*/  IMAD R38, R52, 0x4, R7.reuse ;  /* 0x0000000434267824 */ /* 0x100fe400078e0207 */
[----:B------:R-:W-:Y:S02]  /*58e0*/  IMAD.IADD R32, R33, 0x1, R32 ;  /* 0x0000000121207824 */ /* 0x000fe400078e0220 */
[----:B------:R-:W-:Y:S02]  /*58f0*/  IMAD.IADD R44, R35, 0x1, R36 ;  /* 0x00000001232c7824 */ /* 0x000fe400078e0224 */
[--C-:B------:R-:W-:Y:S02]  /*5900*/  IMAD R37, R56, 0x4, R7.reuse ;  /* 0x0000000438257824 */ /* 0x100fe400078e0207 */
[----:B------:R-:W-:Y:S02]  /*5910*/  IMAD.IADD R30, R31, 0x1, R30 ;  /* 0x000000011f1e7824 */ /* 0x000fe400078e021e */
[--C-:B------:R-:W-:Y:S01]  /*5920*/  IMAD R36, R48, 0x4, R7.reuse ;  /* 0x0000000430247824 */ /* 0x100fe200078e0207 */
[----:B------:R2:W-:Y:S01]  /*5930*/  STS [R40+-0x4], R27 ;  /* 0xfffffc1b28007388 */ /* 0x0005e20000000800 */
[----:B------:R-:W-:-:S02]  /*5940*/  IMAD R35, R58, 0x4, R7 ;  /* 0x000000043a237824 */ /* 0x000fc400078e0207 */
[--C-:B------:R-:W-:Y:S01]  /*5950*/  IMAD R34, R34, 0x4, R7.reuse ;  /* 0x0000000422227824 */ /* 0x100fe200078e0207 */
[----:B------:R-:W-:Y:S01]  /*5960*/  STS [R39+-0x4], R22 ;  /* 0xfffffc1627007388 */ /* 0x000fe20000000800 */
[--C-:B------:R-:W-:Y:S02]  /*5970*/  IMAD R33, R32, 0x4, R7.reuse ;  /* 0x0000000420217824 */ /* 0x100fe400078e0207 */
[----:B------:R-:W-:Y:S01]  /*5980*/  IMAD.IADD R64, R47, 0x1, R64 ;  /* 0x000000012f407824 */ /* 0x000fe200078e0240 */
[----:B------:R-:W-:Y:S01]  /*5990*/  STS [R38+-0x4], R21 ;  /* 0xfffffc1526007388 */ /* 0x000fe20000000800 */
[--C-:B------:R-:W-:Y:S02]  /*59a0*/  IMAD R32, R30, 0x4, R7.reuse ;  /* 0x000000041e207824 */ /* 0x100fe400078e0207 */
[----:B------:R-:W-:Y:S01]  /*59b0*/  IMAD.IADD R62, R51, 0x1, R62 ;  /* 0x00000001333e7824 */ /* 0x000fe200078e023e */
[----:B------:R-:W-:Y:S01]  /*59c0*/  STS [R37+-0x4], R18 ;  /* 0xfffffc1225007388 */ /* 0x000fe20000000800 */
[----:B------:R-:W-:-:S02]  /*59d0*/  IMAD R31, R28, 0x4, R7 ;  /* 0x000000041c1f7824 */ /* 0x000fc400078e0207 */
[--C-:B------:R-:W-:Y:S01]  /*59e0*/  IMAD R30, R14, 0x4, R7.reuse ;  /* 0x000000040e1e7824 */ /* 0x100fe200078e0207 */
[----:B------:R-:W-:Y:S01]  /*59f0*/  STS [R36+-0x4], R23 ;  /* 0xfffffc1724007388 */ /* 0x000fe20000000800 */
[--C-:B------:R-:W-:Y:S02]  /*5a00*/  IMAD R29, R26, 0x4, R7.reuse ;  /* 0x000000041a1d7824 */ /* 0x100fe400078e0207 */
[----:B-1----:R-:W-:Y:S01]  /*5a10*/  IMAD.IADD R24, R55, 0x1, R24 ;  /* 0x0000000137187824 */ /* 0x002fe200078e0218 */
[----:B------:R-:W-:Y:S01]  /*5a20*/  STS [R35+-0x4], R20 ;  /* 0xfffffc1423007388 */ /* 0x000fe20000000800 */
[--C-:B------:R-:W-:Y:S02]  /*5a30*/  IMAD R28, R64, 0x4, R7.reuse ;  /* 0x00000004401c7824 */ /* 0x100fe400078e0207 */
[--C-:B--2---:R-:W-:Y:S01]  /*5a40*/  IMAD R27, R62, 0x4, R7.reuse ;  /* 0x000000043e1b7824 */ /* 0x104fe200078e0207 */
[----:B------:R1:W-:Y:S01]  /*5a50*/  STS [R34+-0x4], R25 ;  /* 0xfffffc1922007388 */ /* 0x0003e20000000800 */
[----:B------:R-:W-:-:S02]  /*5a60*/  IMAD R26, R60, 0x4, R7 ;  /* 0x000000043c1a7824 */ /* 0x000fc400078e0207 */
[--C-:B------:R-:W-:Y:S01]  /*5a70*/  IMAD R24, R24, 0x4, R7.reuse ;  /* 0x0000000418187824 */ /* 0x100fe200078e0207 */
[----:B------:R-:W-:Y:S04]  /*5a80*/  STS [R33+-0x4], R10 ;  /* 0xfffffc0a21007388 */ /* 0x000fe80000000800 */
[----:B------:R-:W-:Y:S01]  /*5a90*/  STS [R32+-0x4], R17 ;  /* 0xfffffc1120007388 */ /* 0x000fe20000000800 */
[----:B-1----:R-:W-:-:S03]  /*5aa0*/  IMAD R25, R44, 0x4, R7 ;  /* 0x000000042c197824 */ /* 0x002fc600078e0207 */
[----:B------:R-:W-:Y:S04]  /*5ab0*/  STS [R31+-0x4], R12 ;  /* 0xfffffc0c1f007388 */ /* 0x000fe80000000800 */
[----:B------:R1:W-:Y:S04]  /*5ac0*/  STS [R30+-0x4], R19 ;  /* 0xfffffc131e007388 */ /* 0x0003e80000000800 */
[----:B------:R2:W-:Y:S04]  /*5ad0*/  STS [R29+-0x4], R16 ;  /* 0xfffffc101d007388 */ /* 0x0005e80000000800 */
[----:B------:R2:W-:Y:S01]  /*5ae0*/  STS [R28+-0x4], R9 ;  /* 0xfffffc091c007388 */ /* 0x0005e20000000800 */
[----:B-1----:R-:W-:-:S03]  /*5af0*/  IMAD R19, R3, 0x8, R7 ;  /* 0x0000000803137824 */ /* 0x002fc600078e0207 */
[----:B------:R2:W-:Y:S04]  /*5b00*/  STS [R27+-0x4], R6 ;  /* 0xfffffc061b007388 */ /* 0x0005e80000000800 */
[----:B------:R2:W-:Y:S04]  /*5b10*/  STS [R26+-0x4], R11 ;  /* 0xfffffc0b1a007388 */ /* 0x0005e80000000800 */
[----:B------:R2:W-:Y:S04]  /*5b20*/  STS [R25+-0x4], R8 ;  /* 0xfffffc0819007388 */ /* 0x0005e80000000800 */
[----:B------:R2:W-:Y:S01]  /*5b30*/  STS [R24+-0x4], R13 ;  /* 0xfffffc0d18007388 */ /* 0x0005e20000000800 */
[----:B------:R-:W-:Y:S05]  /*5b40*/  @P0 BRA `(.L_x_68) ;  /* 0x0000000000bc0947 */ /* 0x000fea0003800000 */
[----:B------:R-:W1:Y:S02]  /*5b50*/  LDCU.64 UR8, c[0x0][0x398] ;  /* 0x00007300ff0877ac */ /* 0x000e640008000a00 */
[----:B-1----:R-:W-:-:S04]  /*5b60*/  LEA R10, P0, R3, UR8, 0x3 ;  /* 0x00000008030a7c11 */ /* 0x002fc8000f8018ff */
[----:B--2---:R-:W-:-:S05]  /*5b70*/  LEA.HI.X R11, R3, UR9, RZ, 0x3, P0 ;  /* 0x00000009030b7c11 */ /* 0x004fca00080f1cff */
[----:B------:R-:W2:Y:S01]  /*5b80*/  LDG.E.64 R8, desc[UR6][R10.64] ;  /* 0x000000060a087981 */ /* 0x000ea2000c1e1b00 */
[----:B------:R-:W-:Y:S02]  /*5b90*/  SHF.R.S32.HI R13, RZ, 0x1f, R15 ;  /* 0x0000001fff0d7819 */ /* 0x000fe4000001140f */
[----:B--2---:R-:W-:-:S05]  /*5ba0*/  IADD3 R8, P0, PT, -R15, R8, RZ ;  /* 0x000000080f087210 */ /* 0x004fca0007f1e1ff */
[----:B------:R-:W-:Y:S01]  /*5bb0*/  IMAD.X R9, R9, 0x1, ~R13, P0 ;  /* 0x0000000109097824 */ /* 0x000fe200000e0e0d */
[----:B------:R-:W-:Y:S01]  /*5bc0*/  ISETP.GE.AND P0, PT, R42, 0x1, PT ;  /* 0x000000012a00780c */ /* 0x000fe20003f06270 */
[----:B------:R-:W-:-:S03]  /*5bd0*/  IMAD.MOV.U32 R13, RZ, RZ, R0 ;  /* 0x000000ffff0d7224 */ /* 0x000fc600078e0000 */
[----:B------:R1:W-:Y:S09]  /*5be0*/  STS.64 [R19+0x6600], R8 ;  /* 0x0066000813007388 */ /* 0x0003f20000000a00 */
[----:B------:R-:W-:Y:S05]  /*5bf0*/  @!P0 BRA `(.L_x_69) ;  /* 0x00000000006c8947 */ /* 0x000fea0003800000 */
[----:B------:R-:W-:Y:S01]  /*5c00*/  BSSY B0, `(.L_x_70) ;  /* 0x0000019000007945 */ /* 0x000fe20003800000 */
[----:B------:R-:W-:Y:S02]  /*5c10*/  IMAD.MOV.U32 R6, RZ, RZ, -0x1 ;  /* 0xffffffffff067424 */ /* 0x000fe400078e00ff */
[----:B------:R-:W-:Y:S02]  /*5c20*/  IMAD.MOV.U32 R10, RZ, RZ, R42 ;  /* 0x000000ffff0a7224 */ /* 0x000fe400078e002a */
[----:B------:R-:W-:-:S07]  /*5c30*/  IMAD.MOV.U32 R13, RZ, RZ, R0 ;  /* 0x000000ffff0d7224 */ /* 0x000fce00078e0000 */
.L_x_74:
[----:B-1----:R-:W1:Y:S01]  /*5c40*/  LDC.64 R8, c[0x0][0x380] ;  /* 0x0000e000ff087b82 */ /* 0x002e620000000a00 */
[----:B------:R-:W-:Y:S01]  /*5c50*/  VIADD R17, R10, 0xffffffff ;  /* 0xffffffff0a117836 */ /* 0x000fe20000000000 */
[----:B------:R-:W-:Y:S03]  /*5c60*/  BSSY B2, `(.L_x_71) ;  /* 0x0000008000027945 */ /* 0x000fe60003800000 */
[----:B------:R-:W-:-:S04]  /*5c70*/  IMAD R11, R17, 0x100, R3 ;  /* 0x00000100110b7824 */ /* 0x000fc800078e0203 */
[----:B-1----:R-:W-:-:S07]  /*5c80*/  IMAD.WIDE R8, R11, 0x4, R8 ;  /* 0x000000040b087825 */ /* 0x002fce00078e0208 */
.L_x_72:
[----:B------:R-:W-:Y:S05]  /*5c90*/  YIELD ;  /* 0x0000000000007946 */ /* 0x000fea0003800000 */
[----:B------:R1:W-:Y:S06]  /*5ca0*/  MEMBAR.SC.CTA ;  /* 0x0000000000007992 */ /* 0x0003ec0000000000 */
[----:B-1----:R-:W2:Y:S02]  /*5cb0*/  LDG.E.STRONG.SYS R11, desc[UR6][R8.64] ;  /* 0x00000006080b7981 */ /* 0x002ea4000c1f5900 */
[----:B--2---:R-:W-:-:S13]  /*5cc0*/  ISETP.NE.AND P0, PT, R11, RZ, PT ;  /* 0x000000ff0b00720c */ /* 0x004fda0003f05270 */
[----:B------:R-:W-:Y:S05]  /*5cd0*/  @!P0 BRA `(.L_x_72) ;  /* 0xfffffffc00ec8947 */ /* 0x000fea000383ffff */
[----:B------:R-:W-:Y:S05]  /*5ce0*/  BSYNC B2 ;  /* 0x0000000000027941 */ /* 0x000fea0003800000 */
.L_x_71:
[----:B------:R-:W-:Y:S01]  /*5cf0*/  BSSY.RECONVERGENT B2, `(.L_x_73) ;  /* 0x0000006000027945 */ /* 0x000fe20003800200 */
[C---:B------:R-:W-:Y:S02]  /*5d00*/  ISETP.GT.AND P0, PT, R11.reuse, -0x1, PT ;  /* 0xffffffff0b00780c */ /* 0x040fe40003f04270 */
[----:B------:R-:W-:Y:S01]  /*5d10*/  LOP3.LUT R8, R11, 0x3fffffff, RZ, 0xc0, !PT ;  /* 0x3fffffff0b087812 */ /* 0x000fe200078ec0ff */
[----:B------:R-:W-:Y:S05]  /*5d20*/  WARPSYNC.EXCLUSIVE R6 ;  /* 0x0000000006007348 */ /* 0x000fea0003a00000 */
[----:B------:R-:W-:-:S05]  /*5d30*/  IMAD.IADD R13, R8, 0x1, R13 ;  /* 0x00000001080d7824 */ /* 0x000fca00078e020d */
[----:B------:R-:W-:-:S07]  /*5d40*/  VOTE.ANY R6, PT, P0 ;  /* 0x0000000000067806 */ /* 0x000fce00000e0100 */
[----:B------:R-:W-:Y:S05]  /*5d50*/  BSYNC.RECONVERGENT B2 ;  /* 0x0000000000027941 */ /* 0x000fea0003800200 */
.L_x_73:
[----:B------:R-:W-:Y:S01]  /*5d60*/  ISETP.GT.U32.AND P1, PT, R10, 0x1, PT ;  /* 0x000000010a00780c */ /* 0x000fe20003f24070 */
[----:B------:R-:W-:-:S12]  /*5d70*/  IMAD.MOV.U32 R10, RZ, RZ, R17 ;  /* 0x000000ffff0a7224 */ /* 0x000fd800078e0011 */
[----:B------:R-:W-:Y:S05]  /*5d80*/  @P0 BRA P1, `(.L_x_74) ;  /* 0xfffffffc00ac0947 */ /* 0x000fea000083ffff */
[----:B------:R-:W-:Y:S05]  /*5d90*/  BSYNC B0 ;  /* 0x0000000000007941 */ /* 0x000fea0003800000 */
.L_x_70:
[----:B------:R2:W3:Y:S02]  /*5da0*/  LDS.64 R8, [R19+0x6600] ;  /* 0x0066000013087984 */ /* 0x0004e40000000a00 */
.L_x_69:
[----:B------:R-:W4:Y:S01]  /*5db0*/  LDC.64 R10, c[0x0][0x380] ;  /* 0x0000e000ff0a7b82 */ /* 0x000f220000000a00 */
[C---:B------:R-:W-:Y:S01]  /*5dc0*/  IMAD.IADD R17, R13.reuse, 0x1, -R0 ;  /* 0x000000010d117824 */ /* 0x040fe200078e0a00 */
[----:B------:R-:W-:Y:S01]  /*5dd0*/  LOP3.LUT R13, R13, 0x80000000, RZ, 0xfc, !PT ;  /* 0x800000000d0d7812 */ /* 0x000fe200078efcff */
[----:B------:R-:W-:-:S03]  /*5de0*/  IMAD R21, R42, 0x100, R3 ;  /* 0x000001002a157824 */ /* 0x000fc600078e0203 */
[----:B-1-3--:R-:W-:-:S04]  /*5df0*/  IADD3 R8, P0, PT, R17, R8, RZ ;  /* 0x0000000811087210 */ /* 0x00afc80007f1e0ff */
[----:B------:R-:W-:-:S05]  /*5e00*/  LEA.HI.X.SX32 R9, R17, R9, 0x1, P0 ;  /* 0x0000000911097211 */ /* 0x000fca00000f0eff */
[----:B------:R1:W-:Y:S01]  /*5e10*/  STS.64 [R19+0x6600], R8 ;  /* 0x0066000813007388 */ /* 0x0003e20000000a00 */
[----:B----4-:R-:W-:-:S05]  /*5e20*/  IMAD.WIDE R10, R21, 0x4, R10 ;  /* 0x00000004150a7825 */ /* 0x010fca00078e020a */
[----:B------:R1:W-:Y:S02]  /*5e30*/  STG.E.STRONG.SYS desc[UR6][R10.64], R13 ;  /* 0x0000000d0a007986 */ /* 0x0003e4000c115906 */
.L_x_68:
[----:B------:R-:W-:Y:S05]  /*5e40*/  BSYNC B1 ;  /* 0x0000000000017941 */ /* 0x000fea0003800000 */
.L_x_67:
[----:B------:R-:W3:Y:S01]  /*5e50*/  LDC R23, c[0x0][0x3c0] ;  /* 0x0000f000ff177b82 */ /* 0x000ee20000000800 */
[----:B--2---:R-:W-:-:S07]  /*5e60*/  VIADD R6, R54, 0x1980 ;  /* 0x0000198036067836 */ /* 0x004fce0000000000 */
[----:B-1----:R-:W1:Y:S01]  /*5e70*/  LDC.64 R10, c[0x0][0x390] ;  /* 0x0000e400ff0a7b82 */ /* 0x002e620000000a00 */
[----:B---3--:R-:W-:Y:S02]  /*5e80*/  ISETP.GE.AND P0, PT, R6, R23, PT ;  /* 0x000000170600720c */ /* 0x008fe40003f06270 */
[----:B-1----:R-:W-:-:S04]  /*5e90*/  ISETP.EQ.U32.AND P1, PT, R10, RZ, PT ;  /* 0x000000ff0a00720c */ /* 0x002fc80003f22070 */
[----:B------:R-:W-:-:S04]  /*5ea0*/  ISETP.EQ.OR.EX P0, PT, R11, RZ, !P0, P1 ;  /* 0x000000ff0b00720c */ /* 0x000fc80004702710 */
[----:B------:R-:W-:-:S13]  /*5eb0*/  ISETP.GT.U32.OR P0, PT, R3, 0xff, P0 ;  /* 0x000000ff0300780c */ /* 0x000fda0000704470 */
[----:B------:R-:W-:Y:S05]  /*5ec0*/  @P0 BRA `(.L_x_75) ;  /* 0x0000000000200947 */ /* 0x000fea0003800000 */
[----:B------:R-:W1:Y:S01]  /*5ed0*/  LDS.64 R8, [R19+0x6600] ;  /* 0x0066000013087984 */ /* 0x000e620000000a00 */
[C---:B------:R-:W-:Y:S02]  /*5ee0*/  LEA R10, P2, R3.reuse, R10, 0x3 ;  /* 0x0000000a030a7211 */ /* 0x040fe400078418ff */
[--C-:B------:R-:W-:Y:S02]  /*5ef0*/  SHF.R.S32.HI R13, RZ, 0x1f, R0.reuse ;  /* 0x0000001fff0d7819 */ /* 0x100fe40000011400 */
[----:B------:R-:W-:Y:S02]  /*5f00*/  LEA.HI.X R11, R3, R11, RZ, 0x3, P2 ;  /* 0x0000000b030b7211 */ /* 0x000fe400010f1cff */
[----:B-1----:R-:W-:Y:S02]  /*5f10*/  IADD3 R8, P0, P1, R8, R15, R0 ;  /* 0x0000000f08087210 */ /* 0x002fe4000791e000 */
[----:B------:R-:W-:-:S04]  /*5f20*/  SHF.R.S32.HI R15, RZ, 0x1f, R15 ;  /* 0x0000001fff0f7819 */ /* 0x000fc8000001140f */
[----:B------:R-:W-:-:S05]  /*5f30*/  IADD3.X R9, PT, PT, R9, R15, R13, P0, P1 ;  /* 0x0000000f09097210 */ /* 0x000fca00007e240d */
[----:B------:R1:W-:Y:S02]  /*5f40*/  STG.E.64 desc[UR6][R10.64], R8 ;  /* 0x000000080a007986 */ /* 0x0003e4000c101b06 */
.L_x_75:
[----:B------:R-:W-:Y:S01]  /*5f50*/  ISETP.GT.AND P0, PT, R6, R23, PT ;  /* 0x000000170600720c */ /* 0x000fe20003f04270 */
[----:B------:R-:W-:Y:S05]  /*5f60*/  WARPSYNC.ALL ;  /* 0x0000000000007948 */ /* 0x000fea0003800000 */
[----:B------:R-:W-:Y:S01]  /*5f70*/  BAR.SYNC.DEFER_BLOCKING 0x0 ;  /* 0x0000000000007b1d */ /* 0x000fe20000010000 */
[----:B------:R-:W-:-:S06]  /*5f80*/  IMAD R22, R3, 0x4, R7 ;  /* 0x0000000403167824 */ /* 0x000fcc00078e0207 */
[----:B------:R-:W-:Y:S05]  /*5f90*/  @P0 BRA `(.L_x_76) ;  /* 0x0000000c003c0947 */ /* 0x000fea0003800000 */
[----:B------:R-:W2:Y:S01]  /*5fa0*/  LDS R0, [R22] ;  /* 0x0000000016007984 */ /* 0x000ea20000000800 */
[----:B------:R-:W2:Y:S01]  /*5fb0*/  LDCU UR5, c[0x0][0x3c4] ;  /* 0x00007880ff0577ac */ /* 0x000ea20008000800 */
[----:B------:R-:W3:Y:S01]  /*5fc0*/  LDCU.64 UR8, c[0x0][0x3a0] ;  /* 0x00007400ff0877ac */ /* 0x000ee20008000a00 */
[----:B--2---:R-:W-:Y:S02]  /*5fd0*/  SHF.R.U32.HI R6, RZ, UR5, R0 ;  /* 0x00000005ff067c19 */ /* 0x004fe40008011600 */
[----:B------:R-:W-:Y:S02]  /*5fe0*/  LOP3.LUT R15, R0, 0x80000000, RZ, 0x3c, !PT ;  /* 0x80000000000f7812 */ /* 0x000fe400078e3cff */
[----:B------:R-:W-:-:S05]  /*5ff0*/  LOP3.LUT R6, R6, UR4, RZ, 0x30, !PT ;  /* 0x0000000406067c12 */ /* 0x000fca000f8e30ff */
[----:B-1----:R-:W-:-:S06]  /*6000*/  IMAD R8, R6, 0x8, R7 ;  /* 0x0000000806087824 */ /* 0x002fcc00078e0207 */
[----:B------:R-:W1:Y:S02]  /*6010*/  LDS.64 R8, [R8+0x6600] ;  /* 0x0066000008087984 */ /* 0x000e640000000a00 */
[----:B-1----:R-:W-:-:S05]  /*6020*/  IADD3 R6, P1, PT, R8, R3, RZ ;  /* 0x0000000308067210 */ /* 0x002fca0007f3e0ff */
[----:B------:R-:W-:Y:S01]  /*6030*/  IMAD.X R9, RZ, RZ, R9, P1 ;  /* 0x000000ffff097224 */ /* 0x000fe200008e0609 */
[----:B---3--:R-:W-:-:S04]  /*6040*/  LEA R10, P1, R6, UR8, 0x2 ;  /* 0x00000008060a7c11 */ /* 0x008fc8000f8210ff */
[----:B------:R-:W-:-:S05]  /*6050*/  LEA.HI.X R11, R6, UR9, R9, 0x2, P1 ;  /* 0x00000009060b7c11 */ /* 0x000fca00088f1409 */
[----:B------:R-:W-:Y:S01]  /*6060*/  STG.E desc[UR6][R10.64], R15 ;  /* 0x0000000f0a007986 */ /* 0x000fe2000c101906 */
[----:B------:R-:W-:-:S03]  /*6070*/  NOP ;  /* 0x0000000000007918 */ /* 0x000fc60000000000 */
[----:B------:R-:W1:Y:S02]  /*6080*/  LDS R0, [R22+0x600] ;  /* 0x0006000016007984 */ /* 0x000e640000000800 */
[----:B-1----:R-:W-:Y:S02]  /*6090*/  SHF.R.U32.HI R6, RZ, UR5, R0 ;  /* 0x00000005ff067c19 */ /* 0x002fe40008011600 */
[----:B------:R-:W-:Y:S02]  /*60a0*/  LOP3.LUT R15, R0, 0x80000000, RZ, 0x3c, !PT ;  /* 0x80000000000f7812 */ /* 0x000fe400078e3cff */
[----:B------:R-:W-:-:S05]  /*60b0*/  LOP3.LUT R6, R6, UR4, RZ, 0x30, !PT ;  /* 0x0000000406067c12 */ /* 0x000fca000f8e30ff */
[----:B------:R-:W-:-:S06]  /*60c0*/  IMAD R8, R6, 0x8, R7 ;  /* 0x0000000806087824 */ /* 0x000fcc00078e0207 */
[----:B------:R-:W1:Y:S02]  /*60d0*/  LDS.64 R8, [R8+0x6600] ;  /* 0x0066000008087984 */ /* 0x000e640000000a00 */
[----:B-1----:R-:W-:-:S05]  /*60e0*/  IADD3 R6, P1, PT, R8, R3, RZ ;  /* 0x0000000308067210 */ /* 0x002fca0007f3e0ff */
[----:B------:R-:W-:Y:S01]  /*60f0*/  IMAD.X R9, RZ, RZ, R9, P1 ;  /* 0x000000ffff097224 */ /* 0x000fe200008e0609 */
[----:B------:R-:W-:-:S04]  /*6100*/  LEA R12, P1, R6, UR8, 0x2 ;  /* 0x00000008060c7c11 */ /* 0x000fc8000f8210ff */
        /* <DEDUP_REMOVED lines=163> */
[----:B------:R-:W-:-:S05]  /*6b40*/  IMAD R12, R6, 0x8, R7 ;  /* 0x00000008060c7824 */ /* 0x000fca00078e0207 */
        /* <DEDUP_REMOVED lines=17> */
[----:B------:R1:W-:Y:S01]  /*6c60*/  STG.E desc[UR6][R6.64+0x6000], R9 ;  /* 0x0060000906007986 */ /* 0x0003e2000c101906 */
[----:B------:R-:W-:Y:S01]  /*6c70*/  NOP ;  /* 0x0000000000007918 */ /* 0x000fe20000000000 */
[----:B------:R-:W-:Y:S05]  /*6c80*/  BRA `(.L_x_77) ;  /* 0x00000014000c7947 */ /* 0x000fea0003800000 */
.L_x_76:
[----:B-1----:R-:W-:Y:S01]  /*6c90*/  IMAD R9, R42, -0x1980, R23 ;  /* 0xffffe6802a097824 */ /* 0x002fe200078e0217 */
[----:B------:R-:W-:Y:S01]  /*6ca0*/  BSSY.RECONVERGENT B0, `(.L_x_78) ;  /* 0x000001b000007945 */ /* 0x000fe20003800200 */
[C---:B------:R-:W-:Y:S02]  /*6cb0*/  VIADD R0, R3.reuse, 0x180 ;  /* 0x0000018003007836 */ /* 0x040fe40000000000 */
[C---:B------:R-:W-:Y:S01]  /*6cc0*/  VIADD R6, R3.reuse, 0x300 ;  /* 0x0000030003067836 */ /* 0x040fe20000000000 */
[CC--:B------:R-:W-:Y:S01]  /*6cd0*/  ISETP.GE.AND P1, PT, R3.reuse, R9.reuse, PT ;  /* 0x000000090300720c */ /* 0x0c0fe20003f26270 */
[C---:B------:R-:W-:Y:S01]  /*6ce0*/  VIADD R8, R3.reuse, 0x480 ;  /* 0x0000048003087836 */ /* 0x040fe20000000000 */
[-C--:B------:R-:W-:Y:S01]  /*6cf0*/  ISETP.GE.AND P2, PT, R0, R9.reuse, PT ;  /* 0x000000090000720c */ /* 0x080fe20003f46270 */
[C---:B------:R-:W-:Y:S01]  /*6d00*/  VIADD R0, R3.reuse, 0x600 ;  /* 0x0000060003007836 */ /* 0x040fe20000000000 */
[-C--:B------:R-:W-:Y:S01]  /*6d10*/  ISETP.GE.AND P3, PT, R6, R9.reuse, PT ;  /* 0x000000090600720c */ /* 0x080fe20003f66270 */
[C---:B------:R-:W-:Y:S01]  /*6d20*/  VIADD R6, R3.reuse, 0x780 ;  /* 0x0000078003067836 */ /* 0x040fe20000000000 */
[-C--:B------:R-:W-:Y:S01]  /*6d30*/  ISETP.GE.AND P4, PT, R8, R9.reuse, PT ;  /* 0x000000090800720c */ /* 0x080fe20003f86270 */
[----:B------:R-:W-:Y:S01]  /*6d40*/  VIADD R8, R3, 0x900 ;  /* 0x0000090003087836 */ /* 0x000fe20000000000 */
[----:B------:R-:W-:-:S02]  /*6d50*/  ISETP.GE.AND P5, PT, R0, R9, PT ;  /* 0x000000090000720c */ /* 0x000fc40003fa6270 */
[----:B------:R-:W-:-:S03]  /*6d60*/  ISETP.GE.AND P6, PT, R6, R9, PT ;  /* 0x000000090600720c */ /* 0x000fc60003fc6270 */
[----:B------:R-:W-:Y:S10]  /*6d70*/  @P1 BRA `(.L_x_79) ;  /* 0x0000000000341947 */ /* 0x000ff40003800000 */
[----:B------:R-:W1:Y:S01]  /*6d80*/  LDS R0, [R22] ;  /* 0x0000000016007984 */ /* 0x000e620000000800 */
[----:B------:R-:W1:Y:S01]  /*6d90*/  LDCU UR5, c[0x0][0x3c4] ;  /* 0x00007880ff0577ac */ /* 0x000e620008000800 */
[----:B------:R-:W2:Y:S01]  /*6da0*/  LDCU.64 UR8, c[0x0][0x3a0] ;  /* 0x00007400ff0877ac */ /* 0x000ea20008000a00 */
[----:B-1----:R-:W-:Y:S02]  /*6db0*/  SHF.R.U32.HI R6, RZ, UR5, R0 ;  /* 0x00000005ff067c19 */ /* 0x002fe40008011600 */
[----:B------:R-:W-:Y:S02]  /*6dc0*/  LOP3.LUT R13, R0, 0x80000000, RZ, 0x3c, !PT ;  /* 0x80000000000d7812 */ /* 0x000fe400078e3cff */
[----:B------:R-:W-:-:S05]  /*6dd0*/  LOP3.LUT R6, R6, UR4, RZ, 0x30, !PT ;  /* 0x0000000406067c12 */ /* 0x000fca000f8e30ff */
[----:B------:R-:W-:-:S05]  /*6de0*/  IMAD R6, R6, 0x8, R7 ;  /* 0x0000000806067824 */ /* 0x000fca00078e0207 */
[----:B------:R-:W1:Y:S02]  /*6df0*/  LDS.64 R10, [R6+0x6600] ;  /* 0x00660000060a7984 */ /* 0x000e640000000a00 */
[----:B-1----:R-:W-:-:S05]  /*6e00*/  IADD3 R12, P1, PT, R10, R3, RZ ;  /* 0x000000030a0c7210 */ /* 0x002fca0007f3e0ff */
[----:B------:R-:W-:Y:S01]  /*6e10*/  IMAD.X R11, RZ, RZ, R11, P1 ;  /* 0x000000ffff0b7224 */ /* 0x000fe200008e060b */
[----:B--2---:R-:W-:-:S04]  /*6e20*/  LEA R10, P1, R12, UR8, 0x2 ;  /* 0x000000080c0a7c11 */ /* 0x004fc8000f8210ff */
[----:B------:R-:W-:-:S05]  /*6e30*/  LEA.HI.X R11, R12, UR9, R11, 0x2, P1 ;  /* 0x000000090c0b7c11 */ /* 0x000fca00088f140b */
[----:B------:R1:W-:Y:S04]  /*6e40*/  STG.E desc[UR6][R10.64], R13 ;  /* 0x0000000d0a007986 */ /* 0x0003e8000c101906 */
.L_x_79:
[----:B------:R-:W-:Y:S05]  /*6e50*/  BSYNC.RECONVERGENT B0 ;  /* 0x0000000000007941 */ /* 0x000fea0003800200 */
.L_x_78:
[----:B------:R-:W-:Y:S01]  /*6e60*/  NOP ;  /* 0x0000000000007918 */ /* 0x000fe20000000000 */
[----:B------:R-:W-:Y:S01]  /*6e70*/  BSSY.RECONVERGENT B0, `(.L_x_80) ;  /* 0x0000011000007945 */ /* 0x000fe20003800200 */
[----:B------:R-:W-:Y:S01]  /*6e80*/  ISETP.GE.AND P1, PT, R8, R9, PT ;  /* 0x000000090800720c */ /* 0x000fe20003f26270 */
[----:B------:R-:W-:Y:S02]  /*6e90*/  VIADD R8, R3, 0xa80 ;  /* 0x00000a8003087836 */ /* 0x000fe40000000000 */
[----:B------:R-:W-:Y:S10]  /*6ea0*/  @P2 BRA `(.L_x_81) ;  /* 0x0000000000342947 */ /* 0x000ff40003800000 */
[----:B------:R-:W2:Y:S01]  /*6eb0*/  LDS R0, [R22+0x600] ;  /* 0x0006000016007984 */ /* 0x000ea20000000800 */
[----:B------:R-:W2:Y:S01]  /*6ec0*/  LDCU UR5, c[0x0][0x3c4] ;  /* 0x00007880ff0577ac */ /* 0x000ea20008000800 */
[----:B------:R-:W3:Y:S01]  /*6ed0*/  LDCU.64 UR8, c[0x0][0x3a0] ;  /* 0x00007400ff0877ac */ /* 0x000ee20008000a00 */
[----:B--2---:R-:W-:Y:S02]  /*6ee0*/  SHF.R.U32.HI R6, RZ, UR5, R0 ;  /* 0x00000005ff067c19 */ /* 0x004fe40008011600 */
[----:B-1----:R-:W-:Y:S02]  /*6ef0*/  LOP3.LUT R13, R0, 0x80000000, RZ, 0x3c, !PT ;  /* 0x80000000000d7812 */ /* 0x002fe400078e3cff */
[----:B------:R-:W-:-:S05]  /*6f00*/  LOP3.LUT R6, R6, UR4, RZ, 0x30, !PT ;  /* 0x0000000406067c12 */ /* 0x000fca000f8e30ff */
[----:B------:R-:W-:-:S05]  /*6f10*/  IMAD R6, R6, 0x8, R7 ;  /* 0x0000000806067824 */ /* 0x000fca00078e0207 */
[----:B------:R-:W1:Y:S02]  /*6f20*/  LDS.64 R10, [R6+0x6600] ;  /* 0x00660000060a7984 */ /* 0x000e640000000a00 */
[----:B-1----:R-:W-:-:S05]  /*6f30*/  IADD3 R12, P2, PT, R10, R3, RZ ;  /* 0x000000030a0c7210 */ /* 0x002fca0007f5e0ff */
[----:B------:R-:W-:Y:S01]  /*6f40*/  IMAD.X R11, RZ, RZ, R11, P2 ;  /* 0x000000ffff0b7224 */ /* 0x000fe200010e060b */
[----:B---3--:R-:W-:-:S04]  /*6f50*/  LEA R10, P2, R12, UR8, 0x2 ;  /* 0x000000080c0a7c11 */ /* 0x008fc8000f8410ff */
[----:B------:R-:W-:-:S05]  /*6f60*/  LEA.HI.X R11, R12, UR9, R11, 0x2, P2 ;  /* 0x000000090c0b7c11 */ /* 0x000fca00090f140b */
[----:B------:R2:W-:Y:S04]  /*6f70*/  STG.E desc[UR6][R10.64+0x600], R13 ;  /* 0x0006000d0a007986 */ /* 0x0005e8000c101906 */
.L_x_81:
[----:B------:R-:W-:Y:S05]  /*6f80*/  BSYNC.RECONVERGENT B0 ;  /* 0x0000000000007941 */ /* 0x000fea0003800200 */
.L_x_80:
[----:B------:R-:W-:Y:S01]  /*6f90*/  NOP ;  /* 0x0000000000007918 */ /* 0x000fe20000000000 */
[----:B------:R-:W-:Y:S01]  /*6fa0*/  BSSY.RECONVERGENT B0, `(.L_x_82) ;  /* 0x0000011000007945 */ /* 0x000fe20003800200 */
[----:B------:R-:W-:Y:S02]  /*6fb0*/  ISETP.GE.AND P2, PT, R8, R9, PT ;  /* 0x000000090800720c */ /* 0x000fe40003f46270 */
[----:B------:R-:W-:Y:S01]  /*6fc0*/  LOP3.LUT R8, R3, 0xc00, RZ, 0xfc, !PT ;  /* 0x00000c0003087812 */ /* 0x000fe200078efcff */
[----:B------:R-:W-:Y:S10]  /*6fd0*/  @P3 BRA `(.L_x_83) ;  /* 0x0000000000343947 */ /* 0x000ff40003800000 */
[----:B------:R-:W3:Y:S01]  /*6fe0*/  LDS R0, [R22+0xc00] ;  /* 0x000c000016007984 */ /* 0x000ee20000000800 */
[----:B------:R-:W3:Y:S01]  /*6ff0*/  LDCU UR5, c[0x0][0x3c4] ;  /* 0x00007880ff0577ac */ /* 0x000ee20008000800 */
[----:B------:R-:W4:Y:S01]  /*7000*/  LDCU.64 UR8, c[0x0][0x3a0] ;  /* 0x00007400ff0877ac */ /* 0x000f220008000a00 */
[----:B---3--:R-:W-:Y:S02]  /*7010*/  SHF.R.U32.HI R6, RZ, UR5, R0 ;  /* 0x00000005ff067c19 */ /* 0x008fe40008011600 */
[----:B-12---:R-:W-:Y:S02]  /*7020*/  LOP3.LUT R13, R0, 0x80000000, RZ, 0x3c, !PT ;  /* 0x80000000000d7812 */ /* 0x006fe400078e3cff */
[----:B------:R-:W-:-:S05]  /*7030*/  LOP3.LUT R6, R6, UR4, RZ, 0x30, !PT ;  /* 0x0000000406067c12 */ /* 0x000fca000f8e30ff */
[----:B------:R-:W-:-:S05]  /*7040*/  IMAD R6, R6, 0x8, R7 ;  /* 0x0000000806067824 */ /* 0x000fca00078e0207 */
[----:B------:R-:W1:Y:S02]  /*7050*/  LDS.64 R10, [R6+0x6600] ;  /* 0x00660000060a7984 */ /* 0x000e640000000a00 */
[----:B-1----:R-:W-:-:S05]  /*7060*/  IADD3 R12, P3, PT, R10, R3, RZ ;  /* 0x000000030a0c7210 */ /* 0x002fca0007f7e0ff */
[----:B------:R-:W-:Y:S01]  /*7070*/  IMAD.X R11, RZ, RZ, R11, P3 ;  /* 0x000000ffff0b7224 */ /* 0x000fe200018e060b */
[----:B----4-:R-:W-:-:S04]  /*7080*/  LEA R10, P3, R12, UR8, 0x2 ;  /* 0x000000080c0a7c11 */ /* 0x010fc8000f8610ff */
[----:B------:R-:W-:-:S05]  /*7090*/  LEA.HI.X R11, R12, UR9, R11, 0x2, P3 ;  /* 0x000000090c0b7c11 */ /* 0x000fca00098f140b */
[----:B------:R3:W-:Y:S04]  /*70a0*/  STG.E desc[UR6][R10.64+0xc00], R13 ;  /* 0x000c000d0a007986 */ /* 0x0007e8000c101906 */
.L_x_83:
[----:B------:R-:W-:Y:S05]  /*70b0*/  BSYNC.RECONVERGENT B0 ;  /* 0x0000000000007941 */ /* 0x000fea0003800200 */
.L_x_82:
[----:B------:R-:W-:Y:S01]  /*70c0*/  NOP ;  /* 0x0000000000007918 */ /* 0x000fe20000000000 */
[----:B------:R-:W-:Y:S01]  /*70d0*/  BSSY.RECONVERGENT B0, `(.L_x_84) ;  /* 0x0000011000007945 */ /* 0x000fe20003800200 */
[----:B------:R-:W-:Y:S01]  /*70e0*/  ISETP.GE.AND P3, PT, R8, R9, PT ;  /* 0x000000090800720c */ /* 0x000fe20003f66270 */
[----:B------:R-:W-:Y:S02]  /*70f0*/  VIADD R8, R3, 0xd80 ;  /* 0x00000d8003087836 */ /* 0x000fe40000000000 */
[----:B------:R-:W-:Y:S10]  /*7100*/  @P4 BRA `(.L_x_85) ;  /* 0x0000000000344947 */ /* 0x000ff40003800000 */
[----:B------:R-:W4:Y:S01]  /*7110*/  LDS R0, [R22+0x1200] ;  /* 0x0012000016007984 */ /* 0x000f220000000800 */
[----:B------:R-:W4:Y:S01]  /*7120*/  LDCU UR5, c[0x0][0x3c4] ;  /* 0x00007880ff0577ac */ /* 0x000f220008000800 */
[----:B------:R-:W5:Y:S01]  /*7130*/  LDCU.64 UR8, c[0x0][0x3a0] ;  /* 0x00007400ff0877ac */ /* 0x000f620008000a00 */
[----:B----4-:R-:W-:Y:S02]  /*7140*/  SHF.R.U32.HI R6, RZ, UR5, R0 ;  /* 0x00000005ff067c19 */ /* 0x010fe40008011600 */
[----:B-123--:R-:W-:Y:S02]  /*7150*/  LOP3.LUT R13, R0, 0x80000000, RZ, 0x3c, !PT ;  /* 0x80000000000d7812 */ /* 0x00efe400078e3cff */
[----:B------:R-:W-:-:S05]  /*7160*/  LOP3.LUT R6, R6, UR4, RZ, 0x30, !PT ;  /* 0x0000000406067c12 */ /* 0x000fca000f8e30ff */
[----:B------:R-:W-:-:S05]  /*7170*/  IMAD R6, R6, 0x8, R7 ;  /* 0x0000000806067824 */ /* 0x000fca00078e0207 */
[----:B------:R-:W1:Y:S02]  /*7180*/  LDS.64 R10, [R6+0x6600] ;  /* 0x00660000060a7984 */ /* 0x000e640000000a00 */
[----:B-1----:R-:W-:-:S05]  /*7190*/  IADD3 R12, P4, PT, R10, R3, RZ ;  /* 0x000000030a0c7210 */ /* 0x002fca0007f9e0ff */
[----:B------:R-:W-:Y:S01]  /*71a0*/  IMAD.X R11, RZ, RZ, R11, P4 ;  /* 0x000000ffff0b7224 */ /* 0x000fe200020e060b */
[----:B-----5:R-:W-:-:S04]  /*71b0*/  LEA R10, P4, R12, UR8, 0x2 ;  /* 0x000000080c0a7c11 */ /* 0x020fc8000f8810ff */
[----:B------:R-:W-:-:S05]  /*71c0*/  LEA.HI.X R11, R12, UR9, R11, 0x2, P4 ;  /* 0x000000090c0b7c11 */ /* 0x000fca000a0f140b */
[----:B------:R4:W-:Y:S04]  /*71d0*/  STG.E desc[UR6][R10.64+0x1200], R13 ;  /* 0x0012000d0a007986 */ /* 0x0009e8000c101906 */
.L_x_85:
[----:B------:R-:W-:Y:S05]  /*71e0*/  BSYNC.RECONVERGENT B0 ;  /* 0x0000000000007941 */ /* 0x000fea0003800200 */
.L_x_84:
[----:B------:R-:W-:Y:S01]  /*71f0*/  NOP ;  /* 0x0000000000007918 */ /* 0x000fe20000000000 */
[----:B------:R-:W-:Y:S01]  /*7200*/  BSSY.RECONVERGENT B0, `(.L_x_86) ;  /* 0x0000011000007945 */ /* 0x000fe20003800200 */
[----:B------:R-:W-:Y:S01]  /*7210*/  ISETP.GE.AND P4, PT, R8, R9, PT ;  /* 0x000000090800720c */ /* 0x000fe20003f86270 */
[----:B------:R-:W-:Y:S02]  /*7220*/  VIADD R8, R3, 0xf00 ;  /* 0x00000f0003087836 */ /* 0x000fe40000000000 */
[----:B------:R-:W-:Y:S10]  /*7230*/  @P5 BRA `(.L_x_87) ;  /* 0x0000000000345947 */ /* 0x000ff40003800000 */
[----:B------:R-:W5:Y:S01]  /*7240*/  LDS R0, [R22+0x1800] ;  /* 0x0018000016007984 */ /* 0x000f620000000800 */
[----:B------:R-:W5:Y:S01]  /*7250*/  LDCU UR5, c[0x0][0x3c4] ;  /* 0x00007880ff0577ac */ /* 0x000f620008000800 */
[----:B------:R-:W0:Y:S01]  /*7260*/  LDCU.64 UR8, c[0x0][0x3a0] ;  /* 0x00007400ff0877ac */ /* 0x000e220008000a00 */
[----:B-----5:R-:W-:Y:S02]  /*7270*/  SHF.R.U32.HI R6, RZ, UR5, R0 ;  /* 0x00000005ff067c19 */ /* 0x020fe40008011600 */
[----:B-1234-:R-:W-:Y:S02]  /*7280*/  LOP3.LUT R13, R0, 0x80000000, RZ, 0x3c, !PT ;  /* 0x80000000000d7812 */ /* 0x01efe400078e3cff */
[----:B------:R-:W-:-:S05]  /*7290*/  LOP3.LUT R6, R6, UR4, RZ, 0x30, !PT ;  /* 0x0000000406067c12 */ /* 0x000fca000f8e30ff */
[----:B------:R-:W-:-:S05]  /*72a0*/  IMAD R6, R6, 0x8, R7 ;  /* 0x0000000806067824 */ /* 0x000fca00078e0207 */
[----:B------:R-:W1:Y:S02]  /*72b0*/  LDS.64 R10, [R6+0x6600] ;  /* 0x00660000060a7984 */ /* 0x000e640000000a00 */
[----:B-1----:R-:W-:-:S05]  /*72c0*/  IADD3 R12, P5, PT, R10, R3, RZ ;  /* 0x000000030a0c7210 */ /* 0x002fca0007fbe0ff */
[----:B------:R-:W-:Y:S01]  /*72d0*/  IMAD.X R11, RZ, RZ, R11, P5 ;  /* 0x000000ffff0b7224 */ /* 0x000fe200028e060b */
[----:B0-----:R-:W-:-:S04]  /*72e0*/  LEA R10, P5, R12, UR8, 0x2 ;  /* 0x000000080c0a7c11 */ /* 0x001fc8000f8a10ff */
[----:B------:R-:W-:-:S05]  /*72f0*/  LEA.HI.X R11, R12, UR9, R11, 0x2, P5 ;  /* 0x000000090c0b7c11 */ /* 0x000fca000a8f140b */
[----:B------:R0:W-:Y:S04]  /*7300*/  STG.E desc[UR6][R10.64+0x1800], R13 ;  /* 0x0018000d0a007986 */ /* 0x0001e8000c101906 */
.L_x_87:
[----:B------:R-:W-:Y:S05]  /*7310*/  BSYNC.RECONVERGENT B0 ;  /* 0x0000000000007941 */ /* 0x000fea0003800200 */
.L_x_86:
        /* <DEDUP_REMOVED lines=9> */
[----:B01234-:R-:W-:Y:S02]  /*73b0*/  LOP3.LUT R13, R0, 0x80000000, RZ, 0x3c, !PT ;  /* 0x80000000000d7812 */ /* 0x01ffe400078e3cff */
[----:B------:R-:W-:-:S05]  /*73c0*/  LOP3.LUT R6, R6, UR4, RZ, 0x30, !PT ;  /* 0x0000000406067c12 */ /* 0x000fca000f8e30ff */
[----:B------:R-:W-:-:S05]  /*73d0*/  IMAD R6, R6, 0x8, R7 ;  /* 0x0000000806067824 */ /* 0x000fca00078e0207 */
[----:B------:R-:W0:Y:S02]  /*73e0*/  LDS.64 R10, [R6+0x6600] ;  /* 0x00660000060a7984 */ /* 0x000e240000000a00 */
[----:B0-----:R-:W-:-:S05]  /*73f0*/  IADD3 R12, P6, PT, R10, R3, RZ ;  /* 0x000000030a0c7210 */ /* 0x001fca0007fde0ff */
[----:B------:R-:W-:Y:S01]  /*7400*/  IMAD.X R11, RZ, RZ, R11, P6 ;  /* 0x000000ffff0b7224 */ /* 0x000fe200030e060b */
[----:B------:R-:W-:-:S04]  /*7410*/  LEA R10, P6, R12, UR8, 0x2 ;  /* 0x000000080c0a7c11 */ /* 0x000fc8000f8c10ff */
[----:B------:R-:W-:-:S05]  /*7420*/  LEA.HI.X R11, R12, UR9, R11, 0x2, P6 ;  /* 0x000000090c0b7c11 */ /* 0x000fca000b0f140b */
[----:B------:R0:W-:Y:S04]  /*7430*/  STG.E desc[UR6][R10.64+0x1e00], R13 ;  /* 0x001e000d0a007986 */ /* 0x0001e8000c101906 */
.L_x_89:
[----:B------:R-:W-:Y:S05]  /*7440*/  BSYNC.RECONVERGENT B0 ;  /* 0x0000000000007941 */ /* 0x000fea0003800200 */
.L_x_88:
        /* <DEDUP_REMOVED lines=18> */
.L_x_91:
[----:B------:R-:W-:Y:S05]  /*7570*/  BSYNC.RECONVERGENT B0 ;  /* 0x0000000000007941 */ /* 0x000fea0003800200 */
.L_x_90:
        /* <DEDUP_REMOVED lines=18> */
.L_x_93:
[----:B------:R-:W-:Y:S05]  /*76a0*/  BSYNC.RECONVERGENT B0 ;  /* 0x0000000000007941 */ /* 0x000fea0003800200 */
.L_x_92:
        /* <DEDUP_REMOVED lines=18> */
.L_x_95:
[----:B------:R-:W-:Y:S05]  /*77d0*/  BSYNC.RECONVERGENT B0 ;  /* 0x0000000000007941 */ /* 0x000fea0003800200 */
.L_x_94:
        /* <DEDUP_REMOVED lines=18> */
.L_x_97:
[----:B------:R-:W-:Y:S05]  /*7900*/  BSYNC.RECONVERGENT B0 ;  /* 0x0000000000007941 */ /* 0x000fea0003800200 */
.L_x_96:
[----:B------:R-:W-:Y:S01]  /*7910*/  NOP ;  /* 0x0000000000007918 */ /* 0x000fe20000000000 */
[----:B------:R-:W-:Y:S01]  /*7920*/  BSSY.RECONVERGENT B0, `(.L_x_98) ;  /* 0x0000011000007945 */ /* 0x000fe20003800200 */
[----:B------:R-:W-:Y:S02]  /*7930*/  ISETP.GE.AND P4, PT, R8, R9, PT ;  /* 0x000000090800720c */ /* 0x000fe40003f86270 */
[----:B------:R-:W-:Y:S01]  /*7940*/  LOP3.LUT R8, R3, 0x1800, RZ, 0xfc, !PT ;  /* 0x0000180003087812 */ /* 0x000fe200078efcff */
        /* <DEDUP_REMOVED lines=14> */
.L_x_99:
[----:B------:R-:W-:Y:S05]  /*7a30*/  BSYNC.RECONVERGENT B0 ;  /* 0x0000000000007941 */ /* 0x000fea0003800200 */
.L_x_98:
[----:B------:R-:W-:Y:S01]  /*7a40*/  NOP ;  /* 0x0000000000007918 */ /* 0x000fe20000000000 */
[----:B------:R-:W-:Y:S01]  /*7a50*/  BSSY.RECONVERGENT B0, `(.L_x_100) ;  /* 0x0000010000007945 */ /* 0x000fe20003800200 */
[----:B------:R-:W-:-:S03]  /*7a60*/  ISETP.GE.AND P5, PT, R8, R9, PT ;  /* 0x000000090800720c */ /* 0x000fc60003fa6270 */
        /* <DEDUP_REMOVED lines=14> */
.L_x_101:
[----:B------:R-:W-:Y:S05]  /*7b50*/  BSYNC.RECONVERGENT B0 ;  /* 0x0000000000007941 */ /* 0x000fea0003800200 */
.L_x_100:
[----:B------:R-:W-:Y:S01]  /*7b60*/  NOP ;  /* 0x0000000000007918 */ /* 0x000fe20000000000 */
[----:B------:R-:W-:Y:S04]  /*7b70*/  BSSY.RECONVERGENT B0, `(.L_x_102) ;  /* 0x000000f000007945 */ /* 0x000fe80003800200 */
[----:B------:R-:W-:Y:S05]  /*7b80*/  @P1 BRA `(.L_x_103) ;  /* 0x0000000000341947 */ /* 0x000fea0003800000 */
        /* <DEDUP_REMOVED lines=13> */
.L_x_103:
[----:B------:R-:W-:Y:S05]  /*7c60*/  BSYNC.RECONVERGENT B0 ;  /* 0x0000000000007941 */ /* 0x000fea0003800200 */
.L_x_102:
        /* <DEDUP_REMOVED lines=16> */
.L_x_105:
[----:B------:R-:W-:Y:S05]  /*7d70*/  BSYNC.RECONVERGENT B0 ;  /* 0x0000000000007941 */ /* 0x000fea0003800200 */
.L_x_104:
        /* <DEDUP_REMOVED lines=16> */
.L_x_107:
[----:B------:R-:W-:Y:S05]  /*7e80*/  BSYNC.RECONVERGENT B0 ;  /* 0x0000000000007941 */ /* 0x000fea0003800200 */
.L_x_106:
        /* <DEDUP_REMOVED lines=16> */
.L_x_109:
[----:B------:R-:W-:Y:S05]  /*7f90*/  BSYNC.RECONVERGENT B0 ;  /* 0x0000000000007941 */ /* 0x000fea0003800200 */
.L_x_108:
[----:B------:R-:W-:Y:S01]  /*7fa0*/  NOP ;  /* 0x0000000000007918 */ /* 0x000fe20000000000 */
[----:B------:R-:W-:Y:S04]  /*7fb0*/  BSSY.RECONVERGENT B0, `(.L_x_110) ;  /* 0x000000f000007945 */ /* 0x000fe80003800200 */
[----:B------:R-:W-:Y:S05]  /*7fc0*/  @P5 BRA `(.L_x_111) ;  /* 0x0000000000345947 */ /* 0x000fea0003800000 */
[----:B------:R-:W5:Y:S01]  /*7fd0*/  LDS R0, [R22+0x6000] ;  /* 0x0060000016007984 */ /* 0x000f620000000800 */
[----:B------:R-:W5:Y:S01]  /*7fe0*/  LDCU UR5, c[0x0][0x3c4] ;  /* 0x00007880ff0577ac */ /* 0x000f620008000800 */
[----:B------:R-:W1:Y:S01]  /*7ff0*/  LDCU.64 UR8, c[0x0][0x3a0] ;  /* 0x00007400ff0877ac */ /* 0x000e620008000a00 */
[----:B-----5:R-:W-:-:S04]  /*8000*/  SHF.R.U32.HI R6, RZ, UR5, R0 ;  /* 0x00000005ff067c19 */ /* 0x020fc80008011600 */
[----:B------:R-:W-:-:S05]  /*8010*/  LOP3.LUT R6, R6, UR4, RZ, 0x30, !PT ;  /* 0x0000000406067c12 */ /* 0x000fca000f8e30ff */
[----:B0-----:R-:W-:-:S05]  /*8020*/  IMAD R8, R6, 0x8, R7 ;  /* 0x0000000806087824 */ /* 0x001fca00078e0207 */
[----:B------:R-:W0:Y:S02]  /*8030*/  LDS.64 R6, [R8+0x6600] ;  /* 0x0066000008067984 */ /* 0x000e240000000a00 */
[----:B0-----:R-:W-:-:S05]  /*8040*/  IADD3 R9, P1, PT, R6, R3, RZ ;  /* 0x0000000306097210 */ /* 0x001fca0007f3e0ff */
[----:B-1234-:R-:W-:Y:S01]  /*8050*/  IMAD.X R10, RZ, RZ, R7, P1 ;  /* 0x000000ffff0a7224 */ /* 0x01efe200008e0607 */
[----:B------:R-:W-:-:S04]  /*8060*/  LEA R6, P1, R9, UR8, 0x2 ;  /* 0x0000000809067c11 */ /* 0x000fc8000f8210ff */
[----:B------:R-:W-:Y:S02]  /*8070*/  LEA.HI.X R7, R9, UR9, R10, 0x2, P1 ;  /* 0x0000000909077c11 */ /* 0x000fe400088f140a */
[----:B------:R-:W-:-:S05]  /*8080*/  LOP3.LUT R9, R0, 0x80000000, RZ, 0x3c, !PT ;  /* 0x8000000000097812 */ /* 0x000fca00078e3cff */
[----:B------:R0:W-:Y:S02]  /*8090*/  STG.E desc[UR6][R6.64+0x6000], R9 ;  /* 0x0060000906007986 */ /* 0x0001e4000c101906 */
.L_x_111:
[----:B------:R-:W-:Y:S05]  /*80a0*/  BSYNC.RECONVERGENT B0 ;  /* 0x0000000000007941 */ /* 0x000fea0003800200 */
.L_x_110:
[----:B------:R-:W-:Y:S01]  /*80b0*/  NOP ;  /* 0x0000000000007918 */ /* 0x000fe20000000000 */
.L_x_77:
[----:B------:R-:W5:Y:S01]  /*80c0*/  LDS R0, [R22] ;  /* 0x0000000016007984 */ /* 0x000f620000000800 */
[----:B------:R-:W5:Y:S03]  /*80d0*/  LDCU UR5, c[0x0][0x3c4] ;  /* 0x00007880ff0577ac */ /* 0x000f660008000800 */
[----:B01----:R-:W0:Y:S04]  /*80e0*/  LDS R6, [R22+0x600] ;  /* 0x0006000016067984 */ /* 0x003e280000000800 */
[----:B------:R-:W1:Y:S04]  /*80f0*/  LDS R7, [R22+0xc00] ;  /* 0x000c000016077984 */ /* 0x000e680000000800 */
[----:B------:R-:W1:Y:S04]  /*8100*/  LDS R8, [R22+0x1200] ;  /* 0x0012000016087984 */ /* 0x000e680000000800 */
[----:B------:R-:W1:Y:S04]  /*8110*/  LDS R9, [R22+0x1800] ;  /* 0x0018000016097984 */ /* 0x000e680000000800 */
[----:B--234-:R-:W2:Y:S04]  /*8120*/  LDS R10, [R22+0x1e00] ;  /* 0x001e0000160a7984 */ /* 0x01cea80000000800 */
[----:B------:R-:W3:Y:S04]  /*8130*/  LDS R11, [R22+0x2400] ;  /* 0x00240000160b7984 */ /* 0x000ee80000000800 */
[----:B------:R-:W4:Y:S04]  /*8140*/  LDS R12, [R22+0x2a00] ;  /* 0x002a0000160c7984 */ /* 0x000f280000000800 */
[----:B------:R-:W4:Y:S04]  /*8150*/  LDS R13, [R22+0x3000] ;  /* 0x00300000160d7984 */ /* 0x000f280000000800 */
[----:B------:R-:W4:Y:S04]  /*8160*/  LDS R14, [R22+0x3600] ;  /* 0x00360000160e7984 */ /* 0x000f280000000800 */
[----:B------:R-:W4:Y:S01]  /*8170*/  LDS R15, [R22+0x3c00] ;  /* 0x003c0000160f7984 */ /* 0x000f220000000800 */
[----:B-----5:R-:W-:-:S03]  /*8180*/  SHF.R.U32.HI R0, RZ, UR5, R0 ;  /* 0x00000005ff007c19 */ /* 0x020fc60008011600 */
[----:B------:R-:W5:Y:S01]  /*8190*/  LDS R16, [R22+0x4200] ;  /* 0x0042000016107984 */ /* 0x000f620000000800 */
[----:B0-----:R-:W-:-:S03]  /*81a0*/  SHF.R.U32.HI R6, RZ, UR5, R6 ;  /* 0x00000005ff067c19 */ /* 0x001fc60008011606 */
[----:B------:R-:W0:Y:S01]  /*81b0*/  LDS R17, [R22+0x4800] ;  /* 0x0048000016117984 */ /* 0x000e220000000800 */
[----:B-1----:R-:W-:-:S03]  /*81c0*/  SHF.R.U32.HI R7, RZ, UR5, R7 ;  /* 0x00000005ff077c19 */ /* 0x002fc60008011607 */
[----:B------:R-:W1:Y:S01]  /*81d0*/  LDS R18, [R22+0x4e00] ;  /* 0x004e000016127984 */ /* 0x000e620000000800 */
[----:B------:R-:W-:-:S03]  /*81e0*/  SHF.R.U32.HI R8, RZ, UR5, R8 ;  /* 0x00000005ff087c19 */ /* 0x000fc60008011608 */
[----:B------:R-:W1:Y:S01]  /*81f0*/  LDS R19, [R22+0x5400] ;  /* 0x0054000016137984 */ /* 0x000e620000000800 */
[----:B------:R-:W-:-:S03]  /*8200*/  SHF.R.U32.HI R9, RZ, UR5, R9 ;  /* 0x00000005ff097c19 */ /* 0x000fc60008011609 */
[----:B------:R-:W1:Y:S01]  /*8210*/  LDS R20, [R22+0x5a00] ;  /* 0x005a000016147984 */ /* 0x000e620000000800 */
[----:B--2---:R-:W-:-:S03]  /*8220*/  SHF.R.U32.HI R10, RZ, UR5, R10 ;  /* 0x00000005ff0a7c19 */ /* 0x004fc6000801160a */
[----:B------:R-:W2:Y:S01]  /*8230*/  LDS R21, [R22+0x6000] ;  /* 0x0060000016157984 */ /* 0x000ea20000000800 */
[----:B---3--:R-:W-:Y:S02]  /*8240*/  SHF.R.U32.HI R11, RZ, UR5, R11 ;  /* 0x00000005ff0b7c19 */ /* 0x008fe4000801160b */
[----:B----4-:R-:W-:Y:S02]  /*8250*/  SHF.R.U32.HI R12, RZ, UR5, R12 ;  /* 0x00000005ff0c7c19 */ /* 0x010fe4000801160c */
[----:B------:R-:W-:Y:S02]  /*8260*/  SHF.R.U32.HI R13, RZ, UR5, R13 ;  /* 0x00000005ff0d7c19 */ /* 0x000fe4000801160d */
[----:B------:R-:W-:Y:S02]  /*8270*/  SHF.R.U32.HI R43, RZ, UR5, R14 ;  /* 0x00000005ff2b7c19 */ /* 0x000fe4000801160e */
[----:B------:R-:W-:Y:S02]  /*8280*/  LOP3.LUT R14, R12, UR4, RZ, 0x30, !PT ;  /* 0x000000040c0e7c12 */ /* 0x000fe4000f8e30ff */
[----:B------:R-:W-:-:S02]  /*8290*/  SHF.R.U32.HI R44, RZ, UR5, R15 ;  /* 0x00000005ff2c7c19 */ /* 0x000fc4000801160f */
[----:B------:R-:W-:Y:S02]  /*82a0*/  LOP3.LUT R15, R11, UR4, RZ, 0x30, !PT ;  /* 0x000000040b0f7c12 */ /* 0x000fe4000f8e30ff */
[----:B-----5:R-:W-:Y:S02]  /*82b0*/  SHF.R.U32.HI R45, RZ, UR5, R16 ;  /* 0x00000005ff2d7c19 */ /* 0x020fe40008011610 */
[----:B------:R-:W-:Y:S02]  /*82c0*/  LOP3.LUT R16, R10, UR4, RZ, 0x30, !PT ;  /* 0x000000040a107c12 */ /* 0x000fe4000f8e30ff */
[----:B0-----:R-:W-:Y:S02]  /*82d0*/  SHF.R.U32.HI R46, RZ, UR5, R17 ;  /* 0x00000005ff2e7c19 */ /* 0x001fe40008011611 */
[----:B------:R-:W-:Y:S02]  /*82e0*/  LOP3.LUT R17, R9, UR4, RZ, 0x30, !PT ;  /* 0x0000000409117c12 */ /* 0x000fe4000f8e30ff */
[----:B-1----:R-:W-:-:S02]  /*82f0*/  SHF.R.U32.HI R47, RZ, UR5, R18 ;  /* 0x00000005ff2f7c19 */ /* 0x002fc40008011612 */
[----:B------:R-:W-:Y:S02]  /*8300*/  LOP3.LUT R18, R8, UR4, RZ, 0x30, !PT ;  /* 0x0000000408127c12 */ /* 0x000fe4000f8e30ff */
[----:B------:R-:W-:Y:S02]  /*8310*/  SHF.R.U32.HI R48, RZ, UR5, R19 ;  /* 0x00000005ff307c19 */ /* 0x000fe40008011613 */
[----:B------:R-:W-:Y:S02]  /*8320*/  LOP3.LUT R19, R7, UR4, RZ, 0x30, !PT ;  /* 0x0000000407137c12 */ /* 0x000fe4000f8e30ff */
[----:B------:R-:W-:Y:S02]  /*8330*/  SHF.R.U32.HI R49, RZ, UR5, R20 ;  /* 0x00000005ff317c19 */ /* 0x000fe40008011614 */
[----:B------:R-:W-:Y:S02]  /*8340*/  LOP3.LUT R20, R6, UR4, RZ, 0x30, !PT ;  /* 0x0000000406147c12 */ /* 0x000fe4000f8e30ff */
[----:B--2---:R-:W-:-:S02]  /*8350*/  SHF.R.U32.HI R50, RZ, UR5, R21 ;  /* 0x00000005ff327c19 */ /* 0x004fc40008011615 */
[----:B------:R-:W-:Y:S02]  /*8360*/  LOP3.LUT R21, R0, UR4, RZ, 0x30, !PT ;  /* 0x0000000400157c12 */ /* 0x000fe4000f8e30ff */
[----:B------:R-:W-:Y:S02]  /*8370*/  LOP3.LUT R13, R13, UR4, RZ, 0x30, !PT ;  /* 0x000000040d0d7c12 */ /* 0x000fe4000f8e30ff */
[----:B------:R-:W-:Y:S02]  /*8380*/  LOP3.LUT R12, R43, UR4, RZ, 0x30, !PT ;  /* 0x000000042b0c7c12 */ /* 0x000fe4000f8e30ff */
[----:B------:R-:W-:Y:S02]  /*8390*/  LOP3.LUT R11, R44, UR4, RZ, 0x30, !PT ;  /* 0x000000042c0b7c12 */ /* 0x000fe4000f8e30ff */
[----:B------:R-:W-:Y:S02]  /*83a0*/  LOP3.LUT R10, R45, UR4, RZ, 0x30, !PT ;  /* 0x000000042d0a7c12 */ /* 0x000fe4000f8e30ff */
[----:B------:R-:W-:-:S02]  /*83b0*/  LOP3.LUT R9, R46, UR4, RZ, 0x30, !PT ;  /* 0x000000042e097c12 */ /* 0x000fc4000f8e30ff */
[----:B------:R-:W-:Y:S02]  /*83c0*/  LOP3.LUT R8, R47, UR4, RZ, 0x30, !PT ;  /* 0x000000042f087c12 */ /* 0x000fe4000f8e30ff */
[----:B------:R-:W-:Y:S02]  /*83d0*/  LOP3.LUT R7, R48, UR4, RZ, 0x30, !PT ;  /* 0x0000000430077c12 */ /* 0x000fe4000f8e30ff */
[----:B------:R-:W-:Y:S02]  /*83e0*/  LOP3.LUT R6, R49, UR4, RZ, 0x30, !PT ;  /* 0x0000000431067c12 */ /* 0x000fe4000f8e30ff */
[----:B------:R-:W-:Y:S01]  /*83f0*/  LOP3.LUT R0, R50, UR4, RZ, 0x30, !PT ;  /* 0x0000000432007c12 */ /* 0x000fe2000f8e30ff */
[----:B------:R-:W-:Y:S06]  /*8400*/  @P0 BRA `(.L_x_112) ;  /* 0x0000000000640947 */ /* 0x000fec0003800000 */
[----:B------:R-:W0:Y:S01]  /*8410*/  LDCU.64 UR4, c[0x0][0x3b8] ;  /* 0x00007700ff0477ac */ /* 0x000e220008000a00 */
[----:B------:R-:W-:Y:S01]  /*8420*/  IMAD R5, R42, 0x1980, RZ ;  /* 0x000019802a057824 */ /* 0x000fe200078e02ff */
[----:B------:R-:W-:-:S04]  /*8430*/  LOP3.LUT R2, R41, 0x1f, R3, 0xf8, !PT ;  /* 0x0000001f29027812 */ /* 0x000fc800078ef803 */
[----:B------:R-:W-:-:S04]  /*8440*/  IADD3 R3, P1, PT, R5, R2, RZ ;  /* 0x0000000205037210 */ /* 0x000fc80007f3e0ff */
[----:B------:R-:W-:Y:S02]  /*8450*/  LEA.HI.X.SX32 R4, R5, RZ, 0x1, P1 ;  /* 0x000000ff05047211 */ /* 0x000fe400008f0eff */
[----:B0-----:R-:W-:-:S04]  /*8460*/  LEA R2, P1, R3, UR4, 0x2 ;  /* 0x0000000403027c11 */ /* 0x001fc8000f8210ff */
        /* <DEDUP_REMOVED lines=19> */
.L_x_112:
[----:B------:R-:W-:Y:S01]  /*85a0*/  IMAD.IADD R60, R23, 0x1, -R54 ;  /* 0x00000001173c7824 */ /* 0x000fe200078e0a36 */
[----:B------:R-:W0:Y:S01]  /*85b0*/  LDCU.64 UR4, c[0x0][0x3b8] ;  /* 0x00007700ff0477ac */ /* 0x000e220008000a00 */
[----:B------:R-:W-:-:S03]  /*85c0*/  VIADD R3, R57, 0x20 ;  /* 0x0000002039037836 */ /* 0x000fc60000000000 */
[-C--:B------:R-:W-:Y:S02]  /*85d0*/  ISETP.GE.AND P2, PT, R57, R60.reuse, PT ;  /* 0x0000003c3900720c */ /* 0x080fe40003f46270 */
[----:B------:R-:W-:Y:S01]  /*85e0*/  ISETP.GE.AND P1, PT, R3, R60, PT ;  /* 0x0000003c0300720c */ /* 0x000fe20003f26270 */
[----:B------:R-:W-:-:S05]  /*85f0*/  VIADD R3, R57, 0x40 ;  /* 0x0000004039037836 */ /* 0x000fca0000000000 */
[----:B------:R-:W-:Y:S01]  /*8600*/  ISETP.GE.AND P5, PT, R3, R60, PT ;  /* 0x0000003c0300720c */ /* 0x000fe20003fa6270 */
[----:B------:R-:W-:-:S05]  /*8610*/  VIADD R3, R57, 0x60 ;  /* 0x0000006039037836 */ /* 0x000fca0000000000 */
[----:B------:R-:W-:Y:S01]  /*8620*/  ISETP.GE.AND P4, PT, R3, R60, PT ;  /* 0x0000003c0300720c */ /* 0x000fe20003f86270 */
[----:B------:R-:W-:Y:S01]  /*8630*/  VIADD R3, R57, 0x80 ;  /* 0x0000008039037836 */ /* 0x000fe20000000000 */
[----:B0-----:R-:W-:Y:S01]  /*8640*/  IADD3 R2, P6, PT, R5, UR4, RZ ;  /* 0x0000000405027c10 */ /* 0x001fe2000ffde0ff */
[----:B------:R-:W-:-:S03]  /*8650*/  VIADD R5, R57, 0xa0 ;  /* 0x000000a039057836 */ /* 0x000fc60000000000 */
[-C--:B------:R-:W-:Y:S02]  /*8660*/  ISETP.GE.AND P3, PT, R3, R60.reuse, PT ;  /* 0x0000003c0300720c */ /* 0x080fe40003f66270 */
[----:B------:R-:W-:Y:S02]  /*8670*/  IADD3.X R3, PT, PT, R4, UR5, RZ, P6, !PT ;  /* 0x0000000504037c10 */ /* 0x000fe4000b7fe4ff */
[-C--:B------:R-:W-:Y:S01]  /*8680*/  ISETP.GE.AND P6, PT, R5, R60.reuse, PT ;  /* 0x0000003c0500720c */ /* 0x080fe20003fc6270 */
[----:B------:R-:W-:Y:S02]  /*8690*/  VIADD R5, R57, 0xc0 ;  /* 0x000000c039057836 */ /* 0x000fe40000000000 */
[----:B------:R-:W5:Y:S03]  /*86a0*/  @!P2 LDG.E R41, desc[UR6][R2.64] ;  /* 0x000000060229a981 */ /* 0x000f66000c1e1900 */
[-C--:B------:R-:W-:Y:S01]  /*86b0*/  ISETP.GE.AND P2, PT, R5, R60.reuse, PT ;  /* 0x0000003c0500720c */ /* 0x080fe20003f46270 */
[----:B------:R-:W-:Y:S01]  /*86c0*/  VIADD R5, R57, 0xe0 ;  /* 0x000000e039057836 */ /* 0x000fe20000000000 */
[----:B------:R-:W5:Y:S04]  /*86d0*/  @!P1 LDG.E R44, desc[UR6][R2.64+0x80] ;  /* 0x00008006022c9981 */ /* 0x000f68000c1e1900 */
[----:B------:R-:W-:Y:S01]  /*86e0*/  ISETP.GE.AND P1, PT, R5, R60, PT ;  /* 0x0000003c0500720c */ /* 0x000fe20003f26270 */
[----:B------:R-:W-:Y:S01]  /*86f0*/  VIADD R59, R57, 0x100 ;  /* 0x00000100393b7836 */ /* 0x000fe20000000000 */
[----:B------:R-:W5:Y:S04]  /*8700*/  @!P5 LDG.E R43, desc[UR6][R2.64+0x100] ;  /* 0x00010006022bd981 */ /* 0x000f68000c1e1900 */
[----:B------:R-:W5:Y:S04]  /*8710*/  @!P4 LDG.E R46, desc[UR6][R2.64+0x180] ;  /* 0x00018006022ec981 */ /* 0x000f68000c1e1900 */
[----:B------:R-:W5:Y:S03]  /*8720*/  @!P2 LDG.E R47, desc[UR6][R2.64+0x300] ;  /* 0x00030006022fa981 */ /* 0x000f66000c1e1900 */
[C---:B------:R-:W-:Y:S01]  /*8730*/  @!P1 IADD3 R5, P2, PT, R54.reuse, R57, RZ ;  /* 0x0000003936059210 */ /* 0x040fe20007f5e0ff */
[----:B------:R-:W5:Y:S03]  /*8740*/  @!P3 LDG.E R45, desc[UR6][R2.64+0x200] ;  /* 0x00020006022db981 */ /* 0x000f66000c1e1900 */
[----:B------:R-:W-:Y:S01]  /*8750*/  @!P1 LEA.HI.X.SX32 R62, R54, RZ, 0x1, P2 ;  /* 0x000000ff363e9211 */ /* 0x000fe200010f0eff */
[----:B------:R0:W5:Y:S01]  /*8760*/  @!P6 LDG.E R48, desc[UR6][R2.64+0x280] ;  /* 0x000280060230e981 */ /* 0x000162000c1e1900 */
[----:B------:R-:W-:-:S04]  /*8770*/  @!P1 LEA R4, P2, R5, UR4, 0x2 ;  /* 0x0000000405049c11 */ /* 0x000fc8000f8410ff */
[----:B------:R-:W-:-:S05]  /*8780*/  @!P1 LEA.HI.X R5, R5, UR5, R62, 0x2, P2 ;  /* 0x0000000505059c11 */ /* 0x000fca00090f143e */
[----:B------:R1:W5:Y:S01]  /*8790*/  @!P1 LDG.E R50, desc[UR6][R4.64+0x380] ;  /* 0x0003800604329981 */ /* 0x000362000c1e1900 */
[----:B------:R-:W-:-:S13]  /*87a0*/  ISETP.GE.AND P1, PT, R59, R60, PT ;  /* 0x0000003c3b00720c */ /* 0x000fda0003f26270 */
[----:B------:R-:W-:-:S04]  /*87b0*/  @!P1 IADD3 R59, P2, PT, R54, R57, RZ ;  /* 0x00000039363b9210 */ /* 0x000fc80007f5e0ff */
[----:B------:R-:W-:Y:S02]  /*87c0*/  @!P1 LEA.HI.X.SX32 R62, R54, RZ, 0x1, P2 ;  /* 0x000000ff363e9211 */ /* 0x000fe400010f0eff */
[----:B0-----:R-:W-:-:S04]  /*87d0*/  @!P1 LEA R2, P2, R59, UR4, 0x2 ;  /* 0x000000043b029c11 */ /* 0x001fc8000f8410ff */
[----:B------:R-:W-:Y:S01]  /*87e0*/  @!P1 LEA.HI.X R3, R59, UR5, R62, 0x2, P2 ;  /* 0x000000053b039c11 */ /* 0x000fe200090f143e */
[----:B------:R-:W-:-:S04]  /*87f0*/  VIADD R59, R57, 0x120 ;  /* 0x00000120393b7836 */ /* 0x000fc80000000000 */
[----:B------:R0:W5:Y:S01]  /*8800*/  @!P1 LDG.E R49, desc[UR6][R2.64+0x400] ;  /* 0x0004000602319981 */ /* 0x000162000c1e1900 */
[----:B------:R-:W-:-:S13]  /*8810*/  ISETP.GE.AND P1, PT, R59, R60, PT ;  /* 0x0000003c3b00720c */ /* 0x000fda0003f26270 */
[----:B------:R-:W-:-:S04]  /*8820*/  @!P1 IADD3 R59, P2, PT, R54, R57, RZ ;  /* 0x00000039363b9210 */ /* 0x000fc80007f5e0ff */
[----:B------:R-:W-:Y:S02]  /*8830*/  @!P1 LEA.HI.X.SX32 R62, R54, RZ, 0x1, P2 ;  /* 0x000000ff363e9211 */ /* 0x000fe400010f0eff */
[----:B-1----:R-:W-:-:S04]  /*8840*/  @!P1 LEA R4, P2, R59, UR4, 0x2 ;  /* 0x000000043b049c11 */ /* 0x002fc8000f8410ff */
[----:B------:R-:W-:Y:S01]  /*8850*/  @!P1 LEA.HI.X R5, R59, UR5, R62, 0x2, P2 ;  /* 0x000000053b059c11 */ /* 0x000fe200090f143e */
[----:B------:R-:W-:-:S04]  /*8860*/  VIADD R59, R57, 0x140 ;  /* 0x00000140393b7836 */ /* 0x000fc80000000000 */
        /* <DEDUP_REMOVED lines=9> */
[----:B------:R-:W-:-:S05]  /*8900*/  @!P1 IMAD R62, R42, 0x1980, RZ ;  /* 0x000019802a3e9824 */ /* 0x000fca00078e02ff */
[----:B-1----:R-:W-:-:S04]  /*8910*/  @!P1 IADD3 R5, P2, PT, R62, R57, RZ ;  /* 0x000000393e059210 */ /* 0x002fc80007f5e0ff */
[----:B------:R-:W-:Y:S02]  /*8920*/  @!P1 LEA.HI.X.SX32 R62, R62, RZ, 0x1, P2 ;  /* 0x000000ff3e3e9211 */ /* 0x000fe400010f0eff */
[----:B------:R-:W-:Y:S01]  /*8930*/  @!P1 LEA R4, P2, R5, UR4, 0x2 ;  /* 0x0000000405049c11 */ /* 0x000fe2000f8410ff */
[----:B------:R-:W-:-:S03]  /*8940*/  VIADD R59, R57, 0x180 ;  /* 0x00000180393b7836 */ /* 0x000fc60000000000 */
[----:B------:R-:W-:-:S05]  /*8950*/  @!P1 LEA.HI.X R5, R5, UR5, R62, 0x2, P2 ;  /* 0x0000000505059c11 */ /* 0x000fca00090f143e */
[----:B------:R1:W5:Y:S01]  /*8960*/  @!P1 LDG.E R56, desc[UR6][R4.64+0x580] ;  /* 0x0005800604389981 */ /* 0x000362000c1e1900 */
[----:B------:R-:W-:-:S13]  /*8970*/  ISETP.GE.AND P1, PT, R59, R60, PT ;  /* 0x0000003c3b00720c */ /* 0x000fda0003f26270 */
[----:B0-----:R-:W-:-:S05]  /*8980*/  @!P1 IMAD R2, R42, 0x1980, RZ ;  /* 0x000019802a029824 */ /* 0x001fca00078e02ff */
[----:B------:R-:W-:-:S04]  /*8990*/  @!P1 IADD3 R3, P2, PT, R2, R57, RZ ;  /* 0x0000003902039210 */ /* 0x000fc80007f5e0ff */
[----:B------:R-:W-:Y:S02]  /*89a0*/  @!P1 LEA.HI.X.SX32 R62, R2, RZ, 0x1, P2 ;  /* 0x000000ff023e9211 */ /* 0x000fe400010f0eff */
[----:B------:R-:W-:Y:S01]  /*89b0*/  @!P1 LEA R2, P2, R3, UR4, 0x2 ;  /* 0x0000000403029c11 */ /* 0x000fe2000f8410ff */
[----:B------:R-:W-:-:S03]  /*89c0*/  VIADD R59, R57, 0x1a0 ;  /* 0x000001a0393b7836 */ /* 0x000fc60000000000 */
[----:B------:R-:W-:-:S05]  /*89d0*/  @!P1 LEA.HI.X R3, R3, UR5, R62, 0x2, P2 ;  /* 0x0000000503039c11 */ /* 0x000fca00090f143e */
[----:B------:R0:W5:Y:S01]  /*89e0*/  @!P1 LDG.E R53, desc[UR6][R2.64+0x600] ;  /* 0x0006000602359981 */ /* 0x000162000c1e1900 */
[----:B------:R-:W-:-:S13]  /*89f0*/  ISETP.GE.AND P1, PT, R59, R60, PT ;  /* 0x0000003c3b00720c */ /* 0x000fda0003f26270 */
[----:B-1----:R-:W-:-:S05]  /*8a00*/  @!P1 IMAD R4, R42, 0x1980, RZ ;  /* 0x000019802a049824 */ /* 0x002fca00078e02ff */
[----:B------:R-:W-:-:S04]  /*8a10*/  @!P1 IADD3 R5, P2, PT, R4, R57, RZ ;  /* 0x0000003904059210 */ /* 0x000fc80007f5e0ff */
[----:B------:R-:W-:Y:S02]  /*8a20*/  @!P1 LEA.HI.X.SX32 R62, R4, RZ, 0x1, P2 ;  /* 0x000000ff043e9211 */ /* 0x000fe400010f0eff */
[----:B------:R-:W-:Y:S01]  /*8a30*/  @!P1 LEA R4, P2, R5, UR4, 0x2 ;  /* 0x0000000405049c11 */ /* 0x000fe2000f8410ff */
[----:B------:R-:W-:-:S03]  /*8a40*/  VIADD R59, R57, 0x1c0 ;  /* 0x000001c0393b7836 */ /* 0x000fc60000000000 */
[----:B------:R-:W-:-:S05]  /*8a50*/  @!P1 LEA.HI.X R5, R5, UR5, R62, 0x2, P2 ;  /* 0x0000000505059c11 */ /* 0x000fca00090f143e */
[----:B------:R1:W5:Y:S01]  /*8a60*/  @!P1 LDG.E R54, desc[UR6][R4.64+0x680] ;  /* 0x0006800604369981 */ /* 0x000362000c1e1900 */
[----:B------:R-:W-:Y:S01]  /*8a70*/  ISETP.GE.AND P1, PT, R59, R60, PT ;  /* 0x0000003c3b00720c */ /* 0x000fe20003f26270 */
[----:B------:R-:W-:-:S05]  /*8a80*/  VIADD R59, R57, 0x200 ;  /* 0x00000200393b7836 */ /* 0x000fca0000000000 */
[----:B------:R-:W-:-:S07]  /*8a90*/  ISETP.GE.AND P3, PT, R59, R60, PT ;  /* 0x0000003c3b00720c */ /* 0x000fce0003f66270 */
[----:B0-----:R-:W-:-:S05]  /*8aa0*/  @!P1 IMAD R2, R42, 0x1980, RZ ;  /* 0x000019802a029824 */ /* 0x001fca00078e02ff */
[C---:B------:R-:W-:Y:S01]  /*8ab0*/  @!P1 IADD3 R3, P2, PT, R2.reuse, R57, RZ ;  /* 0x0000003902039210 */ /* 0x040fe20007f5e0ff */
[----:B------:R-:W0:Y:S03]  /*8ac0*/  @!P3 S2R R59, SR_TID.X ;  /* 0x00000000003bb919 */ /* 0x000e260000002100 */
[----:B------:R-:W-:Y:S02]  /*8ad0*/  @!P1 LEA.HI.X.SX32 R62, R2, RZ, 0x1, P2 ;  /* 0x000000ff023e9211 */ /* 0x000fe400010f0eff */
[----:B------:R-:W-:Y:S01]  /*8ae0*/  @!P1 LEA R2, P2, R3, UR4, 0x2 ;  /* 0x0000000403029c11 */ /* 0x000fe2000f8410ff */
[----:B-1----:R-:W-:-:S03]  /*8af0*/  VIADD R5, R57, 0x1e0 ;  /* 0x000001e039057836 */ /* 0x002fc60000000000 */
[----:B------:R-:W-:-:S05]  /*8b00*/  @!P1 LEA.HI.X R3, R3, UR5, R62, 0x2, P2 ;  /* 0x0000000503039c11 */ /* 0x000fca00090f143e */
[----:B------:R0:W5:Y:S01]  /*8b10*/  @!P1 LDG.E R51, desc[UR6][R2.64+0x700] ;  /* 0x0007000602339981 */ /* 0x000162000c1e1900 */
[----:B------:R-:W-:-:S13]  /*8b20*/  ISETP.GE.AND P1, PT, R5, R60, PT ;  /* 0x0000003c0500720c */ /* 0x000fda0003f26270 */
[----:B------:R-:W-:-:S05]  /*8b30*/  @!P1 IMAD R4, R42, 0x1980, RZ ;  /* 0x000019802a049824 */ /* 0x000fca00078e02ff */
[C---:B------:R-:W-:Y:S02]  /*8b40*/  @!P1 IADD3 R5, P2, PT, R4.reuse, R57, RZ ;  /* 0x0000003904059210 */ /* 0x040fe40007f5e0ff */
[----:B0-----:R-:W-:Y:S02]  /*8b50*/  @!P3 LOP3.LUT R2, R59, 0x3e0, RZ, 0xc0, !PT ;  /* 0x000003e03b02b812 */ /* 0x001fe400078ec0ff */
[----:B------:R-:W-:Y:S02]  /*8b60*/  @!P1 LEA.HI.X.SX32 R60, R4, RZ, 0x1, P2 ;  /* 0x000000ff043c9211 */ /* 0x000fe400010f0eff */
[----:B------:R-:W-:Y:S02]  /*8b70*/  @!P1 LEA R4, P2, R5, UR4, 0x2 ;  /* 0x0000000405049c11 */ /* 0x000fe4000f8410ff */
[----:B------:R-:W-:Y:S01]  /*8b80*/  @!P3 LOP3.LUT R59, R59, 0x1f, RZ, 0xc0, !PT ;  /* 0x0000001f3b3bb812 */ /* 0x000fe200078ec0ff */
[----:B------:R-:W-:Y:S01]  /*8b90*/  @!P3 IMAD R3, R42, 0x1980, RZ ;  /* 0x000019802a03b824 */ /* 0x000fe200078e02ff */
[----:B------:R-:W-:-:S03]  /*8ba0*/  @!P1 LEA.HI.X R5, R5, UR5, R60, 0x2, P2 ;  /* 0x0000000505059c11 */ /* 0x000fc600090f143c */
[----:B------:R-:W-:Y:S02]  /*8bb0*/  @!P3 IMAD R2, R2, 0x11, R59 ;  /* 0x000000110202b824 */ /* 0x000fe400078e023b */
[----:B------:R1:W5:Y:S03]  /*8bc0*/  @!P1 LDG.E R58, desc[UR6][R4.64+0x780] ;  /* 0x00078006043a9981 */ /* 0x000366000c1e1900 */
[----:B------:R-:W-:-:S04]  /*8bd0*/  @!P3 IADD3 R59, P1, PT, R3, R2, RZ ;  /* 0x00000002033bb210 */ /* 0x000fc80007f3e0ff */
[----:B------:R-:W-:Y:S02]  /*8be0*/  @!P3 LEA.HI.X.SX32 R60, R3, RZ, 0x1, P1 ;  /* 0x000000ff033cb211 */ /* 0x000fe400008f0eff */
[----:B------:R-:W-:-:S04]  /*8bf0*/  @!P3 LEA R2, P1, R59, UR4, 0x2 ;  /* 0x000000043b02bc11 */ /* 0x000fc8000f8210ff */
[----:B------:R-:W-:-:S05]  /*8c00*/  @!P3 LEA.HI.X R3, R59, UR5, R60, 0x2, P1 ;  /* 0x000000053b03bc11 */ /* 0x000fca00088f143c */
[----:B------:R1:W5:Y:S04]  /*8c10*/  @!P3 LDG.E R57, desc[UR6][R2.64+0x800] ;  /* 0x000800060239b981 */ /* 0x000368000c1e1900 */
.L_x_113:
[----:B------:R-:W-:Y:S08]  /*8c20*/  BAR.SYNC.DEFER_BLOCKING 0x0 ;  /* 0x0000000000007b1d */ /* 0x000ff00000010000 */
[----:B------:R-:W2:Y:S01]  /*8c30*/  S2UR UR5, SR_CgaCtaId ;  /* 0x00000000000579c3 */ /* 0x000ea20000008800 */
[----:B------:R-:W-:Y:S01]  /*8c40*/  UMOV UR4, 0x400 ;  /* 0x0000040000047882 */ /* 0x000fe20000000000 */
[----:B01----:R-:W0:Y:S01]  /*8c50*/  S2R R2, SR_TID.X ;  /* 0x0000000000027919 */ /* 0x003e220000002100 */
[----:B-----5:R1:W-:Y:S04]  /*8c60*/  STS [R40+-0x4], R41 ;  /* 0xfffffc2928007388 */ /* 0x0203e80000000800 */
[----:B------:R1:W-:Y:S01]  /*8c70*/  STS [R39+-0x4], R44 ;  /* 0xfffffc2c27007388 */ /* 0x0003e20000000800 */
[----:B--2---:R-:W-:-:S03]  /*8c80*/  ULEA UR4, UR5, UR4, 0x18 ;  /* 0x0000000405047291 */ /* 0x004fc6000f8ec0ff */
[----:B------:R1:W-:Y:S04]  /*8c90*/  STS [R38+-0x4], R43 ;  /* 0xfffffc2b26007388 */ /* 0x0003e80000000800 */
        /* <DEDUP_REMOVED lines=13> */
[----:B------:R1:W-:Y:S01]  /*8d70*/  STS [R24+-0x4], R57 ;  /* 0xfffffc3918007388 */ /* 0x0003e20000000800 */
[----:B------:R-:W-:Y:S06]  /*8d80*/  BAR.SYNC.DEFER_BLOCKING 0x0 ;  /* 0x0000000000007b1d */ /* 0x000fec0000010000 */
[----:B0-----:R-:W-:Y:S05]  /*8d90*/  @P0 BRA `(.L_x_114) ;  /* 0x00000008006c0947 */ /* 0x001fea0003800000 */
[----:B------:R-:W-:Y:S01]  /*8da0*/  LEA R21, R21, UR4, 0x3 ;  /* 0x0000000415157c11 */ /* 0x000fe2000f8e18ff */
[----:B------:R-:W-:Y:S01]  /*8db0*/  LDS R3, [R22] ;  /* 0x0000000016037984 */ /* 0x000fe20000000800 */
[----:B------:R-:W0:Y:S01]  /*8dc0*/  LDCU.64 UR8, c[0x0][0x3b0] ;  /* 0x00007600ff0877ac */ /* 0x000e220008000a00 */
[----:B-1----:R-:W-:Y:S02]  /*8dd0*/  LEA R26, R20, UR4, 0x3 ;  /* 0x00000004141a7c11 */ /* 0x002fe4000f8e18ff */
[----:B------:R-:W1:Y:S01]  /*8de0*/  LDS.64 R4, [R21+0x6600] ;  /* 0x0066000015047984 */ /* 0x000e620000000a00 */
[----:B------:R-:W-:Y:S02]  /*8df0*/  LEA R19, R19, UR4, 0x3 ;  /* 0x0000000413137c11 */ /* 0x000fe4000f8e18ff */
[----:B------:R-:W-:Y:S02]  /*8e00*/  LEA R17, R17, UR4, 0x3 ;  /* 0x0000000411117c11 */ /* 0x000fe4000f8e18ff */
[----:B------:R-:W-:-:S02]  /*8e10*/  LEA R15, R15, UR4, 0x3 ;  /* 0x000000040f0f7c11 */ /* 0x000fc4000f8e18ff */
[----:B------:R-:W-:Y:S02]  /*8e20*/  LEA R13, R13, UR4, 0x3 ;  /* 0x000000040d0d7c11 */ /* 0x000fe4000f8e18ff */
[----:B------:R-:W-:Y:S02]  /*8e30*/  LEA R11, R11, UR4, 0x3 ;  /* 0x000000040b0b7c11 */ /* 0x000fe4000f8e18ff */
[----:B------:R-:W-:Y:S02]  /*8e40*/  LEA R9, R9, UR4, 0x3 ;  /* 0x0000000409097c11 */ /* 0x000fe4000f8e18ff */
[----:B------:R-:W-:Y:S02]  /*8e50*/  LEA R7, R7, UR4, 0x3 ;  /* 0x0000000407077c11 */ /* 0x000fe4000f8e18ff */
[----:B-1----:R-:W-:-:S05]  /*8e60*/  IADD3 R4, P0, PT, R4, R2, RZ ;  /* 0x0000000204047210 */ /* 0x002fca0007f1e0ff */
[----:B------:R-:W-:Y:S01]  /*8e70*/  IMAD.X R5, RZ, RZ, R5, P0 ;  /* 0x000000ffff057224 */ /* 0x000fe200000e0605 */
[----:B0-----:R-:W-:-:S04]  /*8e80*/  LEA R24, P0, R4, UR8, 0x2 ;  /* 0x0000000804187c11 */ /* 0x001fc8000f8010ff */
[----:B------:R-:W-:-:S05]  /*8e90*/  LEA.HI.X R25, R4, UR9, R5, 0x2, P0 ;  /* 0x0000000904197c11 */ /* 0x000fca00080f1405 */
[----:B------:R-:W-:Y:S01]  /*8ea0*/  STG.E desc[UR6][R24.64], R3 ;  /* 0x0000000318007986 */ /* 0x000fe2000c101906 */
[----:B------:R-:W-:-:S03]  /*8eb0*/  NOP ;  /* 0x0000000000007918 */ /* 0x000fc60000000000 */
[----:B------:R0:W1:Y:S04]  /*8ec0*/  LDS.64 R4, [R26+0x6600] ;  /* 0x006600001a047984 */ /* 0x0000680000000a00 */
[----:B------:R-:W2:Y:S01]  /*8ed0*/  LDS R23, [R22+0x600] ;  /* 0x0006000016177984 */ /* 0x000ea20000000800 */
[----:B0-----:R-:W-:Y:S02]  /*8ee0*/  LEA R26, R18, UR4, 0x3 ;  /* 0x00000004121a7c11 */ /* 0x001fe4000f8e18ff */
[----:B-1----:R-:W-:-:S05]  /*8ef0*/  IADD3 R4, P0, PT, R4, R2, RZ ;  /* 0x0000000204047210 */ /* 0x002fca0007f1e0ff */
[----:B------:R-:W-:Y:S01]  /*8f00*/  IMAD.X R5, RZ, RZ, R5, P0 ;  /* 0x000000ffff057224 */ /* 0x000fe200000e0605 */
[----:B------:R-:W-:-:S04]  /*8f10*/  LEA R20, P0, R4, UR8, 0x2 ;  /* 0x0000000804147c11 */ /* 0x000fc8000f8010ff */
[----:B------:R-:W-:-:S05]  /*8f20*/  LEA.HI.X R21, R4, UR9, R5, 0x2, P0 ;  /* 0x0000000904157c11 */ /* 0x000fca00080f1405 */
[----:B--2---:R-:W-:Y:S01]  /*8f30*/  STG.E desc[UR6][R20.64+0x600], R23 ;  /* 0x0006001714007986 */ /* 0x004fe2000c101906 */
[----:B------:R-:W-:-:S03]  /*8f40*/  NOP ;  /* 0x0000000000007918 */ /* 0x000fc60000000000 */
[----:B------:R-:W0:Y:S04]  /*8f50*/  LDS.64 R4, [R19+0x6600] ;  /* 0x0066000013047984 */ /* 0x000e280000000a00 */
[----:B------:R-:W1:Y:S01]  /*8f60*/  LDS R3, [R22+0xc00] ;  /* 0x000c000016037984 */ /* 0x000e620000000800 */
[----:B0-----:R-:W-:-:S05]  /*8f70*/  IADD3 R4, P0, PT, R4, R2, RZ ;  /* 0x0000000204047210 */ /* 0x001fca0007f1e0ff */
[----:B------:R-:W-:Y:S01]  /*8f80*/  IMAD.X R5, RZ, RZ, R5, P0 ;  /* 0x000000ffff057224 */ /* 0x000fe200000e0605 */
[----:B------:R-:W-:-:S04]  /*8f90*/  LEA R24, P0, R4, UR8, 0x2 ;  /* 0x0000000804187c11 */ /* 0x000fc8000f8010ff */
[----:B------:R-:W-:-:S05]  /*8fa0*/  LEA.HI.X R25, R4, UR9, R5, 0x2, P0 ;  /* 0x0000000904197c11 */ /* 0x000fca00080f1405 */
[----:B-1----:R0:W-:Y:S01]  /*8fb0*/  STG.E desc[UR6][R24.64+0xc00], R3 ;  /* 0x000c000318007986 */ /* 0x0021e2000c101906 */
[----:B------:R-:W-:-:S03]  /*8fc0*/  NOP ;  /* 0x0000000000007918 */ /* 0x000fc60000000000 */
[----:B------:R-:W1:Y:S04]  /*8fd0*/  LDS.64 R4, [R26+0x6600] ;  /* 0x006600001a047984 */ /* 0x000e680000000a00 */
        /* <DEDUP_REMOVED lines=99> */
[----:B-1----:R-:W-:Y:S01]  /*9610*/  STG.E desc[UR6][R10.64+0x5400], R3 ;  /* 0x005400030a007986 */ /* 0x002fe2000c101906 */
[----:B------:R-:W-:-:S03]  /*9620*/  NOP ;  /* 0x0000000000007918 */ /* 0x000fc60000000000 */
[----:B------:R-:W0:Y:S04]  /*9630*/  LDS.64 R4, [R12+0x6600] ;  /* 0x006600000c047984 */ /* 0x000e280000000a00 */
[----:B------:R-:W1:Y:S01]  /*9640*/  LDS R9, [R22+0x5a00] ;  /* 0x005a000016097984 */ /* 0x000e620000000800 */
[----:B0-----:R-:W-:-:S05]  /*9650*/  IADD3 R4, P0, PT, R4, R2, RZ ;  /* 0x0000000204047210 */ /* 0x001fca0007f1e0ff */
[----:B------:R-:W-:Y:S01]  /*9660*/  IMAD.X R5, RZ, RZ, R5, P0 ;  /* 0x000000ffff057224 */ /* 0x000fe200000e0605 */
[----:B------:R-:W-:-:S04]  /*9670*/  LEA R6, P0, R4, UR8, 0x2 ;  /* 0x0000000804067c11 */ /* 0x000fc8000f8010ff */
[----:B------:R-:W-:Y:S02]  /*9680*/  LEA.HI.X R7, R4, UR9, R5, 0x2, P0 ;  /* 0x0000000904077c11 */ /* 0x000fe400080f1405 */
[----:B------:R-:W-:-:S03]  /*9690*/  LEA R4, R0, UR4, 0x3 ;  /* 0x0000000400047c11 */ /* 0x000fc6000f8e18ff */
[----:B-1----:R-:W-:Y:S01]  /*96a0*/  STG.E desc[UR6][R6.64+0x5a00], R9 ;  /* 0x005a000906007986 */ /* 0x002fe2000c101906 */
        /* <DEDUP_REMOVED lines=8> */
[----:B------:R-:W-:Y:S01]  /*9730*/  NOP ;  /* 0x0000000000007918 */ /* 0x000fe20000000000 */
[----:B------:R-:W-:Y:S05]  /*9740*/  EXIT ;  /* 0x000000000000794d */ /* 0x000fea0003800000 */
.L_x_114:
[----:B------:R-:W-:Y:S01]  /*9750*/  LEA R21, R21, UR4, 0x3 ;  /* 0x0000000415157c11 */ /* 0x000fe2000f8e18ff */
[----:B------:R-:W-:Y:S01]  /*9760*/  IMAD R23, R42, -0x1980, R23 ;  /* 0xffffe6802a177824 */ /* 0x000fe200078e0217 */
[----:B-1----:R-:W-:Y:S01]  /*9770*/  LEA R26, R20, UR4, 0x3 ;  /* 0x00000004141a7c11 */ /* 0x002fe2000f8e18ff */
[C---:B------:R-:W-:Y:S01]  /*9780*/  VIADD R20, R2.reuse, 0x180 ;  /* 0x0000018002147836 */ /* 0x040fe20000000000 */
[----:B------:R-:W-:Y:S01]  /*9790*/  LEA R19, R19, UR4, 0x3 ;  /* 0x0000000413137c11 */ /* 0x000fe2000f8e18ff */
[----:B------:R-:W0:Y:S01]  /*97a0*/  LDS.64 R4, [R21+0x6600] ;  /* 0x0066000015047984 */ /* 0x000e220000000a00 */
[----:B------:R-:W-:Y:S02]  /*97b0*/  ISETP.GE.AND P1, PT, R2, R23, PT ;  /* 0x000000170200720c */ /* 0x000fe40003f26270 */
[----:B------:R-:W-:Y:S02]  /*97c0*/  LEA R17, R17, UR4, 0x3 ;  /* 0x0000000411117c11 */ /* 0x000fe4000f8e18ff */
[----:B------:R-:W-:-:S02]  /*97d0*/  LEA R15, R15, UR4, 0x3 ;  /* 0x000000040f0f7c11 */ /* 0x000fc4000f8e18ff */
[----:B------:R-:W-:Y:S02]  /*97e0*/  LEA R13, R13, UR4, 0x3 ;  /* 0x000000040d0d7c11 */ /* 0x000fe4000f8e18ff */
[----:B------:R-:W-:Y:S02]  /*97f0*/  LEA R11, R11, UR4, 0x3 ;  /* 0x000000040b0b7c11 */ /* 0x000fe4000f8e18ff */
[----:B------:R-:W-:Y:S02]  /*9800*/  LEA R9, R9, UR4, 0x3 ;  /* 0x0000000409097c11 */ /* 0x000fe4000f8e18ff */
[----:B------:R-:W-:Y:S01]  /*9810*/  LEA R7, R7, UR4, 0x3 ;  /* 0x0000000407077c11 */ /* 0x000fe2000f8e18ff */
[----:B------:R-:W1:Y:S01]  /*9820*/  @!P1 LDS R3, [R22] ;  /* 0x0000000016039984 */ /* 0x000e620000000800 */
[----:B------:R-:W2:Y:S01]  /*9830*/  @!P1 LDC.64 R24, c[0x0][0x3b0] ;  /* 0x0000ec00ff189b82 */ /* 0x000ea20000000a00 */
[----:B0-----:R-:W-:-:S05]  /*9840*/  @!P1 IADD3 R4, P0, PT, R4, R2, RZ ;  /* 0x0000000204049210 */ /* 0x001fca0007f1e0ff */
[----:B------:R-:W-:Y:S01]  /*9850*/  @!P1 IMAD.X R5, RZ, RZ, R5, P0 ;  /* 0x000000ffff059224 */ /* 0x000fe200000e0605 */
[----:B--2---:R-:W-:-:S04]  /*9860*/  @!P1 LEA R24, P0, R4, R24, 0x2 ;  /* 0x0000001804189211 */ /* 0x004fc800078010ff */
[----:B------:R-:W-:-:S05]  /*9870*/  @!P1 LEA.HI.X R25, R4, R25, R5, 0x2, P0 ;  /* 0x0000001904199211 */ /* 0x000fca00000f1405 */
[----:B-1----:R0:W-:Y:S01]  /*9880*/  @!P1 STG.E desc[UR6][R24.64], R3 ;  /* 0x0000000318009986 */ /* 0x0021e2000c101906 */
[----:B------:R-:W-:-:S03]  /*9890*/  NOP ;  /* 0x0000000000007918 */ /* 0x000fc60000000000 */
[----:B------:R1:W2:Y:S01]  /*98a0*/  LDS.64 R4, [R26+0x6600] ;  /* 0x006600001a047984 */ /* 0x0002a20000000a00 */
[----:B------:R-:W-:Y:S01]  /*98b0*/  ISETP.GE.AND P1, PT, R20, R23, PT ;  /* 0x000000171400720c */ /* 0x000fe20003f26270 */
[----:B0-----:R-:W-:Y:S01]  /*98c0*/  VIADD R24, R2, 0x300 ;  /* 0x0000030002187836 */ /* 0x001fe20000000000 */
[----:B-1----:R-:W-:Y:S01]  /*98d0*/  LEA R26, R18, UR4, 0x3 ;  /* 0x00000004121a7c11 */ /* 0x002fe2000f8e18ff */
[----:B------:R-:W-:-:S10]  /*98e0*/  VIADD R18, R2, 0x480 ;  /* 0x0000048002127836 */ /* 0x000fd40000000000 */
[----:B------:R-:W0:Y:S01]  /*98f0*/  @!P1 LDS R27, [R22+0x600] ;  /* 0x00060000161b9984 */ /* 0x000e220000000800 */
[----:B------:R-:W1:Y:S01]  /*9900*/  @!P1 LDC.64 R20, c[0x0][0x3b0] ;  /* 0x0000ec00ff149b82 */ /* 0x000e620000000a00 */
[----:B--2---:R-:W-:-:S05]  /*9910*/  @!P1 IADD3 R4, P0, PT, R4, R2, RZ ;  /* 0x0000000204049210 */ /* 0x004fca0007f1e0ff */
[----:B------:R-:W-:Y:S01]  /*9920*/  @!P1 IMAD.X R5, RZ, RZ, R5, P0 ;  /* 0x000000ffff059224 */ /* 0x000fe200000e0605 */
[----:B-1----:R-:W-:-:S04]  /*9930*/  @!P1 LEA R20, P0, R4, R20, 0x2 ;  /* 0x0000001404149211 */ /* 0x002fc800078010ff */
[----:B------:R-:W-:-:S05]  /*9940*/  @!P1 LEA.HI.X R21, R4, R21, R5, 0x2, P0 ;  /* 0x0000001504159211 */ /* 0x000fca00000f1405 */
[----:B0-----:R0:W-:Y:S01]  /*9950*/  @!P1 STG.E desc[UR6][R20.64+0x600], R27 ;  /* 0x0006001b14009986 */ /* 0x0011e2000c101906 */
[----:B------:R-:W-:-:S03]  /*9960*/  NOP ;  /* 0x0000000000007918 */ /* 0x000fc60000000000 */
[----:B------:R-:W1:Y:S01]  /*9970*/  LDS.64 R4, [R19+0x6600] ;  /* 0x0066000013047984 */ /* 0x000e620000000a00 */
[----:B------:R-:W-:Y:S01]  /*9980*/  ISETP.GE.AND P1, PT, R24, R23, PT ;  /* 0x000000171800720c */ /* 0x000fe20003f26270 */
[----:B0-----:R-:W-:-:S12]  /*9990*/  VIADD R20, R2, 0x600 ;  /* 0x0000060002147836 */ /* 0x001fd80000000000 */
[----:B------:R-:W0:Y:S01]  /*99a0*/  @!P1 LDS R3, [R22+0xc00] ;  /* 0x000c000016039984 */ /* 0x000e220000000800 */
[----:B------:R-:W2:Y:S01]  /*99b0*/  @!P1 LDC.64 R24, c[0x0][0x3b0] ;  /* 0x0000ec00ff189b82 */ /* 0x000ea20000000a00 */
[----:B-1----:R-:W-:-:S05]  /*99c0*/  @!P1 IADD3 R4, P0, PT, R4, R2, RZ ;  /* 0x0000000204049210 */ /* 0x002fca0007f1e0ff */
[----:B------:R-:W-:Y:S01]  /*99d0*/  @!P1 IMAD.X R5, RZ, RZ, R5, P0 ;  /* 0x000000ffff059224 */ /* 0x000fe200000e0605 */
[----:B--2---:R-:W-:-:S04]  /*99e0*/  @!P1 LEA R24, P0, R4, R24, 0x2 ;  /* 0x0000001804189211 */ /* 0x004fc800078010ff */
[----:B------:R-:W-:-:S05]  /*99f0*/  @!P1 LEA.HI.X R25, R4, R25, R5, 0x2, P0 ;  /* 0x0000001904199211 */ /* 0x000fca00000f1405 */
[----:B0-----:R0:W-:Y:S01]  /*9a00*/  @!P1 STG.E desc[UR6][R24.64+0xc00], R3 ;  /* 0x000c000318009986 */ /* 0x0011e2000c101906 */
[----:B------:R-:W-:-:S03]  /*9a10*/  NOP ;  /* 0x0000000000007918 */ /* 0x000fc60000000000 */
[----:B------:R-:W1:Y:S01]  /*9a20*/  LDS.64 R4, [R26+0x6600] ;  /* 0x006600001a047984 */ /* 0x000e620000000a00 */
[----:B------:R-:W-:Y:S02]  /*9a30*/  ISETP.GE.AND P1, PT, R18, R23, PT ;  /* 0x000000171200720c */ /* 0x000fe40003f26270 */
[----:B0-----:R-:W-:Y:S01]  /*9a40*/  LEA R24, R16, UR4, 0x3 ;  /* 0x0000000410187c11 */ /* 0x001fe2000f8e18ff */
[----:B------:R-:W-:-:S10]  /*9a50*/  VIADD R16, R2, 0x780 ;  /* 0x0000078002107836 */ /* 0x000fd40000000000 */
        /* <DEDUP_REMOVED lines=33> */
[----:B0-----:R-:W-:-:S11]  /*9c70*/  LOP3.LUT R16, R2, 0xc00, RZ, 0xfc, !PT ;  /* 0x00000c0002107812 */ /* 0x001fd600078efcff */
        /* <DEDUP_REMOVED lines=87> */
[----:B0-----:R-:W-:Y:S01]  /*a1f0*/  @!P1 STG.E desc[UR6][R8.64+0x4e00], R15 ;  /* 0x004e000f08009986 */ /* 0x001fe2000c101906 */
[----:B------:R-:W-:-:S03]  /*a200*/  NOP ;  /* 0x0000000000007918 */ /* 0x000fc60000000000 */
[----:B------:R-:W0:Y:S01]  /*a210*/  LDS.64 R4, [R7+0x6600] ;  /* 0x0066000007047984 */ /* 0x000e220000000a00 */
[----:B------:R-:W-:-:S13]  /*a220*/  ISETP.GE.AND P1, PT, R10, R23, PT ;  /* 0x000000170a00720c */ /* 0x000fda0003f26270 */
[----:B------:R-:W1:Y:S01]  /*a230*/  @!P1 LDS R3, [R22+0x5400] ;  /* 0x0054000016039984 */ /* 0x000e620000000800 */
[----:B------:R-:W2:Y:S01]  /*a240*/  @!P1 LDC.64 R10, c[0x0][0x3b0] ;  /* 0x0000ec00ff0a9b82 */ /* 0x000ea20000000a00 */
[----:B0-----:R-:W-:-:S05]  /*a250*/  @!P1 IADD3 R4, P0, PT, R4, R2, RZ ;  /* 0x0000000204049210 */ /* 0x001fca0007f1e0ff */
[----:B------:R-:W-:Y:S01]  /*a260*/  @!P1 IMAD.X R5, RZ, RZ, R5, P0 ;  /* 0x000000ffff059224 */ /* 0x000fe200000e0605 */
[----:B--2---:R-:W-:-:S04]  /*a270*/  @!P1 LEA R10, P0, R4, R10, 0x2 ;  /* 0x0000000a040a9211 */ /* 0x004fc800078010ff */
[----:B------:R-:W-:-:S05]  /*a280*/  @!P1 LEA.HI.X R11, R4, R11, R5, 0x2, P0 ;  /* 0x0000000b040b9211 */ /* 0x000fca00000f1405 */
[----:B-1----:R-:W-:Y:S01]  /*a290*/  @!P1 STG.E desc[UR6][R10.64+0x5400], R3 ;  /* 0x005400030a009986 */ /* 0x002fe2000c101906 */
        /* <DEDUP_REMOVED lines=8> */
[----:B------:R-:W-:Y:S02]  /*a320*/  @!P1 LEA.HI.X R7, R4, R7, R5, 0x2, P0 ;  /* 0x0000000704079211 */ /* 0x000fe400000f1405 */
[----:B------:R-:W-:Y:S02]  /*a330*/  LEA R5, R0, UR4, 0x3 ;  /* 0x0000000400057c11 */ /* 0x000fe4000f8e18ff */
[----:B------:R-:W-:Y:S01]  /*a340*/  LOP3.LUT R0, R2, 0x1800, RZ, 0xfc, !PT ;  /* 0x0000180002007812 */ /* 0x000fe200078efcff */
[----:B-1----:R-:W-:Y:S01]  /*a350*/  @!P1 STG.E desc[UR6][R6.64+0x5a00], R9 ;  /* 0x005a000906009986 */ /* 0x002fe2000c101906 */
[----:B------:R-:W-:-:S03]  /*a360*/  NOP ;  /* 0x0000000000007918 */ /* 0x000fc60000000000 */
[----:B------:R-:W0:Y:S01]  /*a370*/  LDS.64 R4, [R5+0x6600] ;  /* 0x0066000005047984 */ /* 0x000e220000000a00 */
[----:B------:R-:W-:-:S13]  /*a380*/  ISETP.GE.AND P1, PT, R0, R23, PT ;  /* 0x000000170000720c */ /* 0x000fda0003f26270 */
[----:B------:R-:W1:Y:S01]  /*a390*/  @!P1 LDS R11, [R22+0x6000] ;  /* 0x00600000160b9984 */ /* 0x000e620000000800 */
[----:B------:R-:W2:Y:S01]  /*a3a0*/  @!P1 LDC.64 R12, c[0x0][0x3b0] ;  /* 0x0000ec00ff0c9b82 */ /* 0x000ea20000000a00 */
[----:B0-----:R-:W-:-:S05]  /*a3b0*/  IADD3 R0, P0, PT, R4, R2, RZ ;  /* 0x0000000204007210 */ /* 0x001fca0007f1e0ff */
[----:B------:R-:W-:Y:S01]  /*a3c0*/  IMAD.X R4, RZ, RZ, R5, P0 ;  /* 0x000000ffff047224 */ /* 0x000fe200000e0605 */
[----:B--2---:R-:W-:-:S04]  /*a3d0*/  @!P1 LEA R2, P0, R0, R12, 0x2 ;  /* 0x0000000c00029211 */ /* 0x004fc800078010ff */
[----:B------:R-:W-:-:S05]  /*a3e0*/  @!P1 LEA.HI.X R3, R0, R13, R4, 0x2, P0 ;  /* 0x0000000d00039211 */ /* 0x000fca00000f1404 */
[----:B-1----:R-:W-:Y:S01]  /*a3f0*/  @!P1 STG.E desc[UR6][R2.64+0x6000], R11 ;  /* 0x0060000b02009986 */ /* 0x002fe2000c101906 */
[----:B------:R-:W-:Y:S01]  /*a400*/  NOP ;  /* 0x0000000000007918 */ /* 0x000fe20000000000 */
[----:B------:R-:W-:Y:S05]  /*a410*/  EXIT ;  /* 0x000000000000794d */ /* 0x000fea0003800000 */
.L_x_30:
[----:B------:R-:W-:Y:S02]  /*a420*/  IMAD.MOV.U32 R58, RZ, RZ, R39 ;  /* 0x000000ffff3a7224 */ /* 0x000fe400078e0027 */
[----:B------:R-:W-:Y:S02]  /*a430*/  IMAD.MOV.U32 R49, RZ, RZ, 0x1 ;  /* 0x00000001ff317424 */ /* 0x000fe400078e00ff */
[----:B------:R-:W-:Y:S02]  /*a440*/  IMAD.MOV.U32 R60, RZ, RZ, RZ ;  /* 0x000000ffff3c7224 */ /* 0x000fe400078e00ff */
[----:B------:R-:W-:-:S07]  /*a450*/  IMAD.MOV.U32 R47, RZ, RZ, -0x1 ;  /* 0xffffffffff2f7424 */ /* 0x000fce00078e00ff */
[----:B------:R-:W-:Y:S05]  /*a460*/  WARPSYNC.COLLECTIVE R47, `(.L_x_115) ;  /* 0x000000002f087348 */ /* 0x000fea0003c00000 */
[----:B------:R0:W1:Y:S02]  /*a470*/  SHFL.UP P0, R46, R58, R49, R60 ;  /* 0x040000313a2e7389 */ /* 0x000064000000003c */
[----:B01----:R-:W-:Y:S05]  /*a480*/  ENDCOLLECTIVE ;  /* 0x000000000000791b */ /* 0x003fea0003800000 */
.L_x_115:
[----:B------:R-:W-:Y:S02]  /*a490*/  IMAD.MOV.U32 R49, RZ, RZ, 0x2 ;  /* 0x00000002ff317424 */ /* 0x000fe400078e00ff */
[----:B------:R-:W-:-:S04]  /*a4a0*/  IMAD.MOV.U32 R40, RZ, RZ, R46 ;  /* 0x000000ffff287224 */ /* 0x000fc800078e002e */
[----:B------:R-:W-:-:S04]  /*a4b0*/  @P0 IMAD.IADD R40, R39, 0x1, R40 ;  /* 0x0000000127280824 */ /* 0x000fc800078e0228 */
[----:B------:R-:W-:-:S07]  /*a4c0*/  IMAD.MOV.U32 R58, RZ, RZ, R40 ;  /* 0x000000ffff3a7224 */ /* 0x000fce00078e0028 */
[----:B------:R-:W-:Y:S05]  /*a4d0*/  WARPSYNC.COLLECTIVE R47, `(.L_x_116) ;  /* 0x000000002f087348 */ /* 0x000fea0003c00000 */
[----:B------:R0:W1:Y:S02]  /*a4e0*/  SHFL.UP P0, R46, R58, R49, R60 ;  /* 0x040000313a2e7389 */ /* 0x000064000000003c */
[----:B01----:R-:W-:Y:S05]  /*a4f0*/  ENDCOLLECTIVE ;  /* 0x000000000000791b */ /* 0x003fea0003800000 */
.L_x_116:
[----:B------:R-:W-:Y:S02]  /*a500*/  IMAD.MOV.U32 R49, RZ, RZ, 0x4 ;  /* 0x00000004ff317424 */ /* 0x000fe400078e00ff */
[----:B------:R-:W-:-:S04]  /*a510*/  IMAD.MOV.U32 R43, RZ, RZ, R46 ;  /* 0x000000ffff2b7224 */ /* 0x000fc800078e002e */
[----:B------:R-:W-:-:S04]  /*a520*/  @P0 IMAD.IADD R43, R40, 0x1, R43 ;  /* 0x00000001282b0824 */ /* 0x000fc800078e022b */
[----:B------:R-:W-:-:S07]  /*a530*/  IMAD.MOV.U32 R58, RZ, RZ, R43 ;  /* 0x000000ffff3a7224 */ /* 0x000fce00078e002b */
[----:B------:R-:W-:Y:S05]  /*a540*/  WARPSYNC.COLLECTIVE R47, `(.L_x_117) ;  /* 0x000000002f087348 */ /* 0x000fea0003c00000 */
[----:B------:R0:W1:Y:S02]  /*a550*/  SHFL.UP P0, R46, R58, R49, R60 ;  /* 0x040000313a2e7389 */ /* 0x000064000000003c */
[----:B01----:R-:W-:Y:S05]  /*a560*/  ENDCOLLECTIVE ;  /* 0x000000000000791b */ /* 0x003fea0003800000 */
.L_x_117:
[----:B------:R-:W-:Y:S02]  /*a570*/  IMAD.MOV.U32 R49, RZ, RZ, 0x8 ;  /* 0x00000008ff317424 */ /* 0x000fe400078e00ff */
[----:B------:R-:W-:-:S04]  /*a580*/  IMAD.MOV.U32 R44, RZ, RZ, R46 ;  /* 0x000000ffff2c7224 */ /* 0x000fc800078e002e */
[----:B------:R-:W-:-:S04]  /*a590*/  @P0 IMAD.IADD R44, R43, 0x1, R44 ;  /* 0x000000012b2c0824 */ /* 0x000fc800078e022c */
[----:B------:R-:W-:-:S07]  /*a5a0*/  IMAD.MOV.U32 R58, RZ, RZ, R44 ;  /* 0x000000ffff3a7224 */ /* 0x000fce00078e002c */
[----:B------:R-:W-:Y:S05]  /*a5b0*/  WARPSYNC.COLLECTIVE R47, `(.L_x_118) ;  /* 0x000000002f087348 */ /* 0x000fea0003c00000 */
[----:B------:R0:W1:Y:S02]  /*a5c0*/  SHFL.UP P0, R46, R58, R49, R60 ;  /* 0x040000313a2e7389 */ /* 0x000064000000003c */
[----:B01----:R-:W-:Y:S05]  /*a5d0*/  ENDCOLLECTIVE ;  /* 0x000000000000791b */ /* 0x003fea0003800000 */
.L_x_118:
[----:B------:R-:W-:Y:S02]  /*a5e0*/  IMAD.MOV.U32 R49, RZ, RZ, 0x10 ;  /* 0x00000010ff317424 */ /* 0x000fe400078e00ff */
[----:B------:R-:W-:-:S04]  /*a5f0*/  IMAD.MOV.U32 R45, RZ, RZ, R46 ;  /* 0x000000ffff2d7224 */ /* 0x000fc800078e002e */
[----:B------:R-:W-:-:S04]  /*a600*/  @P0 IMAD.IADD R45, R44, 0x1, R45 ;  /* 0x000000012c2d0824 */ /* 0x000fc800078e022d */
[----:B------:R-:W-:-:S07]  /*a610*/  IMAD.MOV.U32 R58, RZ, RZ, R45 ;  /* 0x000000ffff3a7224 */ /* 0x000fce00078e002d */
[----:B------:R-:W-:Y:S05]  /*a620*/  WARPSYNC.COLLECTIVE R47, `(.L_x_119) ;  /* 0x000000002f087348 */ /* 0x000fea0003c00000 */
[----:B------:R0:W1:Y:S02]  /*a630*/  SHFL.UP P0, R46, R58, R49, R60 ;  /* 0x040000313a2e7389 */ /* 0x000064000000003c */
[----:B01----:R-:W-:Y:S05]  /*a640*/  ENDCOLLECTIVE ;  /* 0x000000000000791b */ /* 0x003fea0003800000 */
.L_x_119:
[----:B------:R-:W-:Y:S05]  /*a650*/  BRA `(.L_x_120) ;  /* 0xffffff8400407947 */ /* 0x000fea000383ffff */
.L_x_121:
[----:B------:R-:W-:-:S00]  /*a660*/  BRA `(.L_x_121) ;  /* 0xfffffffc00fc7947 */ /* 0x000fc0000383ffff */
[----:B------:R-:W-:-:S00]  /*a670*/  NOP ;  /* 0x0000000000007918 */ /* 0x000fc00000000000 */
        /* <DEDUP_REMOVED lines=8> */
.L_x_2575:


//--------------------- .text._ZN3cub18CUB_300001_SM_10006detail10radix_sort33DeviceRadixSortExclusiveSumKernelINS1_5radix10policy_hubIiiyE10Policy1000EyEEvPT0_ --------------------------
	.section	.text._ZN3cub18CUB_300001_SM_10006detail10radix_sort33DeviceRadixSortExclusiveSumKernelINS1_5radix10policy_hubIiiyE10Policy1000EyEEvPT0_,"ax",@progbits
	.align	128
        .global         _ZN3cub18CUB_300001_SM_10006detail10radix_sort33DeviceRadixSortExclusiveSumKernelINS1_5radix10policy_hubIiiyE10Policy1000EyEEvPT0_
        .type           _ZN3cub18CUB_300001_SM_10006detail10radix_sort33DeviceRadixSortExclusiveSumKernelINS1_5radix10policy_hubIiiyE10Policy1000EyEEvPT0_,@function
        .size           _ZN3cub18CUB_300001_SM_10006detail10radix_sort33DeviceRadixSortExclusiveSumKernelINS1_5radix10policy_hubIiiyE10Policy1000EyEEvPT0_,(.L_x_2576 - _ZN3cub18CUB_300001_SM_10006detail10radix_sort33DeviceRadixSortExclusiveSumKernelINS1_5radix10policy_hubIiiyE10Policy1000EyEEvPT0_)
        .other          _ZN3cub18CUB_300001_SM_10006detail10radix_sort33DeviceRadixSortExclusiveSumKernelINS1_5radix10policy_hubIiiyE10Policy1000EyEEvPT0_,@"STO_CUDA_ENTRY STV_DEFAULT"
_ZN3cub18CUB_300001_SM_10006detail10radix_sort33DeviceRadixSortExclusiveSumKernelINS1_5radix10policy_hubIiiyE10Policy1000EyEEvPT0_:
.text._ZN3cub18CUB_300001_SM_10006detail10radix_sort33DeviceRadixSortExclusiveSumKernelINS1_5radix10policy_hubIiiyE10Policy1000EyEEvPT0_:
[----:B------:R-:W-:Y:S01]  /*0000*/  LDC R1, c[0x0][0x37c] ;  /* 0x0000df00ff017b82 */ /* 0x000fe20000000800 */
[----:B------:R-:W0:Y:S07]  /*0010*/  S2R R18, SR_TID.X ;  /* 0x0000000000127919 */ /* 0x000e2e0000002100 */
[----:B------:R-:W1:Y:S01]  /*0020*/  LDC.64 R16, c[0x0][0x380] ;  /* 0x0000e000ff107b82 */ /* 0x000e620000000a00 */
[----:B------:R-:W2:Y:S01]  /*0030*/  LDCU.64 UR4, c[0x0][0x358] ;  /* 0x00006b00ff0477ac */ /* 0x000ea20008000a00 */
[----:B------:R-:W3:Y:S01]  /*0040*/  S2R R5, SR_CTAID.X ;  /* 0x0000000000057919 */ /* 0x000ee20000002500 */
[----:B0-----:R-:W-:Y:S01]  /*0050*/  ISETP.GT.U32.AND P1, PT, R18, 0xff, PT ;  /* 0x000000ff1200780c */ /* 0x001fe20003f24070 */
[----:B---3--:R-:W-:-:S04]  /*0060*/  IMAD R5, R5, 0x100, R18 ;  /* 0x0000010005057824 */ /* 0x008fc800078e0212 */
[----:B-1----:R-:W-:-:S08]  /*0070*/  IMAD.WIDE R16, R5, 0x8, R16 ;  /* 0x0000000805107825 */ /* 0x002fd000078e0210 */
[----:B--2---:R-:W2:Y:S01]  /*0080*/  @!P1 LDG.E.64 R2, desc[UR4][R16.64] ;  /* 0x0000000410029981 */ /* 0x004ea2000c1e1b00 */
[----:B------:R-:W-:Y:S02]  /*0090*/  MOV R0, 0x400 ;  /* 0x0000040000007802 */ /* 0x000fe40000000f00 */
[C---:B------:R-:W-:Y:S01]  /*00a0*/  ISETP.GT.U32.AND P0, PT, R18.reuse, 0x1f, PT ;  /* 0x0000001f1200780c */ /* 0x040fe20003f04070 */
[----:B------:R-:W0:Y:S02]  /*00b0*/  S2R R5, SR_CgaCtaId ;  /* 0x0000000000057919 */ /* 0x000e240000008800 */
[----:B0-----:R-:W-:Y:S02]  /*00c0*/  LEA R5, R5, R0, 0x18 ;  /* 0x0000000005057211 */ /* 0x001fe400078ec0ff */
[----:B------:R-:W-:-:S05]  /*00d0*/  LEA.HI R0, R18, R18, RZ, 0x1d ;  /* 0x0000001212007211 */ /* 0x000fca00078fe8ff */
[----:B------:R-:W-:-:S05]  /*00e0*/  IMAD R0, R0, 0x8, R5 ;  /* 0x0000000800007824 */ /* 0x000fca00078e0205 */
[----:B--2---:R0:W-:Y:S01]  /*00f0*/  STS.64 [R0+0x10], R2 ;  /* 0x0000100200007388 */ /* 0x0041e20000000a00 */
[----:B------:R-:W-:Y:S06]  /*0100*/  BAR.SYNC.DEFER_BLOCKING 0x0 ;  /* 0x0000000000007b1d */ /* 0x000fec0000010000 */
[----:B------:R-:W-:Y:S05]  /*0110*/  @P0 BRA `(.L_x_122) ;  /* 0x0000000400240947 */ /* 0x000fea0003800000 */
[----:B------:R-:W-:Y:S01]  /*0120*/  IMAD R18, R18, 0x48, R5 ;  /* 0x0000004812127824 */ /* 0x000fe200078e0205 */
[----:B------:R-:W-:-:S04]  /*0130*/  UMOV UR6, 0xffffffff ;  /* 0xffffffff00067882 */ /* 0x000fc80000000000 */
[----:B------:R-:W-:Y:S04]  /*0140*/  LDS.64 R14, [R18+0x10] ;  /* 0x00001000120e7984 */ /* 0x000fe80000000a00 */
[----:B------:R-:W-:Y:S04]  /*0150*/  LDS.64 R12, [R18+0x18] ;  /* 0x00001800120c7984 */ /* 0x000fe80000000a00 */
[----:B------:R-:W1:Y:S04]  /*0160*/  LDS.64 R10, [R18+0x20] ;  /* 0x00002000120a7984 */ /* 0x000e680000000a00 */
[----:B------:R-:W-:Y:S04]  /*0170*/  LDS.64 R8, [R18+0x28] ;  /* 0x0000280012087984 */ /* 0x000fe80000000a00 */
[----:B------:R-:W2:Y:S04]  /*0180*/  LDS.64 R6, [R18+0x30] ;  /* 0x0000300012067984 */ /* 0x000ea80000000a00 */
[----:B------:R-:W-:Y:S04]  /*0190*/  LDS.64 R4, [R18+0x38] ;  /* 0x0000380012047984 */ /* 0x000fe80000000a00 */
[----:B0-----:R-:W0:Y:S04]  /*01a0*/  LDS.64 R2, [R18+0x40] ;  /* 0x0000400012027984 */ /* 0x001e280000000a00 */
[----:B------:R-:W3:Y:S01]  /*01b0*/  LDS.64 R20, [R18+0x48] ;  /* 0x0000480012147984 */ /* 0x000ee20000000a00 */
[----:B-1----:R-:W-:-:S04]  /*01c0*/  IADD3 R19, P3, P4, R10, R12, R14 ;  /* 0x0000000c0a137210 */ /* 0x002fc80007c7e00e */
[----:B------:R-:W-:Y:S02]  /*01d0*/  IADD3.X R23, PT, PT, R11, R13, R15, P3, P4 ;  /* 0x0000000d0b177210 */ /* 0x000fe40001fe840f */
[----:B--2---:R-:W-:-:S04]  /*01e0*/  IADD3 R19, P0, P2, R6, R19, R8 ;  /* 0x0000001306137210 */ /* 0x004fc80007a1e008 */
[----:B------:R-:W-:Y:S02]  /*01f0*/  IADD3.X R23, PT, PT, R7, R23, R9, P0, P2 ;  /* 0x0000001707177210 */ /* 0x000fe400007e4409 */
[----:B0-----:R-:W-:-:S04]  /*0200*/  IADD3 R19, P3, P4, R2, R19, R4 ;  /* 0x0000001302137210 */ /* 0x001fc80007c7e004 */
[----:B---3--:R-:W-:Y:S02]  /*0210*/  IADD3 R20, P0, PT, R20, R19, RZ ;  /* 0x0000001314147210 */ /* 0x008fe40007f1e0ff */
[----:B------:R-:W-:-:S05]  /*0220*/  IADD3.X R19, PT, PT, R3, R23, R5, P3, P4 ;  /* 0x0000001703137210 */ /* 0x000fca0001fe8405 */
[----:B------:R-:W-:Y:S01]  /*0230*/  IMAD.X R19, R21, 0x1, R19, P0 ;  /* 0x0000000115137824 */ /* 0x000fe200000e0613 */
[----:B------:R-:W-:Y:S06]  /*0240*/  BRA.DIV UR6, `(.L_x_123) ;  /* 0x0000000206f07947 */ /* 0x000fec000b800000 */
[----:B------:R-:W0:Y:S04]  /*0250*/  SHFL.UP PT, R27, R20, 0x1, RZ ;  /* 0x04200000141b7989 */ /* 0x000e2800000e00ff */
[----:B------:R-:W1:Y:S01]  /*0260*/  SHFL.UP P0, R25, R19, 0x1, RZ ;  /* 0x0420000013197989 */ /* 0x000e6200000000ff */
[----:B0-----:R-:W-:-:S04]  /*0270*/  IADD3 R22, P2, PT, R27, R20, RZ ;  /* 0x000000141b167210 */ /* 0x001fc80007f5e0ff */
[----:B-1----:R-:W-:Y:S01]  /*0280*/  SEL R27, R22, R27, P0 ;  /* 0x0000001b161b7207 */ /* 0x002fe20000000000 */
[----:B------:R-:W-:-:S04]  /*0290*/  IMAD.X R26, R25, 0x1, R19, P2 ;  /* 0x00000001191a7824 */ /* 0x000fc800010e0613 */
[----:B------:R-:W0:Y:S01]  /*02a0*/  SHFL.UP PT, R28, R27, 0x2, RZ ;  /* 0x044000001b1c7989 */ /* 0x000e2200000e00ff */
[----:B------:R-:W-:-:S05]  /*02b0*/  SEL R26, R26, R25, P0 ;  /* 0x000000191a1a7207 */ /* 0x000fca0000000000 */
[----:B------:R-:W1:Y:S01]  /*02c0*/  SHFL.UP P0, R25, R26, 0x2, RZ ;  /* 0x044000001a197989 */ /* 0x000e6200000000ff */
[----:B0-----:R-:W-:-:S05]  /*02d0*/  IADD3 R21, P2, PT, R28, R27, RZ ;  /* 0x0000001b1c157210 */ /* 0x001fca0007f5e0ff */
[----:B-1----:R-:W-:Y:S01]  /*02e0*/  IMAD.X R22, R25, 0x1, R26, P2 ;  /* 0x0000000119167824 */ /* 0x002fe200010e061a */
[----:B------:R-:W-:-:S04]  /*02f0*/  SEL R28, R21, R28, P0 ;  /* 0x0000001c151c7207 */ /* 0x000fc80000000000 */
[----:B------:R-:W-:Y:S01]  /*0300*/  SEL R29, R22, R25, P0 ;  /* 0x00000019161d7207 */ /* 0x000fe20000000000 */
        /* <DEDUP_REMOVED lines=12> */
[----:B------:R0:W1:Y:S04]  /*03d0*/  SHFL.UP PT, R28, R27, 0x10, RZ ;  /* 0x060000001b1c7989 */ /* 0x00006800000e00ff */
[----:B------:R0:W2:Y:S02]  /*03e0*/  SHFL.UP P0, R25, R26, 0x10, RZ ;  /* 0x060000001a197989 */ /* 0x0000a400000000ff */
.L_x_134:
[----:B-1----:R-:W-:-:S04]  /*03f0*/  IADD3 R21, P2, PT, R28, R27, RZ ;  /* 0x0000001b1c157210 */ /* 0x002fc80007f5e0ff */
[----:B--2---:R-:W-:Y:S01]  /*0400*/  SEL R21, R21, R28, P0 ;  /* 0x0000001c15157207 */ /* 0x004fe20000000000 */
[----:B------:R-:W-:-:S05]  /*0410*/  IMAD.X R22, R25, 0x1, R26, P2 ;  /* 0x0000000119167824 */ /* 0x000fca00010e061a */
[----:B------:R-:W-:Y:S02]  /*0420*/  SEL R22, R22, R25, P0 ;  /* 0x0000001916167207 */ /* 0x000fe40000000000 */
[----:B------:R-:W-:-:S05]  /*0430*/  IADD3 R20, P0, PT, R21, -R20, RZ ;  /* 0x8000001415147210 */ /* 0x000fca0007f1e0ff */
[----:B------:R-:W-:Y:S01]  /*0440*/  IMAD.X R21, R22, 0x1, ~R19, P0 ;  /* 0x0000000116157824 */ /* 0x000fe200000e0e13 */
[----:B------:R-:W-:-:S04]  /*0450*/  IADD3 R14, P0, PT, R14, R20, RZ ;  /* 0x000000140e0e7210 */ /* 0x000fc80007f1e0ff */
[----:B------:R1:W-:Y:S01]  /*0460*/  STS.64 [R18+0x10], R20 ;  /* 0x0000101412007388 */ /* 0x0003e20000000a00 */
[----:B------:R-:W-:Y:S01]  /*0470*/  IMAD.X R15, R15, 0x1, R21, P0 ;  /* 0x000000010f0f7824 */ /* 0x000fe200000e0615 */
        /* <DEDUP_REMOVED lines=17> */
[----:B------:R-:W-:-:S05]  /*0590*/  IMAD.X R3, R3, 0x1, R5, P0 ;  /* 0x0000000103037824 */ /* 0x000fca00000e0605 */
[----:B------:R1:W-:Y:S03]  /*05a0*/  STS.64 [R18+0x48], R2 ;  /* 0x0000480212007388 */ /* 0x0003e60000000a00 */
.L_x_122:
[----:B------:R-:W-:Y:S05]  /*05b0*/  WARPSYNC.ALL ;  /* 0x0000000000007948 */ /* 0x000fea0003800000 */
[----:B------:R-:W-:Y:S06]  /*05c0*/  BAR.SYNC.DEFER_BLOCKING 0x0 ;  /* 0x0000000000007b1d */ /* 0x000fec0000010000 */
[----:B------:R-:W-:Y:S05]  /*05d0*/  @P1 EXIT ;  /* 0x000000000000194d */ /* 0x000fea0003800000 */
[----:B01----:R-:W0:Y:S04]  /*05e0*/  LDS.64 R2, [R0+0x10] ;  /* 0x0000100000027984 */ /* 0x003e280000000a00 */
[----:B0-----:R-:W-:Y:S01]  /*05f0*/  STG.E.64 desc[UR4][R16.64], R2 ;  /* 0x0000000210007986 */ /* 0x001fe2000c101b04 */
[----:B------:R-:W-:Y:S05]  /*0600*/  EXIT ;  /* 0x000000000000794d */ /* 0x000fea0003800000 */
.L_x_123:
[----:B------:R-:W-:Y:S02]  /*0610*/  IMAD.MOV.U32 R24, RZ, RZ, R20 ;  /* 0x000000ffff187224 */ /* 0x000fe400078e0014 */
[----:B------:R-:W-:Y:S02]  /*0620*/  IMAD.MOV.U32 R23, RZ, RZ, 0x1 ;  /* 0x00000001ff177424 */ /* 0x000fe400078e00ff */
[----:B------:R-:W-:Y:S02]  /*0630*/  IMAD.MOV.U32 R22, RZ, RZ, RZ ;  /* 0x000000ffff167224 */ /* 0x000fe400078e00ff */
[----:B------:R-:W-:-:S07]  /*0640*/  IMAD.MOV.U32 R21, RZ, RZ, -0x1 ;  /* 0xffffffffff157424 */ /* 0x000fce00078e00ff */
[----:B------:R-:W-:Y:S05]  /*0650*/  WARPSYNC.COLLECTIVE R21, `(.L_x_124) ;  /* 0x0000000015087348 */ /* 0x000fea0003c00000 */
[----:B------:R0:W1:Y:S02]  /*0660*/  SHFL.UP P0, R25, R24, R23, R22 ;  /* 0x0400001718197389 */ /* 0x0000640000000016 */
[----:B01----:R-:W-:Y:S05]  /*0670*/  ENDCOLLECTIVE ;  /* 0x000000000000791b */ /* 0x003fea0003800000 */
.L_x_124:
[----:B------:R-:W-:Y:S02]  /*0680*/  IMAD.MOV.U32 R24, RZ, RZ, R19 ;  /* 0x000000ffff187224 */ /* 0x000fe400078e0013 */
[----:B------:R-:W-:-:S07]  /*0690*/  IMAD.MOV.U32 R27, RZ, RZ, R25 ;  /* 0x000000ffff1b7224 */ /* 0x000fce00078e0019 */
[----:B------:R-:W-:Y:S05]  /*06a0*/  WARPSYNC.COLLECTIVE R21, `(.L_x_125) ;  /* 0x0000000015087348 */ /* 0x000fea0003c00000 */
[----:B------:R0:W1:Y:S02]  /*06b0*/  SHFL.UP P0, R25, R24, R23, R22 ;  /* 0x0400001718197389 */ /* 0x0000640000000016 */
[----:B01----:R-:W-:Y:S05]  /*06c0*/  ENDCOLLECTIVE ;  /* 0x000000000000791b */ /* 0x003fea0003800000 */
.L_x_125:
[----:B------:R-:W-:Y:S01]  /*06d0*/  IADD3 R26, P2, PT, R27, R20, RZ ;  /* 0x000000141b1a7210 */ /* 0x000fe20007f5e0ff */
[----:B------:R-:W-:-:S03]  /*06e0*/  IMAD.MOV.U32 R23, RZ, RZ, 0x2 ;  /* 0x00000002ff177424 */ /* 0x000fc600078e00ff */
[----:B------:R-:W-:Y:S01]  /*06f0*/  SEL R27, R26, R27, P0 ;  /* 0x0000001b1a1b7207 */ /* 0x000fe20000000000 */
[----:B------:R-:W-:-:S04]  /*0700*/  IMAD.X R26, R25, 0x1, R19, P2 ;  /* 0x00000001191a7824 */ /* 0x000fc800010e0613 */
[----:B------:R-:W-:Y:S01]  /*0710*/  IMAD.MOV.U32 R24, RZ, RZ, R27 ;  /* 0x000000ffff187224 */ /* 0x000fe200078e001b */
[----:B------:R-:W-:-:S07]  /*0720*/  SEL R26, R26, R25, P0 ;  /* 0x000000191a1a7207 */ /* 0x000fce0000000000 */
[----:B------:R-:W-:Y:S05]  /*0730*/  WARPSYNC.COLLECTIVE R21, `(.L_x_126) ;  /* 0x0000000015087348 */ /* 0x000fea0003c00000 */
[----:B------:R0:W1:Y:S02]  /*0740*/  SHFL.UP P0, R25, R24, R23, R22 ;  /* 0x0400001718197389 */ /* 0x0000640000000016 */
[----:B01----:R-:W-:Y:S05]  /*0750*/  ENDCOLLECTIVE ;  /* 0x000000000000791b */ /* 0x003fea0003800000 */
.L_x_126:
[----:B------:R-:W-:Y:S02]  /*0760*/  IMAD.MOV.U32 R24, RZ, RZ, R26 ;  /* 0x000000ffff187224 */ /* 0x000fe400078e001a */
[----:B------:R-:W-:-:S07]  /*0770*/  IMAD.MOV.U32 R28, RZ, RZ, R25 ;  /* 0x000000ffff1c7224 */ /* 0x000fce00078e0019 */
[----:B------:R-:W-:Y:S05]  /*0780*/  WARPSYNC.COLLECTIVE R21, `(.L_x_127) ;  /* 0x0000000015087348 */ /* 0x000fea0003c00000 */
[----:B------:R0:W1:Y:S02]  /*0790*/  SHFL.UP P0, R25, R24, R23, R22 ;  /* 0x0400001718197389 */ /* 0x0000640000000016 */
[----:B01----:R-:W-:Y:S05]  /*07a0*/  ENDCOLLECTIVE ;  /* 0x000000000000791b */ /* 0x003fea0003800000 */
.L_x_127:
        /* <DEDUP_REMOVED lines=9> */
.L_x_128:
[----:B------:R-:W-:Y:S02]  /*0840*/  IMAD.MOV.U32 R24, RZ, RZ, R29 ;  /* 0x000000ffff187224 */ /* 0x000fe400078e001d */
[----:B------:R-:W-:-:S07]  /*0850*/  IMAD.MOV.U32 R27, RZ, RZ, R25 ;  /* 0x000000ffff1b7224 */ /* 0x000fce00078e0019 */
[----:B------:R-:W-:Y:S05]  /*0860*/  WARPSYNC.COLLECTIVE R21, `(.L_x_129) ;  /* 0x0000000015087348 */ /* 0x000fea0003c00000 */
[----:B------:R0:W1:Y:S02]  /*0870*/  SHFL.UP P0, R25, R24, R23, R22 ;  /* 0x0400001718197389 */ /* 0x0000640000000016 */
[----:B01----:R-:W-:Y:S05]  /*0880*/  ENDCOLLECTIVE ;  /* 0x000000000000791b */ /* 0x003fea0003800000 */
.L_x_129:
        /* <DEDUP_REMOVED lines=9> */
.L_x_130:
[----:B------:R-:W-:Y:S02]  /*0920*/  IMAD.MOV.U32 R24, RZ, RZ, R29 ;  /* 0x000000ffff187224 */ /* 0x000fe400078e001d */
[----:B------:R-:W-:-:S07]  /*0930*/  IMAD.MOV.U32 R27, RZ, RZ, R25 ;  /* 0x000000ffff1b7224 */ /* 0x000fce00078e0019 */
[----:B------:R-:W-:Y:S05]  /*0940*/  WARPSYNC.COLLECTIVE R21, `(.L_x_131) ;  /* 0x0000000015087348 */ /* 0x000fea0003c00000 */
[----:B------:R0:W1:Y:S02]  /*0950*/  SHFL.UP P0, R25, R24, R23, R22 ;  /* 0x0400001718197389 */ /* 0x0000640000000016 */
[----:B01----:R-:W-:Y:S05]  /*0960*/  ENDCOLLECTIVE ;  /* 0x000000000000791b */ /* 0x003fea0003800000 */
.L_x_131:
        /* <DEDUP_REMOVED lines=9> */
.L_x_132:
[----:B------:R-:W-:Y:S02]  /*0a00*/  IMAD.MOV.U32 R24, RZ, RZ, R26 ;  /* 0x000000ffff187224 */ /* 0x000fe400078e001a */
[----:B------:R-:W-:-:S07]  /*0a10*/  IMAD.MOV.U32 R28, RZ, RZ, R25 ;  /* 0x000000ffff1c7224 */ /* 0x000fce00078e0019 */
[----:B------:R-:W-:Y:S05]  /*0a20*/  WARPSYNC.COLLECTIVE R21, `(.L_x_133) ;  /* 0x0000000015087348 */ /* 0x000fea0003c00000 */
[----:B------:R0:W1:Y:S02]  /*0a30*/  SHFL.UP P0, R25, R24, R23, R22 ;  /* 0x0400001718197389 */ /* 0x0000640000000016 */
[----:B01----:R-:W-:Y:S05]  /*0a40*/  ENDCOLLECTIVE ;  /* 0x000000000000791b */ /* 0x003fea0003800000 */
.L_x_133:
[----:B------:R-:W-:Y:S05]  /*0a50*/  BRA `(.L_x_134) ;  /* 0xfffffff800647947 */ /* 0x000fea000383ffff */
.L_x_135:
        /* <DEDUP_REMOVED lines=10> */
.L_x_2576:


//--------------------- .text._ZN3cub18CUB_300001_SM_10006detail10radix_sort30DeviceRadixSortHistogramKernelINS1_5radix10policy_hubIiiyE10Policy1000ELNS0_9SortOrderE0EiyNS1_21identity_decomposer_tEEEvPT2_PKT1_SA_iiT3_ --------------------------
	.section	.text._ZN3cub18CUB_300001_SM_10006detail10radix_sort30DeviceRadixSortHistogramKernelINS1_5radix10policy_hubIiiyE10Policy1000ELNS0_9SortOrderE0EiyNS1_21identity_decomposer_tEEEvPT2_PKT1_SA_iiT3_,"ax",@progbits
	.align	128
        .global         _ZN3cub18CUB_300001_SM_10006detail10radix_sort30DeviceRadixSortHistogramKernelINS1_5radix10policy_hubIiiyE10Policy1000ELNS0_9SortOrderE0EiyNS1_21identity_decomposer_tEEEvPT2_PKT1_SA_iiT3_
        .type           _ZN3cub18CUB_300001_SM_10006detail10radix_sort30DeviceRadixSortHistogramKernelINS1_5radix10policy_hubIiiyE10Policy1000ELNS0_9SortOrderE0EiyNS1_21identity_decomposer_tEEEvPT2_PKT1_SA_iiT3_,@function
        .size           _ZN3cub18CUB_300001_SM_10006detail10radix_sort30DeviceRadixSortHistogramKernelINS1_5radix10policy_hubIiiyE10Policy1000ELNS0_9SortOrderE0EiyNS1_21identity_decomposer_tEEEvPT2_PKT1_SA_iiT3_,(.L_x_2577 - _ZN3cub18CUB_300001_SM_10006detail10radix_sort30DeviceRadixSortHistogramKernelINS1_5radix10policy_hubIiiyE10Policy1000ELNS0_9SortOrderE0EiyNS1_21identity_decomposer_tEEEvPT2_PKT1_SA_iiT3_)
        .other          _ZN3cub18CUB_300001_SM_10006detail10radix_sort30DeviceRadixSortHistogramKernelINS1_5radix10policy_hubIiiyE10Policy1000ELNS0_9SortOrderE0EiyNS1_21identity_decomposer_tEEEvPT2_PKT1_SA_iiT3_,@"STO_CUDA_ENTRY STV_DEFAULT"
_ZN3cub18CUB_300001_SM_10006detail10radix_sort30DeviceRadixSortHistogramKernelINS1_5radix10policy_hubIiiyE10Policy1000ELNS0_9SortOrderE0EiyNS1_21identity_decomposer_tEEEvPT2_PKT1_SA_iiT3_:
.text._ZN3cub18CUB_300001_SM_10006detail10radix_sort30DeviceRadixSortHistogramKernelINS1_5radix10policy_hubIiiyE10Policy1000ELNS0_9SortOrderE0EiyNS1_21identity_decomposer_tEEEvPT2_PKT1_SA_iiT3_:
[----:B------:R-:W-:Y:S01]  /*0000*/  LDC R1, c[0x0][0x37c] ;  /* 0x0000df00ff017b82 */ /* 0x000fe20000000800 */
[----:B------:R-:W0:Y:S02]  /*0010*/  LDCU.64 UR14, c[0x0][0x390] ;  /* 0x00007200ff0e77ac */ /* 0x000e240008000a00 */
[----:B0-----:R-:W-:-:S04]  /*0020*/  ISETP.NE.U32.AND P0, PT, RZ, UR14, PT ;  /* 0x0000000eff007c0c */ /* 0x001fc8000bf05070 */
[----:B------:R-:W-:-:S13]  /*0030*/  ISETP.NE.AND.EX P0, PT, RZ, UR15, PT, P0 ;  /* 0x0000000fff007c0c */ /* 0x000fda000bf05300 */
[----:B------:R-:W-:Y:S05]  /*0040*/  @!P0 EXIT ;  /* 0x000000000000894d */ /* 0x000fea0003800000 */
[----:B------:R-:W-:Y:S01]  /*0050*/  UIADD3 UR11, UP0, UPT, UR14, -0x1, URZ ;  /* 0xffffffff0e0b7890 */ /* 0x000fe2000ff1e0ff */
[----:B------:R-:W0:Y:S01]  /*0060*/  S2R R4, SR_TID.X ;  /* 0x0000000000047919 */ /* 0x000e220000002100 */
[----:B------:R-:W1:Y:S01]  /*0070*/  LDCU.64 UR4, c[0x0][0x398] ;  /* 0x00007300ff0477ac */ /* 0x000e620008000a00 */
[----:B------:R-:W2:Y:S01]  /*0080*/  S2UR UR7, SR_CgaCtaId ;  /* 0x00000000000779c3 */ /* 0x000ea20000008800 */
[----:B------:R-:W-:Y:S01]  /*0090*/  UIADD3.X UR12, UPT, UPT, UR15, -0x1, URZ, UP0, !UPT ;  /* 0xffffffff0f0c7890 */ /* 0x000fe200087fe4ff */
[----:B------:R-:W-:Y:S01]  /*00a0*/  UMOV UR6, 0x400 ;  /* 0x0000040000067882 */ /* 0x000fe20000000000 */
[----:B------:R-:W3:Y:S05]  /*00b0*/  LDCU.64 UR20, c[0x0][0x358] ;  /* 0x00006b00ff1477ac */ /* 0x000eea0008000a00 */
[----:B------:R-:W4:Y:S01]  /*00c0*/  S2UR UR8, SR_CTAID.X ;  /* 0x00000000000879c3 */ /* 0x000f220000002500 */
[----:B------:R-:W-:Y:S01]  /*00d0*/  USHF.R.U64 UR11, UR11, 0x1e, UR12 ;  /* 0x0000001e0b0b7899 */ /* 0x000fe2000800120c */
[----:B------:R-:W0:Y:S03]  /*00e0*/  LDCU UR28, c[0x0][0x370] ;  /* 0x00006e00ff1c77ac */ /* 0x000e260008000800 */
[----:B------:R-:W-:-:S02]  /*00f0*/  UIADD3 UR11, UP0, UPT, UR11, 0x1, URZ ;  /* 0x000000010b0b7890 */ /* 0x000fc4000ff1e0ff */
[----:B-1----:R-:W-:Y:S02]  /*0100*/  UIADD3 UR4, UPT, UPT, UR5, 0x7, -UR4 ;  /* 0x0000000705047890 */ /* 0x002fe4000fffe804 */
[----:B------:R-:W-:Y:S02]  /*0110*/  ULEA.HI.X UR12, UR12, URZ, URZ, 0x2, UP0 ;  /* 0x000000ff0c0c7291 */ /* 0x000fe400080f14ff */
[----:B------:R-:W-:Y:S02]  /*0120*/  UISETP.LT.U32.AND UP0, UPT, UR11, UR14, UPT ;  /* 0x0000000e0b00728c */ /* 0x000fe4000bf01070 */
[----:B------:R-:W-:Y:S02]  /*0130*/  USHF.R.S32.HI UR5, URZ, 0x1f, UR4 ;  /* 0x0000001fff057899 */ /* 0x000fe40008011404 */
[----:B------:R-:W-:Y:S02]  /*0140*/  UISETP.LT.U32.AND.EX UP0, UPT, UR12, UR15, UPT, UP0 ;  /* 0x0000000f0c00728c */ /* 0x000fe4000bf01100 */
[----:B------:R-:W-:-:S02]  /*0150*/  ULEA.HI UR5, UR5, UR4, URZ, 0x3 ;  /* 0x0000000405057291 */ /* 0x000fc4000f8f18ff */
[----:B------:R-:W-:Y:S01]  /*0160*/  USEL UR11, UR11, UR14, UP0 ;  /* 0x0000000e0b0b7287 */ /* 0x000fe20008000000 */
[C---:B0-----:R-:W-:Y:S01]  /*0170*/  VIADD R21, R4.reuse, 0x780 ;  /* 0x0000078004157836 */ /* 0x041fe20000000000 */
[----:B------:R-:W-:Y:S02]  /*0180*/  USEL UR12, UR12, UR15, UP0 ;  /* 0x0000000f0c0c7287 */ /* 0x000fe40008000000 */
[----:B------:R-:W-:Y:S02]  /*0190*/  UISETP.GE.AND UP0, UPT, UR4, 0x8, UPT ;  /* 0x000000080400788c */ /* 0x000fe4000bf06270 */
[----:B--2---:R-:W-:Y:S02]  /*01a0*/  ULEA UR6, UR7, UR6, 0x18 ;  /* 0x0000000607067291 */ /* 0x004fe4000f8ec0ff */
[----:B------:R-:W-:Y:S02]  /*01b0*/  USHF.R.S32.HI UR5, URZ, 0x3, UR5 ;  /* 0x00000003ff057899 */ /* 0x000fe40008011405 */
[----:B------:R-:W-:Y:S01]  /*01c0*/  PLOP3.LUT P0, PT, PT, PT, UP0, 0x80, 0x8 ;  /* 0x000000000008781c */ /* 0x000fe20003f0f008 */
[----:B----4-:R-:W-:Y:S01]  /*01d0*/  USHF.L.U32 UR8, UR8, 0xb, URZ ;  /* 0x0000000b08087899 */ /* 0x010fe200080006ff */
[C---:B------:R-:W-:Y:S01]  /*01e0*/  LEA R0, R4.reuse, UR6, 0x2 ;  /* 0x0000000604007c11 */ /* 0x040fe2000f8e10ff */
[----:B------:R-:W-:Y:S01]  /*01f0*/  UIADD3 UR22, UPT, UPT, UR5, -0x1, URZ ;  /* 0xffffffff05167890 */ /* 0x000fe2000fffe0ff */
[----:B------:R-:W-:Y:S01]  /*0200*/  ISETP.GT.U32.OR P0, PT, R4, 0xff, !P0 ;  /* 0x000000ff0400780c */ /* 0x000fe20004704470 */
[----:B------:R-:W-:-:S02]  /*0210*/  ULOP3.LUT UR23, UR5, 0xf, URZ, 0xc0, !UPT ;  /* 0x0000000f05177892 */ /* 0x000fc4000f8ec0ff */
[----:B------:R-:W-:Y:S01]  /*0220*/  ULOP3.LUT UR24, UR5, 0x7, URZ, 0xc0, !UPT ;  /* 0x0000000705187892 */ /* 0x000fe2000f8ec0ff */
[----:B------:R-:W-:Y:S01]  /*0230*/  P2R R20, PR, RZ, 0x1 ;  /* 0x00000001ff147803 */ /* 0x000fe20000000000 */
[----:B------:R-:W-:Y:S02]  /*0240*/  ULOP3.LUT UR25, UR5, 0x3, URZ, 0xc0, !UPT ;  /* 0x0000000305197892 */ /* 0x000fe4000f8ec0ff */
[----:B------:R-:W-:Y:S02]  /*0250*/  ULOP3.LUT UR26, UR5, 0xffffff0, URZ, 0xc0, !UPT ;  /* 0x0ffffff0051a7892 */ /* 0x000fe4000f8ec0ff */
[----:B------:R-:W-:Y:S02]  /*0260*/  ULOP3.LUT UR27, UR5, 0xffffff8, URZ, 0xc0, !UPT ;  /* 0x0ffffff8051b7892 */ /* 0x000fe4000f8ec0ff */
[----:B------:R-:W-:Y:S01]  /*0270*/  ULOP3.LUT UR9, UR5, 0x1, URZ, 0xc0, !UPT ;  /* 0x0000000105097892 */ /* 0x000fe2000f8ec0ff */
[----:B------:R-:W-:Y:S01]  /*0280*/  UMOV UR6, URZ ;  /* 0x000000ff00067c82 */ /* 0x000fe20008000000 */
[----:B---3--:R-:W-:-:S10]  /*0290*/  UMOV UR7, URZ ;  /* 0x000000ff00077c82 */ /* 0x008fd40008000000 */
.L_x_219:
[----:B------:R-:W-:Y:S01]  /*02a0*/  ISETP.NE.AND P0, PT, R20, RZ, PT ;  /* 0x000000ff1400720c */ /* 0x000fe20003f05270 */
[----:B------:R-:W-:-:S12]  /*02b0*/  BSSY.RECONVERGENT B0, `(.L_x_136) ;  /* 0x000007c000007945 */ /* 0x000fd80003800200 */
[----:B012345:R-:W-:Y:S05]  /*02c0*/  @P0 BRA `(.L_x_137) ;  /* 0x0000000400e80947 */ /* 0x03ffea0003800000 */
[----:B------:R-:W-:Y:S02]  /*02d0*/  IMAD.U32 R2, RZ, RZ, UR22 ;  /* 0x00000016ff027e24 */ /* 0x000fe4000f8e00ff */
[----:B------:R-:W-:-:S03]  /*02e0*/  IMAD.MOV.U32 R3, RZ, RZ, RZ ;  /* 0x000000ffff037224 */ /* 0x000fc600078e00ff */
[----:B------:R-:W-:-:S13]  /*02f0*/  ISETP.GE.U32.AND P1, PT, R2, 0xf, PT ;  /* 0x0000000f0200780c */ /* 0x000fda0003f26070 */
[----:B------:R-:W-:Y:S05]  /*0300*/  @!P1 BRA `(.L_x_138) ;  /* 0x00000000005c9947 */ /* 0x000fea0003800000 */
[----:B------:R-:W-:Y:S01]  /*0310*/  VIADD R2, R0, 0x2000 ;  /* 0x0000200000027836 */ /* 0x000fe20000000000 */
[----:B------:R-:W-:-:S12]  /*0320*/  UIADD3 UR4, UPT, UPT, -UR26, URZ, URZ ;  /* 0x000000ff1a047290 */ /* 0x000fd8000fffe1ff */
.L_x_139:
[----:B------:R-:W-:Y:S01]  /*0330*/  UIADD3 UR4, UPT, UPT, UR4, 0x10, URZ ;  /* 0x0000001004047890 */ /* 0x000fe2000fffe0ff */
[----:B------:R-:W-:Y:S03]  /*0340*/  STS [R2+-0x2000], RZ ;  /* 0xffe000ff02007388 */ /* 0x000fe60000000800 */
[----:B------:R-:W-:Y:S01]  /*0350*/  UISETP.NE.AND UP0, UPT, UR4, URZ, UPT ;  /* 0x000000ff0400728c */ /* 0x000fe2000bf05270 */
        /* <DEDUP_REMOVED lines=16> */
[----:B------:R-:W-:Y:S06]  /*0460*/  BRA.U UP0, `(.L_x_139) ;  /* 0xfffffffd00b07547 */ /* 0x000fec000b83ffff */
[----:B------:R-:W-:-:S07]  /*0470*/  IMAD.U32 R3, RZ, RZ, UR26 ;  /* 0x0000001aff037e24 */ /* 0x000fce000f8e00ff */
.L_x_138:
[----:B------:R-:W-:Y:S01]  /*0480*/  ISETP.NE.AND P0, PT, RZ, UR23, PT ;  /* 0x00000017ff007c0c */ /* 0x000fe2000bf05270 */
[----:B------:R-:W-:Y:S01]  /*0490*/  IMAD.U32 R6, RZ, RZ, UR24 ;  /* 0x00000018ff067e24 */ /* 0x000fe2000f8e00ff */
[----:B------:R-:W-:-:S03]  /*04a0*/  MOV R2, UR23 ;  /* 0x0000001700027c02 */ /* 0x000fc60008000f00 */
[----:B------:R-:W-:Y:S02]  /*04b0*/  VIADD R6, R6, 0xffffffff ;  /* 0xffffffff06067836 */ /* 0x000fe40000000000 */
[----:B------:R-:W-:-:S06]  /*04c0*/  VIADD R2, R2, 0xffffffff ;  /* 0xffffffff02027836 */ /* 0x000fcc0000000000 */
[----:B------:R-:W-:Y:S05]  /*04d0*/  @!P0 BRA `(.L_x_140) ;  /* 0x00000000007c8947 */ /* 0x000fea0003800000 */
[----:B------:R-:W-:Y:S01]  /*04e0*/  ISETP.GE.U32.AND P2, PT, R2, 0x7, PT ;  /* 0x000000070200780c */ /* 0x000fe20003f46070 */
[----:B------:R-:W-:-:S12]  /*04f0*/  UISETP.NE.AND UP0, UPT, UR24, URZ, UPT ;  /* 0x000000ff1800728c */ /* 0x000fd8000bf05270 */
[----:B------:R-:W-:Y:S05]  /*0500*/  @!P2 BRA `(.L_x_141) ;  /* 0x000000000028a947 */ /* 0x000fea0003800000 */
        /* <DEDUP_REMOVED lines=10> */
.L_x_141:
[----:B------:R-:W-:Y:S05]  /*05b0*/  BRA.U !UP0, `(.L_x_140) ;  /* 0x0000000108447547 */ /* 0x000fea000b800000 */
[----:B------:R-:W-:Y:S01]  /*05c0*/  ISETP.GE.U32.AND P2, PT, R6, 0x3, PT ;  /* 0x000000030600780c */ /* 0x000fe20003f46070 */
[----:B------:R-:W-:-:S12]  /*05d0*/  UISETP.NE.AND UP0, UPT, UR25, URZ, UPT ;  /* 0x000000ff1900728c */ /* 0x000fd8000bf05270 */
[C---:B0-----:R-:W-:Y:S02]  /*05e0*/  @P2 IMAD R5, R3.reuse, 0x400, R0 ;  /* 0x0000040003052824 */ /* 0x041fe400078e0200 */
[----:B------:R-:W-:-:S03]  /*05f0*/  @P2 VIADD R3, R3, 0x4 ;  /* 0x0000000403032836 */ /* 0x000fc60000000000 */
[----:B------:R1:W-:Y:S04]  /*0600*/  @P2 STS [R5], RZ ;  /* 0x000000ff05002388 */ /* 0x0003e80000000800 */
[----:B------:R1:W-:Y:S04]  /*0610*/  @P2 STS [R5+0x400], RZ ;  /* 0x000400ff05002388 */ /* 0x0003e80000000800 */
[----:B------:R1:W-:Y:S04]  /*0620*/  @P2 STS [R5+0x800], RZ ;  /* 0x000800ff05002388 */ /* 0x0003e80000000800 */
[----:B------:R1:W-:Y:S01]  /*0630*/  @P2 STS [R5+0xc00], RZ ;  /* 0x000c00ff05002388 */ /* 0x0003e20000000800 */
[----:B------:R-:W-:Y:S05]  /*0640*/  BRA.U !UP0, `(.L_x_140) ;  /* 0x0000000108207547 */ /* 0x000fea000b800000 */
[----:B------:R-:W-:Y:S01]  /*0650*/  IMAD R3, R3, 0x400, R0 ;  /* 0x0000040003037824 */ /* 0x000fe200078e0200 */
[----:B------:R-:W-:-:S04]  /*0660*/  UISETP.NE.AND UP0, UPT, UR25, 0x1, UPT ;  /* 0x000000011900788c */ /* 0x000fc8000bf05270 */
[----:B------:R2:W-:Y:S05]  /*0670*/  STS [R3], RZ ;  /* 0x000000ff03007388 */ /* 0x0005ea0000000800 */
[----:B------:R-:W-:Y:S05]  /*0680*/  BRA.U !UP0, `(.L_x_140) ;  /* 0x0000000108107547 */ /* 0x000fea000b800000 */
[----:B------:R-:W-:Y:S01]  /*0690*/  UISETP.NE.AND UP0, UPT, UR25, 0x2, UPT ;  /* 0x000000021900788c */ /* 0x000fe2000bf05270 */
[----:B------:R3:W-:Y:S05]  /*06a0*/  STS [R3+0x400], RZ ;  /* 0x000400ff03007388 */ /* 0x0007ea0000000800 */
[----:B------:R-:W-:-:S13]  /*06b0*/  PLOP3.LUT P2, PT, PT, PT, UP0, 0x80, 0x8 ;  /* 0x000000000008781c */ /* 0x000fda0003f4f008 */
[----:B------:R3:W-:Y:S02]  /*06c0*/  @P2 STS [R3+0x800], RZ ;  /* 0x000800ff03002388 */ /* 0x0007e40000000800 */
.L_x_140:
[----:B------:R-:W-:-:S13]  /*06d0*/  ISETP.GT.U32.AND P2, PT, R4, 0x7f, PT ;  /* 0x0000007f0400780c */ /* 0x000fda0003f44070 */
[----:B------:R-:W-:Y:S05]  /*06e0*/  @P2 BRA `(.L_x_137) ;  /* 0x0000000000e02947 */ /* 0x000fea0003800000 */
[----:B--23--:R-:W-:Y:S01]  /*06f0*/  HFMA2 R3, -RZ, RZ, 0, 0 ;  /* 0x00000000ff037431 */ /* 0x00cfe200000001ff */
[----:B------:R-:W-:Y:S06]  /*0700*/  @!P1 BRA `(.L_x_142) ;  /* 0x0000000000589947 */ /* 0x000fec0003800000 */
[----:B------:R-:W-:-:S07]  /*0710*/  IMAD.MOV.U32 R3, RZ, RZ, RZ ;  /* 0x000000ffff037224 */ /* 0x000fce00078e00ff */
.L_x_143:
[C---:B012---:R-:W-:Y:S02]  /*0720*/  IMAD R5, R3.reuse, 0x400, R0 ;  /* 0x0000040003057824 */ /* 0x047fe400078e0200 */
[----:B------:R-:W-:-:S03]  /*0730*/  VIADD R3, R3, 0x10 ;  /* 0x0000001003037836 */ /* 0x000fc60000000000 */
[----:B------:R2:W-:Y:S02]  /*0740*/  STS [R5+0x200], RZ ;  /* 0x000200ff05007388 */ /* 0x0005e40000000800 */
[----:B------:R-:W-:Y:S02]  /*0750*/  ISETP.NE.AND P1, PT, R3, UR26, PT ;  /* 0x0000001a03007c0c */ /* 0x000fe4000bf25270 */
[----:B------:R2:W-:Y:S04]  /*0760*/  STS [R5+0x600], RZ ;  /* 0x000600ff05007388 */ /* 0x0005e80000000800 */
        /* <DEDUP_REMOVED lines=13> */
[----:B------:R2:W-:Y:S01]  /*0840*/  STS [R5+0x3e00], RZ ;  /* 0x003e00ff05007388 */ /* 0x0005e20000000800 */
[----:B------:R-:W-:Y:S05]  /*0850*/  @P1 BRA `(.L_x_143) ;  /* 0xfffffffc00b01947 */ /* 0x000fea000383ffff */
[----:B------:R-:W-:-:S07]  /*0860*/  IMAD.U32 R3, RZ, RZ, UR26 ;  /* 0x0000001aff037e24 */ /* 0x000fce000f8e00ff */
.L_x_142:
[----:B------:R-:W-:Y:S05]  /*0870*/  @!P0 BRA `(.L_x_137) ;  /* 0x00000000007c8947 */ /* 0x000fea0003800000 */
[----:B------:R-:W-:Y:S01]  /*0880*/  ISETP.GE.U32.AND P0, PT, R2, 0x7, PT ;  /* 0x000000070200780c */ /* 0x000fe20003f06070 */
[----:B------:R-:W-:-:S12]  /*0890*/  UISETP.NE.AND UP0, UPT, UR24, URZ, UPT ;  /* 0x000000ff1800728c */ /* 0x000fd8000bf05270 */
[----:B------:R-:W-:Y:S05]  /*08a0*/  @!P0 BRA `(.L_x_144) ;  /* 0x0000000000288947 */ /* 0x000fea0003800000 */
[C---:B------:R-:W-:Y:S02]  /*08b0*/  IMAD R2, R3.reuse, 0x400, R0 ;  /* 0x0000040003027824 */ /* 0x040fe400078e0200 */
[----:B------:R-:W-:-:S03]  /*08c0*/  VIADD R3, R3, 0x8 ;  /* 0x0000000803037836 */ /* 0x000fc60000000000 */
[----:B------:R3:W-:Y:S04]  /*08d0*/  STS [R2+0x200], RZ ;  /* 0x000200ff02007388 */ /* 0x0007e80000000800 */
[----:B------:R3:W-:Y:S04]  /*08e0*/  STS [R2+0x600], RZ ;  /* 0x000600ff02007388 */ /* 0x0007e80000000800 */
[----:B------:R3:W-:Y:S04]  /*08f0*/  STS [R2+0xa00], RZ ;  /* 0x000a00ff02007388 */ /* 0x0007e80000000800 */
[----:B------:R3:W-:Y:S04]  /*0900*/  STS [R2+0xe00], RZ ;  /* 0x000e00ff02007388 */ /* 0x0007e80000000800 */
[----:B------:R3:W-:Y:S04]  /*0910*/  STS [R2+0x1200], RZ ;  /* 0x001200ff02007388 */ /* 0x0007e80000000800 */
[----:B------:R3:W-:Y:S04]  /*0920*/  STS [R2+0x1600], RZ ;  /* 0x001600ff02007388 */ /* 0x0007e80000000800 */
[----:B------:R3:W-:Y:S04]  /*0930*/  STS [R2+0x1a00], RZ ;  /* 0x001a00ff02007388 */ /* 0x0007e80000000800 */
[----:B------:R3:W-:Y:S02]  /*0940*/  STS [R2+0x1e00], RZ ;  /* 0x001e00ff02007388 */ /* 0x0007e40000000800 */
.L_x_144:
[----:B------:R-:W-:Y:S05]  /*0950*/  BRA.U !UP0, `(.L_x_137) ;  /* 0x0000000108447547 */ /* 0x000fea000b800000 */
[----:B------:R-:W-:Y:S01]  /*0960*/  ISETP.GE.U32.AND P0, PT, R6, 0x3, PT ;  /* 0x000000030600780c */ /* 0x000fe20003f06070 */
[----:B------:R-:W-:-:S12]  /*0970*/  UISETP.NE.AND UP0, UPT, UR25, URZ, UPT ;  /* 0x000000ff1900728c */ /* 0x000fd8000bf05270 */
[C---:B---3--:R-:W-:Y:S01]  /*0980*/  @P0 IMAD R2, R3.reuse, 0x400, R0 ;  /* 0x0000040003020824 */ /* 0x048fe200078e0200 */
[----:B------:R-:W-:-:S04]  /*0990*/  @P0 IADD3 R3, PT, PT, R3, 0x4, RZ ;  /* 0x0000000403030810 */ /* 0x000fc80007ffe0ff */
[----:B------:R4:W-:Y:S04]  /*09a0*/  @P0 STS [R2+0x200], RZ ;  /* 0x000200ff02000388 */ /* 0x0009e80000000800 */
[----:B------:R4:W-:Y:S04]  /*09b0*/  @P0 STS [R2+0x600], RZ ;  /* 0x000600ff02000388 */ /* 0x0009e80000000800 */
[----:B------:R4:W-:Y:S04]  /*09c0*/  @P0 STS [R2+0xa00], RZ ;  /* 0x000a00ff02000388 */ /* 0x0009e80000000800 */
[----:B------:R4:W-:Y:S01]  /*09d0*/  @P0 STS [R2+0xe00], RZ ;  /* 0x000e00ff02000388 */ /* 0x0009e20000000800 */
[----:B------:R-:W-:Y:S05]  /*09e0*/  BRA.U !UP0, `(.L_x_137) ;  /* 0x0000000108207547 */ /* 0x000fea000b800000 */
[----:B------:R-:W-:Y:S01]  /*09f0*/  IMAD R3, R3, 0x400, R0 ;  /* 0x0000040003037824 */ /* 0x000fe200078e0200 */
[----:B------:R-:W-:-:S04]  /*0a00*/  UISETP.NE.AND UP0, UPT, UR25, 0x1, UPT ;  /* 0x000000011900788c */ /* 0x000fc8000bf05270 */
[----:B------:R3:W-:Y:S05]  /*0a10*/  STS [R3+0x200], RZ ;  /* 0x000200ff03007388 */ /* 0x0007ea0000000800 */
[----:B------:R-:W-:Y:S05]  /*0a20*/  BRA.U !UP0, `(.L_x_137) ;  /* 0x0000000108107547 */ /* 0x000fea000b800000 */
[----:B------:R-:W-:Y:S01]  /*0a30*/  UISETP.NE.AND UP0, UPT, UR25, 0x2, UPT ;  /* 0x000000021900788c */ /* 0x000fe2000bf05270 */
[----:B------:R0:W-:Y:S05]  /*0a40*/  STS [R3+0x600], RZ ;  /* 0x000600ff03007388 */ /* 0x0001ea0000000800 */
[----:B------:R-:W-:-:S13]  /*0a50*/  PLOP3.LUT P0, PT, PT, PT, UP0, 0x80, 0x8 ;  /* 0x000000000008781c */ /* 0x000fda0003f0f008 */
[----:B------:R0:W-:Y:S02]  /*0a60*/  @P0 STS [R3+0xa00], RZ ;  /* 0x000a00ff03000388 */ /* 0x0001e40000000800 */
.L_x_137:
[----:B------:R-:W-:Y:S05]  /*0a70*/  BSYNC.RECONVERGENT B0 ;  /* 0x0000000000007941 */ /* 0x000fea0003800200 */
.L_x_136:
[----:B------:R-:W5:Y:S01]  /*0a80*/  LDCU.64 UR14, c[0x0][0x390] ;  /* 0x00007200ff0e77ac */ /* 0x000f620008000a00 */
[----:B------:R-:W-:Y:S02]  /*0a90*/  USHF.L.U32 UR4, UR6, 0x1e, URZ ;  /* 0x0000001e06047899 */ /* 0x000fe400080006ff */
[----:B------:R-:W-:Y:S02]  /*0aa0*/  USHF.L.U64.HI UR5, UR6, 0x1e, UR7 ;  /* 0x0000001e06057899 */ /* 0x000fe40008010207 */
[----:B-----5:R-:W-:-:S04]  /*0ab0*/  UIADD3 UR4, UP0, UPT, -UR4, UR14, URZ ;  /* 0x0000000e04047290 */ /* 0x020fc8000ff1e1ff */
[----:B------:R-:W-:Y:S02]  /*0ac0*/  UIADD3.X UR5, UPT, UPT, ~UR5, UR15, URZ, UP0, !UPT ;  /* 0x0000000f05057290 */ /* 0x000fe400087fe5ff */
[----:B------:R-:W-:-:S04]  /*0ad0*/  UISETP.LT.U32.AND UP0, UPT, UR4, 0x40000000, UPT ;  /* 0x400000000400788c */ /* 0x000fc8000bf01070 */
[----:B------:R-:W-:-:S04]  /*0ae0*/  UISETP.LT.U32.AND.EX UP0, UPT, UR5, URZ, UPT, UP0 ;  /* 0x000000ff0500728c */ /* 0x000fc8000bf01100 */
[----:B------:R-:W-:Y:S02]  /*0af0*/  USEL UR13, UR4, 0x40000000, UP0 ;  /* 0x40000000040d7887 */ /* 0x000fe40008000000 */
[----:B------:R-:W-:Y:S02]  /*0b00*/  USEL UR14, UR5, URZ, UP0 ;  /* 0x000000ff050e7287 */ /* 0x000fe40008000000 */
[----:B------:R-:W-:-:S04]  /*0b10*/  UISETP.GT.U32.AND UP0, UPT, UR13, UR8, UPT ;  /* 0x000000080d00728c */ /* 0x000fc8000bf04070 */
[----:B------:R-:W-:Y:S01]  /*0b20*/  UISETP.GT.U32.AND.EX UP0, UPT, UR14, URZ, UPT, UP0 ;  /* 0x000000ff0e00728c */ /* 0x000fe2000bf04100 */
[----:B------:R-:W-:Y:S08]  /*0b30*/  BAR.SYNC.DEFER_BLOCKING 0x0 ;  /* 0x0000000000007b1d */ /* 0x000ff00000010000 */
[----:B------:R-:W-:Y:S06]  /*0b40*/  BAR.SYNC.DEFER_BLOCKING 0x0 ;  /* 0x0000000000007b1d */ /* 0x000fec0000010000 */
[----:B------:R-:W-:Y:S05]  /*0b50*/  BRA.U !UP0, `(.L_x_145) ;  /* 0x0000000d082c7547 */ /* 0x000fea000b800000 */
[----:B------:R-:W-:Y:S01]  /*0b60*/  UMOV UR10, UR8 ;  /* 0x00000008000a7c82 */ /* 0x000fe20008000000 */
[----:B------:R-:W-:-:S05]  /*0b70*/  UMOV UR5, URZ ;  /* 0x000000ff00057c82 */ /* 0x000fca0008000000 */
.L_x_150:
[----:B-----5:R-:W5:Y:S01]  /*0b80*/  LDCU.64 UR18, c[0x0][0x390] ;  /* 0x00007200ff1277ac */ /* 0x020f620008000a00 */
[----:B------:R-:W-:Y:S02]  /*0b90*/  USHF.L.U32 UR15, UR6, 0x1e, URZ ;  /* 0x0000001e060f7899 */ /* 0x000fe400080006ff */
[----:B------:R-:W-:Y:S02]  /*0ba0*/  USHF.L.U64.HI UR16, UR6, 0x1e, UR7 ;  /* 0x0000001e06107899 */ /* 0x000fe40008010207 */
[----:B------:R-:W-:-:S04]  /*0bb0*/  UIADD3 UR15, UP0, UPT, UR10, UR15, URZ ;  /* 0x0000000f0a0f7290 */ /* 0x000fc8000ff1e0ff */
[----:B------:R-:W-:Y:S02]  /*0bc0*/  UIADD3.X UR16, UPT, UPT, UR5, UR16, URZ, UP0, !UPT ;  /* 0x0000001005107290 */ /* 0x000fe400087fe4ff */
[----:B------:R-:W-:Y:S02]  /*0bd0*/  ULEA UR10, UP0, UR28, UR10, 0xb ;  /* 0x0000000a1c0a7291 */ /* 0x000fe4000f8058ff */
[----:B-----5:R-:W-:Y:S02]  /*0be0*/  UIADD3 UR17, UP1, UPT, -UR15, UR18, URZ ;  /* 0x000000120f117290 */ /* 0x020fe4000ff3e1ff */
[----:B------:R-:W-:Y:S02]  /*0bf0*/  UIADD3.X UR5, UPT, UPT, URZ, UR5, URZ, UP0, !UPT ;  /* 0x00000005ff057290 */ /* 0x000fe400087fe4ff */
[----:B------:R-:W-:Y:S02]  /*0c00*/  UIADD3.X UR4, UPT, UPT, ~UR16, UR19, URZ, UP1, !UPT ;  /* 0x0000001310047290 */ /* 0x000fe40008ffe5ff */
[----:B------:R-:W-:-:S02]  /*0c10*/  UISETP.GE.U32.AND UP1, UPT, UR17, 0x800, UPT ;  /* 0x000008001100788c */ /* 0x000fc4000bf26070 */
[----:B------:R-:W-:Y:S02]  /*0c20*/  UISETP.GE.U32.AND UP0, UPT, UR10, UR13, UPT ;  /* 0x0000000d0a00728c */ /* 0x000fe4000bf06070 */
[----:B------:R-:W-:Y:S02]  /*0c30*/  UISETP.GE.U32.AND.EX UP1, UPT, UR4, URZ, UPT, UP1 ;  /* 0x000000ff0400728c */ /* 0x000fe4000bf26110 */
[----:B------:R-:W-:-:S07]  /*0c40*/  UISETP.GE.U32.AND.EX UP0, UPT, UR5, UR14, UPT, UP0 ;  /* 0x0000000e0500728c */ /* 0x000fce000bf06100 */
[----:B0-----:R-:W-:Y:S05]  /*0c50*/  BRA.U !UP1, `(.L_x_146) ;  /* 0x0000000109587547 */ /* 0x001fea000b800000 */
[----:B------:R-:W4:Y:S01]  /*0c60*/  LDCU.64 UR18, c[0x0][0x388] ;  /* 0x00007100ff1277ac */ /* 0x000f220008000a00 */
[----:B0-23--:R-:W-:-:S05]  /*0c70*/  IADD3 R3, P0, PT, R4, UR15, RZ ;  /* 0x0000000f04037c10 */ /* 0x00dfca000ff1e0ff */
[----:B------:R-:W-:Y:S01]  /*0c80*/  IMAD.X R6, RZ, RZ, UR16, P0 ;  /* 0x00000010ff067e24 */ /* 0x000fe200080e06ff */
[----:B----4-:R-:W-:-:S04]  /*0c90*/  LEA R2, P0, R3, UR18, 0x2 ;  /* 0x0000001203027c11 */ /* 0x010fc8000f8010ff */
        /* <DEDUP_REMOVED lines=18> */
.L_x_146:
[----:B------:R-:W4:Y:S01]  /*0dc0*/  LDCU.64 UR18, c[0x0][0x388] ;  /* 0x00007100ff1277ac */ /* 0x000f220008000a00 */
[C---:B012---:R-:W-:Y:S01]  /*0dd0*/  VIADD R5, R4.reuse, 0x100 ;  /* 0x0000010004057836 */ /* 0x047fe20000000000 */
[C---:B---3--:R-:W-:Y:S01]  /*0de0*/  IADD3 R3, P0, PT, R4.reuse, UR15, RZ ;  /* 0x0000000f04037c10 */ /* 0x048fe2000ff1e0ff */
[C---:B----4-:R-:W-:Y:S01]  /*0df0*/  VIADD R2, R4.reuse, 0x80 ;  /* 0x0000008004027836 */ /* 0x050fe20000000000 */
[C---:B------:R-:W-:Y:S01]  /*0e00*/  ISETP.GE.AND P1, PT, R4.reuse, UR17, PT ;  /* 0x0000001104007c0c */ /* 0x040fe2000bf26270 */
[----:B------:R-:W-:Y:S01]  /*0e10*/  VIADD R7, R4, 0x180 ;  /* 0x0000018004077836 */ /* 0x000fe20000000000 */
[----:B------:R-:W-:Y:S01]  /*0e20*/  ISETP.GE.AND P3, PT, R5, UR17, PT ;  /* 0x0000001105007c0c */ /* 0x000fe2000bf66270 */
[----:B------:R-:W-:Y:S01]  /*0e30*/  IMAD.X R6, RZ, RZ, UR16, P0 ;  /* 0x00000010ff067e24 */ /* 0x000fe200080e06ff */
[----:B------:R-:W-:Y:S01]  /*0e40*/  ISETP.GE.AND P2, PT, R2, UR17, PT ;  /* 0x0000001102007c0c */ /* 0x000fe2000bf46270 */
[----:B------:R-:W-:Y:S01]  /*0e50*/  VIADD R5, R4, 0x200 ;  /* 0x0000020004057836 */ /* 0x000fe20000000000 */
[----:B------:R-:W-:Y:S01]  /*0e60*/  ISETP.GE.AND P4, PT, R7, UR17, PT ;  /* 0x0000001107007c0c */ /* 0x000fe2000bf86270 */
[----:B------:R-:W-:-:S03]  /*0e70*/  IMAD.MOV.U32 R12, RZ, RZ, 0x7fffffff ;  /* 0x7fffffffff0c7424 */ /* 0x000fc600078e00ff */
[----:B------:R-:W-:Y:S01]  /*0e80*/  ISETP.GE.AND P5, PT, R5, UR17, PT ;  /* 0x0000001105007c0c */ /* 0x000fe2000bfa6270 */
[----:B------:R-:W-:Y:S01]  /*0e90*/  VIADD R5, R4, 0x300 ;  /* 0x0000030004057836 */ /* 0x000fe20000000000 */
[----:B------:R-:W-:-:S04]  /*0ea0*/  LEA R2, P0, R3, UR18, 0x2 ;  /* 0x0000001203027c11 */ /* 0x000fc8000f8010ff */
[----:B------:R-:W-:Y:S01]  /*0eb0*/  LEA.HI.X R3, R3, UR19, R6, 0x2, P0 ;  /* 0x0000001303037c11 */ /* 0x000fe200080f1406 */
[----:B------:R-:W-:Y:S01]  /*0ec0*/  IMAD.MOV.U32 R11, RZ, RZ, 0x7fffffff ;  /* 0x7fffffffff0b7424 */ /* 0x000fe200078e00ff */
[----:B------:R-:W-:-:S03]  /*0ed0*/  IADD3 R6, PT, PT, R4, 0x280, RZ ;  /* 0x0000028004067810 */ /* 0x000fc60007ffe0ff */
[----:B------:R1:W5:Y:S01]  /*0ee0*/  @!P1 LDG.E R12, desc[UR20][R2.64] ;  /* 0x00000014020c9981 */ /* 0x000362000c1e1900 */
[----:B------:R-:W-:Y:S01]  /*0ef0*/  ISETP.GE.AND P1, PT, R5, UR17, PT ;  /* 0x0000001105007c0c */ /* 0x000fe2000bf26270 */
[----:B------:R-:W-:Y:S01]  /*0f00*/  VIADD R5, R4, 0x380 ;  /* 0x0000038004057836 */ /* 0x000fe20000000000 */
[----:B------:R-:W-:Y:S01]  /*0f10*/  ISETP.GE.AND P0, PT, R6, UR17, PT ;  /* 0x0000001106007c0c */ /* 0x000fe2000bf06270 */
[----:B------:R-:W-:Y:S01]  /*0f20*/  IMAD.MOV.U32 R9, RZ, RZ, 0x7fffffff ;  /* 0x7fffffffff097424 */ /* 0x000fe200078e00ff */
[----:B------:R1:W5:Y:S02]  /*0f30*/  @!P2 LDG.E R11, desc[UR20][R2.64+0x200] ;  /* 0x00020014020ba981 */ /* 0x000364000c1e1900 */
[----:B------:R-:W-:Y:S01]  /*0f40*/  ISETP.GE.AND P2, PT, R5, UR17, PT ;  /* 0x0000001105007c0c */ /* 0x000fe2000bf46270 */
[----:B------:R-:W-:Y:S02]  /*0f50*/  VIADD R5, R4, 0x480 ;  /* 0x0000048004057836 */ /* 0x000fe40000000000 */
[----:B------:R-:W-:Y:S01]  /*0f60*/  IMAD.MOV.U32 R10, RZ, RZ, 0x7fffffff ;  /* 0x7fffffffff0a7424 */ /* 0x000fe200078e00ff */
[----:B------:R1:W5:Y:S01]  /*0f70*/  @!P4 LDG.E R9, desc[UR20][R2.64+0x600] ;  /* 0x000600140209c981 */ /* 0x000362000c1e1900 */
[----:B------:R-:W-:-:S02]  /*0f80*/  MOV R8, 0x7fffffff ;  /* 0x7fffffff00087802 */ /* 0x000fc40000000f00 */
[C---:B------:R-:W-:Y:S02]  /*0f90*/  LOP3.LUT R6, R4.reuse, 0x400, RZ, 0xfc, !PT ;  /* 0x0000040004067812 */ /* 0x040fe400078efcff */
[----:B------:R-:W-:Y:S01]  /*0fa0*/  ISETP.GE.AND P4, PT, R5, UR17, PT ;  /* 0x0000001105007c0c */ /* 0x000fe2000bf86270 */
[----:B------:R-:W-:Y:S01]  /*0fb0*/  VIADD R5, R4, 0x500 ;  /* 0x0000050004057836 */ /* 0x000fe20000000000 */
[----:B------:R1:W5:Y:S01]  /*0fc0*/  @!P3 LDG.E R10, desc[UR20][R2.64+0x400] ;  /* 0x00040014020ab981 */ /* 0x000362000c1e1900 */
[----:B------:R-:W-:Y:S01]  /*0fd0*/  ISETP.GE.AND P3, PT, R6, UR17, PT ;  /* 0x0000001106007c0c */ /* 0x000fe2000bf66270 */
[----:B------:R-:W-:Y:S02]  /*0fe0*/  IMAD.MOV.U32 R6, RZ, RZ, 0x7fffffff ;  /* 0x7fffffffff067424 */ /* 0x000fe400078e00ff */
[----:B------:R1:W5:Y:S01]  /*0ff0*/  @!P5 LDG.E R8, desc[UR20][R2.64+0x800] ;  /* 0x000800140208d981 */ /* 0x000362000c1e1900 */
[----:B------:R-:W-:Y:S01]  /*1000*/  ISETP.GE.AND P5, PT, R5, UR17, PT ;  /* 0x0000001105007c0c */ /* 0x000fe2000bfa6270 */
[----:B------:R-:W-:-:S02]  /*1010*/  VIADD R5, R4, 0x600 ;  /* 0x0000060004057836 */ /* 0x000fc40000000000 */
[----:B------:R-:W-:Y:S01]  /*1020*/  IMAD.MOV.U32 R7, RZ, RZ, 0x7fffffff ;  /* 0x7fffffffff077424 */ /* 0x000fe200078e00ff */
[----:B------:R1:W5:Y:S01]  /*1030*/  @!P1 LDG.E R6, desc[UR20][R2.64+0xc00] ;  /* 0x000c001402069981 */ /* 0x000362000c1e1900 */
[C---:B------:R-:W-:Y:S01]  /*1040*/  VIADD R13, R4.reuse, 0x580 ;  /* 0x00000580040d7836 */ /* 0x040fe20000000000 */
[----:B------:R-:W-:Y:S01]  /*1050*/  ISETP.GE.AND P1, PT, R5, UR17, PT ;  /* 0x0000001105007c0c */ /* 0x000fe2000bf26270 */
[----:B------:R-:W-:Y:S02]  /*1060*/  IMAD.MOV.U32 R5, RZ, RZ, 0x7fffffff ;  /* 0x7fffffffff057424 */ /* 0x000fe400078e00ff */
[----:B------:R-:W-:Y:S01]  /*1070*/  IMAD.MOV.U32 R19, RZ, RZ, 0x7fffffff ;  /* 0x7fffffffff137424 */ /* 0x000fe200078e00ff */
[----:B------:R1:W5:Y:S01]  /*1080*/  @!P0 LDG.E R7, desc[UR20][R2.64+0xa00] ;  /* 0x000a001402078981 */ /* 0x000362000c1e1900 */
[----:B------:R-:W-:Y:S01]  /*1090*/  IMAD.MOV.U32 R18, RZ, RZ, 0x7fffffff ;  /* 0x7fffffffff127424 */ /* 0x000fe200078e00ff */
[----:B------:R-:W-:Y:S01]  /*10a0*/  ISETP.GE.AND P0, PT, R13, UR17, PT ;  /* 0x000000110d007c0c */ /* 0x000fe2000bf06270 */
[C---:B------:R-:W-:Y:S01]  /*10b0*/  VIADD R14, R4.reuse, 0x700 ;  /* 0x00000700040e7836 */ /* 0x040fe20000000000 */
[----:B------:R-:W-:Y:S01]  /*10c0*/  IADD3 R13, PT, PT, R4, 0x680, RZ ;  /* 0x00000680040d7810 */ /* 0x000fe20007ffe0ff */
[----:B------:R1:W5:Y:S03]  /*10d0*/  @!P2 LDG.E R5, desc[UR20][R2.64+0xe00] ;  /* 0x000e00140205a981 */ /* 0x000366000c1e1900 */
[----:B------:R-:W-:Y:S01]  /*10e0*/  ISETP.GE.AND P2, PT, R13, UR17, PT ;  /* 0x000000110d007c0c */ /* 0x000fe2000bf46270 */
[----:B------:R1:W5:Y:S01]  /*10f0*/  @!P3 LDG.E R19, desc[UR20][R2.64+0x1000] ;  /* 0x001000140213b981 */ /* 0x000362000c1e1900 */
[----:B------:R-:W-:-:S03]  /*1100*/  ISETP.GE.AND P3, PT, R14, UR17, PT ;  /* 0x000000110e007c0c */ /* 0x000fc6000bf66270 */
[----:B------:R1:W5:Y:S01]  /*1110*/  @!P4 LDG.E R18, desc[UR20][R2.64+0x1200] ;  /* 0x001200140212c981 */ /* 0x000362000c1e1900 */
[----:B------:R-:W-:Y:S01]  /*1120*/  ISETP.GE.AND P4, PT, R21, UR17, PT ;  /* 0x0000001115007c0c */ /* 0x000fe2000bf86270 */
[----:B------:R-:W-:Y:S01]  /*1130*/  IMAD.MOV.U32 R17, RZ, RZ, 0x7fffffff ;  /* 0x7fffffffff117424 */ /* 0x000fe200078e00ff */
[----:B------:R-:W-:Y:S01]  /*1140*/  MOV R14, 0x7fffffff ;  /* 0x7fffffff000e7802 */ /* 0x000fe20000000f00 */
[----:B------:R-:W-:Y:S02]  /*1150*/  IMAD.MOV.U32 R16, RZ, RZ, 0x7fffffff ;  /* 0x7fffffffff107424 */ /* 0x000fe400078e00ff */
[----:B------:R-:W-:Y:S02]  /*1160*/  IMAD.MOV.U32 R22, RZ, RZ, 0x7fffffff ;  /* 0x7fffffffff167424 */ /* 0x000fe400078e00ff */
        /* <DEDUP_REMOVED lines=8> */
.L_x_147:
[----:B01----:R-:W0:Y:S02]  /*11f0*/  LDC.64 R2, c[0x0][0x398] ;  /* 0x0000e600ff027b82 */ /* 0x003e240000000a00 */
[----:B0-----:R-:W-:-:S13]  /*1200*/  ISETP.GT.AND P0, PT, R3, R2, PT ;  /* 0x000000020300720c */ /* 0x001fda0003f04270 */
[----:B------:R-:W-:Y:S05]  /*1210*/  @!P0 BRA `(.L_x_148) ;  /* 0x0000000400788947 */ /* 0x000fea0003800000 */
[----:B------:R-:W0:Y:S01]  /*1220*/  S2UR UR15, SR_CgaCtaId ;  /* 0x00000000000f79c3 */ /* 0x000e220000008800 */
[----:B-----5:R-:W-:Y:S01]  /*1230*/  LOP3.LUT R15, R15, 0x80000000, RZ, 0x3c, !PT ;  /* 0x800000000f0f7812 */ /* 0x020fe200078e3cff */
[----:B------:R-:W-:Y:S01]  /*1240*/  UMOV UR4, 0x400 ;  /* 0x0000040000047882 */ /* 0x000fe20000000000 */
[----:B------:R-:W-:Y:S01]  /*1250*/  LOP3.LUT R14, R14, 0x80000000, RZ, 0x3c, !PT ;  /* 0x800000000e0e7812 */ /* 0x000fe200078e3cff */
[----:B------:R-:W1:Y:S01]  /*1260*/  LDCU UR16, c[0x0][0x398] ;  /* 0x00007300ff1077ac */ /* 0x000e620008000800 */
[----:B------:R-:W-:Y:S02]  /*1270*/  LOP3.LUT R13, R13, 0x80000000, RZ, 0x3c, !PT ;  /* 0x800000000d0d7812 */ /* 0x000fe400078e3cff */
[----:B------:R-:W-:Y:S02]  /*1280*/  LOP3.LUT R2, R22, 0x80000000, RZ, 0x3c, !PT ;  /* 0x8000000016027812 */ /* 0x000fe400078e3cff */
[----:B------:R-:W-:Y:S02]  /*1290*/  LOP3.LUT R16, R16, 0x80000000, RZ, 0x3c, !PT ;  /* 0x8000000010107812 */ /* 0x000fe400078e3cff */
[----:B------:R-:W-:-:S02]  /*12a0*/  LOP3.LUT R17, R17, 0x80000000, RZ, 0x3c, !PT ;  /* 0x8000000011117812 */ /* 0x000fc400078e3cff */
[----:B------:R-:W-:Y:S02]  /*12b0*/  LOP3.LUT R18, R18, 0x80000000, RZ, 0x3c, !PT ;  /* 0x8000000012127812 */ /* 0x000fe400078e3cff */
[----:B------:R-:W-:Y:S02]  /*12c0*/  LOP3.LUT R19, R19, 0x80000000, RZ, 0x3c, !PT ;  /* 0x8000000013137812 */ /* 0x000fe400078e3cff */
[----:B------:R-:W-:Y:S02]  /*12d0*/  LOP3.LUT R5, R5, 0x80000000, RZ, 0x3c, !PT ;  /* 0x8000000005057812 */ /* 0x000fe400078e3cff */
[----:B------:R-:W-:Y:S02]  /*12e0*/  LOP3.LUT R6, R6, 0x80000000, RZ, 0x3c, !PT ;  /* 0x8000000006067812 */ /* 0x000fe400078e3cff */
[----:B------:R-:W-:Y:S02]  /*12f0*/  LOP3.LUT R7, R7, 0x80000000, RZ, 0x3c, !PT ;  /* 0x8000000007077812 */ /* 0x000fe400078e3cff */
[----:B------:R-:W-:Y:S01]  /*1300*/  LOP3.LUT R8, R8, 0x80000000, RZ, 0x3c, !PT ;  /* 0x8000000008087812 */ /* 0x000fe200078e3cff */
[----:B0-----:R-:W-:Y:S01]  /*1310*/  ULEA UR15, UR15, UR4, 0x18 ;  /* 0x000000040f0f7291 */ /* 0x001fe2000f8ec0ff */
[----:B------:R-:W-:-:S02]  /*1320*/  LOP3.LUT R9, R9, 0x80000000, RZ, 0x3c, !PT ;  /* 0x8000000009097812 */ /* 0x000fc400078e3cff */
[----:B------:R-:W-:Y:S01]  /*1330*/  LOP3.LUT R10, R10, 0x80000000, RZ, 0x3c, !PT ;  /* 0x800000000a0a7812 */ /* 0x000fe200078e3cff */
[----:B------:R-:W-:Y:S01]  /*1340*/  UMOV UR4, URZ ;  /* 0x000000ff00047c82 */ /* 0x000fe20008000000 */
[----:B------:R-:W-:Y:S02]  /*1350*/  LOP3.LUT R11, R11, 0x80000000, RZ, 0x3c, !PT ;  /* 0x800000000b0b7812 */ /* 0x000fe400078e3cff */
[----:B-1----:R-:W-:-:S07]  /*1360*/  LOP3.LUT R12, R12, 0x80000000, RZ, 0x3c, !PT ;  /* 0x800000000c0c7812 */ /* 0x002fce00078e3cff */
.L_x_149:
[----:B------:R-:W-:Y:S01]  /*1370*/  IMAD R22, RZ, RZ, -UR16 ;  /* 0x80000010ff167e24 */ /* 0x000fe2000f8e02ff */
[----:B0-----:R-:W-:Y:S01]  /*1380*/  SHF.R.U32.HI R23, RZ, UR16, R12 ;  /* 0x00000010ff177c19 */ /* 0x001fe2000801160c */
[----:B------:R-:W-:Y:S01]  /*1390*/  IMAD.MOV.U32 R25, RZ, RZ, -0x1 ;  /* 0xffffffffff197424 */ /* 0x000fe200078e00ff */
[----:B------:R-:W-:Y:S01]  /*13a0*/  ULEA UR17, UR4, UR15, 0xa ;  /* 0x0000000f04117291 */ /* 0x000fe2000f8e50ff */
[----:B------:R-:W-:Y:S01]  /*13b0*/  SHF.R.U32.HI R27, RZ, UR16, R10 ;  /* 0x00000010ff1b7c19 */ /* 0x000fe2000801160a */
[----:B------:R-:W-:Y:S01]  /*13c0*/  UIADD3 UR4, UPT, UPT, UR4, 0x1, URZ ;  /* 0x0000000104047890 */ /* 0x000fe2000fffe0ff */
[----:B------:R-:W-:Y:S02]  /*13d0*/  VIADDMNMX R22, R22, R3, 0x8, PT ;  /* 0x0000000816167446 */ /* 0x000fe40003800103 */
[----:B------:R-:W-:Y:S02]  /*13e0*/  SHF.R.U32.HI R29, RZ, UR16, R9 ;  /* 0x00000010ff1d7c19 */ /* 0x000fe40008011609 */
[----:B------:R-:W-:-:S02]  /*13f0*/  SHF.L.U32 R22, R25, R22, RZ ;  /* 0x0000001619167219 */ /* 0x000fc400000006ff */
[----:B------:R-:W-:Y:S02]  /*1400*/  SHF.R.U32.HI R25, RZ, UR16, R11 ;  /* 0x00000010ff197c19 */ /* 0x000fe4000801160b */
[-C--:B------:R-:W-:Y:S02]  /*1410*/  LOP3.LUT R23, R23, R22.reuse, RZ, 0x30, !PT ;  /* 0x0000001617177212 */ /* 0x080fe400078e30ff */
[-C--:B------:R-:W-:Y:S02]  /*1420*/  LOP3.LUT R25, R25, R22.reuse, RZ, 0x30, !PT ;  /* 0x0000001619197212 */ /* 0x080fe400078e30ff */
[----:B------:R-:W-:Y:S02]  /*1430*/  LOP3.LUT R27, R27, R22, RZ, 0x30, !PT ;  /* 0x000000161b1b7212 */ /* 0x000fe400078e30ff */
[----:B------:R-:W-:Y:S02]  /*1440*/  LEA R23, R23, UR17, 0x2 ;  /* 0x0000001117177c11 */ /* 0x000fe4000f8e10ff */
[----:B------:R-:W-:-:S02]  /*1450*/  LEA R25, R25, UR17, 0x2 ;  /* 0x0000001119197c11 */ /* 0x000fc4000f8e10ff */
[----:B------:R-:W-:Y:S01]  /*1460*/  LEA R27, R27, UR17, 0x2 ;  /* 0x000000111b1b7c11 */ /* 0x000fe2000f8e10ff */
[----:B------:R0:W-:Y:S01]  /*1470*/  ATOMS.POPC.INC.32 RZ, [R23+URZ] ;  /* 0x0000000017ff7f8c */ /* 0x0001e2000d8000ff */
[----:B------:R-:W-:Y:S02]  /*1480*/  SHF.R.U32.HI R24, RZ, UR16, R8 ;  /* 0x00000010ff187c19 */ /* 0x000fe40008011608 */
[----:B------:R-:W-:Y:S01]  /*1490*/  SHF.R.U32.HI R26, RZ, UR16, R7 ;  /* 0x00000010ff1a7c19 */ /* 0x000fe20008011607 */
[----:B------:R1:W-:Y:S01]  /*14a0*/  ATOMS.POPC.INC.32 RZ, [R25+URZ] ;  /* 0x0000000019ff7f8c */ /* 0x0003e2000d8000ff */
[-C--:B------:R-:W-:Y:S02]  /*14b0*/  LOP3.LUT R29, R29, R22.reuse, RZ, 0x30, !PT ;  /* 0x000000161d1d7212 */ /* 0x080fe400078e30ff */
[----:B------:R-:W-:Y:S01]  /*14c0*/  LOP3.LUT R24, R24, R22, RZ, 0x30, !PT ;  /* 0x0000001618187212 */ /* 0x000fe200078e30ff */
[----:B------:R2:W-:Y:S01]  /*14d0*/  ATOMS.POPC.INC.32 RZ, [R27+URZ] ;  /* 0x000000001bff7f8c */ /* 0x0005e2000d8000ff */
[----:B0-----:R-:W-:-:S02]  /*14e0*/  SHF.R.U32.HI R23, RZ, UR16, R6 ;  /* 0x00000010ff177c19 */ /* 0x001fc40008011606 */
[-C--:B------:R-:W-:Y:S02]  /*14f0*/  LOP3.LUT R26, R26, R22.reuse, RZ, 0x30, !PT ;  /* 0x000000161a1a7212 */ /* 0x080fe400078e30ff */
[----:B-1----:R-:W-:Y:S02]  /*1500*/  SHF.R.U32.HI R25, RZ, UR16, R5 ;  /* 0x00000010ff197c19 */ /* 0x002fe40008011605 */
[-C--:B------:R-:W-:Y:S02]  /*1510*/  LOP3.LUT R23, R23, R22.reuse, RZ, 0x30, !PT ;  /* 0x0000001617177212 */ /* 0x080fe400078e30ff */
[----:B--2---:R-:W-:Y:S02]  /*1520*/  SHF.R.U32.HI R27, RZ, UR16, R19 ;  /* 0x00000010ff1b7c19 */ /* 0x004fe40008011613 */
[----:B------:R-:W-:Y:S02]  /*1530*/  LEA R29, R29, UR17, 0x2 ;  /* 0x000000111d1d7c11 */ /* 0x000fe4000f8e10ff */
[----:B------:R-:W-:-:S02]  /*1540*/  LOP3.LUT R25, R25, R22, RZ, 0x30, !PT ;  /* 0x0000001619197212 */ /* 0x000fc400078e30ff */
[----:B------:R-:W-:Y:S01]  /*1550*/  LEA R24, R24, UR17, 0x2 ;  /* 0x0000001118187c11 */ /* 0x000fe2000f8e10ff */
[----:B------:R0:W-:Y:S01]  /*1560*/  ATOMS.POPC.INC.32 RZ, [R29+URZ] ;  /* 0x000000001dff7f8c */ /* 0x0001e2000d8000ff */
[----:B------:R-:W-:Y:S02]  /*1570*/  LOP3.LUT R27, R27, R22, RZ, 0x30, !PT ;  /* 0x000000161b1b7212 */ /* 0x000fe400078e30ff */
[----:B------:R-:W-:Y:S01]  /*1580*/  LEA R26, R26, UR17, 0x2 ;  /* 0x000000111a1a7c11 */ /* 0x000fe2000f8e10ff */
[----:B------:R1:W-:Y:S01]  /*1590*/  ATOMS.POPC.INC.32 RZ, [R24+URZ] ;  /* 0x0000000018ff7f8c */ /* 0x0003e2000d8000ff */
[----:B------:R-:W-:Y:S02]  /*15a0*/  LEA R23, R23, UR17, 0x2 ;  /* 0x0000001117177c11 */ /* 0x000fe4000f8e10ff */
[----:B------:R-:W-:Y:S01]  /*15b0*/  LEA R25, R25, UR17, 0x2 ;  /* 0x0000001119197c11 */ /* 0x000fe2000f8e10ff */
[----:B------:R2:W-:Y:S01]  /*15c0*/  ATOMS.POPC.INC.32 RZ, [R26+URZ] ;  /* 0x000000001aff7f8c */ /* 0x0005e2000d8000ff */
[----:B------:R-:W-:-:S02]  /*15d0*/  LEA R27, R27, UR17, 0x2 ;  /* 0x000000111b1b7c11 */ /* 0x000fc4000f8e10ff */
[----:B0-----:R-:W-:Y:S01]  /*15e0*/  SHF.R.U32.HI R29, RZ, UR16, R18 ;  /* 0x00000010ff1d7c19 */ /* 0x001fe20008011612 */
[----:B------:R0:W-:Y:S01]  /*15f0*/  ATOMS.POPC.INC.32 RZ, [R23+URZ] ;  /* 0x0000000017ff7f8c */ /* 0x0001e2000d8000ff */
[----:B-1----:R-:W-:Y:S02]  /*1600*/  SHF.R.U32.HI R24, RZ, UR16, R17 ;  /* 0x00000010ff187c19 */ /* 0x002fe40008011611 */
[----:B------:R-:W-:Y:S01]  /*1610*/  SHF.R.U32.HI R28, RZ, UR16, R15 ;  /* 0x00000010ff1c7c19 */ /* 0x000fe2000801160f */
[----:B------:R1:W-:Y:S01]  /*1620*/  ATOMS.POPC.INC.32 RZ, [R25+URZ] ;  /* 0x0000000019ff7f8c */ /* 0x0003e2000d8000ff */
[----:B--2---:R-:W-:Y:S02]  /*1630*/  SHF.R.U32.HI R26, RZ, UR16, R16 ;  /* 0x00000010ff1a7c19 */ /* 0x004fe40008011610 */
[----:B------:R-:W-:Y:S01]  /*1640*/  LOP3.LUT R29, R29, R22, RZ, 0x30, !PT ;  /* 0x000000161d1d7212 */ /* 0x000fe200078e30ff */
[----:B------:R2:W-:Y:S01]  /*1650*/  ATOMS.POPC.INC.32 RZ, [R27+URZ] ;  /* 0x000000001bff7f8c */ /* 0x0005e2000d8000ff */
[----:B0-----:R-:W-:-:S02]  /*1660*/  SHF.R.U32.HI R23, RZ, UR16, R2 ;  /* 0x00000010ff177c19 */ /* 0x001fc40008011602 */
[-C--:B------:R-:W-:Y:S02]  /*1670*/  LOP3.LUT R24, R24, R22.reuse, RZ, 0x30, !PT ;  /* 0x0000001618187212 */ /* 0x080fe400078e30ff */
[----:B-1----:R-:W-:Y:S02]  /*1680*/  SHF.R.U32.HI R25, RZ, UR16, R13 ;  /* 0x00000010ff197c19 */ /* 0x002fe4000801160d */
[-C--:B------:R-:W-:Y:S02]  /*1690*/  LOP3.LUT R26, R26, R22.reuse, RZ, 0x30, !PT ;  /* 0x000000161a1a7212 */ /* 0x080fe400078e30ff */
[----:B--2---:R-:W-:Y:S01]  /*16a0*/  SHF.R.U32.HI R27, RZ, UR16, R14 ;  /* 0x00000010ff1b7c19 */ /* 0x004fe2000801160e */
[----:B------:R-:W-:Y:S01]  /*16b0*/  UIADD3 UR16, UPT, UPT, UR16, 0x8, URZ ;  /* 0x0000000810107890 */ /* 0x000fe2000fffe0ff */
[----:B------:R-:W-:Y:S02]  /*16c0*/  LOP3.LUT R23, R23, R22, RZ, 0x30, !PT ;  /* 0x0000001617177212 */ /* 0x000fe400078e30ff */
[----:B------:R-:W-:-:S02]  /*16d0*/  LEA R29, R29, UR17, 0x2 ;  /* 0x000000111d1d7c11 */ /* 0x000fc4000f8e10ff */
[-C--:B------:R-:W-:Y:S02]  /*16e0*/  LOP3.LUT R25, R25, R22.reuse, RZ, 0x30, !PT ;  /* 0x0000001619197212 */ /* 0x080fe400078e30ff */
[----:B------:R-:W-:Y:S01]  /*16f0*/  ISETP.LE.AND P0, PT, R3, UR16, PT ;  /* 0x0000001003007c0c */ /* 0x000fe2000bf03270 */
[----:B------:R0:W-:Y:S01]  /*1700*/  ATOMS.POPC.INC.32 RZ, [R29+URZ] ;  /* 0x000000001dff7f8c */ /* 0x0001e2000d8000ff */
[----:B------:R-:W-:Y:S02]  /*1710*/  LEA R24, R24, UR17, 0x2 ;  /* 0x0000001118187c11 */ /* 0x000fe4000f8e10ff */
[-C--:B------:R-:W-:Y:S02]  /*1720*/  LOP3.LUT R27, R27, R22.reuse, RZ, 0x30, !PT ;  /* 0x000000161b1b7212 */ /* 0x080fe400078e30ff */
[----:B------:R-:W-:Y:S01]  /*1730*/  LEA R26, R26, UR17, 0x2 ;  /* 0x000000111a1a7c11 */ /* 0x000fe2000f8e10ff */
[----:B------:R0:W-:Y:S01]  /*1740*/  ATOMS.POPC.INC.32 RZ, [R24+URZ] ;  /* 0x0000000018ff7f8c */ /* 0x0001e2000d8000ff */
[----:B------:R-:W-:-:S02]  /*1750*/  LOP3.LUT R28, R28, R22, RZ, 0x30, !PT ;  /* 0x000000161c1c7212 */ /* 0x000fc400078e30ff */
[----:B------:R-:W-:Y:S01]  /*1760*/  LEA R23, R23, UR17, 0x2 ;  /* 0x0000001117177c11 */ /* 0x000fe2000f8e10ff */
[----:B------:R0:W-:Y:S01]  /*1770*/  ATOMS.POPC.INC.32 RZ, [R26+URZ] ;  /* 0x000000001aff7f8c */ /* 0x0001e2000d8000ff */
[----:B------:R-:W-:Y:S02]  /*1780*/  LEA R25, R25, UR17, 0x2 ;  /* 0x0000001119197c11 */ /* 0x000fe4000f8e10ff */
[----:B------:R-:W-:Y:S01]  /*1790*/  LEA R27, R27, UR17, 0x2 ;  /* 0x000000111b1b7c11 */ /* 0x000fe2000f8e10ff */
[----:B------:R0:W-:Y:S01]  /*17a0*/  ATOMS.POPC.INC.32 RZ, [R23+URZ] ;  /* 0x0000000017ff7f8c */ /* 0x0001e2000d8000ff */
[----:B------:R-:W-:-:S03]  /*17b0*/  LEA R28, R28, UR17, 0x2 ;  /* 0x000000111c1c7c11 */ /* 0x000fc6000f8e10ff */
[----:B------:R0:W-:Y:S04]  /*17c0*/  ATOMS.POPC.INC.32 RZ, [R25+URZ] ;  /* 0x0000000019ff7f8c */ /* 0x0001e8000d8000ff */
[----:B------:R0:W-:Y:S04]  /*17d0*/  ATOMS.POPC.INC.32 RZ, [R27+URZ] ;  /* 0x000000001bff7f8c */ /* 0x0001e8000d8000ff */
[----:B------:R0:W-:Y:S01]  /*17e0*/  ATOMS.POPC.INC.32 RZ, [R28+URZ] ;  /* 0x000000001cff7f8c */ /* 0x0001e2000d8000ff */
[----:B------:R-:W-:Y:S05]  /*17f0*/  @!P0 BRA `(.L_x_149) ;  /* 0xfffffff800dc8947 */ /* 0x000fea000383ffff */
.L_x_148:
[----:B------:R-:W-:Y:S05]  /*1800*/  BRA.U !UP0, `(.L_x_150) ;  /* 0xfffffff108dc7547 */ /* 0x000fea000b83ffff */
.L_x_145:
[----:B------:R-:W-:Y:S01]  /*1810*/  BAR.SYNC.DEFER_BLOCKING 0x0 ;  /* 0x0000000000007b1d */ /* 0x000fe20000010000 */
[----:B------:R-:W-:-:S05]  /*1820*/  ISETP.NE.AND P0, PT, R20, RZ, PT ;  /* 0x000000ff1400720c */ /* 0x000fca0003f05270 */
[----:B------:R-:W-:Y:S08]  /*1830*/  BSSY.RECONVERGENT B0, `(.L_x_151) ;  /* 0x0000164000007945 */ /* 0x000ff00003800200 */
[----:B------:R-:W-:Y:S05]  /*1840*/  @P0 BRA `(.L_x_152) ;  /* 0x0000001400880947 */ /* 0x000fea0003800000 */
[----:B------:R-:W-:Y:S01]  /*1850*/  UISETP.GE.U32.AND UP0, UPT, UR22, 0x7, UPT ;  /* 0x000000071600788c */ /* 0x000fe2000bf06070 */
[----:B0-23--:R-:W-:-:S08]  /*1860*/  IMAD.MOV.U32 R3, RZ, RZ, RZ ;  /* 0x000000ffff037224 */ /* 0x00dfd000078e00ff */
[----:B------:R-:W-:Y:S05]  /*1870*/  BRA.U !UP0, `(.L_x_153) ;  /* 0x00000005085c7547 */ /* 0x000fea000b800000 */
[----:B----4-:R-:W0:Y:S01]  /*1880*/  LDC.64 R2, c[0x0][0x380] ;  /* 0x0000e000ff027b82 */ /* 0x010e220000000a00 */
[----:B-1---5:R-:W-:-:S07]  /*1890*/  IMAD.MOV.U32 R5, RZ, RZ, RZ ;  /* 0x000000ffff057224 */ /* 0x022fce00078e00ff */
.L_x_170:
[----:B----4-:R-:W-:Y:S01]  /*18a0*/  IMAD R7, R5, 0x400, R0 ;  /* 0x0000040005077824 */ /* 0x010fe200078e0200 */
[----:B------:R-:W-:Y:S04]  /*18b0*/  BSSY.RECONVERGENT B1, `(.L_x_154) ;  /* 0x000000f000017945 */ /* 0x000fe80003800200 */
[----:B01----:R-:W1:Y:S04]  /*18c0*/  LDS R18, [R7] ;  /* 0x0000000007127984 */ /* 0x003e680000000800 */
[----:B--23--:R2:W3:Y:S04]  /*18d0*/  LDS R9, [R7+0x400] ;  /* 0x0004000007097984 */ /* 0x00c4e80000000800 */
[----:B------:R2:W4:Y:S04]  /*18e0*/  LDS R22, [R7+0x800] ;  /* 0x0008000007167984 */ /* 0x0005280000000800 */
[----:B------:R2:W0:Y:S04]  /*18f0*/  LDS R14, [R7+0xc00] ;  /* 0x000c0000070e7984 */ /* 0x0004280000000800 */
[----:B------:R2:W0:Y:S04]  /*1900*/  LDS R12, [R7+0x1000] ;  /* 0x00100000070c7984 */ /* 0x0004280000000800 */
[----:B------:R2:W0:Y:S04]  /*1910*/  LDS R6, [R7+0x1400] ;  /* 0x0014000007067984 */ /* 0x0004280000000800 */
[----:B------:R2:W0:Y:S04]  /*1920*/  LDS R8, [R7+0x1800] ;  /* 0x0018000007087984 */ /* 0x0004280000000800 */
[----:B------:R2:W0:Y:S01]  /*1930*/  LDS R10, [R7+0x1c00] ;  /* 0x001c0000070a7984 */ /* 0x0004220000000800 */
[----:B-1----:R-:W-:-:S13]  /*1940*/  ISETP.NE.AND P0, PT, R18, RZ, PT ;  /* 0x000000ff1200720c */ /* 0x002fda0003f05270 */
[----:B--234-:R-:W-:Y:S05]  /*1950*/  @!P0 BRA `(.L_x_155) ;  /* 0x0000000000108947 */ /* 0x01cfea0003800000 */
[----:B------:R-:W-:Y:S01]  /*1960*/  LEA R17, R5, R4, 0x8 ;  /* 0x0000000405117211 */ /* 0x000fe200078e40ff */
[----:B------:R-:W-:-:S04]  /*1970*/  IMAD.MOV.U32 R19, RZ, RZ, RZ ;  /* 0x000000ffff137224 */ /* 0x000fc800078e00ff */
[----:B0-----:R-:W-:-:S05]  /*1980*/  IMAD.WIDE.U32 R16, R17, 0x8, R2 ;  /* 0x0000000811107825 */ /* 0x001fca00078e0002 */
[----:B------:R1:W-:Y:S02]  /*1990*/  REDG.E.ADD.64.STRONG.GPU desc[UR20][R16.64], R18 ;  /* 0x000000121000798e */ /* 0x0003e4000c12e514 */
.L_x_155:
[----:B------:R-:W-:Y:S05]  /*19a0*/  BSYNC.RECONVERGENT B1 ;  /* 0x0000000000017941 */ /* 0x000fea0003800200 */
.L_x_154:
[----:B------:R-:W-:Y:S01]  /*19b0*/  ISETP.NE.AND P6, PT, R9, RZ, PT ;  /* 0x000000ff0900720c */ /* 0x000fe20003fc5270 */
[----:B------:R-:W-:Y:S01]  /*19c0*/  BSSY.RECONVERGENT B1, `(.L_x_156) ;  /* 0x000000e000017945 */ /* 0x000fe20003800200 */
[----:B------:R-:W-:Y:S02]  /*19d0*/  ISETP.NE.AND P0, PT, R22, RZ, PT ;  /* 0x000000ff1600720c */ /* 0x000fe40003f05270 */
[----:B0-----:R-:W-:Y:S02]  /*19e0*/  ISETP.NE.AND P1, PT, R14, RZ, PT ;  /* 0x000000ff0e00720c */ /* 0x001fe40003f25270 */
[----:B------:R-:W-:Y:S02]  /*19f0*/  ISETP.NE.AND P2, PT, R12, RZ, PT ;  /* 0x000000ff0c00720c */ /* 0x000fe40003f45270 */
[----:B------:R-:W-:Y:S02]  /*1a00*/  ISETP.NE.AND P3, PT, R6, RZ, PT ;  /* 0x000000ff0600720c */ /* 0x000fe40003f65270 */
[----:B------:R-:W-:-:S02]  /*1a10*/  ISETP.NE.AND P4, PT, R8, RZ, PT ;  /* 0x000000ff0800720c */ /* 0x000fc40003f85270 */
[----:B------:R-:W-:Y:S01]  /*1a20*/  ISETP.NE.AND P5, PT, R10, RZ, PT ;  /* 0x000000ff0a00720c */ /* 0x000fe20003fa5270 */
[----:B------:R-:W-:-:S12]  /*1a30*/  @!P6 BRA `(.L_x_157) ;  /* 0x000000000018e947 */ /* 0x000fd80003800000 */
[----:B-1----:R-:W-:Y:S02]  /*1a40*/  IMAD R17, R5, 0x100, R4 ;  /* 0x0000010005117824 */ /* 0x002fe400078e0204 */
[----:B------:R-:W-:Y:S02]  /*1a50*/  IMAD.MOV.U32 R18, RZ, RZ, R9 ;  /* 0x000000ffff127224 */ /* 0x000fe400078e0009 */
[----:B------:R-:W-:Y:S02]  /*1a60*/  VIADD R17, R17, 0x100 ;  /* 0x0000010011117836 */ /* 0x000fe40000000000 */
[----:B------:R-:W-:Y:S02]  /*1a70*/  IMAD.MOV.U32 R19, RZ, RZ, RZ ;  /* 0x000000ffff137224 */ /* 0x000fe400078e00ff */
[----:B------:R-:W-:-:S05]  /*1a80*/  IMAD.WIDE.U32 R16, R17, 0x8, R2 ;  /* 0x0000000811107825 */ /* 0x000fca00078e0002 */
[----:B------:R0:W-:Y:S02]  /*1a90*/  REDG.E.ADD.64.STRONG.GPU desc[UR20][R16.64], R18 ;  /* 0x000000121000798e */ /* 0x0001e4000c12e514 */
.L_x_157:
[----:B------:R-:W-:Y:S05]  /*1aa0*/  BSYNC.RECONVERGENT B1 ;  /* 0x0000000000017941 */ /* 0x000fea0003800200 */
.L_x_156:
[----:B------:R-:W-:Y:S04]  /*1ab0*/  BSSY.RECONVERGENT B1, `(.L_x_158) ;  /* 0x0000007000017945 */ /* 0x000fe80003800200 */
[----:B------:R-:W-:Y:S05]  /*1ac0*/  @!P0 BRA `(.L_x_159) ;  /* 0x0000000000148947 */ /* 0x000fea0003800000 */
[----:B01----:R-:W-:Y:S02]  /*1ad0*/  IMAD R17, R5, 0x100, R4 ;  /* 0x0000010005117824 */ /* 0x003fe400078e0204 */
[----:B------:R-:W-:-:S03]  /*1ae0*/  IMAD.MOV.U32 R23, RZ, RZ, RZ ;  /* 0x000000ffff177224 */ /* 0x000fc600078e00ff */
[----:B------:R-:W-:-:S05]  /*1af0*/  IADD3 R17, PT, PT, R17, 0x200, RZ ;  /* 0x0000020011117810 */ /* 0x000fca0007ffe0ff */
[----:B------:R-:W-:-:S05]  /*1b00*/  IMAD.WIDE.U32 R16, R17, 0x8, R2 ;  /* 0x0000000811107825 */ /* 0x000fca00078e0002 */
[----:B------:R2:W-:Y:S02]  /*1b10*/  REDG.E.ADD.64.STRONG.GPU desc[UR20][R16.64], R22 ;  /* 0x000000161000798e */ /* 0x0005e4000c12e514 */
.L_x_159:
[----:B------:R-:W-:Y:S05]  /*1b20*/  BSYNC.RECONVERGENT B1 ;  /* 0x0000000000017941 */ /* 0x000fea0003800200 */
.L_x_158:
[----:B------:R-:W-:Y:S04]  /*1b30*/  BSSY.RECONVERGENT B1, `(.L_x_160) ;  /* 0x0000007000017945 */ /* 0x000fe80003800200 */
[----:B------:R-:W-:Y:S05]  /*1b40*/  @!P1 BRA `(.L_x_161) ;  /* 0x0000000000149947 */ /* 0x000fea0003800000 */
[----:B012---:R-:W-:Y:S02]  /*1b50*/  IMAD R17, R5, 0x100, R4 ;  /* 0x0000010005117824 */ /* 0x007fe400078e0204 */
[----:B------:R-:W-:Y:S02]  /*1b60*/  IMAD.MOV.U32 R15, RZ, RZ, RZ ;  /* 0x000000ffff0f7224 */ /* 0x000fe400078e00ff */
[----:B------:R-:W-:-:S04]  /*1b70*/  VIADD R17, R17, 0x300 ;  /* 0x0000030011117836 */ /* 0x000fc80000000000 */
[----:B------:R-:W-:-:S05]  /*1b80*/  IMAD.WIDE.U32 R16, R17, 0x8, R2 ;  /* 0x0000000811107825 */ /* 0x000fca00078e0002 */
[----:B------:R3:W-:Y:S02]  /*1b90*/  REDG.E.ADD.64.STRONG.GPU desc[UR20][R16.64], R14 ;  /* 0x0000000e1000798e */ /* 0x0007e4000c12e514 */
.L_x_161:
[----:B------:R-:W-:Y:S05]  /*1ba0*/  BSYNC.RECONVERGENT B1 ;  /* 0x0000000000017941 */ /* 0x000fea0003800200 */
.L_x_160:
[----:B------:R-:W-:Y:S04]  /*1bb0*/  BSSY.RECONVERGENT B1, `(.L_x_162) ;  /* 0x0000007000017945 */ /* 0x000fe80003800200 */
[----:B------:R-:W-:Y:S05]  /*1bc0*/  @!P2 BRA `(.L_x_163) ;  /* 0x000000000014a947 */ /* 0x000fea0003800000 */
[----:B---3--:R-:W-:Y:S02]  /*1bd0*/  IMAD R15, R5, 0x100, R4 ;  /* 0x00000100050f7824 */ /* 0x008fe400078e0204 */
[----:B------:R-:W-:Y:S02]  /*1be0*/  HFMA2 R13, -RZ, RZ, 0, 0 ;  /* 0x00000000ff0d7431 */ /* 0x000fe400000001ff */
[----:B------:R-:W-:-:S04]  /*1bf0*/  VIADD R15, R15, 0x400 ;  /* 0x000004000f0f7836 */ /* 0x000fc80000000000 */
[----:B------:R-:W-:-:S05]  /*1c00*/  IMAD.WIDE.U32 R14, R15, 0x8, R2 ;  /* 0x000000080f0e7825 */ /* 0x000fca00078e0002 */
[----:B------:R4:W-:Y:S02]  /*1c10*/  REDG.E.ADD.64.STRONG.GPU desc[UR20][R14.64], R12 ;  /* 0x0000000c0e00798e */ /* 0x0009e4000c12e514 */
.L_x_163:
[----:B------:R-:W-:Y:S05]  /*1c20*/  BSYNC.RECONVERGENT B1 ;  /* 0x0000000000017941 */ /* 0x000fea0003800200 */
.L_x_162:
[----:B------:R-:W-:Y:S04]  /*1c30*/  BSSY.RECONVERGENT B1, `(.L_x_164) ;  /* 0x0000007000017945 */ /* 0x000fe80003800200 */
[----:B------:R-:W-:Y:S05]  /*1c40*/  @!P3 BRA `(.L_x_165) ;  /* 0x000000000014b947 */ /* 0x000fea0003800000 */
[----:B----4-:R-:W-:Y:S02]  /*1c50*/  IMAD R13, R5, 0x100, R4 ;  /* 0x00000100050d7824 */ /* 0x010fe400078e0204 */
[----:B------:R-:W-:Y:S02]  /*1c60*/  IMAD.MOV.U32 R7, RZ, RZ, RZ ;  /* 0x000000ffff077224 */ /* 0x000fe400078e00ff */
[----:B------:R-:W-:-:S04]  /*1c70*/  VIADD R13, R13, 0x500 ;  /* 0x000005000d0d7836 */ /* 0x000fc80000000000 */
[----:B------:R-:W-:-:S05]  /*1c80*/  IMAD.WIDE.U32 R12, R13, 0x8, R2 ;  /* 0x000000080d0c7825 */ /* 0x000fca00078e0002 */
[----:B------:R4:W-:Y:S02]  /*1c90*/  REDG.E.ADD.64.STRONG.GPU desc[UR20][R12.64], R6 ;  /* 0x000000060c00798e */ /* 0x0009e4000c12e514 */
.L_x_165:
[----:B------:R-:W-:Y:S05]  /*1ca0*/  BSYNC.RECONVERGENT B1 ;  /* 0x0000000000017941 */ /* 0x000fea0003800200 */
.L_x_164:
[----:B------:R-:W-:Y:S04]  /*1cb0*/  BSSY.RECONVERGENT B1, `(.L_x_166) ;  /* 0x0000007000017945 */ /* 0x000fe80003800200 */
[----:B------:R-:W-:Y:S05]  /*1cc0*/  @!P4 BRA `(.L_x_167) ;  /* 0x000000000014c947 */ /* 0x000fea0003800000 */
[----:B----4-:R-:W-:Y:S02]  /*1cd0*/  IMAD R7, R5, 0x100, R4 ;  /* 0x0000010005077824 */ /* 0x010fe400078e0204 */
[----:B------:R-:W-:Y:S02]  /*1ce0*/  IMAD.MOV.U32 R9, RZ, RZ, RZ ;  /* 0x000000ffff097224 */ /* 0x000fe400078e00ff */
[----:B------:R-:W-:-:S04]  /*1cf0*/  VIADD R7, R7, 0x600 ;  /* 0x0000060007077836 */ /* 0x000fc80000000000 */
[----:B------:R-:W-:-:S05]  /*1d00*/  IMAD.WIDE.U32 R6, R7, 0x8, R2 ;  /* 0x0000000807067825 */ /* 0x000fca00078e0002 */
[----:B------:R4:W-:Y:S02]  /*1d10*/  REDG.E.ADD.64.STRONG.GPU desc[UR20][R6.64], R8 ;  /* 0x000000080600798e */ /* 0x0009e4000c12e514 */
.L_x_167:
[----:B------:R-:W-:Y:S05]  /*1d20*/  BSYNC.RECONVERGENT B1 ;  /* 0x0000000000017941 */ /* 0x000fea0003800200 */
.L_x_166:
[----:B------:R-:W-:Y:S04]  /*1d30*/  BSSY.RECONVERGENT B1, `(.L_x_168) ;  /* 0x0000007000017945 */ /* 0x000fe80003800200 */
[----:B------:R-:W-:Y:S05]  /*1d40*/  @!P5 BRA `(.L_x_169) ;  /* 0x000000000014d947 */ /* 0x000fea0003800000 */
[----:B----4-:R-:W-:Y:S01]  /*1d50*/  LEA R7, R5, R4, 0x8 ;  /* 0x0000000405077211 */ /* 0x010fe200078e40ff */
[----:B------:R-:W-:-:S04]  /*1d60*/  IMAD.MOV.U32 R11, RZ, RZ, RZ ;  /* 0x000000ffff0b7224 */ /* 0x000fc800078e00ff */
[----:B------:R-:W-:-:S04]  /*1d70*/  VIADD R7, R7, 0x700 ;  /* 0x0000070007077836 */ /* 0x000fc80000000000 */
[----:B------:R-:W-:-:S05]  /*1d80*/  IMAD.WIDE.U32 R6, R7, 0x8, R2 ;  /* 0x0000000807067825 */ /* 0x000fca00078e0002 */
[----:B------:R4:W-:Y:S02]  /*1d90*/  REDG.E.ADD.64.STRONG.GPU desc[UR20][R6.64], R10 ;  /* 0x0000000a0600798e */ /* 0x0009e4000c12e514 */
.L_x_169:
[----:B------:R-:W-:Y:S05]  /*1da0*/  BSYNC.RECONVERGENT B1 ;  /* 0x0000000000017941 */ /* 0x000fea0003800200 */
.L_x_168:
[----:B------:R-:W-:-:S05]  /*1db0*/  VIADD R5, R5, 0x8 ;  /* 0x0000000805057836 */ /* 0x000fca0000000000 */
[----:B------:R-:W-:-:S13]  /*1dc0*/  ISETP.NE.AND P0, PT, R5, UR27, PT ;  /* 0x0000001b05007c0c */ /* 0x000fda000bf05270 */
[----:B------:R-:W-:Y:S05]  /*1dd0*/  @P0 BRA `(.L_x_170) ;  /* 0xfffffff800b00947 */ /* 0x000fea000383ffff */
[----:B------:R-:W-:-:S07]  /*1de0*/  IMAD.U32 R3, RZ, RZ, UR27 ;  /* 0x0000001bff037e24 */ /* 0x000fce000f8e00ff */
.L_x_153:
[----:B------:R-:W-:Y:S02]  /*1df0*/  UISETP.NE.AND UP0, UPT, UR24, URZ, UPT ;  /* 0x000000ff1800728c */ /* 0x000fe4000bf05270 */
[----:B----45:R-:W-:Y:S02]  /*1e00*/  IMAD.U32 R8, RZ, RZ, UR24 ;  /* 0x00000018ff087e24 */ /* 0x030fe4000f8e00ff */
[----:B-1----:R-:W-:-:S03]  /*1e10*/  IMAD.U32 R5, RZ, RZ, UR25 ;  /* 0x00000019ff057e24 */ /* 0x002fc6000f8e00ff */
[----:B------:R-:W-:Y:S01]  /*1e20*/  IADD3 R8, PT, PT, R8, -0x1, RZ ;  /* 0xffffffff08087810 */ /* 0x000fe20007ffe0ff */
[----:B------:R-:W-:Y:S01]  /*1e30*/  VIADD R5, R5, 0xffffffff ;  /* 0xffffffff05057836 */ /* 0x000fe20000000000 */
[----:B------:R-:W-:Y:S06]  /*1e40*/  BRA.U !UP0, `(.L_x_171) ;  /* 0x0000000508707547 */ /* 0x000fec000b800000 */
[----:B------:R-:W-:-:S13]  /*1e50*/  ISETP.GE.U32.AND P0, PT, R8, 0x3, PT ;  /* 0x000000030800780c */ /* 0x000fda0003f06070 */
[----:B------:R-:W-:Y:S05]  /*1e60*/  @!P0 BRA `(.L_x_172) ;  /* 0x0000000000bc8947 */ /* 0x000fea0003800000 */
[----:B------:R-:W-:Y:S01]  /*1e70*/  IMAD R7, R3, 0x400, R0 ;  /* 0x0000040003077824 */ /* 0x000fe200078e0200 */
[----:B------:R-:W-:Y:S04]  /*1e80*/  BSSY.RECONVERGENT B1, `(.L_x_173) ;  /* 0x000000f000017945 */ /* 0x000fe80003800200 */
[----:B------:R-:W1:Y:S04]  /*1e90*/  LDS R12, [R7] ;  /* 0x00000000070c7984 */ /* 0x000e680000000800 */
[----:B------:R-:W4:Y:S04]  /*1ea0*/  LDS R9, [R7+0x400] ;  /* 0x0004000007097984 */ /* 0x000f280000000800 */
[----:B------:R-:W5:Y:S04]  /*1eb0*/  LDS R6, [R7+0x800] ;  /* 0x0008000007067984 */ /* 0x000f680000000800 */
[----:B------:R-:W0:Y:S01]  /*1ec0*/  LDS R2, [R7+0xc00] ;  /* 0x000c000007027984 */ /* 0x000e220000000800 */
[----:B-1----:R-:W-:-:S02]  /*1ed0*/  ISETP.NE.AND P0, PT, R12, RZ, PT ;  /* 0x000000ff0c00720c */ /* 0x002fc40003f05270 */
[----:B----4-:R-:W-:Y:S02]  /*1ee0*/  ISETP.NE.AND P1, PT, R9, RZ, PT ;  /* 0x000000ff0900720c */ /* 0x010fe40003f25270 */
[----:B-----5:R-:W-:Y:S02]  /*1ef0*/  ISETP.NE.AND P2, PT, R6, RZ, PT ;  /* 0x000000ff0600720c */ /* 0x020fe40003f45270 */
[----:B0-----:R-:W-:-:S07]  /*1f00*/  ISETP.NE.AND P3, PT, R2, RZ, PT ;  /* 0x000000ff0200720c */ /* 0x001fce0003f65270 */
[----:B------:R-:W-:Y:S06]  /*1f10*/  @!P0 BRA `(.L_x_174) ;  /* 0x0000000000148947 */ /* 0x000fec0003800000 */
[----:B------:R-:W0:Y:S01]  /*1f20*/  LDC.64 R10, c[0x0][0x380] ;  /* 0x0000e000ff0a7b82 */ /* 0x000e220000000a00 */
[----:B------:R-:W-:Y:S02]  /*1f30*/  IMAD R7, R3, 0x100, R4 ;  /* 0x0000010003077824 */ /* 0x000fe400078e0204 */
[----:B------:R-:W-:Y:S02]  /*1f40*/  IMAD.MOV.U32 R13, RZ, RZ, RZ ;  /* 0x000000ffff0d7224 */ /* 0x000fe400078e00ff */
[----:B0-----:R-:W-:-:S05]  /*1f50*/  IMAD.WIDE.U32 R10, R7, 0x8, R10 ;  /* 0x00000008070a7825 */ /* 0x001fca00078e000a */
[----:B------:R0:W-:Y:S02]  /*1f60*/  REDG.E.ADD.64.STRONG.GPU desc[UR20][R10.64], R12 ;  /* 0x0000000c0a00798e */ /* 0x0001e4000c12e514 */
.L_x_174:
[----:B------:R-:W-:Y:S05]  /*1f70*/  BSYNC.RECONVERGENT B1 ;  /* 0x0000000000017941 */ /* 0x000fea0003800200 */
.L_x_173:
[----:B------:R-:W-:Y:S04]  /*1f80*/  BSSY.RECONVERGENT B1, `(.L_x_175) ;  /* 0x0000009000017945 */ /* 0x000fe80003800200 */
[----:B------:R-:W-:Y:S05]  /*1f90*/  @!P1 BRA `(.L_x_176) ;  /* 0x00000000001c9947 */ /* 0x000fea0003800000 */
[----:B0-----:R-:W0:Y:S01]  /*1fa0*/  LDC.64 R10, c[0x0][0x380] ;  /* 0x0000e000ff0a7b82 */ /* 0x001e220000000a00 */
[----:B------:R-:W-:Y:S01]  /*1fb0*/  IMAD R7, R3, 0x100, R4 ;  /* 0x0000010003077824 */ /* 0x000fe200078e0204 */
[----:B------:R-:W-:Y:S01]  /*1fc0*/  MOV R12, R9 ;  /* 0x00000009000c7202 */ /* 0x000fe20000000f00 */
[----:B------:R-:W-:Y:S02]  /*1fd0*/  IMAD.MOV.U32 R13, RZ, RZ, RZ ;  /* 0x000000ffff0d7224 */ /* 0x000fe400078e00ff */
[----:B------:R-:W-:-:S04]  /*1fe0*/  VIADD R7, R7, 0x100 ;  /* 0x0000010007077836 */ /* 0x000fc80000000000 */
[----:B0-----:R-:W-:-:S05]  /*1ff0*/  IMAD.WIDE.U32 R10, R7, 0x8, R10 ;  /* 0x00000008070a7825 */ /* 0x001fca00078e000a */
[----:B------:R1:W-:Y:S02]  /*2000*/  REDG.E.ADD.64.STRONG.GPU desc[UR20][R10.64], R12 ;  /* 0x0000000c0a00798e */ /* 0x0003e4000c12e514 */
.L_x_176:
[----:B------:R-:W-:Y:S05]  /*2010*/  BSYNC.RECONVERGENT B1 ;  /* 0x0000000000017941 */ /* 0x000fea0003800200 */
.L_x_175:
[----:B------:R-:W-:Y:S04]  /*2020*/  BSSY.RECONVERGENT B1, `(.L_x_177) ;  /* 0x0000008000017945 */ /* 0x000fe80003800200 */
[----:B------:R-:W-:Y:S05]  /*2030*/  @!P2 BRA `(.L_x_178) ;  /* 0x000000000018a947 */ /* 0x000fea0003800000 */
[----:B01----:R-:W0:Y:S01]  /*2040*/  LDC.64 R10, c[0x0][0x380] ;  /* 0x0000e000ff0a7b82 */ /* 0x003e220000000a00 */
[----:B------:R-:W-:-:S04]  /*2050*/  IMAD R7, R3, 0x100, R4 ;  /* 0x0000010003077824 */ /* 0x000fc800078e0204 */
[----:B------:R-:W-:-:S04]  /*2060*/  VIADD R7, R7, 0x200 ;  /* 0x0000020007077836 */ /* 0x000fc80000000000 */
[----:B0-----:R-:W-:-:S04]  /*2070*/  IMAD.WIDE.U32 R10, R7, 0x8, R10 ;  /* 0x00000008070a7825 */ /* 0x001fc800078e000a */
[----:B------:R-:W-:-:S05]  /*2080*/  IMAD.MOV.U32 R7, RZ, RZ, RZ ;  /* 0x000000ffff077224 */ /* 0x000fca00078e00ff */
[----:B------:R4:W-:Y:S02]  /*2090*/  REDG.E.ADD.64.STRONG.GPU desc[UR20][R10.64], R6 ;  /* 0x000000060a00798e */ /* 0x0009e4000c12e514 */
.L_x_178:
[----:B------:R-:W-:Y:S05]  /*20a0*/  BSYNC.RECONVERGENT B1 ;  /* 0x0000000000017941 */ /* 0x000fea0003800200 */
.L_x_177:
[----:B------:R-:W-:Y:S04]  /*20b0*/  BSSY.RECONVERGENT B1, `(.L_x_179) ;  /* 0x0000009000017945 */ /* 0x000fe80003800200 */
[----:B------:R-:W-:Y:S05]  /*20c0*/  @!P3 BRA `(.L_x_180) ;  /* 0x00000000001cb947 */ /* 0x000fea0003800000 */
[----:B----4-:R-:W4:Y:S01]  /*20d0*/  LDC.64 R6, c[0x0][0x380] ;  /* 0x0000e000ff067b82 */ /* 0x010f220000000a00 */
[----:B------:R-:W-:Y:S01]  /*20e0*/  IMAD R9, R3, 0x100, R4 ;  /* 0x0000010003097824 */ /* 0x000fe200078e0204 */
[----:B01----:R-:W-:Y:S01]  /*20f0*/  MOV R10, R2 ;  /* 0x00000002000a7202 */ /* 0x003fe20000000f00 */
[----:B------:R-:W-:Y:S02]  /*2100*/  IMAD.MOV.U32 R11, RZ, RZ, RZ ;  /* 0x000000ffff0b7224 */ /* 0x000fe400078e00ff */
[----:B------:R-:W-:-:S04]  /*2110*/  VIADD R9, R9, 0x300 ;  /* 0x0000030009097836 */ /* 0x000fc80000000000 */
[----:B----4-:R-:W-:-:S05]  /*2120*/  IMAD.WIDE.U32 R6, R9, 0x8, R6 ;  /* 0x0000000809067825 */ /* 0x010fca00078e0006 */
[----:B------:R0:W-:Y:S02]  /*2130*/  REDG.E.ADD.64.STRONG.GPU desc[UR20][R6.64], R10 ;  /* 0x0000000a0600798e */ /* 0x0001e4000c12e514 */
.L_x_180:
[----:B------:R-:W-:Y:S05]  /*2140*/  BSYNC.RECONVERGENT B1 ;  /* 0x0000000000017941 */ /* 0x000fea0003800200 */
.L_x_179:
[----:B------:R-:W-:-:S07]  /*2150*/  VIADD R3, R3, 0x4 ;  /* 0x0000000403037836 */ /* 0x000fce0000000000 */
.L_x_172:
[----:B------:R-:W-:Y:S01]  /*2160*/  UISETP.NE.AND UP0, UPT, UR25, URZ, UPT ;  /* 0x000000ff1900728c */ /* 0x000fe2000bf05270 */
[----:B------:R-:W-:Y:S08]  /*2170*/  BSSY.RECONVERGENT B1, `(.L_x_171) ;  /* 0x0000029000017945 */ /* 0x000ff00003800200 */
[----:B------:R-:W-:Y:S05]  /*2180*/  BRA.U !UP0, `(.L_x_181) ;  /* 0x00000001089c7547 */ /* 0x000fea000b800000 */
[----:B------:R-:W-:-:S13]  /*2190*/  ISETP.NE.AND P0, PT, R5, RZ, PT ;  /* 0x000000ff0500720c */ /* 0x000fda0003f05270 */
[----:B------:R-:W-:Y:S05]  /*21a0*/  @!P0 BRA `(.L_x_182) ;  /* 0x0000000000648947 */ /* 0x000fea0003800000 */
[----:B0---4-:R-:W-:Y:S01]  /*21b0*/  IMAD R6, R3, 0x400, R0 ;  /* 0x0000040003067824 */ /* 0x011fe200078e0200 */
[----:B------:R-:W-:Y:S04]  /*21c0*/  BSSY.RECONVERGENT B2, `(.L_x_183) ;  /* 0x000000c000027945 */ /* 0x000fe80003800200 */
[----:B------:R-:W0:Y:S04]  /*21d0*/  LDS R2, [R6] ;  /* 0x0000000006027984 */ /* 0x000e280000000800 */
[----:B------:R-:W4:Y:S01]  /*21e0*/  LDS R9, [R6+0x400] ;  /* 0x0004000006097984 */ /* 0x000f220000000800 */
[----:B0-----:R-:W-:-:S02]  /*21f0*/  ISETP.NE.AND P0, PT, R2, RZ, PT ;  /* 0x000000ff0200720c */ /* 0x001fc40003f05270 */
[----:B----4-:R-:W-:-:S11]  /*2200*/  ISETP.NE.AND P1, PT, R9, RZ, PT ;  /* 0x000000ff0900720c */ /* 0x010fd60003f25270 */
[----:B------:R-:W-:Y:S05]  /*2210*/  @!P0 BRA `(.L_x_184) ;  /* 0x0000000000188947 */ /* 0x000fea0003800000 */
[----:B------:R-:W0:Y:S01]  /*2220*/  LDC.64 R6, c[0x0][0x380] ;  /* 0x0000e000ff067b82 */ /* 0x000e220000000a00 */
[----:B-1----:R-:W-:-:S04]  /*2230*/  IMAD R11, R3, 0x100, R4 ;  /* 0x00000100030b7824 */ /* 0x002fc800078e0204 */
[----:B0-----:R-:W-:-:S04]  /*2240*/  IMAD.WIDE.U32 R10, R11, 0x8, R6 ;  /* 0x000000080b0a7825 */ /* 0x001fc800078e0006 */
[----:B------:R-:W-:Y:S02]  /*2250*/  IMAD.MOV.U32 R6, RZ, RZ, R2 ;  /* 0x000000ffff067224 */ /* 0x000fe400078e0002 */
[----:B------:R-:W-:-:S05]  /*2260*/  IMAD.MOV.U32 R7, RZ, RZ, RZ ;  /* 0x000000ffff077224 */ /* 0x000fca00078e00ff */
[----:B------:R0:W-:Y:S02]  /*2270*/  REDG.E.ADD.64.STRONG.GPU desc[UR20][R10.64], R6 ;  /* 0x000000060a00798e */ /* 0x0001e4000c12e514 */
.L_x_184:
[----:B------:R-:W-:Y:S05]  /*2280*/  BSYNC.RECONVERGENT B2 ;  /* 0x0000000000027941 */ /* 0x000fea0003800200 */
.L_x_183:
[----:B------:R-:W-:Y:S04]  /*2290*/  BSSY.RECONVERGENT B2, `(.L_x_185) ;  /* 0x0000009000027945 */ /* 0x000fe80003800200 */
[----:B------:R-:W-:Y:S05]  /*22a0*/  @!P1 BRA `(.L_x_186) ;  /* 0x00000000001c9947 */ /* 0x000fea0003800000 */
[----:B0-----:R-:W0:Y:S01]  /*22b0*/  LDC.64 R6, c[0x0][0x380] ;  /* 0x0000e000ff067b82 */ /* 0x001e220000000a00 */
[----:B------:R-:W-:-:S05]  /*22c0*/  LEA R2, R3, R4, 0x8 ;  /* 0x0000000403027211 */ /* 0x000fca00078e40ff */
[----:B-1----:R-:W-:-:S04]  /*22d0*/  VIADD R11, R2, 0x100 ;  /* 0x00000100020b7836 */ /* 0x002fc80000000000 */
[----:B0-----:R-:W-:-:S04]  /*22e0*/  IMAD.WIDE.U32 R10, R11, 0x8, R6 ;  /* 0x000000080b0a7825 */ /* 0x001fc800078e0006 */
[----:B------:R-:W-:Y:S02]  /*22f0*/  IMAD.MOV.U32 R6, RZ, RZ, R9 ;  /* 0x000000ffff067224 */ /* 0x000fe400078e0009 */
[----:B------:R-:W-:-:S05]  /*2300*/  IMAD.MOV.U32 R7, RZ, RZ, RZ ;  /* 0x000000ffff077224 */ /* 0x000fca00078e00ff */
[----:B------:R4:W-:Y:S02]  /*2310*/  REDG.E.ADD.64.STRONG.GPU desc[UR20][R10.64], R6 ;  /* 0x000000060a00798e */ /* 0x0009e4000c12e514 */
.L_x_186:
[----:B------:R-:W-:Y:S05]  /*2320*/  BSYNC.RECONVERGENT B2 ;  /* 0x0000000000027941 */ /* 0x000fea0003800200 */
.L_x_185:
[----:B------:R-:W-:-:S07]  /*2330*/  VIADD R3, R3, 0x2 ;  /* 0x0000000203037836 */ /* 0x000fce0000000000 */
.L_x_182:
[----:B------:R-:W-:-:S09]  /*2340*/  UISETP.NE.AND UP0, UPT, UR9, URZ, UPT ;  /* 0x000000ff0900728c */ /* 0x000fd2000bf05270 */
[----:B------:R-:W-:Y:S05]  /*2350*/  BRA.U !UP0, `(.L_x_181) ;  /* 0x0000000108287547 */ /* 0x000fea000b800000 */
[----:B------:R-:W-:-:S05]  /*2360*/  IMAD R2, R3, 0x400, R0 ;  /* 0x0000040003027824 */ /* 0x000fca00078e0200 */
[----:B------:R-:W5:Y:S02]  /*2370*/  LDS R9, [R2] ;  /* 0x0000000002097984 */ /* 0x000f640000000800 */
[----:B-----5:R-:W-:-:S13]  /*2380*/  ISETP.NE.AND P0, PT, R9, RZ, PT ;  /* 0x000000ff0900720c */ /* 0x020fda0003f05270 */
[----:B------:R-:W-:Y:S05]  /*2390*/  @!P0 BRA `(.L_x_181) ;  /* 0x0000000000188947 */ /* 0x000fea0003800000 */
[----:B0---4-:R-:W0:Y:S01]  /*23a0*/  LDC.64 R6, c[0x0][0x380] ;  /* 0x0000e000ff067b82 */ /* 0x011e220000000a00 */
[----:B------:R-:W-:-:S04]  /*23b0*/  IMAD R3, R3, 0x100, R4 ;  /* 0x0000010003037824 */ /* 0x000fc800078e0204 */
[----:B0-----:R-:W-:Y:S01]  /*23c0*/  IMAD.WIDE.U32 R2, R3, 0x8, R6 ;  /* 0x0000000803027825 */ /* 0x001fe200078e0006 */
[----:B------:R-:W-:-:S03]  /*23d0*/  MOV R6, R9 ;  /* 0x0000000900067202 */ /* 0x000fc60000000f00 */
[----:B------:R-:W-:-:S05]  /*23e0*/  IMAD.MOV.U32 R7, RZ, RZ, RZ ;  /* 0x000000ffff077224 */ /* 0x000fca00078e00ff */
[----:B------:R0:W-:Y:S02]  /*23f0*/  REDG.E.ADD.64.STRONG.GPU desc[UR20][R2.64], R6 ;  /* 0x000000060200798e */ /* 0x0001e4000c12e514 */
.L_x_181:
[----:B------:R-:W-:Y:S05]  /*2400*/  BSYNC.RECONVERGENT B1 ;  /* 0x0000000000017941 */ /* 0x000fea0003800200 */
.L_x_171:
[----:B------:R-:W-:-:S13]  /*2410*/  ISETP.GT.U32.AND P0, PT, R4, 0x7f, PT ;  /* 0x0000007f0400780c */ /* 0x000fda0003f04070 */
[----:B------:R-:W-:Y:S05]  /*2420*/  @P0 BRA `(.L_x_152) ;  /* 0x0000000800900947 */ /* 0x000fea0003800000 */
[----:B------:R-:W-:Y:S01]  /*2430*/  UISETP.GE.U32.AND UP0, UPT, UR22, 0x7, UPT ;  /* 0x000000071600788c */ /* 0x000fe2000bf06070 */
[----:B0-----:R-:W-:-:S08]  /*2440*/  IMAD.MOV.U32 R3, RZ, RZ, RZ ;  /* 0x000000ffff037224 */ /* 0x001fd000078e00ff */
[----:B------:R-:W-:Y:S05]  /*2450*/  BRA.U !UP0, `(.L_x_187) ;  /* 0x0000000508147547 */ /* 0x000fea000b800000 */
[----:B------:R-:W0:Y:S01]  /*2460*/  LDC.64 R2, c[0x0][0x380] ;  /* 0x0000e000ff027b82 */ /* 0x000e220000000a00 */
[----:B------:R-:W-:-:S07]  /*2470*/  IMAD.MOV.U32 R9, RZ, RZ, RZ ;  /* 0x000000ffff097224 */ /* 0x000fce00078e00ff */
.L_x_204:
[C---:B01--4-:R-:W-:Y:S01]  /*2480*/  IMAD R11, R9.reuse, 0x400, R0 ;  /* 0x00000400090b7824 */ /* 0x053fe200078e0200 */
[----:B------:R-:W-:Y:S01]  /*2490*/  BSSY.RECONVERGENT B1, `(.L_x_188) ;  /* 0x0000011000017945 */ /* 0x000fe20003800200 */
[C---:B--23--:R-:W-:Y:S02]  /*24a0*/  IMAD R7, R9.reuse, 0x100, R4 ;  /* 0x0000010009077824 */ /* 0x04cfe400078e0204 */
[----:B------:R-:W-:Y:S01]  /*24b0*/  VIADD R9, R9, 0x8 ;  /* 0x0000000809097836 */ /* 0x000fe20000000000 */
[----:B---3--:R-:W1:Y:S01]  /*24c0*/  LDS R14, [R11+0x200] ;  /* 0x000200000b0e7984 */ /* 0x008e620000000800 */
[----:B0-----:R-:W-:-:S03]  /*24d0*/  IMAD.WIDE.U32 R6, R7, 0x8, R2 ;  /* 0x0000000807067825 */ /* 0x001fc600078e0002 */
[----:B------:R-:W0:Y:S04]  /*24e0*/  LDS R13, [R11+0x600] ;  /* 0x000600000b0d7984 */ /* 0x000e280000000800 */
[----:B--2---:R2:W3:Y:S04]  /*24f0*/  LDS R17, [R11+0xa00] ;  /* 0x000a00000b117984 */ /* 0x0044e80000000800 */
[----:B------:R2:W4:Y:S04]  /*2500*/  LDS R18, [R11+0xe00] ;  /* 0x000e00000b127984 */ /* 0x0005280000000800 */
[----:B------:R2:W2:Y:S04]  /*2510*/  LDS R19, [R11+0x1200] ;  /* 0x001200000b137984 */ /* 0x0004a80000000800 */
[----:B------:R0:W2:Y:S04]  /*2520*/  LDS R16, [R11+0x1600] ;  /* 0x001600000b107984 */ /* 0x0000a80000000800 */
[----:B------:R0:W2:Y:S04]  /*2530*/  LDS R12, [R11+0x1a00] ;  /* 0x001a00000b0c7984 */ /* 0x0000a80000000800 */
[----:B------:R0:W2:Y:S01]  /*2540*/  LDS R10, [R11+0x1e00] ;  /* 0x001e00000b0a7984 */ /* 0x0000a20000000800 */
[----:B-1----:R-:W-:-:S02]  /*2550*/  ISETP.NE.AND P0, PT, R14, RZ, PT ;  /* 0x000000ff0e00720c */ /* 0x002fc40003f05270 */
[----:B0-----:R-:W-:-:S11]  /*2560*/  ISETP.NE.AND P1, PT, R13, RZ, PT ;  /* 0x000000ff0d00720c */ /* 0x001fd60003f25270 */
[----:B---34-:R-:W-:Y:S05]  /*2570*/  @!P0 BRA `(.L_x_189) ;  /* 0x0000000000088947 */ /* 0x018fea0003800000 */
[----:B------:R-:W-:-:S05]  /*2580*/  HFMA2 R15, -RZ, RZ, 0, 0 ;  /* 0x00000000ff0f7431 */ /* 0x000fca00000001ff */
[----:B------:R0:W-:Y:S02]  /*2590*/  REDG.E.ADD.64.STRONG.GPU desc[UR20][R6.64+0x400], R14 ;  /* 0x0004000e0600798e */ /* 0x0001e4000c12e514 */
.L_x_189:
[----:B------:R-:W-:Y:S05]  /*25a0*/  BSYNC.RECONVERGENT B1 ;  /* 0x0000000000017941 */ /* 0x000fea0003800200 */
.L_x_188:
[----:B------:R-:W-:Y:S04]  /*25b0*/  BSSY.RECONVERGENT B1, `(.L_x_190) ;  /* 0x0000005000017945 */ /* 0x000fe80003800200 */
[----:B------:R-:W-:Y:S05]  /*25c0*/  @!P1 BRA `(.L_x_191) ;  /* 0x00000000000c9947 */ /* 0x000fea0003800000 */
[----:B0-----:R-:W-:Y:S02]  /*25d0*/  IMAD.MOV.U32 R14, RZ, RZ, R13 ;  /* 0x000000ffff0e7224 */ /* 0x001fe400078e000d */
[----:B------:R-:W-:-:S05]  /*25e0*/  IMAD.MOV.U32 R15, RZ, RZ, RZ ;  /* 0x000000ffff0f7224 */ /* 0x000fca00078e00ff */
[----:B------:R1:W-:Y:S02]  /*25f0*/  REDG.E.ADD.64.STRONG.GPU desc[UR20][R6.64+0xc00], R14 ;  /* 0x000c000e0600798e */ /* 0x0003e4000c12e514 */
.L_x_191:
[----:B------:R-:W-:Y:S05]  /*2600*/  BSYNC.RECONVERGENT B1 ;  /* 0x0000000000017941 */ /* 0x000fea0003800200 */
.L_x_190:
[----:B------:R-:W-:Y:S01]  /*2610*/  ISETP.NE.AND P6, PT, R17, RZ, PT ;  /* 0x000000ff1100720c */ /* 0x000fe20003fc5270 */
[----:B------:R-:W-:Y:S01]  /*2620*/  BSSY.RECONVERGENT B1, `(.L_x_192) ;  /* 0x000000b000017945 */ /* 0x000fe20003800200 */
[----:B------:R-:W-:Y:S02]  /*2630*/  ISETP.NE.AND P0, PT, R9, UR27, PT ;  /* 0x0000001b09007c0c */ /* 0x000fe4000bf05270 */
[----:B------:R-:W-:Y:S02]  /*2640*/  ISETP.NE.AND P1, PT, R18, RZ, PT ;  /* 0x000000ff1200720c */ /* 0x000fe40003f25270 */
[----:B--2---:R-:W-:Y:S02]  /*2650*/  ISETP.NE.AND P2, PT, R19, RZ, PT ;  /* 0x000000ff1300720c */ /* 0x004fe40003f45270 */
[----:B------:R-:W-:Y:S02]  /*2660*/  ISETP.NE.AND P3, PT, R16, RZ, PT ;  /* 0x000000ff1000720c */ /* 0x000fe40003f65270 */
[----:B------:R-:W-:-:S02]  /*2670*/  ISETP.NE.AND P4, PT, R12, RZ, PT ;  /* 0x000000ff0c00720c */ /* 0x000fc40003f85270 */
[----:B------:R-:W-:Y:S01]  /*2680*/  ISETP.NE.AND P5, PT, R10, RZ, PT ;  /* 0x000000ff0a00720c */ /* 0x000fe20003fa5270 */
[----:B------:R-:W-:-:S12]  /*2690*/  @!P6 BRA `(.L_x_193) ;  /* 0x00000000000ce947 */ /* 0x000fd80003800000 */
[----:B01----:R-:W-:Y:S02]  /*26a0*/  IMAD.MOV.U32 R14, RZ, RZ, R17 ;  /* 0x000000ffff0e7224 */ /* 0x003fe400078e0011 */
[----:B------:R-:W-:-:S05]  /*26b0*/  IMAD.MOV.U32 R15, RZ, RZ, RZ ;  /* 0x000000ffff0f7224 */ /* 0x000fca00078e00ff */
[----:B------:R2:W-:Y:S02]  /*26c0*/  REDG.E.ADD.64.STRONG.GPU desc[UR20][R6.64+0x1400], R14 ;  /* 0x0014000e0600798e */ /* 0x0005e4000c12e514 */
.L_x_193:
[----:B------:R-:W-:Y:S05]  /*26d0*/  BSYNC.RECONVERGENT B1 ;  /* 0x0000000000017941 */ /* 0x000fea0003800200 */
.L_x_192:
[----:B------:R-:W-:Y:S04]  /*26e0*/  BSSY.RECONVERGENT B1, `(.L_x_194) ;  /* 0x0000005000017945 */ /* 0x000fe80003800200 */
[----:B------:R-:W-:Y:S05]  /*26f0*/  @!P1 BRA `(.L_x_195) ;  /* 0x00000000000c9947 */ /* 0x000fea0003800000 */
[----:B012---:R-:W-:Y:S02]  /*2700*/  IMAD.MOV.U32 R14, RZ, RZ, R18 ;  /* 0x000000ffff0e7224 */ /* 0x007fe400078e0012 */
[----:B------:R-:W-:-:S05]  /*2710*/  IMAD.MOV.U32 R15, RZ, RZ, RZ ;  /* 0x000000ffff0f7224 */ /* 0x000fca00078e00ff */
[----:B------:R3:W-:Y:S02]  /*2720*/  REDG.E.ADD.64.STRONG.GPU desc[UR20][R6.64+0x1c00], R14 ;  /* 0x001c000e0600798e */ /* 0x0007e4000c12e514 */
.L_x_195:
[----:B------:R-:W-:Y:S05]  /*2730*/  BSYNC.RECONVERGENT B1 ;  /* 0x0000000000017941 */ /* 0x000fea0003800200 */
.L_x_194:
[----:B------:R-:W-:Y:S04]  /*2740*/  BSSY.RECONVERGENT B1, `(.L_x_196) ;  /* 0x0000005000017945 */ /* 0x000fe80003800200 */
[----:B------:R-:W-:Y:S05]  /*2750*/  @!P2 BRA `(.L_x_197) ;  /* 0x00000000000ca947 */ /* 0x000fea0003800000 */
[----:B0123--:R-:W-:Y:S01]  /*2760*/  MOV R14, R19 ;  /* 0x00000013000e7202 */ /* 0x00ffe20000000f00 */
[----:B------:R-:W-:-:S05]  /*2770*/  IMAD.MOV.U32 R15, RZ, RZ, RZ ;  /* 0x000000ffff0f7224 */ /* 0x000fca00078e00ff */
[----:B------:R4:W-:Y:S02]  /*2780*/  REDG.E.ADD.64.STRONG.GPU desc[UR20][R6.64+0x2400], R14 ;  /* 0x0024000e0600798e */ /* 0x0009e4000c12e514 */
.L_x_197:
[----:B------:R-:W-:Y:S05]  /*2790*/  BSYNC.RECONVERGENT B1 ;  /* 0x0000000000017941 */ /* 0x000fea0003800200 */
.L_x_196:
[----:B------:R-:W-:Y:S04]  /*27a0*/  BSSY.RECONVERGENT B1, `(.L_x_198) ;  /* 0x0000004000017945 */ /* 0x000fe80003800200 */
[----:B------:R-:W-:Y:S05]  /*27b0*/  @!P3 BRA `(.L_x_199) ;  /* 0x000000000008b947 */ /* 0x000fea0003800000 */
[----:B------:R-:W-:-:S05]  /*27c0*/  IMAD.MOV.U32 R17, RZ, RZ, RZ ;  /* 0x000000ffff117224 */ /* 0x000fca00078e00ff */
[----:B------:R0:W-:Y:S02]  /*27d0*/  REDG.E.ADD.64.STRONG.GPU desc[UR20][R6.64+0x2c00], R16 ;  /* 0x002c00100600798e */ /* 0x0001e4000c12e514 */
.L_x_199:
[----:B------:R-:W-:Y:S05]  /*27e0*/  BSYNC.RECONVERGENT B1 ;  /* 0x0000000000017941 */ /* 0x000fea0003800200 */
.L_x_198:
[----:B------:R-:W-:Y:S04]  /*27f0*/  BSSY.RECONVERGENT B1, `(.L_x_200) ;  /* 0x0000004000017945 */ /* 0x000fe80003800200 */
[----:B------:R-:W-:Y:S05]  /*2800*/  @!P4 BRA `(.L_x_201) ;  /* 0x000000000008c947 */ /* 0x000fea0003800000 */
[----:B------:R-:W-:-:S05]  /*2810*/  IMAD.MOV.U32 R13, RZ, RZ, RZ ;  /* 0x000000ffff0d7224 */ /* 0x000fca00078e00ff */
[----:B------:R0:W-:Y:S02]  /*2820*/  REDG.E.ADD.64.STRONG.GPU desc[UR20][R6.64+0x3400], R12 ;  /* 0x0034000c0600798e */ /* 0x0001e4000c12e514 */
.L_x_201:
[----:B------:R-:W-:Y:S05]  /*2830*/  BSYNC.RECONVERGENT B1 ;  /* 0x0000000000017941 */ /* 0x000fea0003800200 */
.L_x_200:
[----:B------:R-:W-:Y:S04]  /*2840*/  BSSY.RECONVERGENT B1, `(.L_x_202) ;  /* 0x0000004000017945 */ /* 0x000fe80003800200 */
[----:B------:R-:W-:Y:S05]  /*2850*/  @!P5 BRA `(.L_x_203) ;  /* 0x000000000008d947 */ /* 0x000fea0003800000 */
[----:B------:R-:W-:-:S05]  /*2860*/  IMAD.MOV.U32 R11, RZ, RZ, RZ ;  /* 0x000000ffff0b7224 */ /* 0x000fca00078e00ff */
[----:B------:R0:W-:Y:S02]  /*2870*/  REDG.E.ADD.64.STRONG.GPU desc[UR20][R6.64+0x3c00], R10 ;  /* 0x003c000a0600798e */ /* 0x0001e4000c12e514 */
.L_x_203:
[----:B------:R-:W-:Y:S05]  /*2880*/  BSYNC.RECONVERGENT B1 ;  /* 0x0000000000017941 */ /* 0x000fea0003800200 */
.L_x_202:
[----:B------:R-:W-:Y:S05]  /*2890*/  @P0 BRA `(.L_x_204) ;  /* 0xfffffff800f80947 */ /* 0x000fea000383ffff */
[----:B------:R-:W-:-:S07]  /*28a0*/  IMAD.U32 R3, RZ, RZ, UR27 ;  /* 0x0000001bff037e24 */ /* 0x000fce000f8e00ff */
.L_x_187:
[----:B------:R-:W-:-:S09]  /*28b0*/  UISETP.NE.AND UP0, UPT, UR24, URZ, UPT ;  /* 0x000000ff1800728c */ /* 0x000fd2000bf05270 */
[----:B------:R-:W-:Y:S05]  /*28c0*/  BRA.U !UP0, `(.L_x_152) ;  /* 0x0000000508687547 */ /* 0x000fea000b800000 */
[----:B------:R-:W-:-:S13]  /*28d0*/  ISETP.GE.U32.AND P0, PT, R8, 0x3, PT ;  /* 0x000000030800780c */ /* 0x000fda0003f06070 */
[----:B------:R-:W-:Y:S05]  /*28e0*/  @!P0 BRA `(.L_x_205) ;  /* 0x0000000000bc8947 */ /* 0x000fea0003800000 */
[----:B01234-:R-:W-:Y:S01]  /*28f0*/  IMAD R7, R3, 0x400, R0 ;  /* 0x0000040003077824 */ /* 0x01ffe200078e0200 */
[----:B------:R-:W-:Y:S04]  /*2900*/  BSSY.RECONVERGENT B1, `(.L_x_206) ;  /* 0x000000f000017945 */ /* 0x000fe80003800200 */
[----:B------:R-:W0:Y:S04]  /*2910*/  LDS R10, [R7+0x200] ;  /* 0x00020000070a7984 */ /* 0x000e280000000800 */
[----:B------:R-:W1:Y:S04]  /*2920*/  LDS R12, [R7+0x600] ;  /* 0x00060000070c7984 */ /* 0x000e680000000800 */
[----:B------:R-:W2:Y:S04]  /*2930*/  LDS R6, [R7+0xa00] ;  /* 0x000a000007067984 */ /* 0x000ea80000000800 */
[----:B------:R-:W3:Y:S01]  /*2940*/  LDS R2, [R7+0xe00] ;  /* 0x000e000007027984 */ /* 0x000ee20000000800 */
[----:B0-----:R-:W-:-:S02]  /*2950*/  ISETP.NE.AND P0, PT, R10, RZ, PT ;  /* 0x000000ff0a00720c */ /* 0x001fc40003f05270 */
[----:B-1----:R-:W-:Y:S02]  /*2960*/  ISETP.NE.AND P1, PT, R12, RZ, PT ;  /* 0x000000ff0c00720c */ /* 0x002fe40003f25270 */
[----:B--2---:R-:W-:Y:S02]  /*2970*/  ISETP.NE.AND P2, PT, R6, RZ, PT ;  /* 0x000000ff0600720c */ /* 0x004fe40003f45270 */
[----:B---3--:R-:W-:-:S07]  /*2980*/  ISETP.NE.AND P3, PT, R2, RZ, PT ;  /* 0x000000ff0200720c */ /* 0x008fce0003f65270 */
[----:B------:R-:W-:Y:S06]  /*2990*/  @!P0 BRA `(.L_x_207) ;  /* 0x0000000000148947 */ /* 0x000fec0003800000 */
[----:B------:R-:W0:Y:S01]  /*29a0*/  LDC.64 R8, c[0x0][0x380] ;  /* 0x0000e000ff087b82 */ /* 0x000e220000000a00 */
[----:B------:R-:W-:Y:S01]  /*29b0*/  LEA R7, R3, R4, 0x8 ;  /* 0x0000000403077211 */ /* 0x000fe200078e40ff */
[----:B------:R-:W-:-:S04]  /*29c0*/  IMAD.MOV.U32 R11, RZ, RZ, RZ ;  /* 0x000000ffff0b7224 */ /* 0x000fc800078e00ff */
[----:B0-----:R-:W-:-:S05]  /*29d0*/  IMAD.WIDE.U32 R8, R7, 0x8, R8 ;  /* 0x0000000807087825 */ /* 0x001fca00078e0008 */
[----:B------:R0:W-:Y:S02]  /*29e0*/  REDG.E.ADD.64.STRONG.GPU desc[UR20][R8.64+0x400], R10 ;  /* 0x0004000a0800798e */ /* 0x0001e4000c12e514 */
.L_x_207:
[----:B------:R-:W-:Y:S05]  /*29f0*/  BSYNC.RECONVERGENT B1 ;  /* 0x0000000000017941 */ /* 0x000fea0003800200 */
.L_x_206:
[----:B------:R-:W-:Y:S04]  /*2a00*/  BSSY.RECONVERGENT B1, `(.L_x_208) ;  /* 0x0000009000017945 */ /* 0x000fe80003800200 */
[----:B------:R-:W-:Y:S05]  /*2a10*/  @!P1 BRA `(.L_x_209) ;  /* 0x00000000001c9947 */ /* 0x000fea0003800000 */
[----:B0-----:R-:W0:Y:S01]  /*2a20*/  LDC.64 R8, c[0x0][0x380] ;  /* 0x0000e000ff087b82 */ /* 0x001e220000000a00 */
[----:B------:R-:W-:Y:S02]  /*2a30*/  IMAD R7, R3, 0x100, R4 ;  /* 0x0000010003077824 */ /* 0x000fe400078e0204 */
[----:B------:R-:W-:Y:S02]  /*2a40*/  IMAD.MOV.U32 R10, RZ, RZ, R12 ;  /* 0x000000ffff0a7224 */ /* 0x000fe400078e000c */
[----:B------:R-:W-:Y:S02]  /*2a50*/  VIADD R7, R7, 0x100 ;  /* 0x0000010007077836 */ /* 0x000fe40000000000 */
[----:B------:R-:W-:Y:S02]  /*2a60*/  IMAD.MOV.U32 R11, RZ, RZ, RZ ;  /* 0x000000ffff0b7224 */ /* 0x000fe400078e00ff */
[----:B0-----:R-:W-:-:S05]  /*2a70*/  IMAD.WIDE.U32 R8, R7, 0x8, R8 ;  /* 0x0000000807087825 */ /* 0x001fca00078e0008 */
[----:B------:R1:W-:Y:S02]  /*2a80*/  REDG.E.ADD.64.STRONG.GPU desc[UR20][R8.64+0x400], R10 ;  /* 0x0004000a0800798e */ /* 0x0003e4000c12e514 */
.L_x_209:
[----:B------:R-:W-:Y:S05]  /*2a90*/  BSYNC.RECONVERGENT B1 ;  /* 0x0000000000017941 */ /* 0x000fea0003800200 */
.L_x_208:
[----:B------:R-:W-:Y:S04]  /*2aa0*/  BSSY.RECONVERGENT B1, `(.L_x_210) ;  /* 0x0000008000017945 */ /* 0x000fe80003800200 */
[----:B------:R-:W-:Y:S05]  /*2ab0*/  @!P2 BRA `(.L_x_211) ;  /* 0x000000000018a947 */ /* 0x000fea0003800000 */
[----:B01----:R-:W0:Y:S01]  /*2ac0*/  LDC.64 R8, c[0x0][0x380] ;  /* 0x0000e000ff087b82 */ /* 0x003e220000000a00 */
[----:B------:R-:W-:-:S05]  /*2ad0*/  IMAD R7, R3, 0x100, R4 ;  /* 0x0000010003077824 */ /* 0x000fca00078e0204 */
[----:B------:R-:W-:-:S05]  /*2ae0*/  IADD3 R7, PT, PT, R7, 0x200, RZ ;  /* 0x0000020007077810 */ /* 0x000fca0007ffe0ff */
[----:B0-----:R-:W-:-:S04]  /*2af0*/  IMAD.WIDE.U32 R8, R7, 0x8, R8 ;  /* 0x0000000807087825 */ /* 0x001fc800078e0008 */
[----:B------:R-:W-:-:S05]  /*2b00*/  IMAD.MOV.U32 R7, RZ, RZ, RZ ;  /* 0x000000ffff077224 */ /* 0x000fca00078e00ff */
[----:B------:R2:W-:Y:S02]  /*2b10*/  REDG.E.ADD.64.STRONG.GPU desc[UR20][R8.64+0x400], R6 ;  /* 0x000400060800798e */ /* 0x0005e4000c12e514 */
.L_x_211:
[----:B------:R-:W-:Y:S05]  /*2b20*/  BSYNC.RECONVERGENT B1 ;  /* 0x0000000000017941 */ /* 0x000fea0003800200 */
.L_x_210:
[----:B------:R-:W-:Y:S04]  /*2b30*/  BSSY.RECONVERGENT B1, `(.L_x_212) ;  /* 0x0000009000017945 */ /* 0x000fe80003800200 */
[----:B------:R-:W-:Y:S05]  /*2b40*/  @!P3 BRA `(.L_x_213) ;  /* 0x00000000001cb947 */ /* 0x000fea0003800000 */
[----:B--2---:R-:W2:Y:S01]  /*2b50*/  LDC.64 R6, c[0x0][0x380] ;  /* 0x0000e000ff067b82 */ /* 0x004ea20000000a00 */
[----:B01----:R-:W-:Y:S02]  /*2b60*/  IMAD R9, R3, 0x100, R4 ;  /* 0x0000010003097824 */ /* 0x003fe400078e0204 */
[----:B------:R-:W-:Y:S02]  /*2b70*/  IMAD.MOV.U32 R8, RZ, RZ, R2 ;  /* 0x000000ffff087224 */ /* 0x000fe400078e0002 */
[----:B------:R-:W-:-:S04]  /*2b80*/  VIADD R9, R9, 0x300 ;  /* 0x0000030009097836 */ /* 0x000fc80000000000 */
[----:B--2---:R-:W-:-:S04]  /*2b90*/  IMAD.WIDE.U32 R6, R9, 0x8, R6 ;  /* 0x0000000809067825 */ /* 0x004fc800078e0006 */
[----:B------:R-:W-:-:S05]  /*2ba0*/  IMAD.MOV.U32 R9, RZ, RZ, RZ ;  /* 0x000000ffff097224 */ /* 0x000fca00078e00ff */
[----:B------:R3:W-:Y:S02]  /*2bb0*/  REDG.E.ADD.64.STRONG.GPU desc[UR20][R6.64+0x400], R8 ;  /* 0x000400080600798e */ /* 0x0007e4000c12e514 */
.L_x_213:
[----:B------:R-:W-:Y:S05]  /*2bc0*/  BSYNC.RECONVERGENT B1 ;  /* 0x0000000000017941 */ /* 0x000fea0003800200 */
.L_x_212:
[----:B------:R-:W-:-:S07]  /*2bd0*/  VIADD R3, R3, 0x4 ;  /* 0x0000000403037836 */ /* 0x000fce0000000000 */
.L_x_205:
[----:B------:R-:W-:-:S09]  /*2be0*/  UISETP.NE.AND UP0, UPT, UR25, URZ, UPT ;  /* 0x000000ff1900728c */ /* 0x000fd2000bf05270 */
[----:B------:R-:W-:Y:S05]  /*2bf0*/  BRA.U !UP0, `(.L_x_152) ;  /* 0x00000001089c7547 */ /* 0x000fea000b800000 */
[----:B------:R-:W-:-:S13]  /*2c00*/  ISETP.NE.AND P0, PT, R5, RZ, PT ;  /* 0x000000ff0500720c */ /* 0x000fda0003f05270 */
[----:B------:R-:W-:Y:S05]  /*2c10*/  @!P0 BRA `(.L_x_214) ;  /* 0x0000000000648947 */ /* 0x000fea0003800000 */
[----:B01234-:R-:W-:Y:S01]  /*2c20*/  LEA R6, R3, R0, 0xa ;  /* 0x0000000003067211 */ /* 0x01ffe200078e50ff */
[----:B------:R-:W-:Y:S04]  /*2c30*/  BSSY.RECONVERGENT B1, `(.L_x_215) ;  /* 0x000000c000017945 */ /* 0x000fe80003800200 */
[----:B------:R-:W0:Y:S04]  /*2c40*/  LDS R2, [R6+0x200] ;  /* 0x0002000006027984 */ /* 0x000e280000000800 */
[----:B------:R-:W1:Y:S01]  /*2c50*/  LDS R5, [R6+0x600] ;  /* 0x0006000006057984 */ /* 0x000e620000000800 */
[----:B0-----:R-:W-:-:S02]  /*2c60*/  ISETP.NE.AND P0, PT, R2, RZ, PT ;  /* 0x000000ff0200720c */ /* 0x001fc40003f05270 */
[----:B-1----:R-:W-:-:S11]  /*2c70*/  ISETP.NE.AND P1, PT, R5, RZ, PT ;  /* 0x000000ff0500720c */ /* 0x002fd60003f25270 */
[----:B------:R-:W-:Y:S05]  /*2c80*/  @!P0 BRA `(.L_x_216) ;  /* 0x0000000000188947 */ /* 0x000fea0003800000 */
[----:B------:R-:W0:Y:S01]  /*2c90*/  LDC.64 R6, c[0x0][0x380] ;  /* 0x0000e000ff067b82 */ /* 0x000e220000000a00 */
[----:B------:R-:W-:-:S04]  /*2ca0*/  IMAD R9, R3, 0x100, R4 ;  /* 0x0000010003097824 */ /* 0x000fc800078e0204 */
[----:B0-----:R-:W-:-:S04]  /*2cb0*/  IMAD.WIDE.U32 R8, R9, 0x8, R6 ;  /* 0x0000000809087825 */ /* 0x001fc800078e0006 */
[----:B------:R-:W-:Y:S02]  /*2cc0*/  IMAD.MOV.U32 R6, RZ, RZ, R2 ;  /* 0x000000ffff067224 */ /* 0x000fe400078e0002 */
[----:B------:R-:W-:-:S05]  /*2cd0*/  IMAD.MOV.U32 R7, RZ, RZ, RZ ;  /* 0x000000ffff077224 */ /* 0x000fca00078e00ff */
[----:B------:R0:W-:Y:S02]  /*2ce0*/  REDG.E.ADD.64.STRONG.GPU desc[UR20][R8.64+0x400], R6 ;  /* 0x000400060800798e */ /* 0x0001e4000c12e514 */
.L_x_216:
[----:B------:R-:W-:Y:S05]  /*2cf0*/  BSYNC.RECONVERGENT B1 ;  /* 0x0000000000017941 */ /* 0x000fea0003800200 */
.L_x_215:
[----:B------:R-:W-:Y:S04]  /*2d00*/  BSSY.RECONVERGENT B1, `(.L_x_217) ;  /* 0x0000009000017945 */ /* 0x000fe80003800200 */
[----:B------:R-:W-:Y:S05]  /*2d10*/  @!P1 BRA `(.L_x_218) ;  /* 0x00000000001c9947 */ /* 0x000fea0003800000 */
[----:B0-----:R-:W0:Y:S01]  /*2d20*/  LDC.64 R6, c[0x0][0x380] ;  /* 0x0000e000ff067b82 */ /* 0x001e220000000a00 */
[----:B------:R-:W-:-:S04]  /*2d30*/  IMAD R2, R3, 0x100, R4 ;  /* 0x0000010003027824 */ /* 0x000fc800078e0204 */
[----:B------:R-:W-:-:S04]  /*2d40*/  VIADD R9, R2, 0x100 ;  /* 0x0000010002097836 */ /* 0x000fc80000000000 */
[----:B0-----:R-:W-:-:S04]  /*2d50*/  IMAD.WIDE.U32 R8, R9, 0x8, R6 ;  /* 0x0000000809087825 */ /* 0x001fc800078e0006 */
[----:B------:R-:W-:Y:S02]  /*2d60*/  HFMA2 R7, -RZ, RZ, 0, 0 ;  /* 0x00000000ff077431 */ /* 0x000fe400000001ff */
[----:B------:R-:W-:-:S05]  /*2d70*/  IMAD.MOV.U32 R6, RZ, RZ, R5 ;  /* 0x000000ffff067224 */ /* 0x000fca00078e0005 */
[----:B------:R1:W-:Y:S02]  /*2d80*/  REDG.E.ADD.64.STRONG.GPU desc[UR20][R8.64+0x400], R6 ;  /* 0x000400060800798e */ /* 0x0003e4000c12e514 */
.L_x_218:
[----:B------:R-:W-:Y:S05]  /*2d90*/  BSYNC.RECONVERGENT B1 ;  /* 0x0000000000017941 */ /* 0x000fea0003800200 */
.L_x_217:
[----:B------:R-:W-:-:S07]  /*2da0*/  VIADD R3, R3, 0x2 ;  /* 0x0000000203037836 */ /* 0x000fce0000000000 */
.L_x_214:
[----:B------:R-:W-:-:S09]  /*2db0*/  UISETP.NE.AND UP0, UPT, UR9, URZ, UPT ;  /* 0x000000ff0900728c */ /* 0x000fd2000bf05270 */
[----:B------:R-:W-:Y:S05]  /*2dc0*/  BRA.U !UP0, `(.L_x_152) ;  /* 0x0000000108287547 */ /* 0x000fea000b800000 */
[----:B------:R-:W-:-:S05]  /*2dd0*/  IMAD R2, R3, 0x400, R0 ;  /* 0x0000040003027824 */ /* 0x000fca00078e0200 */
[----:B------:R-:W5:Y:S02]  /*2de0*/  LDS R5, [R2+0x200] ;  /* 0x0002000002057984 */ /* 0x000f640000000800 */
[----:B-----5:R-:W-:-:S13]  /*2df0*/  ISETP.NE.AND P0, PT, R5, RZ, PT ;  /* 0x000000ff0500720c */ /* 0x020fda0003f05270 */
[----:B------:R-:W-:Y:S05]  /*2e00*/  @!P0 BRA `(.L_x_152) ;  /* 0x0000000000188947 */ /* 0x000fea0003800000 */
[----:B01234-:R-:W0:Y:S01]  /*2e10*/  LDC.64 R6, c[0x0][0x380] ;  /* 0x0000e000ff067b82 */ /* 0x01fe220000000a00 */
[----:B------:R-:W-:-:S04]  /*2e20*/  IMAD R3, R3, 0x100, R4 ;  /* 0x0000010003037824 */ /* 0x000fc800078e0204 */
[----:B0-----:R-:W-:-:S04]  /*2e30*/  IMAD.WIDE.U32 R2, R3, 0x8, R6 ;  /* 0x0000000803027825 */ /* 0x001fc800078e0006 */
[----:B------:R-:W-:Y:S02]  /*2e40*/  IMAD.MOV.U32 R6, RZ, RZ, R5 ;  /* 0x000000ffff067224 */ /* 0x000fe400078e0005 */
[----:B------:R-:W-:-:S05]  /*2e50*/  IMAD.MOV.U32 R7, RZ, RZ, RZ ;  /* 0x000000ffff077224 */ /* 0x000fca00078e00ff */
[----:B------:R0:W-:Y:S02]  /*2e60*/  REDG.E.ADD.64.STRONG.GPU desc[UR20][R2.64+0x400], R6 ;  /* 0x000400060200798e */ /* 0x0001e4000c12e514 */
.L_x_152:
[----:B------:R-:W-:Y:S05]  /*2e70*/  BSYNC.RECONVERGENT B0 ;  /* 0x0000000000007941 */ /* 0x000fea0003800200 */
.L_x_151:
[----:B------:R-:W-:Y:S01]  /*2e80*/  BAR.SYNC.DEFER_BLOCKING 0x0 ;  /* 0x0000000000007b1d */ /* 0x000fe20000010000 */
[----:B------:R-:W-:-:S04]  /*2e90*/  UIADD3 UR6, UP0, UPT, UR6, 0x1, URZ ;  /* 0x0000000106067890 */ /* 0x000fc8000ff1e0ff */
[----:B------:R-:W-:Y:S02]  /*2ea0*/  UIADD3.X UR7, UPT, UPT, URZ, UR7, URZ, UP0, !UPT ;  /* 0x00000007ff077290 */ /* 0x000fe400087fe4ff */
[----:B------:R-:W-:-:S04]  /*2eb0*/  UISETP.NE.U32.AND UP0, UPT, UR6, UR11, UPT ;  /* 0x0000000b0600728c */ /* 0x000fc8000bf05070 */
[----:B------:R-:W-:-:S09]  /*2ec0*/  UISETP.NE.AND.EX UP0, UPT, UR7, UR12, UPT, UP0 ;  /* 0x0000000c0700728c */ /* 0x000fd2000bf05300 */
[----:B------:R-:W-:Y:S05]  /*2ed0*/  BRA.U UP0, `(.L_x_219) ;  /* 0xffffffd100f07547 */ /* 0x000fea000b83ffff */
[----:B------:R-:W-:Y:S05]  /*2ee0*/  EXIT ;  /* 0x000000000000794d */ /* 0x000fea0003800000 */
.L_x_220:
        /* <DEDUP_REMOVED lines=9> */
.L_x_2577:


//--------------------- .text._ZN3cub18CUB_300001_SM_10006detail10radix_sort31DeviceRadixSortSingleTileKernelINS1_5radix10policy_hubIiiyE10Policy1000ELNS0_9SortOrderE0EiiyNS1_21identity_decomposer_tEEEvPKT1_PSA_PKT2_PSE_T3_iiT4_ --------------------------
	.section	.text._ZN3cub18CUB_300001_SM_10006detail10radix_sort31DeviceRadixSortSingleTileKernelINS1_5radix10policy_hubIiiyE10Policy1000ELNS0_9SortOrderE0EiiyNS1_21identity_decomposer_tEEEvPKT1_PSA_PKT2_PSE_T3_iiT4_,"ax",@progbits
	.align	128
        .global         _ZN3cub18CUB_300001_SM_10006detail10radix_sort31DeviceRadixSortSingleTileKernelINS1_5radix10policy_hubIiiyE10Policy1000ELNS0_9SortOrderE0EiiyNS1_21identity_decomposer_tEEEvPKT1_PSA_PKT2_PSE_T3_iiT4_
        .type           _ZN3cub18CUB_300001_SM_10006detail10radix_sort31DeviceRadixSortSingleTileKernelINS1_5radix10policy_hubIiiyE10Policy1000ELNS0_9SortOrderE0EiiyNS1_21identity_decomposer_tEEEvPKT1_PSA_PKT2_PSE_T3_iiT4_,@function
        .size           _ZN3cub18CUB_300001_SM_10006detail10radix_sort31DeviceRadixSortSingleTileKernelINS1_5radix10policy_hubIiiyE10Policy1000ELNS0_9SortOrderE0EiiyNS1_21identity_decomposer_tEEEvPKT1_PSA_PKT2_PSE_T3_iiT4_,(.L_x_2578 - _ZN3cub18CUB_300001_SM_10006detail10radix_sort31DeviceRadixSortSingleTileKernelINS1_5radix10policy_hubIiiyE10Policy1000ELNS0_9SortOrderE0EiiyNS1_21identity_decomposer_tEEEvPKT1_PSA_PKT2_PSE_T3_iiT4_)
        .other          _ZN3cub18CUB_300001_SM_10006detail10radix_sort31DeviceRadixSortSingleTileKernelINS1_5radix10policy_hubIiiyE10Policy1000ELNS0_9SortOrderE0EiiyNS1_21identity_decomposer_tEEEvPKT1_PSA_PKT2_PSE_T3_iiT4_,@"STO_CUDA_ENTRY STV_DEFAULT"
_ZN3cub18CUB_300001_SM_10006detail10radix_sort31DeviceRadixSortSingleTileKernelINS1_5radix10policy_hubIiiyE10Policy1000ELNS0_9SortOrderE0EiiyNS1_21identity_decomposer_tEEEvPKT1_PSA_PKT2_PSE_T3_iiT4_:
.text._ZN3cub18CUB_300001_SM_10006detail10radix_sort31DeviceRadixSortSingleTileKernelINS1_5radix10policy_hubIiiyE10Policy1000ELNS0_9SortOrderE0EiiyNS1_21identity_decomposer_tEEEvPKT1_PSA_PKT2_PSE_T3_iiT4_:
[----:B------:R-:W-:Y:S01]  /*0000*/  LDC R1, c[0x0][0x37c] ;  /* 0x0000df00ff017b82 */ /* 0x000fe20000000800 */
[----:B------:R-:W0:Y:S01]  /*0010*/  S2R R0, SR_TID.X ;  /* 0x0000000000007919 */ /* 0x000e220000002100 */
[----:B------:R-:W1:Y:S06]  /*0020*/  LDCU UR4, c[0x0][0x3a0] ;  /* 0x00007400ff0477ac */ /* 0x000e6c0008000800 */
[----:B------:R-:W2:Y:S01]  /*0030*/  LDC.64 R6, c[0x0][0x380] ;  /* 0x0000e000ff067b82 */ /* 0x000ea20000000a00 */
[----:B------:R-:W3:Y:S01]  /*0040*/  LDCU.64 UR8, c[0x0][0x358] ;  /* 0x00006b00ff0877ac */ /* 0x000ee20008000a00 */
[----:B------:R-:W4:Y:S01]  /*0050*/  LDCU UR10, c[0x0][0x3ac] ;  /* 0x00007580ff0a77ac */ /* 0x000f220008000800 */
[----:B0-----:R-:W-:-:S04]  /*0060*/  IMAD R9, R0, 0x13, RZ ;  /* 0x0000001300097824 */ /* 0x001fc800078e02ff */
[C---:B------:R-:W-:Y:S01]  /*0070*/  VIADD R4, R9.reuse, 0x1 ;  /* 0x0000000109047836 */ /* 0x040fe20000000000 */
[C---:B-1----:R-:W-:Y:S01]  /*0080*/  ISETP.GE.AND P6, PT, R9.reuse, UR4, PT ;  /* 0x0000000409007c0c */ /* 0x042fe2000bfc6270 */
[C---:B------:R-:W-:Y:S02]  /*0090*/  VIADD R8, R9.reuse, 0x5 ;  /* 0x0000000509087836 */ /* 0x040fe40000000000 */
[C---:B--2---:R-:W-:Y:S01]  /*00a0*/  IMAD.WIDE.U32 R6, R9.reuse, 0x4, R6 ;  /* 0x0000000409067825 */ /* 0x044fe200078e0006 */
[----:B------:R-:W-:Y:S02]  /*00b0*/  ISETP.GE.AND P5, PT, R4, UR4, PT ;  /* 0x0000000404007c0c */ /* 0x000fe4000bfa6270 */
[----:B------:R-:W-:Y:S01]  /*00c0*/  ISETP.GE.AND P1, PT, R8, UR4, PT ;  /* 0x0000000408007c0c */ /* 0x000fe2000bf26270 */
[C---:B------:R-:W-:Y:S01]  /*00d0*/  VIADD R5, R9.reuse, 0x2 ;  /* 0x0000000209057836 */ /* 0x040fe20000000000 */
[----:B------:R-:W-:Y:S01]  /*00e0*/  P2R R46, PR, RZ, 0x20 ;  /* 0x00000020ff2e7803 */ /* 0x000fe20000000000 */
[C---:B------:R-:W-:Y:S01]  /*00f0*/  VIADD R10, R9.reuse, 0x6 ;  /* 0x00000006090a7836 */ /* 0x040fe20000000000 */
[----:B------:R-:W-:Y:S01]  /*0100*/  P2R R49, PR, RZ, 0x2 ;  /* 0x00000002ff317803 */ /* 0x000fe20000000000 */
[----:B------:R-:W-:Y:S01]  /*0110*/  VIADD R4, R9, 0x3 ;  /* 0x0000000309047836 */ /* 0x000fe20000000000 */
[----:B------:R-:W-:Y:S01]  /*0120*/  ISETP.GE.AND P4, PT, R5, UR4, PT ;  /* 0x0000000405007c0c */ /* 0x000fe2000bf86270 */
[C---:B------:R-:W-:Y:S01]  /*0130*/  VIADD R5, R9.reuse, 0x4 ;  /* 0x0000000409057836 */ /* 0x040fe20000000000 */
[----:B------:R-:W-:Y:S01]  /*0140*/  ISETP.GE.AND P0, PT, R10, UR4, PT ;  /* 0x000000040a007c0c */ /* 0x000fe2000bf06270 */
[----:B------:R-:W-:Y:S01]  /*0150*/  VIADD R29, R9, 0x9 ;  /* 0x00000009091d7836 */ /* 0x000fe20000000000 */
[----:B------:R-:W-:Y:S01]  /*0160*/  ISETP.GE.AND P3, PT, R4, UR4, PT ;  /* 0x0000000404007c0c */ /* 0x000fe2000bf66270 */
[----:B---3--:R-:W2:Y:S01]  /*0170*/  @!P5 LDG.E R8, desc[UR8][R6.64+0x4] ;  /* 0x000004080608d981 */ /* 0x008ea2000c1e1900 */
[----:B------:R-:W-:Y:S01]  /*0180*/  ISETP.GE.AND P2, PT, R5, UR4, PT ;  /* 0x0000000405007c0c */ /* 0x000fe2000bf46270 */
[C---:B------:R-:W-:Y:S01]  /*0190*/  VIADD R4, R9.reuse, 0x7 ;  /* 0x0000000709047836 */ /* 0x040fe20000000000 */
[----:B------:R-:W-:Y:S01]  /*01a0*/  P2R R50, PR, RZ, 0x1 ;  /* 0x00000001ff327803 */ /* 0x000fe20000000000 */
[----:B------:R-:W3:Y:S01]  /*01b0*/  @!P1 LDG.E R35, desc[UR8][R6.64+0x14] ;  /* 0x0000140806239981 */ /* 0x000ee2000c1e1900 */
[C---:B------:R-:W-:Y:S01]  /*01c0*/  VIADD R5, R9.reuse, 0x8 ;  /* 0x0000000809057836 */ /* 0x040fe20000000000 */
[----:B------:R-:W-:Y:S01]  /*01d0*/  P2R R47, PR, RZ, 0x8 ;  /* 0x00000008ff2f7803 */ /* 0x000fe20000000000 */
[C---:B------:R-:W-:Y:S01]  /*01e0*/  VIADD R30, R9.reuse, 0xa ;  /* 0x0000000a091e7836 */ /* 0x040fe20000000000 */
[----:B------:R-:W4:Y:S01]  /*01f0*/  @!P4 LDG.E R10, desc[UR8][R6.64+0x8] ;  /* 0x00000808060ac981 */ /* 0x000f22000c1e1900 */
[C---:B------:R-:W-:Y:S01]  /*0200*/  VIADD R31, R9.reuse, 0xb ;  /* 0x0000000b091f7836 */ /* 0x040fe20000000000 */
[----:B------:R-:W-:Y:S01]  /*0210*/  P2R R48, PR, RZ, 0x4 ;  /* 0x00000004ff307803 */ /* 0x000fe20000000000 */
[C---:B------:R-:W-:Y:S01]  /*0220*/  VIADD R32, R9.reuse, 0xc ;  /* 0x0000000c09207836 */ /* 0x040fe20000000000 */
[----:B------:R-:W3:Y:S01]  /*0230*/  @!P3 LDG.E R11, desc[UR8][R6.64+0xc] ;  /* 0x00000c08060bb981 */ /* 0x000ee2000c1e1900 */
[----:B------:R-:W-:Y:S01]  /*0240*/  VIADD R33, R9, 0x10 ;  /* 0x0000001009217836 */ /* 0x000fe20000000000 */
[----:B------:R-:W-:-:S02]  /*0250*/  P2R R45, PR, RZ, 0x10 ;  /* 0x00000010ff2d7803 */ /* 0x000fc40000000000 */
[----:B------:R-:W3:Y:S04]  /*0260*/  @!P2 LDG.E R34, desc[UR8][R6.64+0x10] ;  /* 0x000010080622a981 */ /* 0x000ee8000c1e1900 */
[----:B------:R-:W3:Y:S01]  /*0270*/  @!P0 LDG.E R36, desc[UR8][R6.64+0x18] ;  /* 0x0000180806248981 */ /* 0x000ee2000c1e1900 */
[----:B------:R-:W-:-:S03]  /*0280*/  ISETP.GE.AND P0, PT, R4, UR4, PT ;  /* 0x0000000404007c0c */ /* 0x000fc6000bf06270 */
[----:B------:R-:W3:Y:S01]  /*0290*/  @!P6 LDG.E R61, desc[UR8][R6.64] ;  /* 0x00000008063de981 */ /* 0x000ee2000c1e1900 */
[----:B------:R-:W-:-:S09]  /*02a0*/  P2R R51, PR, RZ, 0x1 ;  /* 0x00000001ff337803 */ /* 0x000fd20000000000 */
[----:B------:R-:W3:Y:S01]  /*02b0*/  @!P0 LDG.E R37, desc[UR8][R6.64+0x1c] ;  /* 0x00001c0806258981 */ /* 0x000ee2000c1e1900 */
[----:B------:R-:W-:Y:S02]  /*02c0*/  ISETP.GE.AND P0, PT, R5, UR4, PT ;  /* 0x0000000405007c0c */ /* 0x000fe4000bf06270 */
[----:B------:R-:W0:Y:S02]  /*02d0*/  LDC.64 R4, c[0x0][0x390] ;  /* 0x0000e400ff047b82 */ /* 0x000e240000000a00 */
[----:B------:R-:W-:-:S09]  /*02e0*/  P2R R52, PR, RZ, 0x1 ;  /* 0x00000001ff347803 */ /* 0x000fd20000000000 */
[----:B------:R-:W3:Y:S01]  /*02f0*/  @!P0 LDG.E R38, desc[UR8][R6.64+0x20] ;  /* 0x0000200806268981 */ /* 0x000ee2000c1e1900 */
[----:B------:R-:W-:-:S04]  /*0300*/  ISETP.GE.AND P0, PT, R29, UR4, PT ;  /* 0x000000041d007c0c */ /* 0x000fc8000bf06270 */
[----:B------:R-:W-:-:S09]  /*0310*/  P2R R53, PR, RZ, 0x1 ;  /* 0x00000001ff357803 */ /* 0x000fd20000000000 */
[----:B------:R-:W3:Y:S01]  /*0320*/  @!P0 LDG.E R39, desc[UR8][R6.64+0x24] ;  /* 0x0000240806278981 */ /* 0x000ee2000c1e1900 */
[----:B------:R-:W-:Y:S01]  /*0330*/  ISETP.GE.AND P0, PT, R30, UR4, PT ;  /* 0x000000041e007c0c */ /* 0x000fe2000bf06270 */
[----:B------:R-:W-:-:S05]  /*0340*/  VIADD R30, R9, 0xd ;  /* 0x0000000d091e7836 */ /* 0x000fca0000000000 */
[----:B------:R-:W-:Y:S02]  /*0350*/  ISETP.GE.AND P1, PT, R30, UR4, PT ;  /* 0x000000041e007c0c */ /* 0x000fe4000bf26270 */
[----:B------:R-:W-:Y:S02]  /*0360*/  P2R R54, PR, RZ, 0x1 ;  /* 0x00000001ff367803 */ /* 0x000fe40000000000 */
[----:B------:R-:W-:-:S03]  /*0370*/  P2R R58, PR, RZ, 0x2 ;  /* 0x00000002ff3a7803 */ /* 0x000fc60000000000 */
[----:B------:R-:W3:Y:S01]  /*0380*/  @!P0 LDG.E R40, desc[UR8][R6.64+0x28] ;  /* 0x0000280806288981 */ /* 0x000ee2000c1e1900 */
[----:B------:R-:W-:-:S05]  /*0390*/  ISETP.GE.AND P0, PT, R31, UR4, PT ;  /* 0x000000041f007c0c */ /* 0x000fca000bf06270 */
[----:B------:R-:W3:Y:S01]  /*03a0*/  @!P1 LDG.E R62, desc[UR8][R6.64+0x34] ;  /* 0x00003408063e9981 */ /* 0x000ee2000c1e1900 */
[----:B------:R-:W-:-:S04]  /*03b0*/  ISETP.NE.AND P1, PT, R54, RZ, PT ;  /* 0x000000ff3600720c */ /* 0x000fc80003f25270 */
[----:B------:R-:W-:Y:S02]  /*03c0*/  P2R R57, PR, RZ, 0x2 ;  /* 0x00000002ff397803 */ /* 0x000fe40000000000 */
[----:B------:R-:W-:Y:S01]  /*03d0*/  ISETP.NE.AND P1, PT, R53, RZ, PT ;  /* 0x000000ff3500720c */ /* 0x000fe20003f25270 */
[----:B------:R-:W3:Y:S03]  /*03e0*/  @!P0 LDG.E R41, desc[UR8][R6.64+0x2c] ;  /* 0x00002c0806298981 */ /* 0x000ee6000c1e1900 */
[----:B------:R-:W-:Y:S02]  /*03f0*/  P2R R56, PR, RZ, 0x2 ;  /* 0x00000002ff387803 */ /* 0x000fe40000000000 */
[----:B------:R-:W-:Y:S02]  /*0400*/  ISETP.NE.AND P1, PT, R52, RZ, PT ;  /* 0x000000ff3400720c */ /* 0x000fe40003f25270 */
[----:B------:R-:W-:-:S02]  /*0410*/  P2R R60, PR, RZ, 0x1 ;  /* 0x00000001ff3c7803 */ /* 0x000fc40000000000 */
[----:B------:R-:W-:Y:S02]  /*0420*/  P2R R55, PR, RZ, 0x2 ;  /* 0x00000002ff377803 */ /* 0x000fe40000000000 */
[----:B------:R-:W-:Y:S02]  /*0430*/  ISETP.GE.AND P0, PT, R32, UR4, PT ;  /* 0x0000000420007c0c */ /* 0x000fe4000bf06270 */
[----:B------:R-:W-:Y:S01]  /*0440*/  ISETP.NE.AND P1, PT, R51, RZ, PT ;  /* 0x000000ff3300720c */ /* 0x000fe20003f25270 */
[----:B------:R-:W-:-:S03]  /*0450*/  VIADD R32, R9, 0xf ;  /* 0x0000000f09207836 */ /* 0x000fc60000000000 */
[----:B------:R-:W-:Y:S02]  /*0460*/  P2R R54, PR, RZ, 0x2 ;  /* 0x00000002ff367803 */ /* 0x000fe40000000000 */
[----:B------:R-:W-:Y:S02]  /*0470*/  ISETP.NE.AND P1, PT, R50, RZ, PT ;  /* 0x000000ff3200720c */ /* 0x000fe40003f25270 */
[----:B------:R-:W-:Y:S02]  /*0480*/  ISETP.GE.AND P3, PT, R32, UR4, PT ;  /* 0x0000000420007c0c */ /* 0x000fe4000bf66270 */
[----:B------:R-:W-:Y:S01]  /*0490*/  P2R R53, PR, RZ, 0x2 ;  /* 0x00000002ff357803 */ /* 0x000fe20000000000 */
[----:B------:R-:W3:Y:S01]  /*04a0*/  @!P0 LDG.E R42, desc[UR8][R6.64+0x30] ;  /* 0x00003008062a8981 */ /* 0x000ee2000c1e1900 */
[----:B------:R-:W-:Y:S01]  /*04b0*/  ISETP.NE.AND P1, PT, R49, RZ, PT ;  /* 0x000000ff3100720c */ /* 0x000fe20003f25270 */
[----:B------:R-:W-:-:S03]  /*04c0*/  VIADD R31, R9, 0xe ;  /* 0x0000000e091f7836 */ /* 0x000fc60000000000 */
[----:B------:R-:W-:Y:S01]  /*04d0*/  P2R R51, PR, RZ, 0x2 ;  /* 0x00000002ff337803 */ /* 0x000fe20000000000 */
[C---:B------:R-:W-:Y:S01]  /*04e0*/  VIADD R43, R9.reuse, 0x11 ;  /* 0x00000011092b7836 */ /* 0x040fe20000000000 */
[----:B------:R-:W-:Y:S01]  /*04f0*/  ISETP.NE.AND P1, PT, R48, RZ, PT ;  /* 0x000000ff3000720c */ /* 0x000fe20003f25270 */
[----:B------:R-:W-:Y:S01]  /*0500*/  VIADD R44, R9, 0x12 ;  /* 0x00000012092c7836 */ /* 0x000fe20000000000 */
[----:B------:R-:W-:Y:S02]  /*0510*/  ISETP.GE.AND P2, PT, R31, UR4, PT ;  /* 0x000000041f007c0c */ /* 0x000fe4000bf46270 */
[----:B------:R-:W-:Y:S02]  /*0520*/  P2R R49, PR, RZ, 0x2 ;  /* 0x00000002ff317803 */ /* 0x000fe40000000000 */
[----:B------:R-:W-:Y:S02]  /*0530*/  ISETP.NE.AND P1, PT, R47, RZ, PT ;  /* 0x000000ff2f00720c */ /* 0x000fe40003f25270 */
[----:B------:R-:W-:Y:S01]  /*0540*/  ISETP.GE.AND P4, PT, R33, UR4, PT ;  /* 0x0000000421007c0c */ /* 0x000fe2000bf86270 */
[----:B------:R-:W3:Y:S01]  /*0550*/  @!P3 LDG.E R47, desc[UR8][R6.64+0x3c] ;  /* 0x00003c08062fb981 */ /* 0x000ee2000c1e1900 */
[----:B------:R-:W-:-:S02]  /*0560*/  ISETP.GE.AND P5, PT, R43, UR4, PT ;  /* 0x000000042b007c0c */ /* 0x000fc4000bfa6270 */
[----:B------:R-:W-:Y:S02]  /*0570*/  ISETP.GE.AND P6, PT, R44, UR4, PT ;  /* 0x000000042c007c0c */ /* 0x000fe4000bfc6270 */
[----:B------:R-:W-:Y:S02]  /*0580*/  P2R R48, PR, RZ, 0x2 ;  /* 0x00000002ff307803 */ /* 0x000fe40000000000 */
[----:B------:R-:W-:-:S04]  /*0590*/  ISETP.NE.AND P1, PT, R45, RZ, PT ;  /* 0x000000ff2d00720c */ /* 0x000fc80003f25270 */
[----:B------:R-:W-:Y:S01]  /*05a0*/  P2R R45, PR, RZ, 0x2 ;  /* 0x00000002ff2d7803 */ /* 0x000fe20000000000 */
[----:B0-----:R-:W-:Y:S01]  /*05b0*/  IMAD.WIDE.U32 R4, R9, 0x4, R4 ;  /* 0x0000000409047825 */ /* 0x001fe200078e0004 */
[----:B------:R-:W-:Y:S01]  /*05c0*/  ISETP.NE.AND P1, PT, R46, RZ, PT ;  /* 0x000000ff2e00720c */ /* 0x000fe20003f25270 */
[----:B------:R-:W3:Y:S01]  /*05d0*/  @!P4 LDG.E R50, desc[UR8][R6.64+0x40] ;  /* 0x000040080632c981 */ /* 0x000ee2000c1e1900 */
[----:B------:R-:W-:-:S03]  /*05e0*/  P2R R59, PR, RZ, 0x1 ;  /* 0x00000001ff3b7803 */ /* 0x000fc60000000000 */
[----:B------:R-:W3:Y:S01]  /*05f0*/  @!P2 LDG.E R46, desc[UR8][R6.64+0x38] ;  /* 0x00003808062ea981 */ /* 0x000ee2000c1e1900 */
[----:B------:R-:W-:Y:S01]  /*0600*/  ISETP.GE.AND P0, PT, R9, UR4, PT ;  /* 0x0000000409007c0c */ /* 0x000fe2000bf06270 */
[----:B------:R-:W-:Y:S01]  /*0610*/  IMAD.MOV.U32 R30, RZ, RZ, -0x1 ;  /* 0xffffffffff1e7424 */ /* 0x000fe200078e00ff */
[----:B------:R-:W0:Y:S01]  /*0620*/  S2UR UR6, SR_CgaCtaId ;  /* 0x00000000000679c3 */ /* 0x000e220000008800 */
[----:B------:R-:W3:Y:S01]  /*0630*/  @!P5 LDG.E R9, desc[UR8][R6.64+0x44] ;  /* 0x000044080609d981 */ /* 0x000ee2000c1e1900 */
[----:B------:R-:W-:Y:S01]  /*0640*/  IMAD.MOV.U32 R31, RZ, RZ, -0x1 ;  /* 0xffffffffff1f7424 */ /* 0x000fe200078e00ff */
[----:B------:R-:W1:Y:S02]  /*0650*/  LDCU.64 UR4, c[0x0][0x3a8] ;  /* 0x00007500ff0477ac */ /* 0x000e640008000a00 */
[----:B------:R-:W3:Y:S03]  /*0660*/  @!P6 LDG.E R52, desc[UR8][R6.64+0x48] ;  /* 0x000048080634e981 */ /* 0x000ee6000c1e1900 */
[----:B------:R-:W-:Y:S06]  /*0670*/  BAR.SYNC.DEFER_BLOCKING 0x0 ;  /* 0x0000000000007b1d */ /* 0x000fec0000010000 */
[----:B------:R0:W5:Y:S01]  /*0680*/  @!P1 LDG.E R3, desc[UR8][R4.64+0x4] ;  /* 0x0000040804039981 */ /* 0x000162000c1e1900 */
[----:B------:R-:W-:-:S02]  /*0690*/  IMAD.MOV.U32 R32, RZ, RZ, -0x1 ;  /* 0xffffffffff207424 */ /* 0x000fc400078e00ff */
[----:B------:R-:W-:Y:S01]  /*06a0*/  IMAD.MOV.U32 R33, RZ, RZ, -0x1 ;  /* 0xffffffffff217424 */ /* 0x000fe200078e00ff */
[----:B------:R0:W5:Y:S01]  /*06b0*/  @!P0 LDG.E R2, desc[UR8][R4.64] ;  /* 0x0000000804028981 */ /* 0x000162000c1e1900 */
[----:B--2---:R-:W-:Y:S01]  /*06c0*/  @!P1 LOP3.LUT R30, R8, 0x80000000, RZ, 0x3c, !PT ;  /* 0x80000000081e9812 */ /* 0x004fe200078e3cff */
[----:B------:R-:W-:Y:S01]  /*06d0*/  IMAD.MOV.U32 R29, RZ, RZ, -0x1 ;  /* 0xffffffffff1d7424 */ /* 0x000fe200078e00ff */
[----:B------:R-:W-:Y:S01]  /*06e0*/  ISETP.NE.AND P1, PT, R45, RZ, PT ;  /* 0x000000ff2d00720c */ /* 0x000fe20003f25270 */
[----:B------:R2:W5:Y:S01]  /*06f0*/  @!P2 LDG.E R24, desc[UR8][R4.64+0x38] ;  /* 0x000038080418a981 */ /* 0x000562000c1e1900 */
[----:B-1----:R-:W-:-:S03]  /*0700*/  UIADD3 UR7, UPT, UPT, UR4, 0x6, URZ ;  /* 0x0000000604077890 */ /* 0x002fc6000fffe0ff */
[----:B------:R2:W5:Y:S01]  /*0710*/  @!P3 LDG.E R25, desc[UR8][R4.64+0x3c] ;  /* 0x00003c080419b981 */ /* 0x000562000c1e1900 */
[----:B------:R-:W-:-:S03]  /*0720*/  UIADD3 UR5, UPT, UPT, -UR4, UR5, URZ ;  /* 0x0000000504057290 */ /* 0x000fc6000fffe1ff */
[----:B------:R2:W5:Y:S04]  /*0730*/  @!P4 LDG.E R26, desc[UR8][R4.64+0x40] ;  /* 0x00004008041ac981 */ /* 0x000568000c1e1900 */
[----:B----4-:R-:W-:Y:S01]  /*0740*/  @!P1 LOP3.LUT R31, R10, 0x80000000, RZ, 0x3c, !PT ;  /* 0x800000000a1f9812 */ /* 0x010fe200078e3cff */
[----:B------:R2:W5:Y:S01]  /*0750*/  @!P1 LDG.E R12, desc[UR8][R4.64+0x8] ;  /* 0x00000808040c9981 */ /* 0x000562000c1e1900 */
[----:B------:R-:W-:-:S03]  /*0760*/  ISETP.NE.AND P1, PT, R48, RZ, PT ;  /* 0x000000ff3000720c */ /* 0x000fc60003f25270 */
[----:B------:R2:W5:Y:S04]  /*0770*/  @!P5 LDG.E R27, desc[UR8][R4.64+0x44] ;  /* 0x00004408041bd981 */ /* 0x000568000c1e1900 */
[----:B------:R2:W5:Y:S06]  /*0780*/  @!P6 LDG.E R28, desc[UR8][R4.64+0x48] ;  /* 0x00004808041ce981 */ /* 0x00056c000c1e1900 */
[----:B---3--:R-:W-:Y:S01]  /*0790*/  @!P1 LOP3.LUT R32, R11, 0x80000000, RZ, 0x3c, !PT ;  /* 0x800000000b209812 */ /* 0x008fe200078e3cff */
[----:B------:R2:W5:Y:S01]  /*07a0*/  @!P1 LDG.E R13, desc[UR8][R4.64+0xc] ;  /* 0x00000c08040d9981 */ /* 0x000562000c1e1900 */
[----:B------:R-:W-:-:S13]  /*07b0*/  ISETP.NE.AND P1, PT, R49, RZ, PT ;  /* 0x000000ff3100720c */ /* 0x000fda0003f25270 */
[----:B------:R-:W-:Y:S01]  /*07c0*/  @!P1 LOP3.LUT R33, R34, 0x80000000, RZ, 0x3c, !PT ;  /* 0x8000000022219812 */ /* 0x000fe200078e3cff */
[----:B------:R2:W5:Y:S01]  /*07d0*/  @!P1 LDG.E R14, desc[UR8][R4.64+0x10] ;  /* 0x00001008040e9981 */ /* 0x000562000c1e1900 */
[----:B------:R-:W-:Y:S01]  /*07e0*/  ISETP.NE.AND P1, PT, R51, RZ, PT ;  /* 0x000000ff3300720c */ /* 0x000fe20003f25270 */
[----:B------:R-:W-:-:S12]  /*07f0*/  IMAD.MOV.U32 R34, RZ, RZ, -0x1 ;  /* 0xffffffffff227424 */ /* 0x000fd800078e00ff */
        /* <DEDUP_REMOVED lines=15> */
[----:B------:R-:W-:Y:S01]  /*08f0*/  IMAD.MOV.U32 R38, RZ, RZ, -0x1 ;  /* 0xffffffffff267424 */ /* 0x000fe200078e00ff */
[----:B------:R-:W-:Y:S02]  /*0900*/  @!P0 LOP3.LUT R29, R61, 0x80000000, RZ, 0x3c, !PT ;  /* 0x800000003d1d8812 */ /* 0x000fe400078e3cff */
[----:B------:R-:W-:-:S09]  /*0910*/  ISETP.NE.AND P0, PT, R60, RZ, PT ;  /* 0x000000ff3c00720c */ /* 0x000fd20003f05270 */
[----:B------:R-:W-:Y:S01]  /*0920*/  @!P1 LOP3.LUT R38, R39, 0x80000000, RZ, 0x3c, !PT ;  /* 0x8000000027269812 */ /* 0x000fe200078e3cff */
[----:B------:R2:W5:Y:S01]  /*0930*/  @!P1 LDG.E R19, desc[UR8][R4.64+0x24] ;  /* 0x0000240804139981 */ /* 0x000562000c1e1900 */
[----:B------:R-:W-:Y:S01]  /*0940*/  ISETP.NE.AND P1, PT, R57, RZ, PT ;  /* 0x000000ff3900720c */ /* 0x000fe20003f25270 */
[----:B------:R-:W-:Y:S02]  /*0950*/  IMAD.MOV.U32 R39, RZ, RZ, -0x1 ;  /* 0xffffffffff277424 */ /* 0x000fe400078e00ff */
[----:B------:R2:W5:Y:S10]  /*0960*/  @!P0 LDG.E R21, desc[UR8][R4.64+0x2c] ;  /* 0x00002c0804158981 */ /* 0x000574000c1e1900 */
[----:B------:R-:W-:Y:S01]  /*0970*/  @!P1 LOP3.LUT R39, R40, 0x80000000, RZ, 0x3c, !PT ;  /* 0x8000000028279812 */ /* 0x000fe200078e3cff */
[----:B------:R-:W-:Y:S01]  /*0980*/  IMAD.MOV.U32 R40, RZ, RZ, -0x1 ;  /* 0xffffffffff287424 */ /* 0x000fe200078e00ff */
[----:B------:R2:W5:Y:S01]  /*0990*/  @!P1 LDG.E R20, desc[UR8][R4.64+0x28] ;  /* 0x0000280804149981 */ /* 0x000562000c1e1900 */
[----:B------:R-:W-:-:S02]  /*09a0*/  @!P0 LOP3.LUT R40, R41, 0x80000000, RZ, 0x3c, !PT ;  /* 0x8000000029288812 */ /* 0x000fc400078e3cff */
[----:B------:R-:W-:Y:S02]  /*09b0*/  ISETP.NE.AND P1, PT, R58, RZ, PT ;  /* 0x000000ff3a00720c */ /* 0x000fe40003f25270 */
[----:B------:R-:W-:Y:S01]  /*09c0*/  ISETP.NE.AND P0, PT, R59, RZ, PT ;  /* 0x000000ff3b00720c */ /* 0x000fe20003f05270 */
[----:B------:R-:W-:Y:S01]  /*09d0*/  IMAD.MOV.U32 R41, RZ, RZ, -0x1 ;  /* 0xffffffffff297424 */ /* 0x000fe200078e00ff */
[----:B------:R-:W-:Y:S02]  /*09e0*/  UMOV UR4, 0x400 ;  /* 0x0000040000047882 */ /* 0x000fe40000000000 */
[----:B0-----:R-:W-:-:S07]  /*09f0*/  ULEA UR4, UR6, UR4, 0x18 ;  /* 0x0000000406047291 */ /* 0x001fce000f8ec0ff */
[----:B------:R2:W5:Y:S02]  /*0a00*/  @!P1 LDG.E R23, desc[UR8][R4.64+0x34] ;  /* 0x0000340804179981 */ /* 0x000564000c1e1900 */
[----:B------:R-:W-:Y:S02]  /*0a10*/  @!P0 LOP3.LUT R41, R42, 0x80000000, RZ, 0x3c, !PT ;  /* 0x800000002a298812 */ /* 0x000fe400078e3cff */
[----:B------:R2:W5:Y:S01]  /*0a20*/  @!P0 LDG.E R22, desc[UR8][R4.64+0x30] ;  /* 0x0000300804168981 */ /* 0x000562000c1e1900 */
[----:B------:R-:W0:Y:S01]  /*0a30*/  S2R R42, SR_LANEID ;  /* 0x00000000002a7919 */ /* 0x000e220000000000 */
[----:B------:R-:W-:Y:S01]  /*0a40*/  IMAD.MOV.U32 R45, RZ, RZ, -0x1 ;  /* 0xffffffffff2d7424 */ /* 0x000fe200078e00ff */
[----:B------:R-:W-:Y:S02]  /*0a50*/  @!P3 LOP3.LUT R45, R47, 0x80000000, RZ, 0x3c, !PT ;  /* 0x800000002f2db812 */ /* 0x000fe400078e3cff */
[----:B------:R-:W-:Y:S01]  /*0a60*/  LEA R47, R0, UR4, 0x2 ;  /* 0x00000004002f7c11 */ /* 0x000fe2000f8e10ff */
[----:B------:R-:W-:Y:S01]  /*0a70*/  IMAD.MOV.U32 R44, RZ, RZ, -0x1 ;  /* 0xffffffffff2c7424 */ /* 0x000fe200078e00ff */
[----:B------:R-:W-:-:S02]  /*0a80*/  SHF.R.U32.HI R124, RZ, 0x5, R0 ;  /* 0x00000005ff7c7819 */ /* 0x000fc40000011600 */
[----:B------:R-:W-:Y:S01]  /*0a90*/  @!P2 LOP3.LUT R44, R46, 0x80000000, RZ, 0x3c, !PT ;  /* 0x800000002e2ca812 */ /* 0x000fe200078e3cff */
[----:B------:R-:W-:Y:S02]  /*0aa0*/  IMAD R51, R0, 0x80, R47 ;  /* 0x0000008000337824 */ /* 0x000fe400078e022f */
[----:B------:R-:W-:Y:S01]  /*0ab0*/  IMAD.MOV.U32 R46, RZ, RZ, -0x1 ;  /* 0xffffffffff2e7424 */ /* 0x000fe200078e00ff */
[----:B------:R-:W-:Y:S01]  /*0ac0*/  @!P4 LOP3.LUT R46, R50, 0x80000000, RZ, 0x3c, !PT ;  /* 0x80000000322ec812 */ /* 0x000fe200078e3cff */
[----:B------:R-:W-:Y:S01]  /*0ad0*/  IMAD.MOV.U32 R43, RZ, RZ, -0x1 ;  /* 0xffffffffff2b7424 */ /* 0x000fe200078e00ff */
[----:B------:R-:W-:Y:S01]  /*0ae0*/  @!P1 LOP3.LUT R43, R62, 0x80000000, RZ, 0x3c, !PT ;  /* 0x800000003e2b9812 */ /* 0x000fe200078e3cff */
[----:B------:R-:W-:Y:S01]  /*0af0*/  IMAD.MOV.U32 R48, RZ, RZ, -0x1 ;  /* 0xffffffffff307424 */ /* 0x000fe200078e00ff */
[----:B------:R-:W-:Y:S01]  /*0b00*/  @!P5 LOP3.LUT R48, R9, 0x80000000, RZ, 0x3c, !PT ;  /* 0x800000000930d812 */ /* 0x000fe200078e3cff */
[----:B------:R-:W-:Y:S01]  /*0b10*/  IMAD.MOV.U32 R49, RZ, RZ, -0x1 ;  /* 0xffffffffff317424 */ /* 0x000fe200078e00ff */
[----:B------:R-:W-:Y:S01]  /*0b20*/  @!P6 LOP3.LUT R49, R52, 0x80000000, RZ, 0x3c, !PT ;  /* 0x800000003431e812 */ /* 0x000fe200078e3cff */
[----:B------:R-:W-:Y:S01]  /*0b30*/  IMAD R53, R0, -0x38, R51 ;  /* 0xffffffc800357824 */ /* 0x000fe200078e0233 */
[----:B------:R-:W-:Y:S01]  /*0b40*/  LEA R50, R124, UR4, 0x2 ;  /* 0x000000047c327c11 */ /* 0x000fe2000f8e10ff */
[----:B--2---:R-:W-:Y:S06]  /*0b50*/  BAR.SYNC.DEFER_BLOCKING 0x0 ;  /* 0x0000000000007b1d */ /* 0x004fec0000010000 */
.L_x_222:
[----:B------:R-:W-:Y:S01]  /*0b60*/  UISETP.LT.AND UP0, UPT, UR5, 0x6, UPT ;  /* 0x000000060500788c */ /* 0x000fe2000bf01270 */
[----:B------:R-:W-:Y:S01]  /*0b70*/  STS [R47], RZ ;  /* 0x000000ff2f007388 */ /* 0x000fe20000000800 */
[----:B------:R-:W-:Y:S01]  /*0b80*/  UIADD3 UR6, UPT, UPT, UR7, -0x6, URZ ;  /* 0xfffffffa07067890 */ /* 0x000fe2000fffe0ff */
[----:B0-----:R-:W-:Y:S01]  /*0b90*/  ISETP.NE.AND P1, PT, R42, 0x1f, PT ;  /* 0x0000001f2a00780c */ /* 0x001fe20003f25270 */
[----:B------:R-:W-:Y:S01]  /*0ba0*/  USEL UR4, UR5, 0x6, UP0 ;  /* 0x0000000605047887 */ /* 0x000fe20008000000 */
[----:B------:R-:W-:Y:S01]  /*0bb0*/  STS [R47+0x400], RZ ;  /* 0x000400ff2f007388 */ /* 0x000fe20000000800 */
[C---:B------:R-:W-:Y:S01]  /*0bc0*/  ISETP.NE.AND P2, PT, R124.reuse, 0x6, PT ;  /* 0x000000067c00780c */ /* 0x040fe20003f45270 */
[----:B------:R-:W-:Y:S01]  /*0bd0*/  UISETP.GE.AND UP0, UPT, UR7, UR10, UPT ;  /* 0x0000000a0700728c */ /* 0x000fe2000bf06270 */
[----:B-1----:R-:W-:Y:S01]  /*0be0*/  SHF.R.U32.HI R4, RZ, UR6, R29 ;  /* 0x00000006ff047c19 */ /* 0x002fe2000801161d */
[----:B------:R-:W-:Y:S01]  /*0bf0*/  UBMSK UR4, URZ, UR4 ;  /* 0x00000004ff04729b */ /* 0x000fe20008000000 */
[----:B------:R-:W-:Y:S01]  /*0c00*/  STS [R47+0x800], RZ ;  /* 0x000800ff2f007388 */ /* 0x000fe20000000800 */
[----:B------:R-:W-:-:S03]  /*0c10*/  ISETP.NE.AND P3, PT, R124, 0x7, PT ;  /* 0x000000077c00780c */ /* 0x000fc60003f65270 */
[----:B------:R-:W-:Y:S01]  /*0c20*/  STS [R47+0xc00], RZ ;  /* 0x000c00ff2f007388 */ /* 0x000fe20000000800 */
[----:B------:R-:W-:-:S03]  /*0c30*/  LOP3.LUT R4, R4, UR4, RZ, 0xc0, !PT ;  /* 0x0000000404047c12 */ /* 0x000fc6000f8ec0ff */
[----:B------:R-:W-:Y:S02]  /*0c40*/  STS [R47+0x1000], RZ ;  /* 0x001000ff2f007388 */ /* 0x000fe40000000800 */
[----:B------:R-:W-:Y:S01]  /*0c50*/  IMAD.SHL.U32 R5, R4, 0x400, RZ ;  /* 0x0000040004057824 */ /* 0x000fe200078e00ff */
[----:B------:R-:W-:Y:S01]  /*0c60*/  SHF.R.U32.HI R4, RZ, 0x4, R4 ;  /* 0x00000004ff047819 */ /* 0x000fe20000011604 */
[----:B------:R-:W-:Y:S03]  /*0c70*/  STS [R47+0x1400], RZ ;  /* 0x001400ff2f007388 */ /* 0x000fe60000000800 */
[----:B------:R-:W-:Y:S01]  /*0c80*/  LOP3.LUT R54, R5, 0x7c00, RZ, 0xc0, !PT ;  /* 0x00007c0005367812 */ /* 0x000fe200078ec0ff */
[----:B------:R-:W-:Y:S01]  /*0c90*/  STS [R47+0x1800], RZ ;  /* 0x001800ff2f007388 */ /* 0x000fe20000000800 */
[----:B------:R-:W-:-:S03]  /*0ca0*/  LOP3.LUT R4, R4, 0xffffffe, RZ, 0xc0, !PT ;  /* 0x0ffffffe04047812 */ /* 0x000fc600078ec0ff */
[----:B------:R-:W-:Y:S01]  /*0cb0*/  STS [R47+0x1c00], RZ ;  /* 0x001c00ff2f007388 */ /* 0x000fe20000000800 */
[----:B------:R-:W-:Y:S02]  /*0cc0*/  IADD3 R54, PT, PT, R4, R47, R54 ;  /* 0x0000002f04367210 */ /* 0x000fe40007ffe036 */
[----:B------:R-:W-:Y:S01]  /*0cd0*/  SHF.R.U32.HI R4, RZ, UR6, R30 ;  /* 0x00000006ff047c19 */ /* 0x000fe2000801161e */
[----:B------:R-:W-:Y:S03]  /*0ce0*/  STS [R47+0x2000], RZ ;  /* 0x002000ff2f007388 */ /* 0x000fe60000000800 */
[----:B------:R-:W-:Y:S01]  /*0cf0*/  LOP3.LUT R4, R4, UR4, RZ, 0xc0, !PT ;  /* 0x0000000404047c12 */ /* 0x000fe2000f8ec0ff */
[----:B------:R-:W-:Y:S04]  /*0d00*/  STS [R47+0x2400], RZ ;  /* 0x002400ff2f007388 */ /* 0x000fe80000000800 */
[----:B------:R-:W-:Y:S01]  /*0d10*/  STS [R47+0x2800], RZ ;  /* 0x002800ff2f007388 */ /* 0x000fe20000000800 */
[----:B------:R-:W-:Y:S01]  /*0d20*/  IMAD.SHL.U32 R5, R4, 0x400, RZ ;  /* 0x0000040004057824 */ /* 0x000fe200078e00ff */
[----:B------:R-:W-:-:S02]  /*0d30*/  SHF.R.U32.HI R4, RZ, 0x4, R4 ;  /* 0x00000004ff047819 */ /* 0x000fc40000011604 */
[----:B------:R-:W-:Y:S02]  /*0d40*/  STS [R47+0x2c00], RZ ;  /* 0x002c00ff2f007388 */ /* 0x000fe40000000800 */
[----:B------:R-:W-:Y:S02]  /*0d50*/  LOP3.LUT R56, R5, 0x7c00, RZ, 0xc0, !PT ;  /* 0x00007c0005387812 */ /* 0x000fe400078ec0ff */
        /* <DEDUP_REMOVED lines=32> */
[----:B------:R-:W0:Y:S02]  /*0f60*/  LDS.U16 R52, [R54] ;  /* 0x0000000036347984 */ /* 0x000e240000000400 */
[----:B0-----:R-:W-:-:S05]  /*0f70*/  VIADD R5, R52, 0x1 ;  /* 0x0000000134057836 */ /* 0x001fca0000000000 */
[----:B------:R0:W-:Y:S04]  /*0f80*/  STS.U16 [R54], R5 ;  /* 0x0000000536007388 */ /* 0x0001e80000000400 */
[----:B------:R-:W1:Y:S01]  /*0f90*/  LDS.U16 R57, [R56] ;  /* 0x0000000038397984 */ /* 0x000e620000000400 */
[----:B0-----:R-:W-:Y:S01]  /*0fa0*/  IMAD.SHL.U32 R5, R4, 0x400, RZ ;  /* 0x0000040004057824 */ /* 0x001fe200078e00ff */
[----:B------:R-:W-:-:S04]  /*0fb0*/  SHF.R.U32.HI R4, RZ, 0x4, R4 ;  /* 0x00000004ff047819 */ /* 0x000fc80000011604 */
[----:B------:R-:W-:Y:S02]  /*0fc0*/  LOP3.LUT R60, R5, 0x7c00, RZ, 0xc0, !PT ;  /* 0x00007c00053c7812 */ /* 0x000fe400078ec0ff */
[----:B------:R-:W-:-:S04]  /*0fd0*/  LOP3.LUT R4, R4, 0xffffffe, RZ, 0xc0, !PT ;  /* 0x0ffffffe04047812 */ /* 0x000fc800078ec0ff */
[----:B------:R-:W-:Y:S02]  /*0fe0*/  IADD3 R60, PT, PT, R4, R47, R60 ;  /* 0x0000002f043c7210 */ /* 0x000fe40007ffe03c */
[----:B------:R-:W-:-:S04]  /*0ff0*/  SHF.R.U32.HI R4, RZ, UR6, R33 ;  /* 0x00000006ff047c19 */ /* 0x000fc80008011621 */
[----:B------:R-:W-:-:S05]  /*1000*/  LOP3.LUT R4, R4, UR4, RZ, 0xc0, !PT ;  /* 0x0000000404047c12 */ /* 0x000fca000f8ec0ff */
[----:B------:R-:W-:Y:S01]  /*1010*/  IMAD.SHL.U32 R6, R4, 0x400, RZ ;  /* 0x0000040004067824 */ /* 0x000fe200078e00ff */
[----:B------:R-:W-:-:S04]  /*1020*/  SHF.R.U32.HI R4, RZ, 0x4, R4 ;  /* 0x00000004ff047819 */ /* 0x000fc80000011604 */
[----:B------:R-:W-:Y:S02]  /*1030*/  LOP3.LUT R6, R6, 0x7c00, RZ, 0xc0, !PT ;  /* 0x00007c0006067812 */ /* 0x000fe400078ec0ff */
[----:B------:R-:W-:-:S04]  /*1040*/  LOP3.LUT R4, R4, 0xffffffe, RZ, 0xc0, !PT ;  /* 0x0ffffffe04047812 */ /* 0x000fc800078ec0ff */
[----:B------:R-:W-:Y:S01]  /*1050*/  IADD3 R62, PT, PT, R4, R47, R6 ;  /* 0x0000002f043e7210 */ /* 0x000fe20007ffe006 */
[----:B-1----:R-:W-:Y:S01]  /*1060*/  VIADD R7, R57, 0x1 ;  /* 0x0000000139077836 */ /* 0x002fe20000000000 */
[----:B------:R-:W-:-:S04]  /*1070*/  SHF.R.U32.HI R4, RZ, UR6, R34 ;  /* 0x00000006ff047c19 */ /* 0x000fc80008011622 */
[----:B------:R-:W-:Y:S01]  /*1080*/  STS.U16 [R56], R7 ;  /* 0x0000000738007388 */ /* 0x000fe20000000400 */
[----:B------:R-:W-:-:S03]  /*1090*/  LOP3.LUT R4, R4, UR4, RZ, 0xc0, !PT ;  /* 0x0000000404047c12 */ /* 0x000fc6000f8ec0ff */
        /* <DEDUP_REMOVED lines=129> */
[----:B------:R-:W-:Y:S01]  /*18b0*/  SHF.R.U32.HI R4, RZ, UR6, R49 ;  /* 0x00000006ff047c19 */ /* 0x000fe20008011631 */
[----:B------:R-:W0:Y:S03]  /*18c0*/  S2UR UR6, SR_CgaCtaId ;  /* 0x00000000000679c3 */ /* 0x000e260000008800 */
[----:B------:R-:W-:Y:S01]  /*18d0*/  LOP3.LUT R4, R4, UR4, RZ, 0xc0, !PT ;  /* 0x0000000404047c12 */ /* 0x000fe2000f8ec0ff */
[----:B------:R-:W-:-:S04]  /*18e0*/  UMOV UR4, 0x400 ;  /* 0x0000040000047882 */ /* 0x000fc80000000000 */
[----:B------:R-:W-:Y:S01]  /*18f0*/  IMAD.SHL.U32 R6, R4, 0x400, RZ ;  /* 0x0000040004067824 */ /* 0x000fe200078e00ff */
[----:B------:R-:W-:-:S04]  /*1900*/  SHF.R.U32.HI R4, RZ, 0x4, R4 ;  /* 0x00000004ff047819 */ /* 0x000fc80000011604 */
[----:B------:R-:W-:Y:S02]  /*1910*/  LOP3.LUT R6, R6, 0x7c00, RZ, 0xc0, !PT ;  /* 0x00007c0006067812 */ /* 0x000fe400078ec0ff */
[----:B------:R-:W-:-:S04]  /*1920*/  LOP3.LUT R4, R4, 0xffffffe, RZ, 0xc0, !PT ;  /* 0x0ffffffe04047812 */ /* 0x000fc800078ec0ff */
[----:B------:R-:W-:Y:S01]  /*1930*/  IADD3 R90, PT, PT, R4, R47, R6 ;  /* 0x0000002f045a7210 */ /* 0x000fe20007ffe006 */
[----:B-1----:R-:W-:Y:S01]  /*1940*/  VIADD R7, R85, 0x1 ;  /* 0x0000000155077836 */ /* 0x002fe20000000000 */
[----:B0-----:R-:W-:-:S04]  /*1950*/  ULEA UR4, UR6, UR4, 0x18 ;  /* 0x0000000406047291 */ /* 0x001fc8000f8ec0ff */
[----:B------:R-:W-:Y:S04]  /*1960*/  STS.U16 [R84], R7 ;  /* 0x0000000754007388 */ /* 0x000fe80000000400 */
[----:B------:R-:W0:Y:S02]  /*1970*/  LDS.U16 R87, [R86] ;  /* 0x0000000056577984 */ /* 0x000e240000000400 */
[----:B0-----:R-:W-:-:S05]  /*1980*/  VIADD R5, R87, 0x1 ;  /* 0x0000000157057836 */ /* 0x001fca0000000000 */
[----:B------:R-:W-:Y:S04]  /*1990*/  STS.U16 [R86], R5 ;  /* 0x0000000556007388 */ /* 0x000fe80000000400 */
[----:B------:R-:W0:Y:S02]  /*19a0*/  LDS.U16 R89, [R88] ;  /* 0x0000000058597984 */ /* 0x000e240000000400 */
[----:B0-----:R-:W-:-:S05]  /*19b0*/  VIADD R7, R89, 0x1 ;  /* 0x0000000159077836 */ /* 0x001fca0000000000 */
[----:B------:R-:W-:Y:S04]  /*19c0*/  STS.U16 [R88], R7 ;  /* 0x0000000758007388 */ /* 0x000fe80000000400 */
[----:B------:R-:W0:Y:S02]  /*19d0*/  LDS.U16 R91, [R90] ;  /* 0x000000005a5b7984 */ /* 0x000e240000000400 */
[----:B0-----:R-:W-:-:S05]  /*19e0*/  VIADD R5, R91, 0x1 ;  /* 0x000000015b057836 */ /* 0x001fca0000000000 */
[----:B------:R-:W-:Y:S01]  /*19f0*/  STS.U16 [R90], R5 ;  /* 0x000000055a007388 */ /* 0x000fe20000000400 */
[----:B------:R-:W-:Y:S06]  /*1a00*/  BAR.SYNC.DEFER_BLOCKING 0x0 ;  /* 0x0000000000007b1d */ /* 0x000fec0000010000 */
[----:B------:R-:W-:Y:S04]  /*1a10*/  LDS R92, [R51] ;  /* 0x00000000335c7984 */ /* 0x000fe80000000800 */
[----:B------:R-:W0:Y:S04]  /*1a20*/  LDS R93, [R51+0x4] ;  /* 0x00000400335d7984 */ /* 0x000e280000000800 */
[----:B------:R-:W1:Y:S04]  /*1a30*/  LDS R94, [R51+0x8] ;  /* 0x00000800335e7984 */ /* 0x000e680000000800 */
[----:B------:R-:W2:Y:S04]  /*1a40*/  LDS R95, [R51+0xc] ;  /* 0x00000c00335f7984 */ /* 0x000ea80000000800 */
[----:B------:R-:W3:Y:S04]  /*1a50*/  LDS R96, [R51+0x10] ;  /* 0x0000100033607984 */ /* 0x000ee80000000800 */
[----:B------:R-:W4:Y:S04]  /*1a60*/  LDS R97, [R51+0x14] ;  /* 0x0000140033617984 */ /* 0x000f280000000800 */
[----:B------:R-:W4:Y:S04]  /*1a70*/  LDS R98, [R51+0x18] ;  /* 0x0000180033627984 */ /* 0x000f280000000800 */
[----:B------:R-:W4:Y:S04]  /*1a80*/  LDS R99, [R51+0x1c] ;  /* 0x00001c0033637984 */ /* 0x000f280000000800 */
[----:B------:R-:W4:Y:S04]  /*1a90*/  LDS R100, [R51+0x20] ;  /* 0x0000200033647984 */ /* 0x000f280000000800 */
[----:B------:R-:W4:Y:S04]  /*1aa0*/  LDS R101, [R51+0x24] ;  /* 0x0000240033657984 */ /* 0x000f280000000800 */
[----:B------:R-:W4:Y:S04]  /*1ab0*/  LDS R102, [R51+0x28] ;  /* 0x0000280033667984 */ /* 0x000f280000000800 */
[----:B------:R-:W4:Y:S01]  /*1ac0*/  LDS R103, [R51+0x2c] ;  /* 0x00002c0033677984 */ /* 0x000f220000000800 */
[----:B0-----:R-:W-:-:S03]  /*1ad0*/  IMAD.IADD R93, R92, 0x1, R93 ;  /* 0x000000015c5d7824 */ /* 0x001fc600078e025d */
[----:B------:R-:W0:Y:S01]  /*1ae0*/  LDS R104, [R51+0x30] ;  /* 0x0000300033687984 */ /* 0x000e220000000800 */
[----:B-1----:R-:W-:-:S03]  /*1af0*/  IMAD.IADD R94, R94, 0x1, R93 ;  /* 0x000000015e5e7824 */ /* 0x002fc600078e025d */
[----:B------:R-:W1:Y:S01]  /*1b00*/  LDS R105, [R51+0x34] ;  /* 0x0000340033697984 */ /* 0x000e620000000800 */
[----:B--2---:R-:W-:-:S03]  /*1b10*/  IMAD.IADD R95, R95, 0x1, R94 ;  /* 0x000000015f5f7824 */ /* 0x004fc600078e025e */
[----:B------:R-:W2:Y:S01]  /*1b20*/  LDS R106, [R51+0x38] ;  /* 0x00003800336a7984 */ /* 0x000ea20000000800 */
[----:B---3--:R-:W-:-:S03]  /*1b30*/  IMAD.IADD R96, R96, 0x1, R95 ;  /* 0x0000000160607824 */ /* 0x008fc600078e025f */
[----:B------:R-:W3:Y:S01]  /*1b40*/  LDS R107, [R51+0x3c] ;  /* 0x00003c00336b7984 */ /* 0x000ee20000000800 */
[----:B----4-:R-:W-:-:S03]  /*1b50*/  IMAD.IADD R97, R97, 0x1, R96 ;  /* 0x0000000161617824 */ /* 0x010fc600078e0260 */
[----:B------:R-:W4:Y:S01]  /*1b60*/  LDS R108, [R51+0x40] ;  /* 0x00004000336c7984 */ /* 0x000f220000000800 */
[----:B------:R-:W-:-:S03]  /*1b70*/  IMAD.IADD R98, R98, 0x1, R97 ;  /* 0x0000000162627824 */ /* 0x000fc600078e0261 */
        /* <DEDUP_REMOVED lines=31> */
[----:B------:R-:W-:-:S04]  /*1d70*/  IMAD.IADD R114, R114, 0x1, R113 ;  /* 0x0000000172727824 */ /* 0x000fc800078e0271 */
[----:B0-----:R-:W-:-:S04]  /*1d80*/  IMAD.IADD R115, R115, 0x1, R114 ;  /* 0x0000000173737824 */ /* 0x001fc800078e0272 */
[----:B-1----:R-:W-:-:S04]  /*1d90*/  IMAD.IADD R116, R116, 0x1, R115 ;  /* 0x0000000174747824 */ /* 0x002fc800078e0273 */
[----:B--2---:R-:W-:-:S04]  /*1da0*/  IMAD.IADD R117, R117, 0x1, R116 ;  /* 0x0000000175757824 */ /* 0x004fc800078e0274 */
[----:B---3--:R-:W-:-:S04]  /*1db0*/  IMAD.IADD R118, R118, 0x1, R117 ;  /* 0x0000000176767824 */ /* 0x008fc800078e0275 */
[----:B----4-:R-:W-:-:S04]  /*1dc0*/  IMAD.IADD R119, R119, 0x1, R118 ;  /* 0x0000000177777824 */ /* 0x010fc800078e0276 */
[----:B------:R-:W-:-:S04]  /*1dd0*/  IMAD.IADD R120, R120, 0x1, R119 ;  /* 0x0000000178787824 */ /* 0x000fc800078e0277 */
[----:B------:R-:W-:-:S04]  /*1de0*/  IMAD.IADD R121, R121, 0x1, R120 ;  /* 0x0000000179797824 */ /* 0x000fc800078e0278 */
[----:B------:R-:W-:-:S04]  /*1df0*/  IMAD.IADD R122, R122, 0x1, R121 ;  /* 0x000000017a7a7824 */ /* 0x000fc800078e0279 */
[----:B------:R-:W-:-:S04]  /*1e00*/  IMAD.IADD R123, R123, 0x1, R122 ;  /* 0x000000017b7b7824 */ /* 0x000fc800078e027a */
[----:B------:R-:W-:-:S05]  /*1e10*/  IMAD.IADD R125, R4, 0x1, R123 ;  /* 0x00000001047d7824 */ /* 0x000fca00078e027b */
        /* <DEDUP_REMOVED lines=8> */
[----:B------:R-:W0:Y:S02]  /*1ea0*/  SHFL.UP P0, R126, R127, 0x10, RZ ;  /* 0x060000007f7e7989 */ /* 0x000e2400000000ff */
[----:B0-----:R-:W-:Y:S01]  /*1eb0*/  @P0 IMAD.IADD R126, R127, 0x1, R126 ;  /* 0x000000017f7e0824 */ /* 0x001fe200078e027e */
[----:B------:R-:W-:-:S03]  /*1ec0*/  ISETP.NE.AND P0, PT, R124, 0x1, PT ;  /* 0x000000017c00780c */ /* 0x000fc60003f05270 */
[----:B------:R-:W-:Y:S01]  /*1ed0*/  IMAD.IADD R125, R126, 0x1, -R125 ;  /* 0x000000017e7d7824 */ /* 0x000fe200078e0a7d */
[----:B------:R-:W-:Y:S01]  /*1ee0*/  @!P1 STS [R50+0x8400], R126 ;  /* 0x0084007e32009388 */ /* 0x000fe20000000800 */
[----:B------:R-:W-:Y:S01]  /*1ef0*/  BAR.SYNC.DEFER_BLOCKING 0x0 ;  /* 0x0000000000007b1d */ /* 0x000fe20000010000 */
[----:B------:R-:W-:-:S05]  /*1f00*/  ISETP.NE.AND P1, PT, R124, 0x4, PT ;  /* 0x000000047c00780c */ /* 0x000fca0003f25270 */
[----:B------:R-:W0:Y:S04]  /*1f10*/  LDS.128 R4, [UR4+0x8400] ;  /* 0x00840004ff047984 */ /* 0x000e280008000c00 */
[----:B------:R-:W1:Y:S01]  /*1f20*/  LDS.128 R8, [UR4+0x8410] ;  /* 0x00841004ff087984 */ /* 0x000e620008000c00 */
[C---:B0-----:R-:W-:Y:S01]  /*1f30*/  SEL R55, R4.reuse, R55, !P0 ;  /* 0x0000003704377207 */ /* 0x041fe20004000000 */
[----:B------:R-:W-:Y:S01]  /*1f40*/  IMAD.IADD R5, R4, 0x1, R5 ;  /* 0x0000000104057824 */ /* 0x000fe200078e0205 */
[----:B------:R-:W-:-:S03]  /*1f50*/  ISETP.NE.AND P0, PT, R124, 0x2, PT ;  /* 0x000000027c00780c */ /* 0x000fc60003f05270 */
[----:B------:R-:W-:Y:S01]  /*1f60*/  IMAD.IADD R6, R6, 0x1, R5 ;  /* 0x0000000106067824 */ /* 0x000fe200078e0205 */
[----:B------:R-:W-:Y:S02]  /*1f70*/  SEL R55, R5, R55, !P0 ;  /* 0x0000003705377207 */ /* 0x000fe40004000000 */
[----:B------:R-:W-:Y:S01]  /*1f80*/  ISETP.NE.AND P0, PT, R124, 0x3, PT ;  /* 0x000000037c00780c */ /* 0x000fe20003f05270 */
[----:B------:R-:W-:-:S03]  /*1f90*/  IMAD.IADD R7, R7, 0x1, R6 ;  /* 0x0000000107077824 */ /* 0x000fc600078e0206 */
[----:B------:R-:W-:Y:S01]  /*1fa0*/  SEL R55, R6, R55, !P0 ;  /* 0x0000003706377207 */ /* 0x000fe20004000000 */
[C---:B-1----:R-:W-:Y:S01]  /*1fb0*/  IMAD.IADD R8, R7.reuse, 0x1, R8 ;  /* 0x0000000107087824 */ /* 0x042fe200078e0208 */
[----:B------:R-:W-:Y:S02]  /*1fc0*/  ISETP.NE.AND P0, PT, R124, 0x5, PT ;  /* 0x000000057c00780c */ /* 0x000fe40003f05270 */
[----:B------:R-:W-:Y:S01]  /*1fd0*/  SEL R55, R7, R55, !P1 ;  /* 0x0000003707377207 */ /* 0x000fe20004800000 */
[----:B------:R-:W-:Y:S01]  /*1fe0*/  IMAD.IADD R9, R9, 0x1, R8 ;  /* 0x0000000109097824 */ /* 0x000fe200078e0208 */
[----:B------:R-:W-:Y:S02]  /*1ff0*/  ISETP.NE.AND P1, PT, R42, RZ, PT ;  /* 0x000000ff2a00720c */ /* 0x000fe40003f25270 */
[----:B------:R-:W-:Y:S01]  /*2000*/  SEL R55, R8, R55, !P0 ;  /* 0x0000003708377207 */ /* 0x000fe20004000000 */
[----:B------:R-:W-:Y:S01]  /*2010*/  IMAD.IADD R10, R10, 0x1, R9 ;  /* 0x000000010a0a7824 */ /* 0x000fe200078e0209 */
[----:B------:R-:W-:-:S02]  /*2020*/  ISETP.GT.U32.AND P0, PT, R0, 0x1f, PT ;  /* 0x0000001f0000780c */ /* 0x000fc40003f04070 */
[----:B------:R-:W-:Y:S01]  /*2030*/  SEL R55, R9, R55, !P2 ;  /* 0x0000003709377207 */ /* 0x000fe20005000000 */
[----:B------:R-:W-:Y:S01]  /*2040*/  IMAD.IADD R11, R11, 0x1, R10 ;  /* 0x000000010b0b7824 */ /* 0x000fe200078e020a */
[----:B------:R-:W-:Y:S02]  /*2050*/  ISETP.GT.U32.OR P2, PT, R0, 0x1f, P1 ;  /* 0x0000001f0000780c */ /* 0x000fe40000f44470 */
[----:B------:R-:W-:Y:S02]  /*2060*/  SEL R4, R125, RZ, P1 ;  /* 0x000000ff7d047207 */ /* 0x000fe40000800000 */
[----:B------:R-:W-:-:S05]  /*2070*/  SEL R55, R10, R55, !P3 ;  /* 0x000000370a377207 */ /* 0x000fca0005800000 */
[----:B------:R-:W-:Y:S01]  /*2080*/  @P0 IMAD.IADD R125, R55, 0x1, R4 ;  /* 0x00000001377d0824 */ /* 0x000fe200078e0204 */
[----:B------:R-:W-:-:S03]  /*2090*/  ISETP.NE.AND P0, PT, R0, RZ, PT ;  /* 0x000000ff0000720c */ /* 0x000fc60003f05270 */
[----:B------:R-:W-:-:S05]  /*20a0*/  @!P2 IMAD.U32 R125, R11, 0x10000, RZ ;  /* 0x000100000b7da824 */ /* 0x000fca00078e00ff */
[----:B------:R-:W-:Y:S01]  /*20b0*/  @!P2 STS [UR4+0x8428], R125 ;  /* 0x0084287dff00a988 */ /* 0x000fe20008000804 */
[----:B------:R-:W-:Y:S06]  /*20c0*/  BAR.SYNC.DEFER_BLOCKING 0x0 ;  /* 0x0000000000007b1d */ /* 0x000fec0000010000 */
[----:B------:R-:W0:Y:S02]  /*20d0*/  LDS R4, [UR4+0x8428] ;  /* 0x00842804ff047984 */ /* 0x000e240008000800 */
[----:B0-----:R-:W-:-:S05]  /*20e0*/  SEL R4, R4, RZ, P0 ;  /* 0x000000ff04047207 */ /* 0x001fca0000000000 */
[----:B------:R-:W-:-:S04]  /*20f0*/  IMAD.IADD R4, R4, 0x1, R125 ;  /* 0x0000000104047824 */ /* 0x000fc800078e027d */
[--C-:B------:R-:W-:Y:S01]  /*2100*/  IMAD.IADD R92, R92, 0x1, R4.reuse ;  /* 0x000000015c5c7824 */ /* 0x100fe200078e0204 */
[----:B------:R-:W-:Y:S01]  /*2110*/  STS [R51], R4 ;  /* 0x0000000433007388 */ /* 0x000fe20000000800 */
[--C-:B------:R-:W-:Y:S02]  /*2120*/  IMAD.IADD R6, R93, 0x1, R4.reuse ;  /* 0x000000015d067824 */ /* 0x100fe400078e0204 */
[--C-:B------:R-:W-:Y:S01]  /*2130*/  IMAD.IADD R94, R94, 0x1, R4.reuse ;  /* 0x000000015e5e7824 */ /* 0x100fe200078e0204 */
[----:B------:R-:W-:Y:S01]  /*2140*/  STS [R51+0x4], R92 ;  /* 0x0000045c33007388 */ /* 0x000fe20000000800 */
[--C-:B------:R-:W-:Y:S02]  /*2150*/  IMAD.IADD R8, R95, 0x1, R4.reuse ;  /* 0x000000015f087824 */ /* 0x100fe400078e0204 */
[--C-:B------:R-:W-:Y:S01]  /*2160*/  IMAD.IADD R96, R96, 0x1, R4.reuse ;  /* 0x0000000160607824 */ /* 0x100fe200078e0204 */
[----:B------:R-:W-:Y:S01]  /*2170*/  STS [R51+0x8], R6 ;  /* 0x0000080633007388 */ /* 0x000fe20000000800 */
[----:B------:R-:W-:-:S02]  /*2180*/  IMAD.IADD R10, R97, 0x1, R4 ;  /* 0x00000001610a7824 */ /* 0x000fc400078e0204 */
[--C-:B------:R-:W-:Y:S01]  /*2190*/  IMAD.IADD R98, R98, 0x1, R4.reuse ;  /* 0x0000000162627824 */ /* 0x100fe200078e0204 */
[----:B------:R-:W-:Y:S01]  /*21a0*/  STS [R51+0xc], R94 ;  /* 0x00000c5e33007388 */ /* 0x000fe20000000800 */
        /* <DEDUP_REMOVED lines=36> */
[----:B------:R-:W-:-:S03]  /*23f0*/  IMAD.IADD R150, R123, 0x1, R4 ;  /* 0x000000017b967824 */ /* 0x000fc600078e0204 */
[----:B------:R-:W-:Y:S04]  /*2400*/  STS [R51+0x40], R134 ;  /* 0x0000408633007388 */ /* 0x000fe80000000800 */
        /* <DEDUP_REMOVED lines=15> */
[----:B------:R-:W-:Y:S01]  /*2500*/  STS [R51+0x80], R150 ;  /* 0x0000809633007388 */ /* 0x000fe20000000800 */
[----:B------:R-:W-:Y:S06]  /*2510*/  BAR.SYNC.DEFER_BLOCKING 0x0 ;  /* 0x0000000000007b1d */ /* 0x000fec0000010000 */
[----:B------:R-:W0:Y:S04]  /*2520*/  LDS.U16 R5, [R54] ;  /* 0x0000000036057984 */ /* 0x000e280000000400 */
[----:B------:R-:W1:Y:S04]  /*2530*/  LDS.U16 R56, [R56] ;  /* 0x0000000038387984 */ /* 0x000e680000000400 */
[----:B------:R-:W2:Y:S04]  /*2540*/  LDS.U16 R58, [R58] ;  /* 0x000000003a3a7984 */ /* 0x000ea80000000400 */
[----:B------:R-:W3:Y:S04]  /*2550*/  LDS.U16 R60, [R60] ;  /* 0x000000003c3c7984 */ /* 0x000ee80000000400 */
[----:B------:R-:W4:Y:S04]  /*2560*/  LDS.U16 R62, [R62] ;  /* 0x000000003e3e7984 */ /* 0x000f280000000400 */
[----:B------:R-:W4:Y:S04]  /*2570*/  LDS.U16 R64, [R64] ;  /* 0x0000000040407984 */ /* 0x000f280000000400 */
[----:B------:R-:W4:Y:S04]  /*2580*/  LDS.U16 R66, [R66] ;  /* 0x0000000042427984 */ /* 0x000f280000000400 */
[----:B------:R-:W4:Y:S04]  /*2590*/  LDS.U16 R68, [R68] ;  /* 0x0000000044447984 */ /* 0x000f280000000400 */
[----:B------:R-:W4:Y:S04]  /*25a0*/  LDS.U16 R70, [R70] ;  /* 0x0000000046467984 */ /* 0x000f280000000400 */
[----:B------:R-:W4:Y:S04]  /*25b0*/  LDS.U16 R72, [R72] ;  /* 0x0000000048487984 */ /* 0x000f280000000400 */
[----:B------:R-:W4:Y:S01]  /*25c0*/  LDS.U16 R74, [R74] ;  /* 0x000000004a4a7984 */ /* 0x000f220000000400 */
[----:B0-----:R-:W-:-:S03]  /*25d0*/  IMAD.IADD R5, R52, 0x1, R5 ;  /* 0x0000000134057824 */ /* 0x001fc600078e0205 */
[----:B------:R-:W0:Y:S01]  /*25e0*/  LDS.U16 R76, [R76] ;  /* 0x000000004c4c7984 */ /* 0x000e220000000400 */
[----:B-1----:R-:W-:-:S03]  /*25f0*/  IMAD.IADD R56, R57, 0x1, R56 ;  /* 0x0000000139387824 */ /* 0x002fc600078e0238 */
[----:B------:R-:W1:Y:S01]  /*2600*/  LDS.U16 R78, [R78] ;  /* 0x000000004e4e7984 */ /* 0x000e620000000400 */
[----:B--2---:R-:W-:-:S03]  /*2610*/  IMAD.IADD R58, R59, 0x1, R58 ;  /* 0x000000013b3a7824 */ /* 0x004fc600078e023a */
[----:B------:R-:W2:Y:S01]  /*2620*/  LDS.U16 R80, [R80] ;  /* 0x0000000050507984 */ /* 0x000ea20000000400 */
[----:B---3--:R-:W-:-:S03]  /*2630*/  IMAD.IADD R60, R61, 0x1, R60 ;  /* 0x000000013d3c7824 */ /* 0x008fc600078e023c */
[----:B------:R-:W3:Y:S01]  /*2640*/  LDS.U16 R82, [R82] ;  /* 0x0000000052527984 */ /* 0x000ee20000000400 */
[----:B----4-:R-:W-:-:S03]  /*2650*/  IMAD.IADD R62, R63, 0x1, R62 ;  /* 0x000000013f3e7824 */ /* 0x010fc600078e023e */
[----:B------:R-:W4:Y:S01]  /*2660*/  LDS.U16 R84, [R84] ;  /* 0x0000000054547984 */ /* 0x000f220000000400 */
[----:B------:R-:W-:-:S03]  /*2670*/  IMAD.IADD R64, R65, 0x1, R64 ;  /* 0x0000000141407824 */ /* 0x000fc600078e0240 */
[----:B------:R-:W4:Y:S01]  /*2680*/  LDS.U16 R86, [R86] ;  /* 0x0000000056567984 */ /* 0x000f220000000400 */
[----:B------:R-:W-:-:S03]  /*2690*/  IMAD.IADD R66, R67, 0x1, R66 ;  /* 0x0000000143427824 */ /* 0x000fc600078e0242 */
[----:B------:R-:W4:Y:S01]  /*26a0*/  LDS.U16 R88, [R88] ;  /* 0x0000000058587984 */ /* 0x000f220000000400 */
[----:B------:R-:W-:-:S03]  /*26b0*/  IMAD.IADD R68, R69, 0x1, R68 ;  /* 0x0000000145447824 */ /* 0x000fc600078e0244 */
[----:B------:R-:W4:Y:S01]  /*26c0*/  LDS.U16 R90, [R90] ;  /* 0x000000005a5a7984 */ /* 0x000f220000000400 */
[----:B------:R-:W-:Y:S02]  /*26d0*/  IMAD.IADD R70, R71, 0x1, R70 ;  /* 0x0000000147467824 */ /* 0x000fe400078e0246 */
[----:B------:R-:W-:Y:S02]  /*26e0*/  IMAD.IADD R72, R73, 0x1, R72 ;  /* 0x0000000149487824 */ /* 0x000fe400078e0248 */
[----:B------:R-:W-:Y:S02]  /*26f0*/  IMAD.IADD R74, R75, 0x1, R74 ;  /* 0x000000014b4a7824 */ /* 0x000fe400078e024a */
[----:B0-----:R-:W-:Y:S02]  /*2700*/  IMAD.IADD R76, R77, 0x1, R76 ;  /* 0x000000014d4c7824 */ /* 0x001fe400078e024c */
[----:B-1----:R-:W-:Y:S02]  /*2710*/  IMAD.IADD R78, R79, 0x1, R78 ;  /* 0x000000014f4e7824 */ /* 0x002fe400078e024e */
[----:B--2---:R-:W-:-:S02]  /*2720*/  IMAD.IADD R80, R81, 0x1, R80 ;  /* 0x0000000151507824 */ /* 0x004fc400078e0250 */
[----:B---3--:R-:W-:Y:S02]  /*2730*/  IMAD.IADD R82, R83, 0x1, R82 ;  /* 0x0000000153527824 */ /* 0x008fe400078e0252 */
[----:B----4-:R-:W-:Y:S02]  /*2740*/  IMAD.IADD R84, R85, 0x1, R84 ;  /* 0x0000000155547824 */ /* 0x010fe400078e0254 */
[----:B------:R-:W-:Y:S02]  /*2750*/  IMAD.IADD R86, R87, 0x1, R86 ;  /* 0x0000000157567824 */ /* 0x000fe400078e0256 */
[----:B------:R-:W-:Y:S02]  /*2760*/  IMAD.IADD R88, R89, 0x1, R88 ;  /* 0x0000000159587824 */ /* 0x000fe400078e0258 */
[----:B------:R-:W-:Y:S01]  /*2770*/  IMAD.IADD R90, R91, 0x1, R90 ;  /* 0x000000015b5a7824 */ /* 0x000fe200078e025a */
[----:B------:R-:W-:Y:S06]  /*2780*/  BAR.SYNC.DEFER_BLOCKING 0x0 ;  /* 0x0000000000007b1d */ /* 0x000fec0000010000 */
[----:B------:R-:W-:Y:S05]  /*2790*/  BRA.U UP0, `(.L_x_221) ;  /* 0x0000000500987547 */ /* 0x000fea000b800000 */
[----:B------:R-:W-:Y:S01]  /*27a0*/  LEA R4, R5, UR4, 0x2 ;  /* 0x0000000405047c11 */ /* 0x000fe2000f8e10ff */
[----:B------:R-:W-:Y:S01]  /*27b0*/  UIADD3 UR7, UPT, UPT, UR7, 0x6, URZ ;  /* 0x0000000607077890 */ /* 0x000fe2000fffe0ff */
[----:B------:R-:W-:Y:S01]  /*27c0*/  LEA R5, R56, UR4, 0x2 ;  /* 0x0000000438057c11 */ /* 0x000fe2000f8e10ff */
[----:B------:R-:W-:Y:S01]  /*27d0*/  UIADD3 UR5, UPT, UPT, UR5, -0x6, URZ ;  /* 0xfffffffa05057890 */ /* 0x000fe2000fffe0ff */
[----:B------:R-:W-:Y:S01]  /*27e0*/  LEA R6, R58, UR4, 0x2 ;  /* 0x000000043a067c11 */ /* 0x000fe2000f8e10ff */
[----:B------:R1:W-:Y:S01]  /*27f0*/  STS [R4], R29 ;  /* 0x0000001d04007388 */ /* 0x0003e20000000800 */
[----:B------:R-:W-:Y:S02]  /*2800*/  LEA R7, R60, UR4, 0x2 ;  /* 0x000000043c077c11 */ /* 0x000fe4000f8e10ff */
[----:B------:R-:W-:Y:S01]  /*2810*/  LEA R8, R62, UR4, 0x2 ;  /* 0x000000043e087c11 */ /* 0x000fe2000f8e10ff */
[----:B------:R1:W-:Y:S01]  /*2820*/  STS [R5], R30 ;  /* 0x0000001e05007388 */ /* 0x0003e20000000800 */
[----:B------:R-:W-:-:S02]  /*2830*/  LEA R9, R64, UR4, 0x2 ;  /* 0x0000000440097c11 */ /* 0x000fc4000f8e10ff */
[----:B------:R-:W-:Y:S01]  /*2840*/  LEA R10, R66, UR4, 0x2 ;  /* 0x00000004420a7c11 */ /* 0x000fe2000f8e10ff */
[----:B------:R1:W-:Y:S01]  /*2850*/  STS [R6], R31 ;  /* 0x0000001f06007388 */ /* 0x0003e20000000800 */
[----:B------:R-:W-:Y:S02]  /*2860*/  LEA R11, R68, UR4, 0x2 ;  /* 0x00000004440b7c11 */ /* 0x000fe4000f8e10ff */
        /* <DEDUP_REMOVED lines=16> */
[----:B------:R1:W-:Y:S04]  /*2970*/  STS [R52], R37 ;  /* 0x0000002534007388 */ /* 0x0003e80000000800 */
        /* <DEDUP_REMOVED lines=9> */
[----:B------:R1:W-:Y:S01]  /*2a10*/  STS [R64], R49 ;  /* 0x0000003140007388 */ /* 0x0003e20000000800 */
[----:B------:R-:W-:Y:S06]  /*2a20*/  BAR.SYNC.DEFER_BLOCKING 0x0 ;  /* 0x0000000000007b1d */ /* 0x000fec0000010000 */
[----:B------:R1:W2:Y:S04]  /*2a30*/  LDS R29, [R53] ;  /* 0x00000000351d7984 */ /* 0x0002a80000000800 */
[----:B------:R1:W3:Y:S04]  /*2a40*/  LDS R30, [R53+0x4] ;  /* 0x00000400351e7984 */ /* 0x0002e80000000800 */
[----:B------:R1:W4:Y:S04]  /*2a50*/  LDS R31, [R53+0x8] ;  /* 0x00000800351f7984 */ /* 0x0003280000000800 */
[----:B------:R1:W0:Y:S04]  /*2a60*/  LDS R32, [R53+0xc] ;  /* 0x00000c0035207984 */ /* 0x0002280000000800 */
        /* <DEDUP_REMOVED lines=14> */
[----:B------:R1:W0:Y:S01]  /*2b50*/  LDS R49, [R53+0x48] ;  /* 0x0000480035317984 */ /* 0x0002220000000800 */
[----:B------:R-:W-:Y:S06]  /*2b60*/  BAR.SYNC.DEFER_BLOCKING 0x0 ;  /* 0x0000000000007b1d */ /* 0x000fec0000010000 */
[----:B-----5:R1:W-:Y:S04]  /*2b70*/  STS [R4], R2 ;  /* 0x0000000204007388 */ /* 0x0203e80000000800 */
        /* <DEDUP_REMOVED lines=19> */
[----:B------:R1:W0:Y:S04]  /*2cb0*/  LDS R2, [R53] ;  /* 0x0000000035027984 */ /* 0x0002280000000800 */
        /* <DEDUP_REMOVED lines=19> */
[----:B--234-:R-:W-:Y:S05]  /*2df0*/  BRA `(.L_x_222) ;  /* 0xffffffdc00587947 */ /* 0x01cfea000383ffff */
.L_x_221:
[----:B------:R-:W-:Y:S01]  /*2e00*/  LEA R5, R5, UR4, 0x2 ;  /* 0x0000000405057c11 */ /* 0x000fe2000f8e10ff */
[----:B------:R-:W-:Y:S01]  /*2e10*/  IMAD R53, R0, -0x48, R53 ;  /* 0xffffffb800357824 */ /* 0x000fe200078e0235 */
[----:B------:R-:W-:Y:S01]  /*2e20*/  LEA R56, R56, UR4, 0x2 ;  /* 0x0000000438387c11 */ /* 0x000fe2000f8e10ff */
[----:B------:R-:W0:Y:S01]  /*2e30*/  LDCU.64 UR6, c[0x0][0x3a0] ;  /* 0x00007400ff0677ac */ /* 0x000e220008000a00 */
[----:B------:R-:W-:Y:S01]  /*2e40*/  LEA R58, R58, UR4, 0x2 ;  /* 0x000000043a3a7c11 */ /* 0x000fe2000f8e10ff */
[----:B------:R-:W-:Y:S01]  /*2e50*/  STS [R5], R29 ;  /* 0x0000001d05007388 */ /* 0x000fe20000000800 */
[----:B------:R-:W-:Y:S02]  /*2e60*/  LEA R60, R60, UR4, 0x2 ;  /* 0x000000043c3c7c11 */ /* 0x000fe4000f8e10ff */
[----:B------:R-:W-:Y:S01]  /*2e70*/  LEA R62, R62, UR4, 0x2 ;  /* 0x000000043e3e7c11 */ /* 0x000fe2000f8e10ff */
[----:B------:R-:W-:Y:S01]  /*2e80*/  STS [R56], R30 ;  /* 0x0000001e38007388 */ /* 0x000fe20000000800 */
[----:B------:R-:W-:-:S02]  /*2e90*/  LEA R64, R64, UR4, 0x2 ;  /* 0x0000000440407c11 */ /* 0x000fc4000f8e10ff */
[----:B------:R-:W-:Y:S01]  /*2ea0*/  LEA R66, R66, UR4, 0x2 ;  /* 0x0000000442427c11 */ /* 0x000fe2000f8e10ff */
[----:B------:R-:W-:Y:S01]  /*2eb0*/  STS [R58], R31 ;  /* 0x0000001f3a007388 */ /* 0x000fe20000000800 */
[----:B------:R-:W-:Y:S02]  /*2ec0*/  LEA R68, R68, UR4, 0x2 ;  /* 0x0000000444447c11 */ /* 0x000fe4000f8e10ff */
[----:B------:R-:W-:Y:S01]  /*2ed0*/  LEA R70, R70, UR4, 0x2 ;  /* 0x0000000446467c11 */ /* 0x000fe2000f8e10ff */
[----:B------:R-:W-:Y:S01]  /*2ee0*/  STS [R60], R32 ;  /* 0x000000203c007388 */ /* 0x000fe20000000800 */
[----:B------:R-:W-:Y:S02]  /*2ef0*/  LEA R72, R72, UR4, 0x2 ;  /* 0x0000000448487c11 */ /* 0x000fe4000f8e10ff */
[----:B------:R-:W-:Y:S01]  /*2f00*/  LEA R74, R74, UR4, 0x2 ;  /* 0x000000044a4a7c11 */ /* 0x000fe2000f8e10ff */
[----:B------:R-:W-:Y:S01]  /*2f10*/  STS [R62], R33 ;  /* 0x000000213e007388 */ /* 0x000fe20000000800 */
[----:B------:R-:W-:Y:S01]  /*2f20*/  LEA R76, R76, UR4, 0x2 ;  /* 0x000000044c4c7c11 */ /* 0x000fe2000f8e10ff */
[----:B0-----:R-:W-:Y:S01]  /*2f30*/  IMAD.U32 R4, RZ, RZ, UR7 ;  /* 0x00000007ff047e24 */ /* 0x001fe2000f8e00ff */
        /* <DEDUP_REMOVED lines=11> */
[----:B------:R-:W-:-:S03]  /*2ff0*/  ISETP.LT.U32.AND P2, PT, R0, UR6, PT ;  /* 0x0000000600007c0c */ /* 0x000fc6000bf41070 */
[----:B------:R-:W-:Y:S01]  /*3000*/  STS [R72], R38 ;  /* 0x0000002648007388 */ /* 0x000fe20000000800 */
[----:B------:R-:W-:-:S03]  /*3010*/  ISETP.GT.U32.AND.EX P2, PT, R4, RZ, PT, P2 ;  /* 0x000000ff0400720c */ /* 0x000fc60003f44120 */
[----:B------:R-:W-:Y:S04]  /*3020*/  STS [R74], R39 ;  /* 0x000000274a007388 */ /* 0x000fe80000000800 */
[----:B------:R-:W-:Y:S04]  /*3030*/  STS [R76], R40 ;  /* 0x000000284c007388 */ /* 0x000fe80000000800 */
[----:B------:R-:W-:Y:S04]  /*3040*/  STS [R78], R41 ;  /* 0x000000294e007388 */ /* 0x000fe80000000800 */
[----:B------:R-:W-:Y:S04]  /*3050*/  STS [R80], R43 ;  /* 0x0000002b50007388 */ /* 0x000fe80000000800 */
[----:B------:R-:W-:Y:S04]  /*3060*/  STS [R47], R44 ;  /* 0x0000002c2f007388 */ /* 0x000fe80000000800 */
[----:B------:R-:W-:Y:S04]  /*3070*/  STS [R84], R45 ;  /* 0x0000002d54007388 */ /* 0x000fe80000000800 */
[----:B------:R-:W-:Y:S04]  /*3080*/  STS [R51], R46 ;  /* 0x0000002e33007388 */ /* 0x000fe80000000800 */
[----:B------:R-:W-:Y:S04]  /*3090*/  STS [R88], R48 ;  /* 0x0000003058007388 */ /* 0x000fe80000000800 */
[----:B------:R-:W-:Y:S01]  /*30a0*/  STS [R90], R49 ;  /* 0x000000315a007388 */ /* 0x000fe20000000800 */
[----:B------:R-:W-:Y:S06]  /*30b0*/  BAR.SYNC.DEFER_BLOCKING 0x0 ;  /* 0x0000000000007b1d */ /* 0x000fec0000010000 */
[----:B------:R-:W0:Y:S04]  /*30c0*/  LDS R6, [R53] ;  /* 0x0000000035067984 */ /* 0x000e280000000800 */
[----:B------:R-:W1:Y:S04]  /*30d0*/  LDS R7, [R53+0x400] ;  /* 0x0004000035077984 */ /* 0x000e680000000800 */
[----:B------:R-:W2:Y:S04]  /*30e0*/  LDS R8, [R53+0x800] ;  /* 0x0008000035087984 */ /* 0x000ea80000000800 */
[----:B------:R-:W-:Y:S04]  /*30f0*/  LDS R9, [R53+0xc00] ;  /* 0x000c000035097984 */ /* 0x000fe80000000800 */
[----:B------:R-:W-:Y:S04]  /*3100*/  LDS R10, [R53+0x1000] ;  /* 0x00100000350a7984 */ /* 0x000fe80000000800 */
[----:B------:R-:W-:Y:S04]  /*3110*/  LDS R11, [R53+0x1400] ;  /* 0x00140000350b7984 */ /* 0x000fe80000000800 */
[----:B------:R-:W3:Y:S04]  /*3120*/  LDS R29, [R53+0x1800] ;  /* 0x00180000351d7984 */ /* 0x000ee80000000800 */
[----:B------:R-:W-:Y:S04]  /*3130*/  LDS R30, [R53+0x1c00] ;  /* 0x001c0000351e7984 */ /* 0x000fe80000000800 */
        /* <DEDUP_REMOVED lines=10> */
[----:B------:R-:W-:Y:S01]  /*31e0*/  LDS R41, [R53+0x4800] ;  /* 0x0048000035297984 */ /* 0x000fe20000000800 */
[----:B------:R-:W-:Y:S06]  /*31f0*/  BAR.SYNC.DEFER_BLOCKING 0x0 ;  /* 0x0000000000007b1d */ /* 0x000fec0000010000 */
[----:B-----5:R4:W-:Y:S04]  /*3200*/  STS [R5], R2 ;  /* 0x0000000205007388 */ /* 0x0209e80000000800 */
[----:B------:R0:W-:Y:S04]  /*3210*/  STS [R56], R3 ;  /* 0x0000000338007388 */ /* 0x0001e80000000800 */
[----:B------:R1:W-:Y:S01]  /*3220*/  STS [R58], R12 ;  /* 0x0000000c3a007388 */ /* 0x0003e20000000800 */
[----:B----4-:R-:W4:Y:S03]  /*3230*/  LDC.64 R4, c[0x0][0x398] ;  /* 0x0000e600ff047b82 */ /* 0x010f260000000a00 */
[----:B------:R-:W-:Y:S04]  /*3240*/  STS [R60], R13 ;  /* 0x0000000d3c007388 */ /* 0x000fe80000000800 */
[----:B------:R2:W-:Y:S01]  /*3250*/  STS [R62], R14 ;  /* 0x0000000e3e007388 */ /* 0x0005e20000000800 */
[----:B0-----:R-:W0:Y:S01]  /*3260*/  LDC.64 R2, c[0x0][0x388] ;  /* 0x0000e200ff027b82 */ /* 0x001e220000000a00 */
[----:B-1----:R-:W-:-:S02]  /*3270*/  VIADD R12, R0, 0x100 ;  /* 0x00000100000c7836 */ /* 0x002fc40000000000 */
[----:B------:R-:W-:Y:S04]  /*3280*/  STS [R64], R15 ;  /* 0x0000000f40007388 */ /* 0x000fe80000000800 */
[----:B------:R1:W-:Y:S01]  /*3290*/  STS [R66], R16 ;  /* 0x0000001042007388 */ /* 0x0003e20000000800 */
[----:B------:R-:W-:Y:S01]  /*32a0*/  ISETP.LT.U32.AND P4, PT, R12, UR6, PT ;  /* 0x000000060c007c0c */ /* 0x000fe2000bf81070 */
[C---:B--2---:R-:W-:Y:S01]  /*32b0*/  VIADD R14, R0.reuse, 0x200 ;  /* 0x00000200000e7836 */ /* 0x044fe20000000000 */
[----:B------:R-:W-:Y:S01]  /*32c0*/  LOP3.LUT R12, R0, 0x400, RZ, 0xfc, !PT ;  /* 0x00000400000c7812 */ /* 0x000fe200078efcff */
[----:B------:R-:W-:Y:S03]  /*32d0*/  STS [R68], R17 ;  /* 0x0000001144007388 */ /* 0x000fe60000000800 */
[----:B------:R-:W-:Y:S01]  /*32e0*/  ISETP.LT.U32.AND P3, PT, R14, UR6, PT ;  /* 0x000000060e007c0c */ /* 0x000fe2000bf61070 */
[----:B------:R-:W-:Y:S01]  /*32f0*/  STS [R70], R18 ;  /* 0x0000001246007388 */ /* 0x000fe20000000800 */
[----:B------:R-:W-:Y:S01]  /*3300*/  VIADD R14, R0, 0x500 ;  /* 0x00000500000e7836 */ /* 0x000fe20000000000 */
[----:B------:R-:W-:Y:S01]  /*3310*/  ISETP.LT.U32.AND P0, PT, R12, UR6, PT ;  /* 0x000000060c007c0c */ /* 0x000fe2000bf01070 */
[C---:B-1----:R-:W-:Y:S01]  /*3320*/  VIADD R16, R0.reuse, 0x300 ;  /* 0x0000030000107836 */ /* 0x042fe20000000000 */
[----:B------:R-:W-:Y:S01]  /*3330*/  STS [R72], R19 ;  /* 0x0000001348007388 */ /* 0x000fe20000000800 */
[----:B------:R-:W-:Y:S01]  /*3340*/  VIADD R12, R0, 0x600 ;  /* 0x00000600000c7836 */ /* 0x000fe20000000000 */
[----:B------:R-:W-:Y:S01]  /*3350*/  ISETP.LT.U32.AND P1, PT, R14, UR6, PT ;  /* 0x000000060e007c0c */ /* 0x000fe2000bf21070 */
[----:B------:R-:W-:Y:S01]  /*3360*/  IMAD.U32 R14, RZ, RZ, UR7 ;  /* 0x00000007ff0e7e24 */ /* 0x000fe2000f8e00ff */
[----:B------:R-:W-:Y:S01]  /*3370*/  STS [R74], R20 ;  /* 0x000000144a007388 */ /* 0x000fe20000000800 */
[----:B------:R-:W-:Y:S01]  /*3380*/  ISETP.LT.U32.AND P5, PT, R16, UR6, PT ;  /* 0x0000000610007c0c */ /* 0x000fe2000bfa1070 */
[----:B------:R-:W-:Y:S01]  /*3390*/  IMAD.U32 R16, RZ, RZ, UR7 ;  /* 0x00000007ff107e24 */ /* 0x000fe2000f8e00ff */
[----:B------:R-:W-:Y:S01]  /*33a0*/  ISETP.LT.U32.AND P6, PT, R12, UR6, PT ;  /* 0x000000060c007c0c */ /* 0x000fe2000bfc1070 */
[----:B------:R-:W-:Y:S01]  /*33b0*/  STS [R76], R21 ;  /* 0x000000154c007388 */ /* 0x000fe20000000800 */
[----:B0-----:R-:W-:Y:S01]  /*33c0*/  IMAD.WIDE.U32 R2, R0, 0x4, R2 ;  /* 0x0000000400027825 */ /* 0x001fe200078e0002 */
[----:B------:R-:W-:-:S02]  /*33d0*/  ISETP.GT.U32.AND.EX P3, PT, R14, RZ, PT, P3 ;  /* 0x000000ff0e00720c */ /* 0x000fc40003f64130 */
[----:B------:R-:W-:Y:S01]  /*33e0*/  STS [R78], R22 ;  /* 0x000000164e007388 */ /* 0x000fe20000000800 */
[----:B------:R-:W-:Y:S01]  /*33f0*/  ISETP.GT.U32.AND.EX P4, PT, R16, RZ, PT, P4 ;  /* 0x000000ff1000720c */ /* 0x000fe20003f84140 */
[----:B----4-:R-:W-:Y:S02]  /*3400*/  IMAD.WIDE.U32 R4, R0, 0x4, R4 ;  /* 0x0000000400047825 */ /* 0x010fe400078e0004 */
[----:B------:R0:W-:Y:S02]  /*3410*/  STS [R80], R23 ;  /* 0x0000001750007388 */ /* 0x0001e40000000800 */
[----:B------:R-:W-:Y:S02]  /*3420*/  IMAD.U32 R12, RZ, RZ, UR7 ;  /* 0x00000007ff0c7e24 */ /* 0x000fe4000f8e00ff */
[----:B------:R-:W-:Y:S03]  /*3430*/  STS [R47], R24 ;  /* 0x000000182f007388 */ /* 0x000fe60000000800 */
[----:B------:R-:W-:Y:S01]  /*3440*/  ISETP.GT.U32.AND.EX P5, PT, R12, RZ, PT, P5 ;  /* 0x000000ff0c00720c */ /* 0x000fe20003fa4150 */
[----:B------:R1:W-:Y:S01]  /*3450*/  STS [R84], R25 ;  /* 0x0000001954007388 */ /* 0x0003e20000000800 */
[----:B0-----:R-:W-:Y:S01]  /*3460*/  @P2 LOP3.LUT R23, R6, 0x80000000, RZ, 0x3c, !PT ;  /* 0x8000000006172812 */ /* 0x001fe200078e3cff */
[----:B------:R-:W-:-:S02]  /*3470*/  VIADD R6, R0, 0x700 ;  /* 0x0000070000067836 */ /* 0x000fc40000000000 */
[----:B------:R-:W-:Y:S04]  /*3480*/  STS [R51], R26 ;  /* 0x0000001a33007388 */ /* 0x000fe80000000800 */
[----:B------:R0:W-:Y:S01]  /*3490*/  STS [R88], R27 ;  /* 0x0000001b58007388 */ /* 0x0001e20000000800 */
[----:B-1----:R-:W-:-:S03]  /*34a0*/  @P4 LOP3.LUT R25, R7, 0x80000000, RZ, 0x3c, !PT ;  /* 0x8000000007194812 */ /* 0x002fc600078e3cff */
[----:B------:R-:W-:Y:S01]  /*34b0*/  STS [R90], R28 ;  /* 0x0000001c5a007388 */ /* 0x000fe20000000800 */
[----:B------:R-:W-:Y:S01]  /*34c0*/  BAR.SYNC.DEFER_BLOCKING 0x0 ;  /* 0x0000000000007b1d */ /* 0x000fe20000010000 */
[----:B0-----:R-:W-:Y:S01]  /*34d0*/  @P3 LOP3.LUT R27, R8, 0x80000000, RZ, 0x3c, !PT ;  /* 0x80000000081b3812 */ /* 0x001fe200078e3cff */
[----:B------:R-:W-:-:S05]  /*34e0*/  IMAD.U32 R8, RZ, RZ, UR7 ;  /* 0x00000007ff087e24 */ /* 0x000fca000f8e00ff */
[C---:B------:R-:W-:Y:S02]  /*34f0*/  ISETP.GT.U32.AND.EX P1, PT, R8.reuse, RZ, PT, P1 ;  /* 0x000000ff0800720c */ /* 0x040fe40003f24110 */
[----:B------:R-:W-:-:S13]  /*3500*/  ISETP.GT.U32.AND.EX P6, PT, R8, RZ, PT, P6 ;  /* 0x000000ff0800720c */ /* 0x000fda0003fc4160 */
[----:B---3--:R-:W-:Y:S01]  /*3510*/  @P6 LOP3.LUT R29, R29, 0x80000000, RZ, 0x3c, !PT ;  /* 0x800000001d1d6812 */ /* 0x008fe200078e3cff */
[----:B------:R-:W0:Y:S04]  /*3520*/  @P2 LDS R43, [R53] ;  /* 0x00000000352b2984 */ /* 0x000e280000000800 */
[----:B------:R-:W1:Y:S04]  /*3530*/  LDS R13, [R53+0x400] ;  /* 0x00040000350d7984 */ /* 0x000e680000000800 */
[----:B------:R-:W2:Y:S04]  /*3540*/  LDS R15, [R53+0x800] ;  /* 0x00080000350f7984 */ /* 0x000ea80000000800 */
[----:B------:R-:W3:Y:S04]  /*3550*/  LDS R17, [R53+0xc00] ;  /* 0x000c000035117984 */ /* 0x000ee80000000800 */
[----:B------:R-:W4:Y:S04]  /*3560*/  LDS R19, [R53+0x1000] ;  /* 0x0010000035137984 */ /* 0x000f280000000800 */
[----:B------:R-:W-:Y:S04]  /*3570*/  @P2 STG.E desc[UR8][R2.64], R23 ;  /* 0x0000001702002986 */ /* 0x000fe8000c101908 */
[----:B------:R-:W4:Y:S04]  /*3580*/  LDS R21, [R53+0x1400] ;  /* 0x0014000035157984 */ /* 0x000f280000000800 */
[----:B------:R-:W4:Y:S04]  /*3590*/  LDS R7, [R53+0x1800] ;  /* 0x0018000035077984 */ /* 0x000f280000000800 */
[----:B------:R-:W4:Y:S04]  /*35a0*/  LDS R23, [R53+0x1c00] ;  /* 0x001c000035177984 */ /* 0x000f280000000800 */
[----:B0-----:R0:W-:Y:S01]  /*35b0*/  @P2 STG.E desc[UR8][R4.64], R43 ;  /* 0x0000002b04002986 */ /* 0x0011e2000c101908 */
[----:B------:R-:W-:Y:S01]  /*35c0*/  ISETP.LT.U32.AND P2, PT, R6, UR6, PT ;  /* 0x0000000606007c0c */ /* 0x000fe2000bf41070 */
[----:B------:R-:W-:-:S02]  /*35d0*/  IMAD.U32 R6, RZ, RZ, UR7 ;  /* 0x00000007ff067e24 */ /* 0x000fc4000f8e00ff */
[----:B------:R2:W-:Y:S01]  /*35e0*/  @P4 STG.E desc[UR8][R2.64+0x400], R25 ;  /* 0x0004001902004986 */ /* 0x0005e2000c101908 */
[----:B------:R-:W-:Y:S02]  /*35f0*/  ISETP.GT.U32.AND.EX P2, PT, R8, RZ, PT, P2 ;  /* 0x000000ff0800720c */ /* 0x000fe40003f44120 */
[----:B------:R-:W-:Y:S01]  /*3600*/  ISETP.GT.U32.AND.EX P0, PT, R6, RZ, PT, P0 ;  /* 0x000000ff0600720c */ /* 0x000fe20003f04100 */
[----:B-1----:R-:W-:Y:S01]  /*3610*/  @P4 STG.E desc[UR8][R4.64+0x400], R13 ;  /* 0x0004000d04004986 */ /* 0x002fe2000c101908 */
[----:B------:R-:W-:Y:S02]  /*3620*/  LOP3.LUT R6, R0, 0x800, RZ, 0xfc, !PT ;  /* 0x0000080000067812 */ /* 0x000fe400078efcff */
[----:B0-----:R-:W-:Y:S01]  /*3630*/  @P5 LOP3.LUT R43, R9, 0x80000000, RZ, 0x3c, !PT ;  /* 0x80000000092b5812 */ /* 0x001fe200078e3cff */
[----:B------:R-:W-:Y:S01]  /*3640*/  @P3 STG.E desc[UR8][R2.64+0x800], R27 ;  /* 0x0008001b02003986 */ /* 0x000fe2000c101908 */
[----:B------:R-:W-:Y:S01]  /*3650*/  ISETP.LT.U32.AND P4, PT, R6, UR6, PT ;  /* 0x0000000606007c0c */ /* 0x000fe2000bf81070 */
[----:B------:R-:W-:-:S02]  /*3660*/  VIADD R6, R0, 0x900 ;  /* 0x0000090000067836 */ /* 0x000fc40000000000 */
[----:B------:R-:W0:Y:S04]  /*3670*/  LDS R9, [R53+0x2000] ;  /* 0x0020000035097984 */ /* 0x000e280000000800 */
[----:B--2---:R-:W-:Y:S01]  /*3680*/  @P0 LOP3.LUT R25, R10, 0x80000000, RZ, 0x3c, !PT ;  /* 0x800000000a190812 */ /* 0x004fe200078e3cff */
[----:B------:R-:W-:Y:S01]  /*3690*/  @P3 STG.E desc[UR8][R4.64+0x800], R15 ;  /* 0x0008000f04003986 */ /* 0x000fe2000c101908 */
[----:B------:R-:W-:Y:S01]  /*36a0*/  ISETP.LT.U32.AND P3, PT, R6, UR6, PT ;  /* 0x0000000606007c0c */ /* 0x000fe2000bf61070 */
[----:B------:R-:W-:Y:S02]  /*36b0*/  VIADD R6, R0, 0xa00 ;  /* 0x00000a0000067836 */ /* 0x000fe40000000000 */
[----:B------:R-:W-:Y:S01]  /*36c0*/  @P5 STG.E desc[UR8][R2.64+0xc00], R43 ;  /* 0x000c002b02005986 */ /* 0x000fe2000c101908 */
[----:B------:R-:W-:Y:S01]  /*36d0*/  ISETP.GT.U32.AND.EX P3, PT, R8, RZ, PT, P3 ;  /* 0x000000ff0800720c */ /* 0x000fe20003f64130 */
[----:B------:R-:W-:-:S02]  /*36e0*/  IMAD.U32 R10, RZ, RZ, UR7 ;  /* 0x00000007ff0a7e24 */ /* 0x000fc4000f8e00ff */
[----:B---3--:R1:W-:Y:S01]  /*36f0*/  @P5 STG.E desc[UR8][R4.64+0xc00], R17 ;  /* 0x000c001104005986 */ /* 0x0083e2000c101908 */
[----:B------:R-:W-:Y:S01]  /*3700*/  ISETP.LT.U32.AND P5, PT, R6, UR6, PT ;  /* 0x0000000606007c0c */ /* 0x000fe2000bfa1070 */
[----:B------:R-:W-:Y:S02]  /*3710*/  VIADD R6, R0, 0xb00 ;  /* 0x00000b0000067836 */ /* 0x000fe40000000000 */
[----:B------:R-:W2:Y:S01]  /*3720*/  LDS R13, [R53+0x2400] ;  /* 0x00240000350d7984 */ /* 0x000ea20000000800 */
[----:B------:R-:W-:-:S03]  /*3730*/  ISETP.GT.U32.AND.EX P5, PT, R8, RZ, PT, P5 ;  /* 0x000000ff0800720c */ /* 0x000fc60003fa4150 */
[----:B------:R-:W-:Y:S04]  /*3740*/  @P0 STG.E desc[UR8][R2.64+0x1000], R25 ;  /* 0x0010001902000986 */ /* 0x000fe8000c101908 */
[----:B----4-:R3:W-:Y:S01]  /*3750*/  @P0 STG.E desc[UR8][R4.64+0x1000], R19 ;  /* 0x0010001304000986 */ /* 0x0107e2000c101908 */
[----:B-1----:R-:W-:Y:S02]  /*3760*/  @P1 LOP3.LUT R17, R11, 0x80000000, RZ, 0x3c, !PT ;  /* 0x800000000b111812 */ /* 0x002fe400078e3cff */
[----:B------:R-:W-:Y:S01]  /*3770*/  ISETP.LT.U32.AND P0, PT, R6, UR6, PT ;  /* 0x0000000606007c0c */ /* 0x000fe2000bf01070 */
[----:B------:R-:W1:Y:S01]  /*3780*/  LDS R11, [R53+0x2800] ;  /* 0x00280000350b7984 */ /* 0x000e620000000800 */
[----:B------:R-:W-:Y:S01]  /*3790*/  IMAD.U32 R6, RZ, RZ, UR7 ;  /* 0x00000007ff067e24 */ /* 0x000fe2000f8e00ff */
[----:B------:R-:W-:-:S02]  /*37a0*/  @P5 LOP3.LUT R33, R33, 0x80000000, RZ, 0x3c, !PT ;  /* 0x8000000021215812 */ /* 0x000fc400078e3cff */
[----:B------:R-:W4:Y:S01]  /*37b0*/  LDS R15, [R53+0x2c00] ;  /* 0x002c0000350f7984 */ /* 0x000f220000000800 */
[----:B------:R-:W-:Y:S02]  /*37c0*/  ISETP.GT.U32.AND.EX P0, PT, R8, RZ, PT, P0 ;  /* 0x000000ff0800720c */ /* 0x000fe40003f04100 */
[----:B------:R-:W-:Y:S01]  /*37d0*/  ISETP.GT.U32.AND.EX P4, PT, R6, RZ, PT, P4 ;  /* 0x000000ff0600720c */ /* 0x000fe20003f84140 */
[----:B------:R-:W-:Y:S01]  /*37e0*/  @P1 STG.E desc[UR8][R2.64+0x1400], R17 ;  /* 0x0014001102001986 */ /* 0x000fe2000c101908 */
[----:B------:R-:W-:Y:S02]  /*37f0*/  LOP3.LUT R6, R0, 0xc00, RZ, 0xfc, !PT ;  /* 0x00000c0000067812 */ /* 0x000fe400078efcff */
[----:B---3--:R-:W-:Y:S01]  /*3800*/  @P2 LOP3.LUT R19, R30, 0x80000000, RZ, 0x3c, !PT ;  /* 0x800000001e132812 */ /* 0x008fe200078e3cff */
[----:B------:R-:W-:Y:S01]  /*3810*/  @P1 STG.E desc[UR8][R4.64+0x1400], R21 ;  /* 0x0014001504001986 */ /* 0x000fe2000c101908 */
[----:B------:R-:W-:Y:S01]  /*3820*/  ISETP.LT.U32.AND P1, PT, R6, UR6, PT ;  /* 0x0000000606007c0c */ /* 0x000fe2000bf21070 */
[----:B------:R-:W-:Y:S01]  /*3830*/  VIADD R6, R0, 0xd00 ;  /* 0x00000d0000067836 */ /* 0x000fe20000000000 */
[----:B------:R-:W-:Y:S01]  /*3840*/  @P3 LOP3.LUT R25, R32, 0x80000000, RZ, 0x3c, !PT ;  /* 0x8000000020193812 */ /* 0x000fe200078e3cff */
[----:B------:R-:W-:Y:S01]  /*3850*/  @P6 STG.E desc[UR8][R2.64+0x1800], R29 ;  /* 0x0018001d02006986 */ /* 0x000fe2000c101908 */
[----:B------:R-:W-:-:S03]  /*3860*/  ISETP.GT.U32.AND.EX P1, PT, R8, RZ, PT, P1 ;  /* 0x000000ff0800720c */ /* 0x000fc60003f24110 */
[----:B------:R-:W-:Y:S01]  /*3870*/  @P6 STG.E desc[UR8][R4.64+0x1800], R7 ;  /* 0x0018000704006986 */ /* 0x000fe2000c101908 */
[----:B------:R-:W-:Y:S01]  /*3880*/  ISETP.LT.U32.AND P6, PT, R6, UR6, PT ;  /* 0x0000000606007c0c */ /* 0x000fe2000bfc1070 */
[----:B------:R-:W-:Y:S01]  /*3890*/  VIADD R6, R0, 0xe00 ;  /* 0x00000e0000067836 */ /* 0x000fe20000000000 */
[----:B------:R-:W-:Y:S01]  /*38a0*/  @P4 LOP3.LUT R31, R31, 0x80000000, RZ, 0x3c, !PT ;  /* 0x800000001f1f4812 */ /* 0x000fe200078e3cff */
[----:B------:R-:W3:Y:S01]  /*38b0*/  LDS R7, [R53+0x3000] ;  /* 0x0030000035077984 */ /* 0x000ee20000000800 */
[----:B------:R-:W-:-:S03]  /*38c0*/  ISETP.GT.U32.AND.EX P6, PT, R10, RZ, PT, P6 ;  /* 0x000000ff0a00720c */ /* 0x000fc60003fc4160 */
[----:B------:R-:W-:Y:S02]  /*38d0*/  @P2 STG.E desc[UR8][R2.64+0x1c00], R19 ;  /* 0x001c001302002986 */ /* 0x000fe4000c101908 */
[----:B------:R-:W-:Y:S02]  /*38e0*/  @P1 LOP3.LUT R35, R35, 0x80000000, RZ, 0x3c, !PT ;  /* 0x8000000023231812 */ /* 0x000fe400078e3cff */
[----:B------:R-:W3:Y:S04]  /*38f0*/  LDS R17, [R53+0x3400] ;  /* 0x0034000035117984 */ /* 0x000ee80000000800 */
[----:B------:R-:W-:Y:S01]  /*3900*/  @P2 STG.E desc[UR8][R4.64+0x1c00], R23 ;  /* 0x001c001704002986 */ /* 0x000fe2000c101908 */
[----:B------:R-:W-:Y:S01]  /*3910*/  ISETP.LT.U32.AND P2, PT, R6, UR6, PT ;  /* 0x0000000606007c0c */ /* 0x000fe2000bf41070 */
[----:B------:R-:W-:-:S02]  /*3920*/  VIADD R6, R0, 0xf00 ;  /* 0x00000f0000067836 */ /* 0x000fc40000000000 */
[----:B------:R-:W-:Y:S01]  /*3930*/  @P4 STG.E desc[UR8][R2.64+0x2000], R31 ;  /* 0x0020001f02004986 */ /* 0x000fe2000c101908 */
[----:B------:R-:W-:-:S03]  /*3940*/  ISETP.GT.U32.AND.EX P2, PT, R12, RZ, PT, P2 ;  /* 0x000000ff0c00720c */ /* 0x000fc60003f44120 */
[----:B------:R-:W3:Y:S04]  /*3950*/  LDS R19, [R53+0x3800] ;  /* 0x0038000035137984 */ /* 0x000ee80000000800 */
[----:B0-----:R-:W-:Y:S01]  /*3960*/  @P4 STG.E desc[UR8][R4.64+0x2000], R9 ;  /* 0x0020000904004986 */ /* 0x001fe2000c101908 */
[----:B------:R-:W-:Y:S02]  /*3970*/  ISETP.LT.U32.AND P4, PT, R6, UR6, PT ;  /* 0x0000000606007c0c */ /* 0x000fe4000bf81070 */
[----:B------:R-:W-:Y:S01]  /*3980*/  LOP3.LUT R6, R0, 0x1000, RZ, 0xfc, !PT ;  /* 0x0000100000067812 */ /* 0x000fe200078efcff */
[----:B------:R-:W0:Y:S02]  /*3990*/  LDS R9, [R53+0x3c00] ;  /* 0x003c000035097984 */ /* 0x000e240000000800 */
[----:B------:R-:W-:-:S02]  /*39a0*/  @P2 LOP3.LUT R37, R37, 0x80000000, RZ, 0x3c, !PT ;  /* 0x8000000025252812 */ /* 0x000fc400078e3cff */
[----:B------:R-:W0:Y:S04]  /*39b0*/  LDS R21, [R53+0x4000] ;  /* 0x0040000035157984 */ /* 0x000e280000000800 */
[----:B------:R-:W0:Y:S04]  /*39c0*/  LDS R23, [R53+0x4400] ;  /* 0x0044000035177984 */ /* 0x000e280000000800 */
[----:B------:R-:W-:Y:S04]  /*39d0*/  @P3 STG.E desc[UR8][R2.64+0x2400], R25 ;  /* 0x0024001902003986 */ /* 0x000fe8000c101908 */
[----:B--2---:R2:W-:Y:S01]  /*39e0*/  @P3 STG.E desc[UR8][R4.64+0x2400], R13 ;  /* 0x0024000d04003986 */ /* 0x0045e2000c101908 */
[----:B------:R-:W-:Y:S01]  /*39f0*/  ISETP.LT.U32.AND P3, PT, R6, UR6, PT ;  /* 0x0000000606007c0c */ /* 0x000fe2000bf61070 */
[----:B------:R-:W-:-:S02]  /*3a00*/  VIADD R6, R0, 0x1100 ;  /* 0x0000110000067836 */ /* 0x000fc40000000000 */
[----:B------:R-:W-:Y:S01]  /*3a10*/  @P5 STG.E desc[UR8][R2.64+0x2800], R33 ;  /* 0x0028002102005986 */ /* 0x000fe2000c101908 */
[----:B------:R-:W-:Y:S01]  /*3a20*/  VIADD R0, R0, 0x1200 ;  /* 0x0000120000007836 */ /* 0x000fe20000000000 */
[----:B------:R-:W-:Y:S02]  /*3a30*/  ISETP.GT.U32.AND.EX P3, PT, R8, RZ, PT, P3 ;  /* 0x000000ff0800720c */ /* 0x000fe40003f64130 */
[----:B-1----:R1:W-:Y:S01]  /*3a40*/  @P5 STG.E desc[UR8][R4.64+0x2800], R11 ;  /* 0x0028000b04005986 */ /* 0x0023e2000c101908 */
[----:B------:R-:W-:Y:S01]  /*3a50*/  ISETP.LT.U32.AND P5, PT, R6, UR6, PT ;  /* 0x0000000606007c0c */ /* 0x000fe2000bfa1070 */
[----:B------:R-:W-:Y:S01]  /*3a60*/  IMAD.U32 R6, RZ, RZ, UR7 ;  /* 0x00000007ff067e24 */ /* 0x000fe2000f8e00ff */
[----:B--2---:R-:W-:-:S04]  /*3a70*/  @P0 LOP3.LUT R13, R34, 0x80000000, RZ, 0x3c, !PT ;  /* 0x80000000220d0812 */ /* 0x004fc800078e3cff */
[----:B------:R-:W-:Y:S01]  /*3a80*/  ISETP.GT.U32.AND.EX P4, PT, R6, RZ, PT, P4 ;  /* 0x000000ff0600720c */ /* 0x000fe20003f84140 */
[----:B------:R2:W-:Y:S03]  /*3a90*/  @P0 STG.E desc[UR8][R2.64+0x2c00], R13 ;  /* 0x002c000d02000986 */ /* 0x0005e6000c101908 */
[----:B------:R-:W-:Y:S01]  /*3aa0*/  @P3 LOP3.LUT R39, R39, 0x80000000, RZ, 0x3c, !PT ;  /* 0x8000000027273812 */ /* 0x000fe200078e3cff */
[----:B----4-:R4:W-:Y:S01]  /*3ab0*/  @P0 STG.E desc[UR8][R4.64+0x2c00], R15 ;  /* 0x002c000f04000986 */ /* 0x0109e2000c101908 */
[----:B------:R-:W-:Y:S01]  /*3ac0*/  ISETP.LT.U32.AND P0, PT, R0, UR6, PT ;  /* 0x0000000600007c0c */ /* 0x000fe2000bf01070 */
[----:B------:R-:W-:Y:S01]  /*3ad0*/  IMAD.U32 R0, RZ, RZ, UR7 ;  /* 0x00000007ff007e24 */ /* 0x000fe2000f8e00ff */
[----:B-1----:R-:W-:Y:S01]  /*3ae0*/  @P6 LOP3.LUT R11, R36, 0x80000000, RZ, 0x3c, !PT ;  /* 0x80000000240b6812 */ /* 0x002fe200078e3cff */
[----:B------:R1:W-:Y:S01]  /*3af0*/  @P1 STG.E desc[UR8][R2.64+0x3000], R35 ;  /* 0x0030002302001986 */ /* 0x0003e2000c101908 */
[----:B------:R-:W-:-:S02]  /*3b00*/  ISETP.GT.U32.AND.EX P0, PT, R6, RZ, PT, P0 ;  /* 0x000000ff0600720c */ /* 0x000fc40003f04100 */
[----:B------:R-:W-:Y:S01]  /*3b10*/  ISETP.GT.U32.AND.EX P5, PT, R0, RZ, PT, P5 ;  /* 0x000000ff0000720c */ /* 0x000fe20003fa4150 */
[----:B---3--:R1:W-:Y:S01]  /*3b20*/  @P1 STG.E desc[UR8][R4.64+0x3000], R7 ;  /* 0x0030000704001986 */ /* 0x0083e2000c101908 */
[----:B--2---:R-:W-:-:S03]  /*3b30*/  @P4 LOP3.LUT R13, R38, 0x80000000, RZ, 0x3c, !PT ;  /* 0x80000000260d4812 */ /* 0x004fc600078e3cff */
[----:B------:R1:W-:Y:S04]  /*3b40*/  @P6 STG.E desc[UR8][R2.64+0x3400], R11 ;  /* 0x0034000b02006986 */ /* 0x0003e8000c101908 */
[----:B------:R1:W-:Y:S04]  /*3b50*/  @P6 STG.E desc[UR8][R4.64+0x3400], R17 ;  /* 0x0034001104006986 */ /* 0x0003e8000c101908 */
[----:B------:R1:W-:Y:S01]  /*3b60*/  @P2 STG.E desc[UR8][R2.64+0x3800], R37 ;  /* 0x0038002502002986 */ /* 0x0003e2000c101908 */
[----:B----4-:R-:W-:-:S03]  /*3b70*/  @P5 LOP3.LUT R15, R40, 0x80000000, RZ, 0x3c, !PT ;  /* 0x80000000280f5812 */ /* 0x010fc600078e3cff */
[----:B------:R1:W-:Y:S04]  /*3b80*/  @P2 STG.E desc[UR8][R4.64+0x3800], R19 ;  /* 0x0038001304002986 */ /* 0x0003e8000c101908 */
[----:B------:R1:W-:Y:S04]  /*3b90*/  @P4 STG.E desc[UR8][R2.64+0x3c00], R13 ;  /* 0x003c000d02004986 */ /* 0x0003e8000c101908 */
[----:B0-----:R1:W-:Y:S04]  /*3ba0*/  @P4 STG.E desc[UR8][R4.64+0x3c00], R9 ;  /* 0x003c000904004986 */ /* 0x0013e8000c101908 */
[----:B------:R1:W-:Y:S04]  /*3bb0*/  @P3 STG.E desc[UR8][R2.64+0x4000], R39 ;  /* 0x0040002702003986 */ /* 0x0003e8000c101908 */
[----:B------:R1:W-:Y:S04]  /*3bc0*/  @P3 STG.E desc[UR8][R4.64+0x4000], R21 ;  /* 0x0040001504003986 */ /* 0x0003e8000c101908 */
[----:B------:R1:W-:Y:S04]  /*3bd0*/  @P5 STG.E desc[UR8][R2.64+0x4400], R15 ;  /* 0x0044000f02005986 */ /* 0x0003e8000c101908 */
[----:B------:R1:W-:Y:S01]  /*3be0*/  @P5 STG.E desc[UR8][R4.64+0x4400], R23 ;  /* 0x0044001704005986 */ /* 0x0003e2000c101908 */
[----:B------:R-:W-:Y:S05]  /*3bf0*/  @!P0 EXIT ;  /* 0x000000000000894d */ /* 0x000fea0003800000 */
[----:B------:R-:W0:Y:S01]  /*3c00*/  LDS R53, [R53+0x4800] ;  /* 0x0048000035357984 */ /* 0x000e220000000800 */
[----:B------:R-:W-:-:S05]  /*3c10*/  LOP3.LUT R41, R41, 0x80000000, RZ, 0x3c, !PT ;  /* 0x8000000029297812 */ /* 0x000fca00078e3cff */
[----:B------:R-:W-:Y:S04]  /*3c20*/  STG.E desc[UR8][R2.64+0x4800], R41 ;  /* 0x0048002902007986 */ /* 0x000fe8000c101908 */
[----:B0-----:R-:W-:Y:S01]  /*3c30*/  STG.E desc[UR8][R4.64+0x4800], R53 ;  /* 0x0048003504007986 */ /* 0x001fe2000c101908 */
[----:B------:R-:W-:Y:S05]  /*3c40*/  EXIT ;  /* 0x000000000000794d */ /* 0x000fea0003800000 */
.L_x_223:
        /* <DEDUP_REMOVED lines=11> */
.L_x_2578:


//--------------------- .text._ZN3cub18CUB_300001_SM_10006detail10radix_sort29DeviceRadixSortOnesweepKernelINS1_5radix10policy_hubIiN4cuda3std3__45tupleIJiiiiEEEyE10Policy1000ELNS0_9SortOrderE0EiSA_yiiNS1_21identity_decomposer_tEEEvPT5_SG_PT3_PKSH_PT1_PKSL_PT2_PKSP_T4_iiT6_ --------------------------
	.section	.text._ZN3cub18CUB_300001_SM_10006detail10radix_sort29DeviceRadixSortOnesweepKernelINS1_5radix10policy_hubIiN4cuda3std3__45tupleIJiiiiEEEyE10Policy1000ELNS0_9SortOrderE0EiSA_yiiNS1_21identity_decomposer_tEEEvPT5_SG_PT3_PKSH_PT1_PKSL_PT2_PKSP_T4_iiT6_,"ax",@progbits
	.align	128
        .global         _ZN3cub18CUB_300001_SM_10006detail10radix_sort29DeviceRadixSortOnesweepKernelINS1_5radix10policy_hubIiN4cuda3std3__45tupleIJiiiiEEEyE10Policy1000ELNS0_9SortOrderE0EiSA_yiiNS1_21identity_decomposer_tEEEvPT5_SG_PT3_PKSH_PT1_PKSL_PT2_PKSP_T4_iiT6_
        .type           _ZN3cub18CUB_300001_SM_10006detail10radix_sort29DeviceRadixSortOnesweepKernelINS1_5radix10policy_hubIiN4cuda3std3__45tupleIJiiiiEEEyE10Policy1000ELNS0_9SortOrderE0EiSA_yiiNS1_21identity_decomposer_tEEEvPT5_SG_PT3_PKSH_PT1_PKSL_PT2_PKSP_T4_iiT6_,@function
        .size           _ZN3cub18CUB_300001_SM_10006detail10radix_sort29DeviceRadixSortOnesweepKernelINS1_5radix10policy_hubIiN4cuda3std3__45tupleIJiiiiEEEyE10Policy1000ELNS0_9SortOrderE0EiSA_yiiNS1_21identity_decomposer_tEEEvPT5_SG_PT3_PKSH_PT1_PKSL_PT2_PKSP_T4_iiT6_,(.L_x_2579 - _ZN3cub18CUB_300001_SM_10006detail10radix_sort29DeviceRadixSortOnesweepKernelINS1_5radix10policy_hubIiN4cuda3std3__45tupleIJiiiiEEEyE10Policy1000ELNS0_9SortOrderE0EiSA_yiiNS1_21identity_decomposer_tEEEvPT5_SG_PT3_PKSH_PT1_PKSL_PT2_PKSP_T4_iiT6_)
        .other          _ZN3cub18CUB_300001_SM_10006detail10radix_sort29DeviceRadixSortOnesweepKernelINS1_5radix10policy_hubIiN4cuda3std3__45tupleIJiiiiEEEyE10Policy1000ELNS0_9SortOrderE0EiSA_yiiNS1_21identity_decomposer_tEEEvPT5_SG_PT3_PKSH_PT1_PKSL_PT2_PKSP_T4_iiT6_,@"STO_CUDA_ENTRY STV_DEFAULT"
_ZN3cub18CUB_300001_SM_10006detail10radix_sort29DeviceRadixSortOnesweepKernelINS1_5radix10policy_hubIiN4cuda3std3__45tupleIJiiiiEEEyE10Policy1000ELNS0_9SortOrderE0EiSA_yiiNS1_21identity_decomposer_tEEEvPT5_SG_PT3_PKSH_PT1_PKSL_PT2_PKSP_T4_iiT6_:
.text._ZN3cub18CUB_300001_SM_10006detail10radix_sort29DeviceRadixSortOnesweepKernelINS1_5radix10policy_hubIiN4cuda3std3__45tupleIJiiiiEEEyE10Policy1000ELNS0_9SortOrderE0EiSA_yiiNS1_21identity_decomposer_tEEEvPT5_SG_PT3_PKSH_PT1_PKSL_PT2_PKSP_T4_iiT6_:
        /* <DEDUP_REMOVED lines=16> */
.L_x_225:
[----:B------:R-:W-:Y:S05]  /*0100*/  BSYNC.RECONVERGENT B0 ;  /* 0x0000000000007941 */ /* 0x000fea0003800200 */
.L_x_224:
[----:B------:R-:W-:Y:S01]  /*0110*/  BAR.SYNC.DEFER_BLOCKING 0x0 ;  /* 0x0000000000007b1d */ /* 0x000fe20000010000 */
[----:B------:R-:W-:-:S05]  /*0120*/  SHF.R.U32.HI R0, RZ, 0x5, R3 ;  /* 0x00000005ff007819 */ /* 0x000fca0000011603 */
        /* <DEDUP_REMOVED lines=8> */
[----:B------:R-:W0:Y:S01]  /*01b0*/  LDCU.64 UR4, c[0x0][0x3a8] ;  /* 0x00007500ff0477ac */ /* 0x000e220008000a00 */
[C---:B------:R-:W-:Y:S02]  /*01c0*/  LOP3.LUT R6, R3.reuse, 0x1f, RZ, 0xc0, !PT ;  /* 0x0000001f03067812 */ /* 0x040fe400078ec0ff */
[----:B------:R-:W-:-:S05]  /*01d0*/  LOP3.LUT R5, R3, 0x3e0, RZ, 0xc0, !PT ;  /* 0x000003e003057812 */ /* 0x000fca00078ec0ff */
[----:B------:R-:W-:-:S05]  /*01e0*/  IMAD R6, R5, 0x7, R6 ;  /* 0x0000000705067824 */ /* 0x000fca00078e0206 */
[----:B------:R-:W-:-:S05]  /*01f0*/  IADD3 R34, P0, PT, R31, R6, RZ ;  /* 0x000000061f227210 */ /* 0x000fca0007f1e0ff */
[----:B------:R-:W-:Y:S01]  /*0200*/  IMAD.X R33, RZ, RZ, R33, P0 ;  /* 0x000000ffff217224 */ /* 0x000fe200000e0621 */
        /* <DEDUP_REMOVED lines=10> */
.L_x_226:
[----:B------:R-:W1:Y:S01]  /*02b0*/  LDCU.64 UR8, c[0x0][0x3a8] ;  /* 0x00007500ff0877ac */ /* 0x000e620008000a00 */
[C---:B------:R-:W-:Y:S01]  /*02c0*/  LOP3.LUT R6, R3.reuse, 0x1f, RZ, 0xc0, !PT ;  /* 0x0000001f03067812 */ /* 0x040fe200078ec0ff */
[----:B------:R-:W-:Y:S01]  /*02d0*/  IMAD.MOV.U32 R29, RZ, RZ, 0x7fffffff ;  /* 0x7fffffffff1d7424 */ /* 0x000fe200078e00ff */
[----:B------:R-:W-:Y:S01]  /*02e0*/  LOP3.LUT R5, R3, 0x3e0, RZ, 0xc0, !PT ;  /* 0x000003e003057812 */ /* 0x000fe200078ec0ff */
[----:B------:R-:W-:Y:S01]  /*02f0*/  IMAD.MOV.U32 R28, RZ, RZ, 0x7fffffff ;  /* 0x7fffffffff1c7424 */ /* 0x000fe200078e00ff */
[----:B------:R-:W-:Y:S01]  /*0300*/  IADD3 R11, PT, PT, -R31, UR4, RZ ;  /* 0x000000041f0b7c10 */ /* 0x000fe2000fffe1ff */
[----:B------:R-:W-:Y:S02]  /*0310*/  IMAD.MOV.U32 R27, RZ, RZ, 0x7fffffff ;  /* 0x7fffffffff1b7424 */ /* 0x000fe400078e00ff */
[----:B------:R-:W-:Y:S02]  /*0320*/  IMAD R6, R5, 0x7, R6 ;  /* 0x0000000705067824 */ /* 0x000fe400078e0206 */
[----:B------:R-:W-:-:S02]  /*0330*/  IMAD.MOV.U32 R26, RZ, RZ, 0x7fffffff ;  /* 0x7fffffffff1a7424 */ /* 0x000fc400078e00ff */
[C---:B0-----:R-:W-:Y:S01]  /*0340*/  VIADD R4, R6.reuse, 0x20 ;  /* 0x0000002006047836 */ /* 0x041fe20000000000 */
        /* <DEDUP_REMOVED lines=8> */
[-C--:B------:R-:W-:Y:S01]  /*03d0*/  ISETP.GE.AND P2, PT, R10, R11.reuse, PT ;  /* 0x0000000b0a00720c */ /* 0x080fe20003f46270 */
[----:B------:R-:W-:Y:S01]  /*03e0*/  VIADD R10, R6, 0xa0 ;  /* 0x000000a0060a7836 */ /* 0x000fe20000000000 */
[----:B-1----:R-:W-:Y:S01]  /*03f0*/  LEA R4, P6, R34, UR8, 0x2 ;  /* 0x0000000822047c11 */ /* 0x002fe2000f8c10ff */
[----:B------:R-:W-:Y:S01]  /*0400*/  VIADD R12, R6, 0xc0 ;  /* 0x000000c0060c7836 */ /* 0x000fe20000000000 */
[-C--:B------:R-:W-:Y:S01]  /*0410*/  ISETP.GE.AND P4, PT, R8, R11.reuse, PT ;  /* 0x0000000b0800720c */ /* 0x080fe20003f86270 */
[----:B------:R-:W-:Y:S01]  /*0420*/  IMAD.MOV.U32 R25, RZ, RZ, 0x7fffffff ;  /* 0x7fffffffff197424 */ /* 0x000fe200078e00ff */
[----:B------:R-:W-:Y:S01]  /*0430*/  LEA.HI.X R5, R34, UR9, R33, 0x2, P6 ;  /* 0x0000000922057c11 */ /* 0x000fe2000b0f1421 */
[----:B------:R-:W-:Y:S01]  /*0440*/  IMAD.MOV.U32 R24, RZ, RZ, 0x7fffffff ;  /* 0x7fffffffff187424 */ /* 0x000fe200078e00ff */
[-C--:B------:R-:W-:Y:S01]  /*0450*/  ISETP.GE.AND P5, PT, R10, R11.reuse, PT ;  /* 0x0000000b0a00720c */ /* 0x080fe20003fa6270 */
[----:B------:R-:W-:Y:S01]  /*0460*/  IMAD.MOV.U32 R30, RZ, RZ, 0x7fffffff ;  /* 0x7fffffffff1e7424 */ /* 0x000fe200078e00ff */
[----:B------:R-:W-:Y:S01]  /*0470*/  ISETP.GE.AND P6, PT, R12, R11, PT ;  /* 0x0000000b0c00720c */ /* 0x000fe20003fc6270 */
[----:B------:R1:W5:Y:S04]  /*0480*/  @!P3 LDG.E R29, desc[UR6][R4.64] ;  /* 0x00000006041db981 */ /* 0x000368000c1e1900 */
[----:B------:R1:W5:Y:S04]  /*0490*/  @!P1 LDG.E R28, desc[UR6][R4.64+0x80] ;  /* 0x00008006041c9981 */ /* 0x000368000c1e1900 */
[----:B------:R1:W5:Y:S04]  /*04a0*/  @!P0 LDG.E R27, desc[UR6][R4.64+0x100] ;  /* 0x00010006041b8981 */ /* 0x000368000c1e1900 */
[----:B------:R1:W5:Y:S04]  /*04b0*/  @!P2 LDG.E R26, desc[UR6][R4.64+0x180] ;  /* 0x00018006041aa981 */ /* 0x000368000c1e1900 */
[----:B------:R1:W5:Y:S04]  /*04c0*/  @!P4 LDG.E R25, desc[UR6][R4.64+0x200] ;  /* 0x000200060419c981 */ /* 0x000368000c1e1900 */
[----:B------:R1:W5:Y:S04]  /*04d0*/  @!P5 LDG.E R24, desc[UR6][R4.64+0x280] ;  /* 0x000280060418d981 */ /* 0x000368000c1e1900 */
[----:B------:R1:W5:Y:S02]  /*04e0*/  @!P6 LDG.E R30, desc[UR6][R4.64+0x300] ;  /* 0x00030006041ee981 */ /* 0x000364000c1e1900 */
.L_x_227:
[----:B01----:R-:W-:Y:S01]  /*04f0*/  VIMNMX R4, PT, PT, R23, 0xe0, !PT ;  /* 0x000000e017047848 */ /* 0x003fe20007fe0100 */
[----:B------:R-:W0:Y:S01]  /*0500*/  LDCU UR4, c[0x0][0x3c8] ;  /* 0x00007900ff0477ac */ /* 0x000e220008000800 */
[----:B------:R-:W-:Y:S01]  /*0510*/  BSSY.RECONVERGENT B0, `(.L_x_228) ;  /* 0x000002b000007945 */ /* 0x000fe20003800200 */
[----:B------:R-:W-:Y:S01]  /*0520*/  IMAD.SHL.U32 R0, R0, 0x400, RZ ;  /* 0x0000040000007824 */ /* 0x000fe200078e00ff */
[--C-:B------:R-:W-:Y:S01]  /*0530*/  IADD3 R4, PT, PT, R4, 0x1f, -R23.reuse ;  /* 0x0000001f04047810 */ /* 0x100fe20007ffe817 */
[----:B------:R-:W-:Y:S01]  /*0540*/  UMOV UR5, 0xffffffff ;  /* 0xffffffff00057882 */ /* 0x000fe20000000000 */
[----:B-----5:R-:W-:Y:S02]  /*0550*/  LOP3.LUT R15, R29, 0x80000000, RZ, 0x3c, !PT ;  /* 0x800000001d0f7812 */ /* 0x020fe400078e3cff */
[C---:B------:R-:W-:Y:S02]  /*0560*/  ISETP.GE.U32.AND P0, PT, R4.reuse, 0x1e0, PT ;  /* 0x000001e00400780c */ /* 0x040fe40003f06070 */
[----:B------:R-:W-:Y:S01]  /*0570*/  LEA.HI R5, R4, 0x1, RZ, 0x1b ;  /* 0x0000000104057811 */ /* 0x000fe200078fd8ff */
[----:B------:R-:W-:Y:S01]  /*0580*/  IMAD.MOV.U32 R4, RZ, RZ, R23 ;  /* 0x000000ffff047224 */ /* 0x000fe200078e0017 */
[----:B------:R-:W-:-:S02]  /*0590*/  LOP3.LUT R14, R28, 0x80000000, RZ, 0x3c, !PT ;  /* 0x800000001c0e7812 */ /* 0x000fc400078e3cff */
[----:B------:R-:W-:Y:S02]  /*05a0*/  LOP3.LUT R17, R5, 0xf, RZ, 0xc0, !PT ;  /* 0x0000000f05117812 */ /* 0x000fe400078ec0ff */
[----:B------:R-:W-:Y:S02]  /*05b0*/  LOP3.LUT R13, R27, 0x80000000, RZ, 0x3c, !PT ;  /* 0x800000001b0d7812 */ /* 0x000fe400078e3cff */
[----:B------:R-:W-:Y:S01]  /*05c0*/  ISETP.NE.AND P1, PT, R17, RZ, PT ;  /* 0x000000ff1100720c */ /* 0x000fe20003f25270 */
[----:B0-----:R-:W-:Y:S01]  /*05d0*/  USHF.L.U32 UR4, UR5, UR4, URZ ;  /* 0x0000000405047299 */ /* 0x001fe200080006ff */
[----:B------:R-:W-:Y:S02]  /*05e0*/  LOP3.LUT R12, R26, 0x80000000, RZ, 0x3c, !PT ;  /* 0x800000001a0c7812 */ /* 0x000fe400078e3cff */
[----:B------:R-:W-:Y:S02]  /*05f0*/  LOP3.LUT R11, R25, 0x80000000, RZ, 0x3c, !PT ;  /* 0x80000000190b7812 */ /* 0x000fe400078e3cff */
[----:B------:R-:W-:Y:S01]  /*0600*/  LOP3.LUT R10, R24, 0x80000000, RZ, 0x3c, !PT ;  /* 0x80000000180a7812 */ /* 0x000fe200078e3cff */
[----:B------:R-:W-:Y:S06]  /*0610*/  @!P0 BRA `(.L_x_229) ;  /* 0x0000000000688947 */ /* 0x000fec0003800000 */
[----:B------:R-:W-:Y:S01]  /*0620*/  IMAD R16, R23, 0x4, R0 ;  /* 0x0000000417107824 */ /* 0x000fe200078e0200 */
[----:B------:R-:W-:Y:S01]  /*0630*/  LOP3.LUT R8, R5, 0xffffff0, RZ, 0xc0, !PT ;  /* 0x0ffffff005087812 */ /* 0x000fe200078ec0ff */
[----:B------:R-:W-:-:S03]  /*0640*/  IMAD.MOV.U32 R4, RZ, RZ, R23 ;  /* 0x000000ffff047224 */ /* 0x000fc600078e0017 */
[----:B------:R-:W-:Y:S01]  /*0650*/  IADD3 R16, PT, PT, R16, 0x400, R7 ;  /* 0x0000040010107810 */ /* 0x000fe20007ffe007 */
[----:B------:R-:W-:-:S07]  /*0660*/  IMAD.MOV R8, RZ, RZ, -R8 ;  /* 0x000000ffff087224 */ /* 0x000fce00078e0a08 */
.L_x_230:
        /* <DEDUP_REMOVED lines=21> */
.L_x_229:
[----:B------:R-:W-:Y:S05]  /*07c0*/  BSYNC.RECONVERGENT B0 ;  /* 0x0000000000007941 */ /* 0x000fea0003800200 */
.L_x_228:
[----:B------:R-:W-:Y:S01]  /*07d0*/  BSSY.RECONVERGENT B0, `(.L_x_231) ;  /* 0x0000027000007945 */ /* 0x000fe20003800200 */
[----:B------:R-:W-:Y:S01]  /*07e0*/  LOP3.LUT R8, R30, 0x80000000, RZ, 0x3c, !PT ;  /* 0x800000001e087812 */ /* 0x000fe200078e3cff */
[----:B------:R-:W-:Y:S02]  /*07f0*/  IMAD.IADD R37, R7, 0x1, R0 ;  /* 0x0000000107257824 */ /* 0x000fe400078e0200 */
        /* <DEDUP_REMOVED lines=16> */
.L_x_234:
[----:B------:R-:W-:Y:S05]  /*0900*/  BSYNC.RECONVERGENT B1 ;  /* 0x0000000000017941 */ /* 0x000fea0003800200 */
.L_x_233:
        /* <DEDUP_REMOVED lines=14> */
.L_x_235:
[----:B------:R-:W-:Y:S01]  /*09f0*/  VIADD R5, R5, 0x1 ;  /* 0x0000000105057836 */ /* 0x000fe20000000000 */
[----:B------:R0:W-:Y:S04]  /*0a00*/  STS [R0], RZ ;  /* 0x000000ff00007388 */ /* 0x0001e80000000800 */
[----:B------:R-:W-:Y:S01]  /*0a10*/  ISETP.NE.AND P0, PT, R5, RZ, PT ;  /* 0x000000ff0500720c */ /* 0x000fe20003f05270 */
[----:B0-----:R-:W-:-:S12]  /*0a20*/  VIADD R0, R0, 0x80 ;  /* 0x0000008000007836 */ /* 0x001fd80000000000 */
[----:B------:R-:W-:Y:S05]  /*0a30*/  @P0 BRA `(.L_x_235) ;  /* 0xfffffffc00ec0947 */ /* 0x000fea000383ffff */
.L_x_232:
[----:B------:R-:W-:Y:S05]  /*0a40*/  BSYNC.RECONVERGENT B0 ;  /* 0x0000000000007941 */ /* 0x000fea0003800200 */
.L_x_231:
[----:B------:R-:W2:Y:S01]  /*0a50*/  LDCU UR5, c[0x0][0x3c4] ;  /* 0x00007880ff0577ac */ /* 0x000ea20008000800 */
[----:B------:R-:W3:Y:S01]  /*0a60*/  LDC.64 R4, c[0x0][0x380] ;  /* 0x0000e000ff047b82 */ /* 0x000ee20000000a00 */
[----:B------:R-:W-:Y:S01]  /*0a70*/  ISETP.GT.U32.AND P2, PT, R3, 0xff, PT ;  /* 0x000000ff0300780c */ /* 0x000fe20003f44070 */
[----:B------:R-:W-:Y:S03]  /*0a80*/  BSSY.RECONVERGENT B0, `(.L_x_236) ;  /* 0x0000046000007945 */ /* 0x000fe60003800200 */
[----:B------:R-:W-:Y:S02]  /*0a90*/  P2R R40, PR, RZ, 0x4 ;  /* 0x00000004ff287803 */ /* 0x000fe40000000000 */
[----:B--2---:R-:W-:Y:S02]  /*0aa0*/  SHF.R.U32.HI R0, RZ, UR5, R15 ;  /* 0x00000005ff007c19 */ /* 0x004fe4000801160f */
[----:B------:R-:W-:-:S02]  /*0ab0*/  SHF.R.U32.HI R22, RZ, UR5, R14 ;  /* 0x00000005ff167c19 */ /* 0x000fc4000801160e */
[----:B------:R-:W-:Y:S02]  /*0ac0*/  LOP3.LUT R0, R0, UR4, RZ, 0x30, !PT ;  /* 0x0000000400007c12 */ /* 0x000fe4000f8e30ff */
[----:B------:R-:W-:Y:S02]  /*0ad0*/  LOP3.LUT R22, R22, UR4, RZ, 0x30, !PT ;  /* 0x0000000416167c12 */ /* 0x000fe4000f8e30ff */
[----:B------:R-:W-:Y:S01]  /*0ae0*/  SHF.R.U32.HI R21, RZ, UR5, R13 ;  /* 0x00000005ff157c19 */ /* 0x000fe2000801160d */
[--C-:B01----:R-:W-:Y:S01]  /*0af0*/  IMAD R16, R0, 0x4, R37.reuse ;  /* 0x0000000400107824 */ /* 0x103fe200078e0225 */
[----:B------:R-:W-:Y:S01]  /*0b00*/  SHF.R.U32.HI R20, RZ, UR5, R12 ;  /* 0x00000005ff147c19 */ /* 0x000fe2000801160c */
[----:B------:R-:W-:Y:S01]  /*0b10*/  IMAD R32, R22, 0x4, R37 ;  /* 0x0000000416207824 */ /* 0x000fe200078e0225 */
[----:B------:R-:W-:Y:S01]  /*0b20*/  SHF.R.U32.HI R19, RZ, UR5, R11 ;  /* 0x00000005ff137c19 */ /* 0x000fe2000801160b */
[----:B------:R-:W-:Y:S01]  /*0b30*/  NOP ;  /* 0x0000000000007918 */ /* 0x000fe20000000000 */
[----:B------:R-:W-:Y:S01]  /*0b40*/  SHF.R.U32.HI R18, RZ, UR5, R10 ;  /* 0x00000005ff127c19 */ /* 0x000fe2000801160a */
[----:B------:R0:W-:Y:S01]  /*0b50*/  ATOMS.POPC.INC.32 RZ, [R16+URZ] ;  /* 0x0000000010ff7f8c */ /* 0x0001e2000d8000ff */
[----:B------:R-:W-:-:S02]  /*0b60*/  SHF.R.U32.HI R17, RZ, UR5, R8 ;  /* 0x00000005ff117c19 */ /* 0x000fc40008011608 */
[----:B------:R-:W-:Y:S01]  /*0b70*/  LOP3.LUT R21, R21, UR4, RZ, 0x30, !PT ;  /* 0x0000000415157c12 */ /* 0x000fe2000f8e30ff */
[----:B------:R1:W-:Y:S01]  /*0b80*/  ATOMS.POPC.INC.32 RZ, [R32+URZ] ;  /* 0x0000000020ff7f8c */ /* 0x0003e2000d8000ff */
[----:B------:R-:W-:Y:S02]  /*0b90*/  LOP3.LUT R20, R20, UR4, RZ, 0x30, !PT ;  /* 0x0000000414147c12 */ /* 0x000fe4000f8e30ff */
[----:B------:R-:W-:Y:S01]  /*0ba0*/  LOP3.LUT R19, R19, UR4, RZ, 0x30, !PT ;  /* 0x0000000413137c12 */ /* 0x000fe2000f8e30ff */
[----:B0-----:R-:W-:Y:S01]  /*0bb0*/  IMAD.MOV.U32 R16, RZ, RZ, RZ ;  /* 0x000000ffff107224 */ /* 0x001fe200078e00ff */
[----:B------:R-:W-:Y:S01]  /*0bc0*/  LOP3.LUT R18, R18, UR4, RZ, 0x30, !PT ;  /* 0x0000000412127c12 */ /* 0x000fe2000f8e30ff */
[--C-:B------:R-:W-:Y:S01]  /*0bd0*/  IMAD R36, R20, 0x4, R37.reuse ;  /* 0x0000000414247824 */ /* 0x100fe200078e0225 */
[----:B------:R-:W-:Y:S01]  /*0be0*/  LOP3.LUT R17, R17, UR4, RZ, 0x30, !PT ;  /* 0x0000000411117c12 */ /* 0x000fe2000f8e30ff */
[--C-:B-1----:R-:W-:Y:S02]  /*0bf0*/  IMAD R32, R21, 0x4, R37.reuse ;  /* 0x0000000415207824 */ /* 0x102fe400078e0225 */
[----:B------:R-:W-:-:S02]  /*0c00*/  IMAD R38, R19, 0x4, R37 ;  /* 0x0000000413267824 */ /* 0x000fc400078e0225 */
[--C-:B------:R-:W-:Y:S01]  /*0c10*/  IMAD R39, R18, 0x4, R37.reuse ;  /* 0x0000000412277824 */ /* 0x100fe200078e0225 */
[----:B------:R0:W-:Y:S01]  /*0c20*/  ATOMS.POPC.INC.32 RZ, [R32+URZ] ;  /* 0x0000000020ff7f8c */ /* 0x0001e2000d8000ff */
[----:B------:R-:W-:Y:S02]  /*0c30*/  IMAD R41, R17, 0x4, R37 ;  /* 0x0000000411297824 */ /* 0x000fe400078e0225 */
[----:B------:R-:W-:Y:S01]  /*0c40*/  IMAD R37, R3, 0x4, R7 ;  /* 0x0000000403257824 */ /* 0x000fe200078e0207 */
[----:B------:R0:W-:Y:S04]  /*0c50*/  ATOMS.POPC.INC.32 RZ, [R36+URZ] ;  /* 0x0000000024ff7f8c */ /* 0x0001e8000d8000ff */
[----:B------:R0:W-:Y:S04]  /*0c60*/  ATOMS.POPC.INC.32 RZ, [R38+URZ] ;  /* 0x0000000026ff7f8c */ /* 0x0001e8000d8000ff */
[----:B------:R0:W-:Y:S04]  /*0c70*/  ATOMS.POPC.INC.32 RZ, [R39+URZ] ;  /* 0x0000000027ff7f8c */ /* 0x0001e8000d8000ff */
[----:B------:R0:W-:Y:S01]  /*0c80*/  ATOMS.POPC.INC.32 RZ, [R41+URZ] ;  /* 0x0000000029ff7f8c */ /* 0x0001e2000d8000ff */
[----:B------:R-:W-:Y:S06]  /*0c90*/  BAR.SYNC.DEFER_BLOCKING 0x0 ;  /* 0x0000000000007b1d */ /* 0x000fec0000010000 */
[----:B---3--:R-:W-:Y:S05]  /*0ca0*/  @P2 BRA `(.L_x_237) ;  /* 0x00000000008c2947 */ /* 0x008fea0003800000 */
[----:B0-----:R-:W-:Y:S04]  /*0cb0*/  LDS R36, [R37] ;  /* 0x0000000025247984 */ /* 0x001fe80000000800 */
[----:B------:R-:W0:Y:S04]  /*0cc0*/  LDS R41, [R37+0x400] ;  /* 0x0004000025297984 */ /* 0x000e280000000800 */
        /* <DEDUP_REMOVED lines=8> */
[----:B------:R-:W5:Y:S01]  /*0d50*/  LDS R16, [R37+0x2800] ;  /* 0x0028000025107984 */ /* 0x000f620000000800 */
[----:B0-----:R-:W-:-:S03]  /*0d60*/  IMAD.IADD R38, R36, 0x1, R41 ;  /* 0x0000000124267824 */ /* 0x001fc600078e0229 */
[----:B------:R-:W-:Y:S01]  /*0d70*/  STS [R37+0x400], R36 ;  /* 0x0004002425007388 */ /* 0x000fe20000000800 */
[----:B-1----:R-:W-:-:S03]  /*0d80*/  IMAD.IADD R42, R38, 0x1, R43 ;  /* 0x00000001262a7824 */ /* 0x002fc600078e022b */
[----:B------:R-:W-:Y:S01]  /*0d90*/  STS [R37+0x800], R38 ;  /* 0x0008002625007388 */ /* 0x000fe20000000800 */
[----:B--2---:R-:W-:-:S03]  /*0da0*/  IMAD.IADD R44, R42, 0x1, R45 ;  /* 0x000000012a2c7824 */ /* 0x004fc600078e022d */
[----:B------:R-:W0:Y:S01]  /*0db0*/  LDS R43, [R37+0x2c00] ;  /* 0x002c0000252b7984 */ /* 0x000e220000000800 */
        /* <DEDUP_REMOVED lines=13> */
[----:B------:R1:W-:Y:S04]  /*0e90*/  STS [R37+0x2400], R39 ;  /* 0x0024002725007388 */ /* 0x0003e80000000800 */
[----:B------:R1:W-:Y:S04]  /*0ea0*/  STS [R37+0x2800], R32 ;  /* 0x0028002025007388 */ /* 0x0003e80000000800 */
[----:B------:R1:W-:Y:S04]  /*0eb0*/  STS [R37], RZ ;  /* 0x000000ff25007388 */ /* 0x0003e80000000800 */
[----:B------:R1:W-:Y:S01]  /*0ec0*/  STS [R37+0x2c00], R41 ;  /* 0x002c002925007388 */ /* 0x0003e20000000800 */
[----:B0-----:R-:W-:-:S07]  /*0ed0*/  IMAD.IADD R16, R41, 0x1, R43 ;  /* 0x0000000129107824 */ /* 0x001fce00078e022b */
.L_x_237:
[----:B------:R-:W-:Y:S05]  /*0ee0*/  BSYNC.RECONVERGENT B0 ;  /* 0x0000000000007941 */ /* 0x000fea0003800200 */
.L_x_236:
[C---:B------:R-:W-:Y:S01]  /*0ef0*/  ISETP.NE.AND P0, PT, R16.reuse, 0xa80, PT ;  /* 0x00000a801000780c */ /* 0x040fe20003f05270 */
[----:B01----:R-:W-:Y:S01]  /*0f00*/  IMAD R39, R35, 0x100, R3 ;  /* 0x0000010023277824 */ /* 0x003fe200078e0203 */
[----:B------:R-:W0:Y:S02]  /*0f10*/  LDCU.64 UR8, c[0x0][0x3b8] ;  /* 0x00007700ff0877ac */ /* 0x000e240008000a00 */
[----:B------:R-:W-:Y:S01]  /*0f20*/  ISETP.LT.U32.AND P0, PT, R3, 0x100, !P0 ;  /* 0x000001000300780c */ /* 0x000fe20004701070 */
[----:B------:R-:W-:Y:S01]  /*0f30*/  IMAD.WIDE R4, R39, 0x4, R4 ;  /* 0x0000000427047825 */ /* 0x000fe200078e0204 */
[----:B------:R-:W-:-:S05]  /*0f40*/  @!P2 LOP3.LUT R39, R16, 0x40000000, RZ, 0xfc, !PT ;  /* 0x400000001027a812 */ /* 0x000fca00078efcff */
[----:B------:R1:W-:Y:S06]  /*0f50*/  @!P2 STG.E.STRONG.SYS desc[UR6][R4.64], R39 ;  /* 0x000000270400a986 */ /* 0x0003ec000c115906 */
[----:B------:R-:W-:Y:S06]  /*0f60*/  BAR.RED.OR.DEFER_BLOCKING 0x0, P0 ;  /* 0x0000000000007b1d */ /* 0x000fec0000014800 */
[----:B------:R-:W2:Y:S01]  /*0f70*/  B2R.RESULT RZ, P0 ;  /* 0x0000000000ff731c */ /* 0x000ea20000004000 */
[----:B0-----:R-:W-:-:S04]  /*0f80*/  LEA R32, P1, R34, UR8, 0x4 ;  /* 0x0000000822207c11 */ /* 0x001fc8000f8220ff */
[----:B------:R-:W-:Y:S01]  /*0f90*/  LEA.HI.X R33, R34, UR9, R33, 0x4, P1 ;  /* 0x0000000922217c11 */ /* 0x000fe200088f2421 */
[----:B-12---:R-:W-:Y:S08]  /*0fa0*/  @!P0 BRA `(.L_x_238) ;  /* 0x0000001000648947 */ /* 0x006ff00003800000 */
[----:B------:R-:W0:Y:S01]  /*0fb0*/  LDC.64 R10, c[0x0][0x390] ;  /* 0x0000e400ff0a7b82 */ /* 0x000e220000000a00 */
[C---:B------:R-:W-:Y:S01]  /*0fc0*/  ISETP.GT.U32.AND P0, PT, R3.reuse, R0, PT ;  /* 0x000000000300720c */ /* 0x040fe20003f04070 */
[----:B------:R-:W-:Y:S01]  /*0fd0*/  BSSY B1, `(.L_x_239) ;  /* 0x000002f000017945 */ /* 0x000fe20003800000 */
[----:B------:R-:W-:Y:S02]  /*0fe0*/  IMAD R8, R3, 0x8, R7 ;  /* 0x0000000803087824 */ /* 0x000fe400078e0207 */
[----:B------:R-:W-:-:S03]  /*0ff0*/  SEL R13, RZ, 0xa80, !P0 ;  /* 0x00000a80ff0d7807 */ /* 0x000fc60004000000 */
[----:B------:R-:W1:Y:S01]  /*1000*/  LDC.64 R14, c[0x0][0x398] ;  /* 0x0000e600ff0e7b82 */ /* 0x000e620000000a00 */
[----:B0-----:R-:W-:Y:S01]  /*1010*/  IMAD.WIDE.U32 R10, R3, 0x8, R10 ;  /* 0x00000008030a7825 */ /* 0x001fe200078e000a */
[----:B------:R-:W-:Y:S06]  /*1020*/  @P2 BRA `(.L_x_240) ;  /* 0x0000000000a42947 */ /* 0x000fec0003800000 */
[----:B-1----:R-:W-:-:S06]  /*1030*/  IMAD.WIDE.U32 R14, R3, 0x8, R14 ;  /* 0x00000008030e7825 */ /* 0x002fcc00078e000e */
[----:B------:R-:W2:Y:S01]  /*1040*/  LDG.E.64 R14, desc[UR6][R14.64] ;  /* 0x000000060e0e7981 */ /* 0x000ea2000c1e1b00 */
[----:B------:R-:W-:Y:S01]  /*1050*/  IMAD.MOV.U32 R17, RZ, RZ, R16 ;  /* 0x000000ffff117224 */ /* 0x000fe200078e0010 */
[----:B--2---:R-:W-:-:S04]  /*1060*/  IADD3 R18, P0, PT, -R13, R14, RZ ;  /* 0x0000000e0d127210 */ /* 0x004fc80007f1e1ff */
[----:B------:R-:W-:Y:S02]  /*1070*/  IADD3.X R19, PT, PT, R15, -0x1, RZ, P0, !PT ;  /* 0xffffffff0f137810 */ /* 0x000fe400007fe4ff */
[----:B------:R-:W-:-:S03]  /*1080*/  ISETP.GE.AND P0, PT, R35, 0x1, PT ;  /* 0x000000012300780c */ /* 0x000fc60003f06270 */
[----:B------:R0:W-:Y:S10]  /*1090*/  STS.64 [R8+0xa800], R18 ;  /* 0x00a8001208007388 */ /* 0x0001f40000000a00 */
[----:B------:R-:W-:Y:S05]  /*10a0*/  @!P0 BRA `(.L_x_241) ;  /* 0x00000000006c8947 */ /* 0x000fea0003800000 */
[----:B------:R-:W-:Y:S01]  /*10b0*/  BSSY B0, `(.L_x_242) ;  /* 0x0000019000007945 */ /* 0x000fe20003800000 */
[----:B------:R-:W-:Y:S02]  /*10c0*/  IMAD.MOV.U32 R12, RZ, RZ, -0x1 ;  /* 0xffffffffff0c7424 */ /* 0x000fe400078e00ff */
[----:B0-----:R-:W-:Y:S02]  /*10d0*/  IMAD.MOV.U32 R18, RZ, RZ, R35 ;  /* 0x000000ffff127224 */ /* 0x001fe400078e0023 */
[----:B------:R-:W-:-:S07]  /*10e0*/  IMAD.MOV.U32 R17, RZ, RZ, R16 ;  /* 0x000000ffff117224 */ /* 0x000fce00078e0010 */
.L_x_246:
[----:B------:R-:W0:Y:S01]  /*10f0*/  LDC.64 R14, c[0x0][0x380] ;  /* 0x0000e000ff0e7b82 */ /* 0x000e220000000a00 */
[----:B------:R-:W-:Y:S01]  /*1100*/  VIADD R21, R18, 0xffffffff ;  /* 0xffffffff12157836 */ /* 0x000fe20000000000 */
[----:B------:R-:W-:Y:S03]  /*1110*/  BSSY B2, `(.L_x_243) ;  /* 0x0000008000027945 */ /* 0x000fe60003800000 */
[----:B------:R-:W-:-:S04]  /*1120*/  IMAD R19, R21, 0x100, R3 ;  /* 0x0000010015137824 */ /* 0x000fc800078e0203 */
[----:B0-----:R-:W-:-:S07]  /*1130*/  IMAD.WIDE R14, R19, 0x4, R14 ;  /* 0x00000004130e7825 */ /* 0x001fce00078e020e */
.L_x_244:
[----:B------:R-:W-:Y:S05]  /*1140*/  YIELD ;  /* 0x0000000000007946 */ /* 0x000fea0003800000 */
[----:B------:R0:W-:Y:S06]  /*1150*/  MEMBAR.SC.CTA ;  /* 0x0000000000007992 */ /* 0x0001ec0000000000 */
[----:B0-----:R-:W2:Y:S02]  /*1160*/  LDG.E.STRONG.SYS R19, desc[UR6][R14.64] ;  /* 0x000000060e137981 */ /* 0x001ea4000c1f5900 */
[----:B--2---:R-:W-:-:S13]  /*1170*/  ISETP.NE.AND P0, PT, R19, RZ, PT ;  /* 0x000000ff1300720c */ /* 0x004fda0003f05270 */
[----:B------:R-:W-:Y:S05]  /*1180*/  @!P0 BRA `(.L_x_244) ;  /* 0xfffffffc00ec8947 */ /* 0x000fea000383ffff */
[----:B------:R-:W-:Y:S05]  /*1190*/  BSYNC B2 ;  /* 0x0000000000027941 */ /* 0x000fea0003800000 */
.L_x_243:
[----:B------:R-:W-:Y:S01]  /*11a0*/  BSSY.RECONVERGENT B2, `(.L_x_245) ;  /* 0x0000006000027945 */ /* 0x000fe20003800200 */
[C---:B------:R-:W-:Y:S02]  /*11b0*/  ISETP.GT.AND P0, PT, R19.reuse, -0x1, PT ;  /* 0xffffffff1300780c */ /* 0x040fe40003f04270 */
[----:B------:R-:W-:Y:S01]  /*11c0*/  LOP3.LUT R14, R19, 0x3fffffff, RZ, 0xc0, !PT ;  /* 0x3fffffff130e7812 */ /* 0x000fe200078ec0ff */
[----:B------:R-:W-:Y:S05]  /*11d0*/  WARPSYNC.EXCLUSIVE R12 ;  /* 0x000000000c007348 */ /* 0x000fea0003a00000 */
[----:B------:R-:W-:-:S05]  /*11e0*/  IMAD.IADD R17, R14, 0x1, R17 ;  /* 0x000000010e117824 */ /* 0x000fca00078e0211 */
[----:B------:R-:W-:-:S07]  /*11f0*/  VOTE.ANY R12, PT, P0 ;  /* 0x00000000000c7806 */ /* 0x000fce00000e0100 */
[----:B------:R-:W-:Y:S05]  /*1200*/  BSYNC.RECONVERGENT B2 ;  /* 0x0000000000027941 */ /* 0x000fea0003800200 */
.L_x_245:
[----:B------:R-:W-:Y:S01]  /*1210*/  ISETP.GT.U32.AND P1, PT, R18, 0x1, PT ;  /* 0x000000011200780c */ /* 0x000fe20003f24070 */
[----:B------:R-:W-:-:S12]  /*1220*/  IMAD.MOV.U32 R18, RZ, RZ, R21 ;  /* 0x000000ffff127224 */ /* 0x000fd800078e0015 */
[----:B------:R-:W-:Y:S05]  /*1230*/  @P0 BRA P1, `(.L_x_246) ;  /* 0xfffffffc00ac0947 */ /* 0x000fea000083ffff */
[----:B------:R-:W-:Y:S05]  /*1240*/  BSYNC B0 ;  /* 0x0000000000007941 */ /* 0x000fea0003800000 */
.L_x_242:
[----:B------:R1:W2:Y:S02]  /*1250*/  LDS.64 R18, [R8+0xa800] ;  /* 0x00a8000008127984 */ /* 0x0002a40000000a00 */
.L_x_241:
[C---:B------:R-:W-:Y:S01]  /*1260*/  IMAD.IADD R15, R17.reuse, 0x1, -R16 ;  /* 0x00000001110f7824 */ /* 0x040fe200078e0a10 */
[----:B------:R-:W-:-:S04]  /*1270*/  LOP3.LUT R17, R17, 0x80000000, RZ, 0xfc, !PT ;  /* 0x8000000011117812 */ /* 0x000fc800078efcff */
[C---:B--2---:R-:W-:Y:S01]  /*1280*/  IADD3 R14, P0, PT, R15.reuse, R18, RZ ;  /* 0x000000120f0e7210 */ /* 0x044fe20007f1e0ff */
[----:B------:R2:W-:Y:S03]  /*1290*/  STG.E.STRONG.SYS desc[UR6][R4.64], R17 ;  /* 0x0000001104007986 */ /* 0x0005e6000c115906 */
[----:B------:R-:W-:-:S05]  /*12a0*/  LEA.HI.X.SX32 R15, R15, R19, 0x1, P0 ;  /* 0x000000130f0f7211 */ /* 0x000fca00000f0eff */
[----:B------:R2:W-:Y:S04]  /*12b0*/  STS.64 [R8+0xa800], R14 ;  /* 0x00a8000e08007388 */ /* 0x0005e80000000a00 */
.L_x_240:
[----:B------:R-:W-:Y:S05]  /*12c0*/  BSYNC B1 ;  /* 0x0000000000017941 */ /* 0x000fea0003800000 */
.L_x_239:
[----:B--2---:R-:W2:Y:S01]  /*12d0*/  LDC.64 R4, c[0x0][0x390] ;  /* 0x0000e400ff047b82 */ /* 0x004ea20000000a00 */
[----:B------:R-:W-:Y:S07]  /*12e0*/  WARPSYNC.ALL ;  /* 0x0000000000007948 */ /* 0x000fee0003800000 */
[----:B------:R-:W3:Y:S01]  /*12f0*/  LDC R2, c[0x0][0x3c0] ;  /* 0x0000f000ff027b82 */ /* 0x000ee20000000800 */
[----:B--2---:R-:W-:Y:S02]  /*1300*/  ISETP.EQ.U32.AND P1, PT, R4, RZ, PT ;  /* 0x000000ff0400720c */ /* 0x004fe40003f22070 */
[----:B---3--:R-:W-:-:S04]  /*1310*/  ISETP.GE.AND P0, PT, R9, R2, PT ;  /* 0x000000020900720c */ /* 0x008fc80003f06270 */
[----:B------:R-:W-:-:S04]  /*1320*/  ISETP.EQ.OR.EX P0, PT, R5, RZ, !P0, P1 ;  /* 0x000000ff0500720c */ /* 0x000fc80004702710 */
[----:B------:R-:W-:-:S13]  /*1330*/  ISETP.GT.U32.OR P0, PT, R3, 0xff, P0 ;  /* 0x000000ff0300780c */ /* 0x000fda0000704470 */
[----:B------:R-:W2:Y:S01]  /*1340*/  @!P0 LDS.64 R4, [R8+0xa800] ;  /* 0x00a8000008048984 */ /* 0x000ea20000000a00 */
[--C-:B------:R-:W-:Y:S02]  /*1350*/  @!P0 SHF.R.S32.HI R3, RZ, 0x1f, R16.reuse ;  /* 0x0000001fff038819 */ /* 0x100fe40000011410 */
[----:B--2---:R-:W-:Y:S01]  /*1360*/  @!P0 IADD3 R16, P1, P2, R4, R13, R16 ;  /* 0x0000000d04108210 */ /* 0x004fe20007a3e010 */
[----:B------:R-:W-:-:S03]  /*1370*/  IMAD R4, R0, 0x8, R7 ;  /* 0x0000000800047824 */ /* 0x000fc600078e0207 */
[----:B------:R-:W-:-:S05]  /*1380*/  @!P0 IADD3.X R17, PT, PT, R5, RZ, R3, P1, P2 ;  /* 0x000000ff05118210 */ /* 0x000fca0000fe4403 */
[----:B------:R2:W-:Y:S01]  /*1390*/  @!P0 STG.E.64 desc[UR6][R10.64], R16 ;  /* 0x000000100a008986 */ /* 0x0005e2000c101b06 */
[----:B------:R-:W-:Y:S01]  /*13a0*/  BAR.SYNC.DEFER_BLOCKING 0x0 ;  /* 0x0000000000007b1d */ /* 0x000fe20000010000 */
[----:B------:R-:W-:-:S05]  /*13b0*/  ISETP.GT.AND P0, PT, R9, R2, PT ;  /* 0x000000020900720c */ /* 0x000fca0003f04270 */
[----:B------:R-:W3:Y:S08]  /*13c0*/  LDS.64 R4, [R4+0xa800] ;  /* 0x00a8000004047984 */ /* 0x000ef00000000a00 */
[----:B--2---:R-:W-:Y:S05]  /*13d0*/  @P0 BRA `(.L_x_247) ;  /* 0x0000000000340947 */ /* 0x004fea0003800000 */
[----:B------:R-:W2:Y:S01]  /*13e0*/  LDCU.64 UR4, c[0x0][0x3a0] ;  /* 0x00007400ff0477ac */ /* 0x000ea20008000a00 */
[----:B---3--:R-:W-:-:S05]  /*13f0*/  IADD3 R0, P1, PT, R6, R4, RZ ;  /* 0x0000000406007210 */ /* 0x008fca0007f3e0ff */
[----:B------:R-:W-:Y:S01]  /*1400*/  IMAD.X R3, RZ, RZ, R5, P1 ;  /* 0x000000ffff037224 */ /* 0x000fe200008e0605 */
[----:B--2---:R-:W-:-:S04]  /*1410*/  LEA R4, P1, R0, UR4, 0x2 ;  /* 0x0000000400047c11 */ /* 0x004fc8000f8210ff */
[----:B------:R-:W-:-:S05]  /*1420*/  LEA.HI.X R5, R0, UR5, R3, 0x2, P1 ;  /* 0x0000000500057c11 */ /* 0x000fca00088f1403 */
        /* <DEDUP_REMOVED lines=8> */
.L_x_247:
[----:B------:R-:W2:Y:S01]  /*14b0*/  LDCU.64 UR4, c[0x0][0x3a0] ;  /* 0x00007400ff0477ac */ /* 0x000ea20008000a00 */
[----:B------:R-:W-:Y:S01]  /*14c0*/  IMAD R7, R35, -0xa80, R2 ;  /* 0xfffff58023077824 */ /* 0x000fe200078e0202 */
[C---:B---3--:R-:W-:Y:S01]  /*14d0*/  IADD3 R0, P1, PT, R6.reuse, R4, RZ ;  /* 0x0000000406007210 */ /* 0x048fe20007f3e0ff */
[C---:B01----:R-:W-:Y:S02]  /*14e0*/  VIADD R8, R6.reuse, 0x40 ;  /* 0x0000004006087836 */ /* 0x043fe40000000000 */
[C---:B------:R-:W-:Y:S01]  /*14f0*/  VIADD R4, R6.reuse, 0x20 ;  /* 0x0000002006047836 */ /* 0x040fe20000000000 */
        /* <DEDUP_REMOVED lines=9> */
[----:B------:R-:W-:Y:S02]  /*1590*/  ISETP.GE.AND P2, PT, R10, R7, PT ;  /* 0x000000070a00720c */ /* 0x000fe40003f46270 */
[----:B--2---:R-:W-:-:S04]  /*15a0*/  LEA R4, P1, R0, UR4, 0x2 ;  /* 0x0000000400047c11 */ /* 0x004fc8000f8210ff */
[----:B------:R-:W-:Y:S02]  /*15b0*/  LEA.HI.X R5, R0, UR5, R3, 0x2, P1 ;  /* 0x0000000500057c11 */ /* 0x000fe400088f1403 */
        /* <DEDUP_REMOVED lines=9> */
.L_x_248:
[----:B------:R-:W-:Y:S05]  /*1650*/  @P0 BRA `(.L_x_249) ;  /* 0x0000000000740947 */ /* 0x000fea0003800000 */
[----:B-1----:R1:W5:Y:S04]  /*1660*/  LDG.E R14, desc[UR6][R32.64+0xc0c] ;  /* 0x000c0c06200e7981 */ /* 0x002368000c1e1900 */
[----:B0-2---:R1:W5:Y:S04]  /*1670*/  LDG.E R5, desc[UR6][R32.64] ;  /* 0x0000000620057981 */ /* 0x005368000c1e1900 */
        /* <DEDUP_REMOVED lines=27> */
.L_x_249:
[----:B------:R-:W-:Y:S01]  /*1830*/  IMAD.IADD R31, R2, 0x1, -R31 ;  /* 0x00000001021f7824 */ /* 0x000fe200078e0a1f */
[----:B-1----:R-:W-:Y:S01]  /*1840*/  CS2R R14, SRZ ;  /* 0x00000000000e7805 */ /* 0x002fe2000001ff00 */
[C---:B------:R-:W-:Y:S02]  /*1850*/  VIADD R10, R6.reuse, 0xc0 ;  /* 0x000000c0060a7836 */ /* 0x040fe40000000000 */
[C---:B0-----:R-:W-:Y:S02]  /*1860*/  VIADD R8, R6.reuse, 0x40 ;  /* 0x0000004006087836 */ /* 0x041fe40000000000 */
[----:B------:R-:W-:Y:S01]  /*1870*/  VIADD R12, R6, 0x80 ;  /* 0x00000080060c7836 */ /* 0x000fe20000000000 */
[-C--:B------:R-:W-:Y:S01]  /*1880*/  ISETP.GE.AND P6, PT, R10, R31.reuse, PT ;  /* 0x0000001f0a00720c */ /* 0x080fe20003fc6270 */
[----:B------:R-:W-:Y:S01]  /*1890*/  VIADD R10, R6, 0x60 ;  /* 0x00000060060a7836 */ /* 0x000fe20000000000 */
[-C--:B------:R-:W-:Y:S01]  /*18a0*/  ISETP.GE.AND P2, PT, R8, R31.reuse, PT ;  /* 0x0000001f0800720c */ /* 0x080fe20003f46270 */
[----:B--2---:R-:W-:Y:S01]  /*18b0*/  VIADD R4, R6, 0x20 ;  /* 0x0000002006047836 */ /* 0x004fe20000000000 */
[----:B------:R-:W-:-:S02]  /*18c0*/  ISETP.GE.AND P4, PT, R12, R31, PT ;  /* 0x0000001f0c00720c */ /* 0x000fc40003f86270 */
[----:B------:R-:W-:Y:S02]  /*18d0*/  CS2R R8, SRZ ;  /* 0x0000000000087805 */ /* 0x000fe4000001ff00 */
[-C--:B------:R-:W-:Y:S02]  /*18e0*/  ISETP.GE.AND P3, PT, R10, R31.reuse, PT ;  /* 0x0000001f0a00720c */ /* 0x080fe40003f66270 */
[----:B------:R-:W-:Y:S02]  /*18f0*/  CS2R R10, SRZ ;  /* 0x00000000000a7805 */ /* 0x000fe4000001ff00 */
[----:B------:R-:W-:Y:S02]  /*1900*/  CS2R R12, SRZ ;  /* 0x00000000000c7805 */ /* 0x000fe4000001ff00 */
[-C--:B------:R-:W-:Y:S01]  /*1910*/  ISETP.GE.AND P1, PT, R4, R31.reuse, PT ;  /* 0x0000001f0400720c */ /* 0x080fe20003f26270 */
[----:B------:R-:W-:Y:S01]  /*1920*/  VIADD R4, R6, 0xa0 ;  /* 0x000000a006047836 */ /* 0x000fe20000000000 */
[----:B------:R0:W5:Y:S04]  /*1930*/  @!P6 LDG.E R8, desc[UR6][R32.64+0xc00] ;  /* 0x000c00062008e981 */ /* 0x000168000c1e1900 */
[-C--:B------:R-:W-:Y:S01]  /*1940*/  ISETP.GE.AND P5, PT, R4, R31.reuse, PT ;  /* 0x0000001f0400720c */ /* 0x080fe20003fa6270 */
[----:B------:R0:W5:Y:S04]  /*1950*/  @!P6 LDG.E R10, desc[UR6][R32.64+0xc04] ;  /* 0x000c0406200ae981 */ /* 0x000168000c1e1900 */
[----:B------:R0:W5:Y:S04]  /*1960*/  @!P6 LDG.E R12, desc[UR6][R32.64+0xc08] ;  /* 0x000c0806200ce981 */ /* 0x000168000c1e1900 */
[----:B------:R0:W5:Y:S01]  /*1970*/  @!P6 LDG.E R14, desc[UR6][R32.64+0xc0c] ;  /* 0x000c0c06200ee981 */ /* 0x000162000c1e1900 */
[----:B------:R-:W-:-:S02]  /*1980*/  ISETP.GE.AND P6, PT, R6, R31, PT ;  /* 0x0000001f0600720c */ /* 0x000fc40003fc6270 */
[----:B------:R-:W-:Y:S01]  /*1990*/  CS2R R4, SRZ ;  /* 0x0000000000047805 */ /* 0x000fe2000001ff00 */
[----:B------:R-:W-:Y:S01]  /*19a0*/  IMAD.MOV.U32 R7, RZ, RZ, RZ ;  /* 0x000000ffff077224 */ /* 0x000fe200078e00ff */
[----:B------:R0:W5:Y:S01]  /*19b0*/  @!P1 LDG.E R13, desc[UR6][R32.64+0x200] ;  /* 0x00020006200d9981 */ /* 0x000162000c1e1900 */
[----:B------:R-:W-:Y:S02]  /*19c0*/  IMAD.MOV.U32 R17, RZ, RZ, RZ ;  /* 0x000000ffff117224 */ /* 0x000fe400078e00ff */
[----:B------:R-:W-:Y:S01]  /*19d0*/  IMAD.MOV.U32 R19, RZ, RZ, RZ ;  /* 0x000000ffff137224 */ /* 0x000fe200078e00ff */
[----:B------:R0:W5:Y:S01]  /*19e0*/  @!P1 LDG.E R15, desc[UR6][R32.64+0x204] ;  /* 0x00020406200f9981 */ /* 0x000162000c1e1900 */
[----:B------:R-:W-:Y:S02]  /*19f0*/  IMAD.MOV.U32 R21, RZ, RZ, RZ ;  /* 0x000000ffff157224 */ /* 0x000fe400078e00ff */
[----:B------:R-:W-:Y:S01]  /*1a00*/  IMAD.MOV.U32 R23, RZ, RZ, RZ ;  /* 0x000000ffff177224 */ /* 0x000fe200078e00ff */
[----:B------:R0:W5:Y:S01]  /*1a10*/  @!P1 LDG.E R17, desc[UR6][R32.64+0x208] ;  /* 0x0002080620119981 */ /* 0x000162000c1e1900 */
[----:B------:R-:W-:-:S02]  /*1a20*/  IMAD.MOV.U32 R25, RZ, RZ, RZ ;  /* 0x000000ffff197224 */ /* 0x000fc400078e00ff */
        /* <DEDUP_REMOVED lines=17> */
[----:B------:R-:W-:-:S03]  /*1b40*/  IMAD.MOV.U32 R53, RZ, RZ, RZ ;  /* 0x000000ffff357224 */ /* 0x000fc600078e00ff */
[----:B------:R0:W5:Y:S04]  /*1b50*/  @!P2 LDG.E R23, desc[UR6][R32.64+0x404] ;  /* 0x000404062017a981 */ /* 0x000168000c1e1900 */
        /* <DEDUP_REMOVED lines=13> */
[----:B------:R0:W5:Y:S02]  /*1c30*/  @!P5 LDG.E R4, desc[UR6][R32.64+0xa0c] ;  /* 0x000a0c062004d981 */ /* 0x000164000c1e1900 */
.L_x_250:
[----:B------:R-:W-:Y:S05]  /*1c40*/  @P0 BRA `(.L_x_251) ;  /* 0x0000000000800947 */ /* 0x000fea0003800000 */
[----:B------:R-:W2:Y:S02]  /*1c50*/  LDCU.64 UR4, c[0x0][0x3b0] ;  /* 0x00007600ff0477ac */ /* 0x000ea40008000a00 */
[----:B--2---:R-:W-:-:S04]  /*1c60*/  LEA R2, P0, R0, UR4, 0x4 ;  /* 0x0000000400027c11 */ /* 0x004fc8000f8020ff */
        /* <DEDUP_REMOVED lines=30> */
.L_x_251:
[----:B------:R-:W2:Y:S01]  /*1e50*/  LDCU.64 UR4, c[0x0][0x3b0] ;  /* 0x00007600ff0477ac */ /* 0x000ea20008000a00 */
[----:B------:R-:W-:Y:S02]  /*1e60*/  IMAD R35, R35, -0xa80, R2 ;  /* 0xfffff58023237824 */ /* 0x000fe400078e0202 */
[C---:B------:R-:W-:Y:S02]  /*1e70*/  VIADD R16, R6.reuse, 0x20 ;  /* 0x0000002006107836 */ /* 0x040fe40000000000 */
[C---:B------:R-:W-:Y:S01]  /*1e80*/  VIADD R18, R6.reuse, 0x40 ;  /* 0x0000004006127836 */ /* 0x040fe20000000000 */
[-C--:B------:R-:W-:Y:S02]  /*1e90*/  ISETP.GE.AND P2, PT, R6, R35.reuse, PT ;  /* 0x000000230600720c */ /* 0x080fe40003f46270 */
[-C--:B------:R-:W-:Y:S01]  /*1ea0*/  ISETP.GE.AND P1, PT, R16, R35.reuse, PT ;  /* 0x000000231000720c */ /* 0x080fe20003f26270 */
[----:B------:R-:W-:Y:S01]  /*1eb0*/  VIADD R16, R6, 0x80 ;  /* 0x0000008006107836 */ /* 0x000fe20000000000 */
[----:B------:R-:W-:Y:S01]  /*1ec0*/  ISETP.GE.AND P0, PT, R18, R35, PT ;  /* 0x000000231200720c */ /* 0x000fe20003f06270 */
[----:B------:R-:W-:-:S03]  /*1ed0*/  VIADD R18, R6, 0xa0 ;  /* 0x000000a006127836 */ /* 0x000fc60000000000 */
[-C--:B------:R-:W-:Y:S02]  /*1ee0*/  ISETP.GE.AND P4, PT, R16, R35.reuse, PT ;  /* 0x000000231000720c */ /* 0x080fe40003f86270 */
[----:B------:R-:W-:Y:S02]  /*1ef0*/  ISETP.GE.AND P5, PT, R18, R35, PT ;  /* 0x000000231200720c */ /* 0x000fe40003fa6270 */
[----:B--2---:R-:W-:-:S04]  /*1f00*/  LEA R2, P3, R0, UR4, 0x4 ;  /* 0x0000000400027c11 */ /* 0x004fc8000f8620ff */
[----:B------:R-:W-:Y:S01]  /*1f10*/  LEA.HI.X R3, R0, UR5, R3, 0x4, P3 ;  /* 0x0000000500037c11 */ /* 0x000fe200098f2403 */
[C---:B------:R-:W-:Y:S02]  /*1f20*/  VIADD R0, R6.reuse, 0x60 ;  /* 0x0000006006007836 */ /* 0x040fe40000000000 */
[----:B------:R-:W-:Y:S02]  /*1f30*/  VIADD R6, R6, 0xc0 ;  /* 0x000000c006067836 */ /* 0x000fe40000000000 */
[----:B-----5:R2:W-:Y:S01]  /*1f40*/  @!P2 STG.E desc[UR6][R2.64], R5 ;  /* 0x000000050200a986 */ /* 0x0205e2000c101906 */
[-C--:B------:R-:W-:Y:S02]  /*1f50*/  ISETP.GE.AND P3, PT, R0, R35.reuse, PT ;  /* 0x000000230000720c */ /* 0x080fe40003f66270 */
[----:B------:R-:W-:Y:S01]  /*1f60*/  ISETP.GE.AND P6, PT, R6, R35, PT ;  /* 0x000000230600720c */ /* 0x000fe20003fc6270 */
[----:B------:R2:W-:Y:S04]  /*1f70*/  @!P2 STG.E desc[UR6][R2.64+0x4], R7 ;  /* 0x000004070200a986 */ /* 0x0005e8000c101906 */
        /* <DEDUP_REMOVED lines=21> */
[----:B------:R2:W-:Y:S01]  /*20d0*/  @!P5 STG.E desc[UR6][R2.64+0xa0c], R4 ;  /* 0x000a0c040200d986 */ /* 0x0005e2000c101906 */
[----:B------:R-:W-:Y:S05]  /*20e0*/  @P6 EXIT ;  /* 0x000000000000694d */ /* 0x000fea0003800000 */
[----:B------:R-:W-:Y:S04]  /*20f0*/  STG.E desc[UR6][R2.64+0xc00], R8 ;  /* 0x000c000802007986 */ /* 0x000fe8000c101906 */
[----:B------:R-:W-:Y:S04]  /*2100*/  STG.E desc[UR6][R2.64+0xc04], R10 ;  /* 0x000c040a02007986 */ /* 0x000fe8000c101906 */
[----:B------:R-:W-:Y:S04]  /*2110*/  STG.E desc[UR6][R2.64+0xc08], R12 ;  /* 0x000c080c02007986 */ /* 0x000fe8000c101906 */
[----:B------:R-:W-:Y:S01]  /*2120*/  STG.E desc[UR6][R2.64+0xc0c], R14 ;  /* 0x000c0c0e02007986 */ /* 0x000fe2000c101906 */
[----:B------:R-:W-:Y:S05]  /*2130*/  EXIT ;  /* 0x000000000000794d */ /* 0x000fea0003800000 */
.L_x_238:
        /* <DEDUP_REMOVED lines=38> */
.L_x_317:
        /* <DEDUP_REMOVED lines=25> */
.L_x_252:
[----:B------:R-:W-:Y:S05]  /*2530*/  WARPSYNC.ALL ;  /* 0x0000000000007948 */ /* 0x000fea0003800000 */
[----:B------:R-:W-:Y:S01]  /*2540*/  BAR.SYNC.DEFER_BLOCKING 0x0 ;  /* 0x0000000000007b1d */ /* 0x000fe20000010000 */
[----:B------:R-:W-:-:S05]  /*2550*/  ISETP.NE.AND P0, PT, R40, RZ, PT ;  /* 0x000000ff2800720c */ /* 0x000fca0003f05270 */
[----:B------:R-:W-:Y:S01]  /*2560*/  BSSY.RECONVERGENT B0, `(.L_x_254) ;  /* 0x0000027000007945 */ /* 0x000fe20003800200 */
[----:B0-----:R-:W0:Y:S07]  /*2570*/  LDS R5, [R5+0x3410] ;  /* 0x0034100005057984 */ /* 0x001e2e0000000800 */
[----:B------:R-:W-:Y:S05]  /*2580*/  @P0 BRA `(.L_x_255) ;  /* 0x0000000000900947 */ /* 0x000fea0003800000 */
[----:B-1----:R-:W0:Y:S04]  /*2590*/  LDS R4, [R37] ;  /* 0x0000000025047984 */ /* 0x002e280000000800 */
        /* <DEDUP_REMOVED lines=35> */
.L_x_255:
[----:B------:R-:W-:Y:S05]  /*27d0*/  BSYNC.RECONVERGENT B0 ;  /* 0x0000000000007941 */ /* 0x000fea0003800200 */
.L_x_254:
[----:B------:R-:W-:Y:S01]  /*27e0*/  BAR.SYNC.DEFER_BLOCKING 0x0 ;  /* 0x0000000000007b1d */ /* 0x000fe20000010000 */
[----:B------:R-:W-:-:S05]  /*27f0*/  R2P PR, R0, 0x7f ;  /* 0x0000007f00007804 */ /* 0x000fca0000000000 */
[----:B------:R-:W-:Y:S08]  /*2800*/  BSSY.RECONVERGENT B0, `(.L_x_256) ;  /* 0x0000025000007945 */ /* 0x000ff00003800200 */
[----:B-12---:R-:W-:Y:S02]  /*2810*/  VOTE.ANY R4, PT, P0 ;  /* 0x0000000000047806 */ /* 0x006fe400000e0100 */
        /* <DEDUP_REMOVED lines=10> */
[----:B------:R-:W-:Y:S01]  /*28c0*/  LOP3.LUT R4, R29, R4, RZ, 0xc0, !PT ;  /* 0x000000041d047212 */ /* 0x000fe200078ec0ff */
[----:B------:R-:W-:Y:S01]  /*28d0*/  IMAD.MOV.U32 R29, RZ, RZ, RZ ;  /* 0x000000ffff1d7224 */ /* 0x000fe200078e00ff */
[----:B------:R-:W-:Y:S02]  /*28e0*/  @!P4 LOP3.LUT R25, RZ, R25, RZ, 0x33, !PT ;  /* 0x00000019ff19c212 */ /* 0x000fe400078e33ff */
[----:B------:R-:W-:-:S02]  /*28f0*/  VOTE.ANY R27, PT, P5 ;  /* 0x00000000001b7806 */ /* 0x000fc400028e0100 */
[----:B------:R-:W-:Y:S02]  /*2900*/  LOP3.LUT P0, RZ, R0, 0x80, RZ, 0xc0, !PT ;  /* 0x0000008000ff7812 */ /* 0x000fe4000780c0ff */
[----:B------:R-:W-:Y:S02]  /*2910*/  LOP3.LUT R4, R25, R4, RZ, 0xc0, !PT ;  /* 0x0000000419047212 */ /* 0x000fe400078ec0ff */
[----:B------:R-:W-:Y:S02]  /*2920*/  @!P5 LOP3.LUT R27, RZ, R27, RZ, 0x33, !PT ;  /* 0x0000001bff1bd212 */ /* 0x000fe400078e33ff */
[----:B------:R-:W-:Y:S02]  /*2930*/  VOTE.ANY R24, PT, P6 ;  /* 0x0000000000187806 */ /* 0x000fe400030e0100 */
[----:B------:R-:W-:Y:S02]  /*2940*/  LOP3.LUT R27, R27, R4, RZ, 0xc0, !PT ;  /* 0x000000041b1b7212 */ /* 0x000fe400078ec0ff */
[----:B------:R-:W1:Y:S01]  /*2950*/  S2R R4, SR_LEMASK ;  /* 0x0000000000047919 */ /* 0x000e620000003a00 */
[----:B------:R-:W-:-:S02]  /*2960*/  @!P6 LOP3.LUT R24, RZ, R24, RZ, 0x33, !PT ;  /* 0x00000018ff18e212 */ /* 0x000fc400078e33ff */
[----:B------:R-:W-:Y:S02]  /*2970*/  VOTE.ANY R26, PT, P0 ;  /* 0x00000000001a7806 */ /* 0x000fe400000e0100 */
[----:B------:R-:W-:Y:S01]  /*2980*/  LOP3.LUT R27, R24, R27, RZ, 0xc0, !PT ;  /* 0x0000001b181b7212 */ /* 0x000fe200078ec0ff */
[----:B------:R-:W-:Y:S01]  /*2990*/  IMAD.SHL.U32 R24, R3, 0x20, RZ ;  /* 0x0000002003187824 */ /* 0x000fe200078e00ff */
[----:B------:R-:W-:-:S04]  /*29a0*/  @!P0 LOP3.LUT R26, RZ, R26, RZ, 0x33, !PT ;  /* 0x0000001aff1a8212 */ /* 0x000fc800078e33ff */
[----:B------:R-:W-:Y:S02]  /*29b0*/  LOP3.LUT R27, R26, R27, RZ, 0xc0, !PT ;  /* 0x0000001b1a1b7212 */ /* 0x000fe400078ec0ff */
[----:B------:R-:W-:Y:S02]  /*29c0*/  LOP3.LUT R24, R24, 0x7c00, RZ, 0xc0, !PT ;  /* 0x00007c0018187812 */ /* 0x000fe400078ec0ff */
[----:B------:R-:W2:Y:S03]  /*29d0*/  FLO.U32 R26, R27 ;  /* 0x0000001b001a7300 */ /* 0x000ea600000e0000 */
[----:B------:R-:W-:Y:S01]  /*29e0*/  IMAD.IADD R25, R7, 0x1, R24 ;  /* 0x0000000107197824 */ /* 0x000fe200078e0218 */
[----:B--2---:R-:W-:Y:S02]  /*29f0*/  ISETP.NE.AND P0, PT, R23, R26, PT ;  /* 0x0000001a1700720c */ /* 0x004fe40003f05270 */
[----:B-1----:R-:W-:-:S04]  /*2a00*/  LOP3.LUT R28, R4, R27, RZ, 0xc0, !PT ;  /* 0x0000001b041c7212 */ /* 0x002fc800078ec0ff */
[----:B------:R1:W2:Y:S07]  /*2a10*/  POPC R24, R28 ;  /* 0x0000001c00187309 */ /* 0x0002ae0000000000 */
[----:B------:R-:W-:Y:S05]  /*2a20*/  @P0 BRA `(.L_x_257) ;  /* 0x0000000000080947 */ /* 0x000fea0003800000 */
[----:B------:R-:W-:-:S06]  /*2a30*/  IMAD R29, R0, 0x4, R25 ;  /* 0x00000004001d7824 */ /* 0x000fcc00078e0219 */
[----:B--2---:R3:W4:Y:S02]  /*2a40*/  ATOMS.ADD R29, [R29], R24 ;  /* 0x000000181d1d738c */ /* 0x0047240000000000 */
.L_x_257:
[----:B------:R-:W-:Y:S05]  /*2a50*/  BSYNC.RECONVERGENT B0 ;  /* 0x0000000000007941 */ /* 0x000fea0003800200 */
.L_x_256:
[----:B------:R-:W-:Y:S01]  /*2a60*/  R2P PR, R22, 0x7f ;  /* 0x0000007f16007804 */ /* 0x000fe20000000000 */
[----:B------:R-:W-:-:S12]  /*2a70*/  BSSY.RECONVERGENT B0, `(.L_x_258) ;  /* 0x0000022000007945 */ /* 0x000fd80003800200 */
        /* <DEDUP_REMOVED lines=21> */
[----:B------:R-:W-:Y:S01]  /*2bd0*/  @!P0 LOP3.LUT R39, RZ, R39, RZ, 0x33, !PT ;  /* 0x00000027ff278212 */ /* 0x000fe200078e33ff */
[----:B----4-:R4:W0:Y:S01]  /*2be0*/  SHFL.IDX PT, R27, R29, R26, 0x1f ;  /* 0x00001f1a1d1b7589 */ /* 0x01082200000e0000 */
[----:B------:R-:W-:Y:S01]  /*2bf0*/  LOP3.LUT R0, R31, R0, RZ, 0xc0, !PT ;  /* 0x000000001f007212 */ /* 0x000fe200078ec0ff */
[----:B------:R-:W-:-:S03]  /*2c00*/  IMAD.MOV.U32 R31, RZ, RZ, RZ ;  /* 0x000000ffff1f7224 */ /* 0x000fc600078e00ff */
[----:B------:R-:W-:-:S04]  /*2c10*/  LOP3.LUT R39, R39, R0, RZ, 0xc0, !PT ;  /* 0x0000000027277212 */ /* 0x000fc800078ec0ff */
[----:B------:R-:W5:Y:S01]  /*2c20*/  FLO.U32 R0, R39 ;  /* 0x0000002700007300 */ /* 0x000f6200000e0000 */
[----:B------:R-:W-:-:S07]  /*2c30*/  LOP3.LUT R34, R4, R39, RZ, 0xc0, !PT ;  /* 0x0000002704227212 */ /* 0x000fce00078ec0ff */
[----:B------:R-:W0:Y:S01]  /*2c40*/  POPC R34, R34 ;  /* 0x0000002200227309 */ /* 0x000e220000000000 */
[----:B-----5:R-:W-:-:S13]  /*2c50*/  ISETP.NE.AND P0, PT, R23, R0, PT ;  /* 0x000000001700720c */ /* 0x020fda0003f05270 */
[----:B0---4-:R-:W-:Y:S05]  /*2c60*/  @P0 BRA `(.L_x_259) ;  /* 0x0000000000080947 */ /* 0x011fea0003800000 */
[----:B------:R-:W-:-:S06]  /*2c70*/  IMAD R31, R22, 0x4, R25 ;  /* 0x00000004161f7824 */ /* 0x000fcc00078e0219 */
[----:B------:R0:W4:Y:S02]  /*2c80*/  ATOMS.ADD R31, [R31], R34 ;  /* 0x000000221f1f738c */ /* 0x0001240000000000 */
.L_x_259:
[----:B------:R-:W-:Y:S05]  /*2c90*/  BSYNC.RECONVERGENT B0 ;  /* 0x0000000000007941 */ /* 0x000fea0003800200 */
.L_x_258:
        /* <DEDUP_REMOVED lines=33> */
[----:B------:R-:W-:-:S05]  /*2eb0*/  IMAD R21, R21, 0x4, R25 ;  /* 0x0000000415157824 */ /* 0x000fca00078e0219 */
[----:B------:R0:W4:Y:S02]  /*2ec0*/  ATOMS.ADD R39, [R21], R36 ;  /* 0x000000241527738c */ /* 0x0001240000000000 */
.L_x_261:
[----:B------:R-:W-:Y:S05]  /*2ed0*/  BSYNC.RECONVERGENT B0 ;  /* 0x0000000000007941 */ /* 0x000fea0003800200 */
.L_x_260:
[----:B------:R-:W-:Y:S01]  /*2ee0*/  R2P PR, R20, 0x7f ;  /* 0x0000007f14007804 */ /* 0x000fe20000000000 */
[----:B------:R-:W-:-:S12]  /*2ef0*/  BSSY.RECONVERGENT B0, `(.L_x_262) ;  /* 0x0000022000007945 */ /* 0x000fd80003800200 */
[----:B------:R-:W-:Y:S02]  /*2f00*/  VOTE.ANY R0, PT, P0 ;  /* 0x0000000000007806 */ /* 0x000fe400000e0100 */
[----:B0-----:R-:W-:Y:S02]  /*2f10*/  VOTE.ANY R21, PT, P1 ;  /* 0x0000000000157806 */ /* 0x001fe400008e0100 */
        /* <DEDUP_REMOVED lines=20> */
[----:B----4-:R0:W4:Y:S01]  /*3060*/  SHFL.IDX PT, R21, R39, R22, 0x1f ;  /* 0x00001f1627157589 */ /* 0x01012200000e0000 */
        /* <DEDUP_REMOVED lines=10> */
.L_x_263:
[----:B------:R-:W-:Y:S05]  /*3110*/  BSYNC.RECONVERGENT B0 ;  /* 0x0000000000007941 */ /* 0x000fea0003800200 */
.L_x_262:
[----:B------:R-:W-:Y:S01]  /*3120*/  R2P PR, R19, 0x7f ;  /* 0x0000007f13007804 */ /* 0x000fe20000000000 */
[----:B----4-:R4:W0:Y:S01]  /*3130*/  SHFL.IDX PT, R31, R31, R0, 0x1f ;  /* 0x00001f001f1f7589 */ /* 0x01082200000e0000 */
[----:B------:R-:W-:Y:S11]  /*3140*/  BSSY.RECONVERGENT B0, `(.L_x_264) ;  /* 0x0000021000007945 */ /* 0x000ff60003800200 */
[----:B------:R-:W-:-:S02]  /*3150*/  VOTE.ANY R20, PT, P0 ;  /* 0x0000000000147806 */ /* 0x000fc400000e0100 */
[----:B------:R-:W-:Y:S02]  /*3160*/  VOTE.ANY R39, PT, P1 ;  /* 0x0000000000277806 */ /* 0x000fe400008e0100 */
[----:B------:R-:W-:Y:S02]  /*3170*/  @!P0 LOP3.LUT R20, RZ, R20, RZ, 0x33, !PT ;  /* 0x00000014ff148212 */ /* 0x000fe400078e33ff */
[----:B------:R-:W-:Y:S02]  /*3180*/  VOTE.ANY R41, PT, P2 ;  /* 0x0000000000297806 */ /* 0x000fe400010e0100 */
[----:B------:R-:W-:Y:S02]  /*3190*/  @!P1 LOP3.LUT R39, RZ, R39, RZ, 0x33, !PT ;  /* 0x00000027ff279212 */ /* 0x000fe400078e33ff */
[----:B------:R-:W-:Y:S02]  /*31a0*/  @!P2 LOP3.LUT R41, RZ, R41, RZ, 0x33, !PT ;  /* 0x00000029ff29a212 */ /* 0x000fe400078e33ff */
[----:B------:R-:W-:-:S02]  /*31b0*/  LOP3.LUT R20, R39, R20, RZ, 0xc0, !PT ;  /* 0x0000001427147212 */ /* 0x000fc400078ec0ff */
[----:B------:R-:W-:Y:S02]  /*31c0*/  VOTE.ANY R39, PT, P3 ;  /* 0x0000000000277806 */ /* 0x000fe400018e0100 */
[----:B------:R-:W-:Y:S02]  /*31d0*/  LOP3.LUT R20, R41, R20, RZ, 0xc0, !PT ;  /* 0x0000001429147212 */ /* 0x000fe400078ec0ff */
[----:B------:R-:W-:Y:S02]  /*31e0*/  LOP3.LUT P0, RZ, R19, 0x80, RZ, 0xc0, !PT ;  /* 0x0000008013ff7812 */ /* 0x000fe4000780c0ff */
[----:B------:R-:W-:Y:S02]  /*31f0*/  VOTE.ANY R41, PT, P4 ;  /* 0x0000000000297806 */ /* 0x000fe400020e0100 */
[----:B------:R-:W-:Y:S02]  /*3200*/  @!P3 LOP3.LUT R39, RZ, R39, RZ, 0x33, !PT ;  /* 0x00000027ff27b212 */ /* 0x000fe400078e33ff */
[----:B------:R-:W-:-:S02]  /*3210*/  @!P4 LOP3.LUT R41, RZ, R41, RZ, 0x33, !PT ;  /* 0x00000029ff29c212 */ /* 0x000fc400078e33ff */
[----:B------:R-:W-:Y:S02]  /*3220*/  LOP3.LUT R20, R39, R20, RZ, 0xc0, !PT ;  /* 0x0000001427147212 */ /* 0x000fe400078ec0ff */
[----:B------:R-:W-:Y:S02]  /*3230*/  VOTE.ANY R39, PT, P5 ;  /* 0x0000000000277806 */ /* 0x000fe400028e0100 */
[----:B------:R-:W-:Y:S02]  /*3240*/  LOP3.LUT R20, R41, R20, RZ, 0xc0, !PT ;  /* 0x0000001429147212 */ /* 0x000fe400078ec0ff */
[----:B------:R-:W-:Y:S02]  /*3250*/  VOTE.ANY R41, PT, P6 ;  /* 0x0000000000297806 */ /* 0x000fe400030e0100 */
[----:B------:R-:W-:Y:S02]  /*3260*/  @!P5 LOP3.LUT R39, RZ, R39, RZ, 0x33, !PT ;  /* 0x00000027ff27d212 */ /* 0x000fe400078e33ff */
[----:B------:R-:W-:-:S02]  /*3270*/  VOTE.ANY R43, PT, P0 ;  /* 0x00000000002b7806 */ /* 0x000fc400000e0100 */
[----:B------:R-:W-:Y:S02]  /*3280*/  @!P6 LOP3.LUT R41, RZ, R41, RZ, 0x33, !PT ;  /* 0x00000029ff29e212 */ /* 0x000fe400078e33ff */
[----:B------:R-:W-:Y:S02]  /*3290*/  LOP3.LUT R20, R39, R20, RZ, 0xc0, !PT ;  /* 0x0000001427147212 */ /* 0x000fe400078ec0ff */
[----:B------:R-:W-:Y:S02]  /*32a0*/  @!P0 LOP3.LUT R43, RZ, R43, RZ, 0x33, !PT ;  /* 0x0000002bff2b8212 */ /* 0x000fe400078e33ff */
        /* <DEDUP_REMOVED lines=10> */
.L_x_265:
[----:B------:R-:W-:Y:S05]  /*3350*/  BSYNC.RECONVERGENT B0 ;  /* 0x0000000000007941 */ /* 0x000fea0003800200 */
.L_x_264:
[----:B------:R-:W-:Y:S01]  /*3360*/  R2P PR, R18, 0x7f ;  /* 0x0000007f12007804 */ /* 0x000fe20000000000 */
[----:B----4-:R4:W1:Y:S01]  /*3370*/  SHFL.IDX PT, R20, R41, R20, 0x1f ;  /* 0x00001f1429147589 */ /* 0x01086200000e0000 */
[----:B------:R-:W-:Y:S11]  /*3380*/  BSSY.RECONVERGENT B0, `(.L_x_266) ;  /* 0x0000021000007945 */ /* 0x000ff60003800200 */
[----:B0-----:R-:W-:-:S02]  /*3390*/  VOTE.ANY R0, PT, P0 ;  /* 0x0000000000007806 */ /* 0x001fc400000e0100 */
        /* <DEDUP_REMOVED lines=24> */
[----:B------:R-:W0:Y:S01]  /*3520*/  FLO.U32 R0, R45 ;  /* 0x0000002d00007300 */ /* 0x000e2200000e0000 */
[----:B------:R-:W-:-:S07]  /*3530*/  LOP3.LUT R19, R4, R45, RZ, 0xc0, !PT ;  /* 0x0000002d04137212 */ /* 0x000fce00078ec0ff */
[----:B------:R-:W1:Y:S01]  /*3540*/  POPC R19, R19 ;  /* 0x0000001300137309 */ /* 0x000e620000000000 */
[----:B0-----:R-:W-:-:S13]  /*3550*/  ISETP.NE.AND P0, PT, R23, R0, PT ;  /* 0x000000001700720c */ /* 0x001fda0003f05270 */
[----:B-1--4-:R-:W-:Y:S05]  /*3560*/  @P0 BRA `(.L_x_267) ;  /* 0x0000000000080947 */ /* 0x012fea0003800000 */
[----:B------:R-:W-:-:S05]  /*3570*/  IMAD R18, R18, 0x4, R25 ;  /* 0x0000000412127824 */ /* 0x000fca00078e0219 */
[----:B------:R0:W1:Y:S02]  /*3580*/  ATOMS.ADD R43, [R18], R19 ;  /* 0x00000013122b738c */ /* 0x0000640000000000 */
.L_x_267:
[----:B------:R-:W-:Y:S05]  /*3590*/  BSYNC.RECONVERGENT B0 ;  /* 0x0000000000007941 */ /* 0x000fea0003800200 */
.L_x_266:
[----:B------:R-:W-:Y:S01]  /*35a0*/  R2P PR, R17, 0x7f ;  /* 0x0000007f11007804 */ /* 0x000fe20000000000 */
[----:B------:R-:W-:Y:S01]  /*35b0*/  BSSY.RECONVERGENT B0, `(.L_x_268) ;  /* 0x0000022000007945 */ /* 0x000fe20003800200 */
[----:B------:R-:W-:-:S11]  /*35c0*/  IMAD.MOV.U32 R22, RZ, RZ, RZ ;  /* 0x000000ffff167224 */ /* 0x000fd600078e00ff */
[----:B0-----:R-:W-:Y:S02]  /*35d0*/  VOTE.ANY R18, PT, P0 ;  /* 0x0000000000127806 */ /* 0x001fe400000e0100 */
        /* <DEDUP_REMOVED lines=23> */
[----:B------:R-:W0:Y:S01]  /*3750*/  FLO.U32 R26, R47 ;  /* 0x0000002f001a7300 */ /* 0x000e2200000e0000 */
[----:B------:R-:W-:Y:S02]  /*3760*/  LOP3.LUT R18, R4, R47, RZ, 0xc0, !PT ;  /* 0x0000002f04127212 */ /* 0x000fe400078ec0ff */
[----:B-1----:R1:W4:Y:S05]  /*3770*/  SHFL.IDX PT, R4, R43, R0, 0x1f ;  /* 0x00001f002b047589 */ /* 0x00232a00000e0000 */
[----:B------:R-:W1:Y:S01]  /*3780*/  POPC R18, R18 ;  /* 0x0000001200127309 */ /* 0x000e620000000000 */
[----:B0-----:R-:W-:-:S13]  /*3790*/  ISETP.NE.AND P0, PT, R23, R26, PT ;  /* 0x0000001a1700720c */ /* 0x001fda0003f05270 */
[----:B-1--4-:R-:W-:Y:S05]  /*37a0*/  @P0 BRA `(.L_x_269) ;  /* 0x0000000000080947 */ /* 0x012fea0003800000 */
[----:B------:R-:W-:-:S05]  /*37b0*/  IMAD R17, R17, 0x4, R25 ;  /* 0x0000000411117824 */ /* 0x000fca00078e0219 */
[----:B------:R0:W1:Y:S02]  /*37c0*/  ATOMS.ADD R22, [R17], R18 ;  /* 0x000000121116738c */ /* 0x0000640000000000 */
.L_x_269:
[----:B------:R-:W-:Y:S05]  /*37d0*/  BSYNC.RECONVERGENT B0 ;  /* 0x0000000000007941 */ /* 0x000fea0003800200 */
.L_x_268:
[----:B-1----:R-:W1:Y:S01]  /*37e0*/  SHFL.IDX PT, R22, R22, R26, 0x1f ;  /* 0x00001f1a16167589 */ /* 0x002e6200000e0000 */
[----:B--2---:R-:W-:Y:S01]  /*37f0*/  IMAD.IADD R0, R24, 0x1, R27 ;  /* 0x0000000118007824 */ /* 0x004fe200078e021b */
[----:B------:R-:W-:Y:S01]  /*3800*/  ISETP.NE.AND P0, PT, R40, RZ, PT ;  /* 0x000000ff2800720c */ /* 0x000fe20003f05270 */
[----:B------:R-:W-:Y:S01]  /*3810*/  IMAD.IADD R34, R34, 0x1, R29 ;  /* 0x0000000122227824 */ /* 0x000fe200078e021d */
[----:B------:R-:W-:Y:S01]  /*3820*/  BAR.SYNC.DEFER_BLOCKING 0x0 ;  /* 0x0000000000007b1d */ /* 0x000fe20000010000 */
[----:B------:R-:W-:Y:S02]  /*3830*/  IMAD.IADD R36, R36, 0x1, R21 ;  /* 0x0000000124247824 */ /* 0x000fe400078e0215 */
[----:B------:R-:W-:Y:S02]  /*3840*/  IMAD.IADD R38, R38, 0x1, R31 ;  /* 0x0000000126267824 */ /* 0x000fe400078e021f */
[----:B---3--:R-:W-:Y:S01]  /*3850*/  IMAD R24, R0, 0x4, R7 ;  /* 0x0000000400187824 */ /* 0x008fe200078e0207 */
[----:B------:R-:W-:Y:S01]  /*3860*/  BSSY B1, `(.L_x_270) ;  /* 0x0000042000017945 */ /* 0x000fe20003800000 */
[----:B------:R-:W-:-:S02]  /*3870*/  IMAD.IADD R39, R39, 0x1, R20 ;  /* 0x0000000127277824 */ /* 0x000fc400078e0214 */
[--C-:B0-----:R-:W-:Y:S02]  /*3880*/  IMAD R17, R34, 0x4, R7.reuse ;  /* 0x0000000422117824 */ /* 0x101fe400078e0207 */
[----:B------:R-:W-:Y:S02]  /*3890*/  IMAD.IADD R40, R19, 0x1, R4 ;  /* 0x0000000113287824 */ /* 0x000fe400078e0204 */
[--C-:B------:R-:W-:Y:S02]  /*38a0*/  IMAD R4, R36, 0x4, R7.reuse ;  /* 0x0000000424047824 */ /* 0x100fe400078e0207 */
[--C-:B------:R-:W-:Y:S02]  /*38b0*/  IMAD R19, R38, 0x4, R7.reuse ;  /* 0x0000000426137824 */ /* 0x100fe400078e0207 */
[--C-:B------:R-:W-:Y:S02]  /*38c0*/  IMAD R21, R40, 0x4, R7.reuse ;  /* 0x0000000428157824 */ /* 0x100fe400078e0207 */
[----:B------:R-:W-:-:S02]  /*38d0*/  IMAD R25, R3, 0x8, R7 ;  /* 0x0000000803197824 */ /* 0x000fc400078e0207 */
[----:B-1----:R-:W-:Y:S02]  /*38e0*/  IMAD.IADD R41, R18, 0x1, R22 ;  /* 0x0000000112297824 */ /* 0x002fe400078e0216 */
[--C-:B------:R-:W-:Y:S01]  /*38f0*/  IMAD R18, R39, 0x4, R7.reuse ;  /* 0x0000000427127824 */ /* 0x100fe200078e0207 */
[----:B------:R0:W-:Y:S01]  /*3900*/  STS [R24+-0x4], R15 ;  /* 0xfffffc0f18007388 */ /* 0x0001e20000000800 */
[----:B------:R-:W-:-:S03]  /*3910*/  IMAD R23, R41, 0x4, R7 ;  /* 0x0000000429177824 */ /* 0x000fc600078e0207 */
[----:B------:R0:W-:Y:S04]  /*3920*/  STS [R17+-0x4], R14 ;  /* 0xfffffc0e11007388 */ /* 0x0001e80000000800 */
[----:B------:R0:W-:Y:S04]  /*3930*/  STS [R4+-0x4], R13 ;  /* 0xfffffc0d04007388 */ /* 0x0001e80000000800 */
[----:B------:R0:W-:Y:S04]  /*3940*/  STS [R19+-0x4], R12 ;  /* 0xfffffc0c13007388 */ /* 0x0001e80000000800 */
[----:B------:R0:W-:Y:S04]  /*3950*/  STS [R18+-0x4], R11 ;  /* 0xfffffc0b12007388 */ /* 0x0001e80000000800 */
[----:B------:R0:W-:Y:S04]  /*3960*/  STS [R21+-0x4], R10 ;  /* 0xfffffc0a15007388 */ /* 0x0001e80000000800 */
[----:B------:R0:W-:Y:S01]  /*3970*/  STS [R23+-0x4], R8 ;  /* 0xfffffc0817007388 */ /* 0x0001e20000000800 */
[----:B------:R-:W-:Y:S05]  /*3980*/  @P0 BRA `(.L_x_271) ;  /* 0x0000000000bc0947 */ /* 0x000fea0003800000 */
[----:B------:R-:W0:Y:S02]  /*3990*/  LDCU.64 UR8, c[0x0][0x398] ;  /* 0x00007300ff0877ac */ /* 0x000e240008000a00 */
[----:B0-----:R-:W-:-:S04]  /*39a0*/  LEA R12, P0, R3, UR8, 0x3 ;  /* 0x00000008030c7c11 */ /* 0x001fc8000f8018ff */
[----:B------:R-:W-:-:S05]  /*39b0*/  LEA.HI.X R13, R3, UR9, RZ, 0x3, P0 ;  /* 0x00000009030d7c11 */ /* 0x000fca00080f1cff */
        /* <DEDUP_REMOVED lines=12> */
.L_x_277:
[----:B0-----:R-:W0:Y:S01]  /*3a80*/  LDC.64 R10, c[0x0][0x380] ;  /* 0x0000e000ff0a7b82 */ /* 0x001e220000000a00 */
[----:B------:R-:W-:Y:S01]  /*3a90*/  VIADD R17, R8, 0xffffffff ;  /* 0xffffffff08117836 */ /* 0x000fe20000000000 */
[----:B------:R-:W-:Y:S03]  /*3aa0*/  BSSY B2, `(.L_x_274) ;  /* 0x0000008000027945 */ /* 0x000fe60003800000 */
[----:B------:R-:W-:-:S04]  /*3ab0*/  IMAD R13, R17, 0x100, R3 ;  /* 0x00000100110d7824 */ /* 0x000fc800078e0203 */
[----:B0-----:R-:W-:-:S07]  /*3ac0*/  IMAD.WIDE R10, R13, 0x4, R10 ;  /* 0x000000040d0a7825 */ /* 0x001fce00078e020a */
.L_x_275:
[----:B------:R-:W-:Y:S05]  /*3ad0*/  YIELD ;  /* 0x0000000000007946 */ /* 0x000fea0003800000 */
[----:B------:R0:W-:Y:S06]  /*3ae0*/  MEMBAR.SC.CTA ;  /* 0x0000000000007992 */ /* 0x0001ec0000000000 */
[----:B0-----:R-:W2:Y:S02]  /*3af0*/  LDG.E.STRONG.SYS R12, desc[UR6][R10.64] ;  /* 0x000000060a0c7981 */ /* 0x001ea4000c1f5900 */
[----:B--2---:R-:W-:-:S13]  /*3b00*/  ISETP.NE.AND P0, PT, R12, RZ, PT ;  /* 0x000000ff0c00720c */ /* 0x004fda0003f05270 */
[----:B------:R-:W-:Y:S05]  /*3b10*/  @!P0 BRA `(.L_x_275) ;  /* 0xfffffffc00ec8947 */ /* 0x000fea000383ffff */
[----:B------:R-:W-:Y:S05]  /*3b20*/  BSYNC B2 ;  /* 0x0000000000027941 */ /* 0x000fea0003800000 */
.L_x_274:
[----:B------:R-:W-:Y:S01]  /*3b30*/  BSSY.RECONVERGENT B2, `(.L_x_276) ;  /* 0x0000006000027945 */ /* 0x000fe20003800200 */
[C---:B------:R-:W-:Y:S02]  /*3b40*/  ISETP.GT.AND P0, PT, R12.reuse, -0x1, PT ;  /* 0xffffffff0c00780c */ /* 0x040fe40003f04270 */
[----:B------:R-:W-:Y:S01]  /*3b50*/  LOP3.LUT R12, R12, 0x3fffffff, RZ, 0xc0, !PT ;  /* 0x3fffffff0c0c7812 */ /* 0x000fe200078ec0ff */
[----:B------:R-:W-:Y:S05]  /*3b60*/  WARPSYNC.EXCLUSIVE R4 ;  /* 0x0000000004007348 */ /* 0x000fea0003a00000 */
[----:B------:R-:W-:-:S05]  /*3b70*/  IMAD.IADD R15, R12, 0x1, R15 ;  /* 0x000000010c0f7824 */ /* 0x000fca00078e020f */
[----:B------:R-:W-:-:S07]  /*3b80*/  VOTE.ANY R4, PT, P0 ;  /* 0x0000000000047806 */ /* 0x000fce00000e0100 */
[----:B------:R-:W-:Y:S05]  /*3b90*/  BSYNC.RECONVERGENT B2 ;  /* 0x0000000000027941 */ /* 0x000fea0003800200 */
.L_x_276:
[----:B------:R-:W-:Y:S01]  /*3ba0*/  ISETP.GT.U32.AND P1, PT, R8, 0x1, PT ;  /* 0x000000010800780c */ /* 0x000fe20003f24070 */
[----:B------:R-:W-:-:S12]  /*3bb0*/  IMAD.MOV.U32 R8, RZ, RZ, R17 ;  /* 0x000000ffff087224 */ /* 0x000fd800078e0011 */
[----:B------:R-:W-:Y:S05]  /*3bc0*/  @P0 BRA P1, `(.L_x_277) ;  /* 0xfffffffc00ac0947 */ /* 0x000fea000083ffff */
[----:B------:R-:W-:Y:S05]  /*3bd0*/  BSYNC B0 ;  /* 0x0000000000007941 */ /* 0x000fea0003800000 */
.L_x_273:
[----:B------:R1:W2:Y:S02]  /*3be0*/  LDS.64 R10, [R25+0xa800] ;  /* 0x00a80000190a7984 */ /* 0x0002a40000000a00 */
.L_x_272:
[----:B------:R-:W3:Y:S01]  /*3bf0*/  LDC.64 R12, c[0x0][0x380] ;  /* 0x0000e000ff0c7b82 */ /* 0x000ee20000000a00 */
[C---:B------:R-:W-:Y:S01]  /*3c00*/  IMAD.IADD R17, R15.reuse, 0x1, -R16 ;  /* 0x000000010f117824 */ /* 0x040fe200078e0a10 */
[----:B------:R-:W-:Y:S01]  /*3c10*/  LOP3.LUT R15, R15, 0x80000000, RZ, 0xfc, !PT ;  /* 0x800000000f0f7812 */ /* 0x000fe200078efcff */
[----:B------:R-:W-:-:S03]  /*3c20*/  IMAD R19, R35, 0x100, R3 ;  /* 0x0000010023137824 */ /* 0x000fc600078e0203 */
[----:B0-2---:R-:W-:-:S04]  /*3c30*/  IADD3 R10, P0, PT, R17, R10, RZ ;  /* 0x0000000a110a7210 */ /* 0x005fc80007f1e0ff */
[----:B------:R-:W-:-:S05]  /*3c40*/  LEA.HI.X.SX32 R11, R17, R11, 0x1, P0 ;  /* 0x0000000b110b7211 */ /* 0x000fca00000f0eff */
[----:B------:R2:W-:Y:S01]  /*3c50*/  STS.64 [R25+0xa800], R10 ;  /* 0x00a8000a19007388 */ /* 0x0005e20000000a00 */
[----:B---3--:R-:W-:-:S05]  /*3c60*/  IMAD.WIDE R12, R19, 0x4, R12 ;  /* 0x00000004130c7825 */ /* 0x008fca00078e020c */
[----:B------:R2:W-:Y:S02]  /*3c70*/  STG.E.STRONG.SYS desc[UR6][R12.64], R15 ;  /* 0x0000000f0c007986 */ /* 0x0005e4000c115906 */
.L_x_271:
[----:B------:R-:W-:Y:S05]  /*3c80*/  BSYNC B1 ;  /* 0x0000000000017941 */ /* 0x000fea0003800000 */
.L_x_270:
[----:B------:R-:W3:Y:S08]  /*3c90*/  LDC R42, c[0x0][0x3c0] ;  /* 0x0000f000ff2a7b82 */ /* 0x000ef00000000800 */
[----:B0-2---:R-:W0:Y:S01]  /*3ca0*/  LDC.64 R12, c[0x0][0x390] ;  /* 0x0000e400ff0c7b82 */ /* 0x005e220000000a00 */
[----:B---3--:R-:W-:Y:S02]  /*3cb0*/  ISETP.GE.AND P0, PT, R9, R42, PT ;  /* 0x0000002a0900720c */ /* 0x008fe40003f06270 */
[----:B0-----:R-:W-:-:S04]  /*3cc0*/  ISETP.EQ.U32.AND P1, PT, R12, RZ, PT ;  /* 0x000000ff0c00720c */ /* 0x001fc80003f22070 */
[----:B------:R-:W-:-:S04]  /*3cd0*/  ISETP.EQ.OR.EX P0, PT, R13, RZ, !P0, P1 ;  /* 0x000000ff0d00720c */ /* 0x000fc80004702710 */
[----:B------:R-:W-:-:S13]  /*3ce0*/  ISETP.GT.U32.OR P0, PT, R3, 0xff, P0 ;  /* 0x000000ff0300780c */ /* 0x000fda0000704470 */
[----:B------:R-:W-:Y:S05]  /*3cf0*/  @P0 BRA `(.L_x_278) ;  /* 0x0000000000200947 */ /* 0x000fea0003800000 */
[----:B------:R-:W0:Y:S01]  /*3d00*/  LDS.64 R10, [R25+0xa800] ;  /* 0x00a80000190a7984 */ /* 0x000e220000000a00 */
[--C-:B------:R-:W-:Y:S02]  /*3d10*/  SHF.R.S32.HI R15, RZ, 0x1f, R16.reuse ;  /* 0x0000001fff0f7819 */ /* 0x100fe40000011410 */
[C---:B------:R-:W-:Y:S02]  /*3d20*/  LEA R4, P2, R3.reuse, R12, 0x3 ;  /* 0x0000000c03047211 */ /* 0x040fe400078418ff */
[----:B0-----:R-:W-:Y:S02]  /*3d30*/  IADD3 R16, P0, P1, R10, R5, R16 ;  /* 0x000000050a107210 */ /* 0x001fe4000791e010 */
[----:B------:R-:W-:Y:S02]  /*3d40*/  SHF.R.S32.HI R10, RZ, 0x1f, R5 ;  /* 0x0000001fff0a7819 */ /* 0x000fe40000011405 */
[----:B------:R-:W-:Y:S02]  /*3d50*/  LEA.HI.X R5, R3, R13, RZ, 0x3, P2 ;  /* 0x0000000d03057211 */ /* 0x000fe400010f1cff */
[----:B------:R-:W-:-:S05]  /*3d60*/  IADD3.X R17, PT, PT, R11, R10, R15, P0, P1 ;  /* 0x0000000a0b117210 */ /* 0x000fca00007e240f */
[----:B------:R0:W-:Y:S02]  /*3d70*/  STG.E.64 desc[UR6][R4.64], R16 ;  /* 0x0000001004007986 */ /* 0x0001e4000c101b06 */
.L_x_278:
[----:B------:R-:W-:Y:S01]  /*3d80*/  ISETP.GT.AND P0, PT, R9, R42, PT ;  /* 0x0000002a0900720c */ /* 0x000fe20003f04270 */
[----:B------:R-:W-:Y:S05]  /*3d90*/  WARPSYNC.ALL ;  /* 0x0000000000007948 */ /* 0x000fea0003800000 */
[----:B------:R-:W-:Y:S07]  /*3da0*/  BAR.SYNC.DEFER_BLOCKING 0x0 ;  /* 0x0000000000007b1d */ /* 0x000fee0000010000 */
[----:B------:R-:W-:Y:S05]  /*3db0*/  @P0 BRA `(.L_x_279) ;  /* 0x00000004005c0947 */ /* 0x000fea0003800000 */
[----:B------:R-:W0:Y:S01]  /*3dc0*/  LDS R10, [R37] ;  /* 0x00000000250a7984 */ /* 0x000e220000000800 */
[----:B------:R-:W0:Y:S01]  /*3dd0*/  LDCU UR5, c[0x0][0x3c4] ;  /* 0x00007880ff0577ac */ /* 0x000e220008000800 */
[----:B------:R-:W2:Y:S01]  /*3de0*/  LDCU.64 UR8, c[0x0][0x3a0] ;  /* 0x00007400ff0877ac */ /* 0x000ea20008000a00 */
[----:B0-----:R-:W-:Y:S02]  /*3df0*/  SHF.R.U32.HI R4, RZ, UR5, R10 ;  /* 0x00000005ff047c19 */ /* 0x001fe4000801160a */
[----:B------:R-:W-:Y:S02]  /*3e00*/  LOP3.LUT R13, R10, 0x80000000, RZ, 0x3c, !PT ;  /* 0x800000000a0d7812 */ /* 0x000fe400078e3cff */
[----:B------:R-:W-:-:S05]  /*3e10*/  LOP3.LUT R4, R4, UR4, RZ, 0x30, !PT ;  /* 0x0000000404047c12 */ /* 0x000fca000f8e30ff */
[----:B------:R-:W-:-:S06]  /*3e20*/  IMAD R5, R4, 0x8, R7 ;  /* 0x0000000804057824 */ /* 0x000fcc00078e0207 */
[----:B------:R-:W0:Y:S02]  /*3e30*/  LDS.64 R4, [R5+0xa800] ;  /* 0x00a8000005047984 */ /* 0x000e240000000a00 */
[----:B0-----:R-:W-:-:S05]  /*3e40*/  IADD3 R4, P1, PT, R4, R3, RZ ;  /* 0x0000000304047210 */ /* 0x001fca0007f3e0ff */
[----:B------:R-:W-:Y:S01]  /*3e50*/  IMAD.X R9, RZ, RZ, R5, P1 ;  /* 0x000000ffff097224 */ /* 0x000fe200008e0605 */
[----:B--2---:R-:W-:-:S04]  /*3e60*/  LEA R8, P1, R4, UR8, 0x2 ;  /* 0x0000000804087c11 */ /* 0x004fc8000f8210ff */
[----:B------:R-:W-:-:S05]  /*3e70*/  LEA.HI.X R9, R4, UR9, R9, 0x2, P1 ;  /* 0x0000000904097c11 */ /* 0x000fca00088f1409 */
[----:B------:R-:W-:Y:S01]  /*3e80*/  STG.E desc[UR6][R8.64], R13 ;  /* 0x0000000d08007986 */ /* 0x000fe2000c101906 */
[----:B------:R-:W-:-:S03]  /*3e90*/  NOP ;  /* 0x0000000000007918 */ /* 0x000fc60000000000 */
[----:B------:R-:W0:Y:S02]  /*3ea0*/  LDS R12, [R37+0x600] ;  /* 0x00060000250c7984 */ /* 0x000e240000000800 */
[----:B0-----:R-:W-:Y:S02]  /*3eb0*/  SHF.R.U32.HI R4, RZ, UR5, R12 ;  /* 0x00000005ff047c19 */ /* 0x001fe4000801160c */
[----:B------:R-:W-:Y:S02]  /*3ec0*/  LOP3.LUT R13, R12, 0x80000000, RZ, 0x3c, !PT ;  /* 0x800000000c0d7812 */ /* 0x000fe400078e3cff */
[----:B------:R-:W-:-:S05]  /*3ed0*/  LOP3.LUT R4, R4, UR4, RZ, 0x30, !PT ;  /* 0x0000000404047c12 */ /* 0x000fca000f8e30ff */
[----:B------:R-:W-:-:S06]  /*3ee0*/  IMAD R5, R4, 0x8, R7 ;  /* 0x0000000804057824 */ /* 0x000fcc00078e0207 */
[----:B------:R-:W0:Y:S02]  /*3ef0*/  LDS.64 R4, [R5+0xa800] ;  /* 0x00a8000005047984 */ /* 0x000e240000000a00 */
[----:B0-----:R-:W-:-:S05]  /*3f00*/  IADD3 R4, P1, PT, R4, R3, RZ ;  /* 0x0000000304047210 */ /* 0x001fca0007f3e0ff */
[----:B------:R-:W-:Y:S01]  /*3f10*/  IMAD.X R11, RZ, RZ, R5, P1 ;  /* 0x000000ffff0b7224 */ /* 0x000fe200008e0605 */
[----:B------:R-:W-:-:S04]  /*3f20*/  LEA R10, P1, R4, UR8, 0x2 ;  /* 0x00000008040a7c11 */ /* 0x000fc8000f8210ff */
        /* <DEDUP_REMOVED lines=52> */
[----:B0-----:R-:W-:-:S04]  /*4270*/  SHF.R.U32.HI R4, RZ, UR5, R8 ;  /* 0x00000005ff047c19 */ /* 0x001fc80008011608 */
[----:B------:R-:W-:-:S05]  /*4280*/  LOP3.LUT R4, R4, UR4, RZ, 0x30, !PT ;  /* 0x0000000404047c12 */ /* 0x000fca000f8e30ff */
[----:B------:R-:W-:-:S05]  /*4290*/  IMAD R12, R4, 0x8, R7 ;  /* 0x00000008040c7824 */ /* 0x000fca00078e0207 */
[----:B------:R-:W0:Y:S02]  /*42a0*/  LDS.64 R4, [R12+0xa800] ;  /* 0x00a800000c047984 */ /* 0x000e240000000a00 */
[----:B0-----:R-:W-:-:S05]  /*42b0*/  IADD3 R7, P1, PT, R4, R3, RZ ;  /* 0x0000000304077210 */ /* 0x001fca0007f3e0ff */
[----:B------:R-:W-:Y:S01]  /*42c0*/  IMAD.X R14, RZ, RZ, R5, P1 ;  /* 0x000000ffff0e7224 */ /* 0x000fe200008e0605 */
[----:B------:R-:W-:-:S04]  /*42d0*/  LEA R4, P1, R7, UR8, 0x2 ;  /* 0x0000000807047c11 */ /* 0x000fc8000f8210ff */
[----:B------:R-:W-:Y:S02]  /*42e0*/  LEA.HI.X R5, R7, UR9, R14, 0x2, P1 ;  /* 0x0000000907057c11 */ /* 0x000fe400088f140e */
[----:B------:R-:W-:-:S05]  /*42f0*/  LOP3.LUT R7, R8, 0x80000000, RZ, 0x3c, !PT ;  /* 0x8000000008077812 */ /* 0x000fca00078e3cff */
[----:B------:R0:W-:Y:S01]  /*4300*/  STG.E desc[UR6][R4.64+0x2400], R7 ;  /* 0x0024000704007986 */ /* 0x0001e2000c101906 */
[----:B------:R-:W-:Y:S01]  /*4310*/  NOP ;  /* 0x0000000000007918 */ /* 0x000fe20000000000 */
[----:B------:R-:W-:Y:S05]  /*4320*/  BRA `(.L_x_280) ;  /* 0x0000000800147947 */ /* 0x000fea0003800000 */
.L_x_279:
[----:B------:R-:W-:Y:S01]  /*4330*/  IMAD R13, R35, -0xa80, R42 ;  /* 0xfffff580230d7824 */ /* 0x000fe200078e022a */
[----:B------:R-:W-:Y:S01]  /*4340*/  BSSY.RECONVERGENT B0, `(.L_x_281) ;  /* 0x000001b000007945 */ /* 0x000fe20003800200 */
[C---:B0-----:R-:W-:Y:S02]  /*4350*/  VIADD R4, R3.reuse, 0x180 ;  /* 0x0000018003047836 */ /* 0x041fe40000000000 */
[C---:B------:R-:W-:Y:S01]  /*4360*/  VIADD R5, R3.reuse, 0x300 ;  /* 0x0000030003057836 */ /* 0x040fe20000000000 */
[CC--:B------:R-:W-:Y:S01]  /*4370*/  ISETP.GE.AND P6, PT, R3.reuse, R13.reuse, PT ;  /* 0x0000000d0300720c */ /* 0x0c0fe20003fc6270 */
[C---:B------:R-:W-:Y:S01]  /*4380*/  VIADD R8, R3.reuse, 0x480 ;  /* 0x0000048003087836 */ /* 0x040fe20000000000 */
[-C--:B------:R-:W-:Y:S01]  /*4390*/  ISETP.GE.AND P2, PT, R4, R13.reuse, PT ;  /* 0x0000000d0400720c */ /* 0x080fe20003f46270 */
[----:B------:R-:W-:Y:S01]  /*43a0*/  VIADD R4, R3, 0x600 ;  /* 0x0000060003047836 */ /* 0x000fe20000000000 */
[-C--:B------:R-:W-:Y:S01]  /*43b0*/  ISETP.GE.AND P3, PT, R5, R13.reuse, PT ;  /* 0x0000000d0500720c */ /* 0x080fe20003f66270 */
[C---:B------:R-:W-:Y:S01]  /*43c0*/  VIADD R5, R3.reuse, 0x780 ;  /* 0x0000078003057836 */ /* 0x040fe20000000000 */
[-C--:B------:R-:W-:Y:S01]  /*43d0*/  ISETP.GE.AND P4, PT, R8, R13.reuse, PT ;  /* 0x0000000d0800720c */ /* 0x080fe20003f86270 */
[----:B------:R-:W-:Y:S01]  /*43e0*/  VIADD R10, R3, 0x900 ;  /* 0x00000900030a7836 */ /* 0x000fe20000000000 */
[----:B------:R-:W-:-:S02]  /*43f0*/  ISETP.GE.AND P5, PT, R4, R13, PT ;  /* 0x0000000d0400720c */ /* 0x000fc40003fa6270 */
[----:B------:R-:W-:-:S03]  /*4400*/  ISETP.GE.AND P1, PT, R5, R13, PT ;  /* 0x0000000d0500720c */ /* 0x000fc60003f26270 */
[----:B------:R-:W-:Y:S10]  /*4410*/  @P6 BRA `(.L_x_282) ;  /* 0x0000000000346947 */ /* 0x000ff40003800000 */
[----:B------:R-:W0:Y:S01]  /*4420*/  LDS R8, [R37] ;  /* 0x0000000025087984 */ /* 0x000e220000000800 */
[----:B------:R-:W0:Y:S01]  /*4430*/  LDCU UR5, c[0x0][0x3c4] ;  /* 0x00007880ff0577ac */ /* 0x000e220008000800 */
[----:B------:R-:W2:Y:S01]  /*4440*/  LDCU.64 UR8, c[0x0][0x3a0] ;  /* 0x00007400ff0877ac */ /* 0x000ea20008000a00 */
[----:B0-----:R-:W-:-:S04]  /*4450*/  SHF.R.U32.HI R4, RZ, UR5, R8 ;  /* 0x00000005ff047c19 */ /* 0x001fc80008011608 */
[----:B------:R-:W-:-:S05]  /*4460*/  LOP3.LUT R4, R4, UR4, RZ, 0x30, !PT ;  /* 0x0000000404047c12 */ /* 0x000fca000f8e30ff */
[----:B------:R-:W-:-:S05]  /*4470*/  IMAD R9, R4, 0x8, R7 ;  /* 0x0000000804097824 */ /* 0x000fca00078e0207 */
[----:B------:R-:W0:Y:S02]  /*4480*/  LDS.64 R4, [R9+0xa800] ;  /* 0x00a8000009047984 */ /* 0x000e240000000a00 */
[----:B0-----:R-:W-:-:S05]  /*4490*/  IADD3 R11, P6, PT, R4, R3, RZ ;  /* 0x00000003040b7210 */ /* 0x001fca0007fde0ff */
[----:B------:R-:W-:Y:S01]  /*44a0*/  IMAD.X R12, RZ, RZ, R5, P6 ;  /* 0x000000ffff0c7224 */ /* 0x000fe200030e0605 */
[----:B--2---:R-:W-:-:S04]  /*44b0*/  LEA R4, P6, R11, UR8, 0x2 ;  /* 0x000000080b047c11 */ /* 0x004fc8000f8c10ff */
[----:B------:R-:W-:Y:S02]  /*44c0*/  LEA.HI.X R5, R11, UR9, R12, 0x2, P6 ;  /* 0x000000090b057c11 */ /* 0x000fe4000b0f140c */
[----:B------:R-:W-:-:S05]  /*44d0*/  LOP3.LUT R11, R8, 0x80000000, RZ, 0x3c, !PT ;  /* 0x80000000080b7812 */ /* 0x000fca00078e3cff */
[----:B------:R0:W-:Y:S02]  /*44e0*/  STG.E desc[UR6][R4.64], R11 ;  /* 0x0000000b04007986 */ /* 0x0001e4000c101906 */
.L_x_282:
[----:B------:R-:W-:Y:S05]  /*44f0*/  BSYNC.RECONVERGENT B0 ;  /* 0x0000000000007941 */ /* 0x000fea0003800200 */
.L_x_281:
[----:B------:R-:W-:Y:S01]  /*4500*/  NOP ;  /* 0x0000000000007918 */ /* 0x000fe20000000000 */
[----:B------:R-:W-:Y:S01]  /*4510*/  BSSY.RECONVERGENT B0, `(.L_x_283) ;  /* 0x0000010000007945 */ /* 0x000fe20003800200 */
[----:B------:R-:W-:-:S03]  /*4520*/  ISETP.GE.AND P6, PT, R10, R13, PT ;  /* 0x0000000d0a00720c */ /* 0x000fc60003fc6270 */
[----:B------:R-:W-:Y:S10]  /*4530*/  @P2 BRA `(.L_x_284) ;  /* 0x0000000000342947 */ /* 0x000ff40003800000 */
[----:B------:R-:W0:Y:S01]  /*4540*/  LDS R8, [R37+0x600] ;  /* 0x0006000025087984 */ /* 0x000e220000000800 */
[----:B------:R-:W0:Y:S01]  /*4550*/  LDCU UR5, c[0x0][0x3c4] ;  /* 0x00007880ff0577ac */ /* 0x000e220008000800 */
[----:B------:R-:W2:Y:S01]  /*4560*/  LDCU.64 UR8, c[0x0][0x3a0] ;  /* 0x00007400ff0877ac */ /* 0x000ea20008000a00 */
[----:B0-----:R-:W-:Y:S02]  /*4570*/  SHF.R.U32.HI R4, RZ, UR5, R8 ;  /* 0x00000005ff047c19 */ /* 0x001fe40008011608 */
[----:B------:R-:W-:Y:S02]  /*4580*/  LOP3.LUT R11, R8, 0x80000000, RZ, 0x3c, !PT ;  /* 0x80000000080b7812 */ /* 0x000fe400078e3cff */
[----:B------:R-:W-:-:S05]  /*4590*/  LOP3.LUT R4, R4, UR4, RZ, 0x30, !PT ;  /* 0x0000000404047c12 */ /* 0x000fca000f8e30ff */
[----:B------:R-:W-:-:S05]  /*45a0*/  IMAD R9, R4, 0x8, R7 ;  /* 0x0000000804097824 */ /* 0x000fca00078e0207 */
[----:B------:R-:W0:Y:S02]  /*45b0*/  LDS.64 R4, [R9+0xa800] ;  /* 0x00a8000009047984 */ /* 0x000e240000000a00 */
[----:B0-----:R-:W-:-:S05]  /*45c0*/  IADD3 R10, P2, PT, R4, R3, RZ ;  /* 0x00000003040a7210 */ /* 0x001fca0007f5e0ff */
[----:B------:R-:W-:Y:S01]  /*45d0*/  IMAD.X R5, RZ, RZ, R5, P2 ;  /* 0x000000ffff057224 */ /* 0x000fe200010e0605 */
[----:B--2---:R-:W-:-:S04]  /*45e0*/  LEA R4, P2, R10, UR8, 0x2 ;  /* 0x000000080a047c11 */ /* 0x004fc8000f8410ff */
[----:B------:R-:W-:-:S05]  /*45f0*/  LEA.HI.X R5, R10, UR9, R5, 0x2, P2 ;  /* 0x000000090a057c11 */ /* 0x000fca00090f1405 */
[----:B------:R2:W-:Y:S04]  /*4600*/  STG.E desc[UR6][R4.64+0x600], R11 ;  /* 0x0006000b04007986 */ /* 0x0005e8000c101906 */
.L_x_284:
[----:B------:R-:W-:Y:S05]  /*4610*/  BSYNC.RECONVERGENT B0 ;  /* 0x0000000000007941 */ /* 0x000fea0003800200 */
.L_x_283:
[----:B------:R-:W-:Y:S01]  /*4620*/  NOP ;  /* 0x0000000000007918 */ /* 0x000fe20000000000 */
[----:B------:R-:W-:Y:S04]  /*4630*/  BSSY.RECONVERGENT B0, `(.L_x_285) ;  /* 0x000000f000007945 */ /* 0x000fe80003800200 */
[----:B------:R-:W-:Y:S05]  /*4640*/  @P3 BRA `(.L_x_286) ;  /* 0x0000000000343947 */ /* 0x000fea0003800000 */
[----:B------:R-:W0:Y:S01]  /*4650*/  LDS R8, [R37+0xc00] ;  /* 0x000c000025087984 */ /* 0x000e220000000800 */
[----:B------:R-:W0:Y:S01]  /*4660*/  LDCU UR5, c[0x0][0x3c4] ;  /* 0x00007880ff0577ac */ /* 0x000e220008000800 */
[----:B------:R-:W3:Y:S01]  /*4670*/  LDCU.64 UR8, c[0x0][0x3a0] ;  /* 0x00007400ff0877ac */ /* 0x000ee20008000a00 */
[----:B0-2---:R-:W-:Y:S02]  /*4680*/  SHF.R.U32.HI R4, RZ, UR5, R8 ;  /* 0x00000005ff047c19 */ /* 0x005fe40008011608 */
[----:B------:R-:W-:Y:S02]  /*4690*/  LOP3.LUT R11, R8, 0x80000000, RZ, 0x3c, !PT ;  /* 0x80000000080b7812 */ /* 0x000fe400078e3cff */
[----:B------:R-:W-:-:S05]  /*46a0*/  LOP3.LUT R4, R4, UR4, RZ, 0x30, !PT ;  /* 0x0000000404047c12 */ /* 0x000fca000f8e30ff */
[----:B------:R-:W-:-:S05]  /*46b0*/  IMAD R9, R4, 0x8, R7 ;  /* 0x0000000804097824 */ /* 0x000fca00078e0207 */
[----:B------:R-:W0:Y:S02]  /*46c0*/  LDS.64 R4, [R9+0xa800] ;  /* 0x00a8000009047984 */ /* 0x000e240000000a00 */
[----:B0-----:R-:W-:-:S05]  /*46d0*/  IADD3 R10, P2, PT, R4, R3, RZ ;  /* 0x00000003040a7210 */ /* 0x001fca0007f5e0ff */
[----:B------:R-:W-:Y:S01]  /*46e0*/  IMAD.X R5, RZ, RZ, R5, P2 ;  /* 0x000000ffff057224 */ /* 0x000fe200010e0605 */
[----:B---3--:R-:W-:-:S04]  /*46f0*/  LEA R4, P2, R10, UR8, 0x2 ;  /* 0x000000080a047c11 */ /* 0x008fc8000f8410ff */
[----:B------:R-:W-:-:S05]  /*4700*/  LEA.HI.X R5, R10, UR9, R5, 0x2, P2 ;  /* 0x000000090a057c11 */ /* 0x000fca00090f1405 */
[----:B------:R3:W-:Y:S04]  /*4710*/  STG.E desc[UR6][R4.64+0xc00], R11 ;  /* 0x000c000b04007986 */ /* 0x0007e8000c101906 */
.L_x_286:
[----:B------:R-:W-:Y:S05]  /*4720*/  BSYNC.RECONVERGENT B0 ;  /* 0x0000000000007941 */ /* 0x000fea0003800200 */
.L_x_285:
[----:B------:R-:W-:Y:S01]  /*4730*/  NOP ;  /* 0x0000000000007918 */ /* 0x000fe20000000000 */
[----:B------:R-:W-:Y:S04]  /*4740*/  BSSY.RECONVERGENT B0, `(.L_x_287) ;  /* 0x000000f000007945 */ /* 0x000fe80003800200 */
[----:B------:R-:W-:Y:S05]  /*4750*/  @P4 BRA `(.L_x_288) ;  /* 0x0000000000344947 */ /* 0x000fea0003800000 */
[----:B------:R-:W0:Y:S01]  /*4760*/  LDS R8, [R37+0x1200] ;  /* 0x0012000025087984 */ /* 0x000e220000000800 */
[----:B------:R-:W0:Y:S01]  /*4770*/  LDCU UR5, c[0x0][0x3c4] ;  /* 0x00007880ff0577ac */ /* 0x000e220008000800 */
[----:B------:R-:W4:Y:S01]  /*4780*/  LDCU.64 UR8, c[0x0][0x3a0] ;  /* 0x00007400ff0877ac */ /* 0x000f220008000a00 */
[----:B0-23--:R-:W-:Y:S02]  /*4790*/  SHF.R.U32.HI R4, RZ, UR5, R8 ;  /* 0x00000005ff047c19 */ /* 0x00dfe40008011608 */
[----:B------:R-:W-:Y:S02]  /*47a0*/  LOP3.LUT R11, R8, 0x80000000, RZ, 0x3c, !PT ;  /* 0x80000000080b7812 */ /* 0x000fe400078e3cff */
[----:B------:R-:W-:-:S05]  /*47b0*/  LOP3.LUT R4, R4, UR4, RZ, 0x30, !PT ;  /* 0x0000000404047c12 */ /* 0x000fca000f8e30ff */
[----:B------:R-:W-:-:S05]  /*47c0*/  IMAD R9, R4, 0x8, R7 ;  /* 0x0000000804097824 */ /* 0x000fca00078e0207 */
[----:B------:R-:W0:Y:S02]  /*47d0*/  LDS.64 R4, [R9+0xa800] ;  /* 0x00a8000009047984 */ /* 0x000e240000000a00 */
[----:B0-----:R-:W-:-:S05]  /*47e0*/  IADD3 R10, P2, PT, R4, R3, RZ ;  /* 0x00000003040a7210 */ /* 0x001fca0007f5e0ff */
[----:B------:R-:W-:Y:S01]  /*47f0*/  IMAD.X R5, RZ, RZ, R5, P2 ;  /* 0x000000ffff057224 */ /* 0x000fe200010e0605 */
[----:B----4-:R-:W-:-:S04]  /*4800*/  LEA R4, P2, R10, UR8, 0x2 ;  /* 0x000000080a047c11 */ /* 0x010fc8000f8410ff */
[----:B------:R-:W-:-:S05]  /*4810*/  LEA.HI.X R5, R10, UR9, R5, 0x2, P2 ;  /* 0x000000090a057c11 */ /* 0x000fca00090f1405 */
[----:B------:R4:W-:Y:S04]  /*4820*/  STG.E desc[UR6][R4.64+0x1200], R11 ;  /* 0x0012000b04007986 */ /* 0x0009e8000c101906 */
.L_x_288:
[----:B------:R-:W-:Y:S05]  /*4830*/  BSYNC.RECONVERGENT B0 ;  /* 0x0000000000007941 */ /* 0x000fea0003800200 */
.L_x_287:
[----:B------:R-:W-:Y:S01]  /*4840*/  NOP ;  /* 0x0000000000007918 */ /* 0x000fe20000000000 */
[----:B------:R-:W-:Y:S04]  /*4850*/  BSSY.RECONVERGENT B0, `(.L_x_289) ;  /* 0x000000f000007945 */ /* 0x000fe80003800200 */
[----:B------:R-:W-:Y:S05]  /*4860*/  @P5 BRA `(.L_x_290) ;  /* 0x0000000000345947 */ /* 0x000fea0003800000 */
[----:B------:R-:W0:Y:S01]  /*4870*/  LDS R8, [R37+0x1800] ;  /* 0x0018000025087984 */ /* 0x000e220000000800 */
[----:B------:R-:W0:Y:S01]  /*4880*/  LDCU UR5, c[0x0][0x3c4] ;  /* 0x00007880ff0577ac */ /* 0x000e220008000800 */
[----:B------:R-:W5:Y:S01]  /*4890*/  LDCU.64 UR8, c[0x0][0x3a0] ;  /* 0x00007400ff0877ac */ /* 0x000f620008000a00 */
[----:B0-234-:R-:W-:Y:S02]  /*48a0*/  SHF.R.U32.HI R4, RZ, UR5, R8 ;  /* 0x00000005ff047c19 */ /* 0x01dfe40008011608 */
[----:B------:R-:W-:Y:S02]  /*48b0*/  LOP3.LUT R11, R8, 0x80000000, RZ, 0x3c, !PT ;  /* 0x80000000080b7812 */ /* 0x000fe400078e3cff */
[----:B------:R-:W-:-:S05]  /*48c0*/  LOP3.LUT R4, R4, UR4, RZ, 0x30, !PT ;  /* 0x0000000404047c12 */ /* 0x000fca000f8e30ff */
[----:B------:R-:W-:-:S05]  /*48d0*/  IMAD R9, R4, 0x8, R7 ;  /* 0x0000000804097824 */ /* 0x000fca00078e0207 */
[----:B------:R-:W0:Y:S02]  /*48e0*/  LDS.64 R4, [R9+0xa800] ;  /* 0x00a8000009047984 */ /* 0x000e240000000a00 */
[----:B0-----:R-:W-:-:S05]  /*48f0*/  IADD3 R10, P2, PT, R4, R3, RZ ;  /* 0x00000003040a7210 */ /* 0x001fca0007f5e0ff */
[----:B------:R-:W-:Y:S01]  /*4900*/  IMAD.X R5, RZ, RZ, R5, P2 ;  /* 0x000000ffff057224 */ /* 0x000fe200010e0605 */
[----:B-----5:R-:W-:-:S04]  /*4910*/  LEA R4, P2, R10, UR8, 0x2 ;  /* 0x000000080a047c11 */ /* 0x020fc8000f8410ff */
[----:B------:R-:W-:-:S05]  /*4920*/  LEA.HI.X R5, R10, UR9, R5, 0x2, P2 ;  /* 0x000000090a057c11 */ /* 0x000fca00090f1405 */
[----:B------:R0:W-:Y:S04]  /*4930*/  STG.E desc[UR6][R4.64+0x1800], R11 ;  /* 0x0018000b04007986 */ /* 0x0001e8000c101906 */
.L_x_290:
[----:B------:R-:W-:Y:S05]  /*4940*/  BSYNC.RECONVERGENT B0 ;  /* 0x0000000000007941 */ /* 0x000fea0003800200 */
.L_x_289:
        /* <DEDUP_REMOVED lines=16> */
.L_x_292:
[----:B------:R-:W-:Y:S05]  /*4a50*/  BSYNC.RECONVERGENT B0 ;  /* 0x0000000000007941 */ /* 0x000fea0003800200 */
.L_x_291:
[----:B------:R-:W-:Y:S01]  /*4a60*/  NOP ;  /* 0x0000000000007918 */ /* 0x000fe20000000000 */
[----:B------:R-:W-:Y:S04]  /*4a70*/  BSSY.RECONVERGENT B0, `(.L_x_293) ;  /* 0x000000f000007945 */ /* 0x000fe80003800200 */
[----:B------:R-:W-:Y:S05]  /*4a80*/  @P6 BRA `(.L_x_294) ;  /* 0x0000000000346947 */ /* 0x000fea0003800000 */
[----:B------:R-:W0:Y:S01]  /*4a90*/  LDS R8, [R37+0x2400] ;  /* 0x0024000025087984 */ /* 0x000e220000000800 */
[----:B------:R-:W0:Y:S01]  /*4aa0*/  LDCU UR5, c[0x0][0x3c4] ;  /* 0x00007880ff0577ac */ /* 0x000e220008000800 */
[----:B------:R-:W5:Y:S01]  /*4ab0*/  LDCU.64 UR8, c[0x0][0x3a0] ;  /* 0x00007400ff0877ac */ /* 0x000f620008000a00 */
[----:B0-234-:R-:W-:-:S04]  /*4ac0*/  SHF.R.U32.HI R4, RZ, UR5, R8 ;  /* 0x00000005ff047c19 */ /* 0x01dfc80008011608 */
[----:B------:R-:W-:-:S05]  /*4ad0*/  LOP3.LUT R4, R4, UR4, RZ, 0x30, !PT ;  /* 0x0000000404047c12 */ /* 0x000fca000f8e30ff */
[----:B------:R-:W-:-:S05]  /*4ae0*/  IMAD R7, R4, 0x8, R7 ;  /* 0x0000000804077824 */ /* 0x000fca00078e0207 */
[----:B------:R-:W0:Y:S02]  /*4af0*/  LDS.64 R4, [R7+0xa800] ;  /* 0x00a8000007047984 */ /* 0x000e240000000a00 */
[----:B0-----:R-:W-:-:S05]  /*4b00*/  IADD3 R9, P1, PT, R4, R3, RZ ;  /* 0x0000000304097210 */ /* 0x001fca0007f3e0ff */
[----:B------:R-:W-:Y:S01]  /*4b10*/  IMAD.X R10, RZ, RZ, R5, P1 ;  /* 0x000000ffff0a7224 */ /* 0x000fe200008e0605 */
[----:B-----5:R-:W-:-:S04]  /*4b20*/  LEA R4, P1, R9, UR8, 0x2 ;  /* 0x0000000809047c11 */ /* 0x020fc8000f8210ff */
[----:B------:R-:W-:Y:S02]  /*4b30*/  LEA.HI.X R5, R9, UR9, R10, 0x2, P1 ;  /* 0x0000000909057c11 */ /* 0x000fe400088f140a */
[----:B------:R-:W-:-:S05]  /*4b40*/  LOP3.LUT R9, R8, 0x80000000, RZ, 0x3c, !PT ;  /* 0x8000000008097812 */ /* 0x000fca00078e3cff */
[----:B------:R0:W-:Y:S02]  /*4b50*/  STG.E desc[UR6][R4.64+0x2400], R9 ;  /* 0x0024000904007986 */ /* 0x0001e4000c101906 */
.L_x_294:
[----:B------:R-:W-:Y:S05]  /*4b60*/  BSYNC.RECONVERGENT B0 ;  /* 0x0000000000007941 */ /* 0x000fea0003800200 */
.L_x_293:
[----:B------:R-:W-:Y:S01]  /*4b70*/  NOP ;  /* 0x0000000000007918 */ /* 0x000fe20000000000 */
.L_x_280:
[----:B0-234-:R-:W0:Y:S01]  /*4b80*/  LDS R4, [R37] ;  /* 0x0000000025047984 */ /* 0x01de220000000800 */
[----:B------:R-:W0:Y:S03]  /*4b90*/  LDCU UR5, c[0x0][0x3c4] ;  /* 0x00007880ff0577ac */ /* 0x000e260008000800 */
[----:B------:R-:W2:Y:S04]  /*4ba0*/  LDS R5, [R37+0x600] ;  /* 0x0006000025057984 */ /* 0x000ea80000000800 */
[----:B------:R-:W3:Y:S04]  /*4bb0*/  LDS R7, [R37+0xc00] ;  /* 0x000c000025077984 */ /* 0x000ee80000000800 */
[----:B------:R-:W4:Y:S04]  /*4bc0*/  LDS R8, [R37+0x1200] ;  /* 0x0012000025087984 */ /* 0x000f280000000800 */
[----:B------:R-:W5:Y:S04]  /*4bd0*/  LDS R9, [R37+0x1800] ;  /* 0x0018000025097984 */ /* 0x000f680000000800 */
[----:B------:R-:W1:Y:S04]  /*4be0*/  LDS R10, [R37+0x1e00] ;  /* 0x001e0000250a7984 */ /* 0x000e680000000800 */
[----:B------:R-:W1:Y:S01]  /*4bf0*/  LDS R11, [R37+0x2400] ;  /* 0x00240000250b7984 */ /* 0x000e620000000800 */
[----:B0-----:R-:W-:-:S02]  /*4c00*/  SHF.R.U32.HI R4, RZ, UR5, R4 ;  /* 0x00000005ff047c19 */ /* 0x001fc40008011604 */
[----:B--2---:R-:W-:Y:S02]  /*4c10*/  SHF.R.U32.HI R5, RZ, UR5, R5 ;  /* 0x00000005ff057c19 */ /* 0x004fe40008011605 */
[----:B------:R-:W-:Y:S02]  /*4c20*/  LOP3.LUT R49, R4, UR4, RZ, 0x30, !PT ;  /* 0x0000000404317c12 */ /* 0x000fe4000f8e30ff */
[----:B---3--:R-:W-:Y:S02]  /*4c30*/  SHF.R.U32.HI R7, RZ, UR5, R7 ;  /* 0x00000005ff077c19 */ /* 0x008fe40008011607 */
[----:B------:R-:W-:Y:S02]  /*4c40*/  LOP3.LUT R48, R5, UR4, RZ, 0x30, !PT ;  /* 0x0000000405307c12 */ /* 0x000fe4000f8e30ff */
[----:B----4-:R-:W-:Y:S02]  /*4c50*/  SHF.R.U32.HI R8, RZ, UR5, R8 ;  /* 0x00000005ff087c19 */ /* 0x010fe40008011608 */
[----:B------:R-:W-:-:S02]  /*4c60*/  LOP3.LUT R43, R7, UR4, RZ, 0x30, !PT ;  /* 0x00000004072b7c12 */ /* 0x000fc4000f8e30ff */
[----:B-----5:R-:W-:Y:S02]  /*4c70*/  SHF.R.U32.HI R9, RZ, UR5, R9 ;  /* 0x00000005ff097c19 */ /* 0x020fe40008011609 */
[----:B------:R-:W-:Y:S02]  /*4c80*/  LOP3.LUT R44, R8, UR4, RZ, 0x30, !PT ;  /* 0x00000004082c7c12 */ /* 0x000fe4000f8e30ff */
[----:B-1----:R-:W-:Y:S02]  /*4c90*/  SHF.R.U32.HI R10, RZ, UR5, R10 ;  /* 0x00000005ff0a7c19 */ /* 0x002fe4000801160a */
[----:B------:R-:W-:Y:S02]  /*4ca0*/  LOP3.LUT R45, R9, UR4, RZ, 0x30, !PT ;  /* 0x00000004092d7c12 */ /* 0x000fe4000f8e30ff */
[----:B------:R-:W-:Y:S02]  /*4cb0*/  SHF.R.U32.HI R11, RZ, UR5, R11 ;  /* 0x00000005ff0b7c19 */ /* 0x000fe4000801160b */
[----:B------:R-:W-:-:S02]  /*4cc0*/  LOP3.LUT R46, R10, UR4, RZ, 0x30, !PT ;  /* 0x000000040a2e7c12 */ /* 0x000fc4000f8e30ff */
[----:B------:R-:W-:Y:S01]  /*4cd0*/  LOP3.LUT R47, R11, UR4, RZ, 0x30, !PT ;  /* 0x000000040b2f7c12 */ /* 0x000fe2000f8e30ff */
[----:B------:R-:W-:Y:S06]  /*4ce0*/  @P0 BRA `(.L_x_295) ;  /* 0x0000000000740947 */ /* 0x000fec0003800000 */
        /* <DEDUP_REMOVED lines=29> */
.L_x_295:
[----:B------:R-:W-:Y:S01]  /*4ec0*/  IMAD R5, R35, -0xa80, R42 ;  /* 0xfffff58023057824 */ /* 0x000fe200078e022a */
[----:B------:R-:W-:Y:S01]  /*4ed0*/  CS2R R28, SRZ ;  /* 0x00000000001c7805 */ /* 0x000fe2000001ff00 */
[C---:B------:R-:W-:Y:S01]  /*4ee0*/  VIADD R10, R6.reuse, 0xc0 ;  /* 0x000000c0060a7836 */ /* 0x040fe20000000000 */
[----:B------:R-:W-:Y:S01]  /*4ef0*/  CS2R R30, SRZ ;  /* 0x00000000001e7805 */ /* 0x000fe2000001ff00 */
[C---:B------:R-:W-:Y:S01]  /*4f00*/  VIADD R4, R6.reuse, 0x20 ;  /* 0x0000002006047836 */ /* 0x040fe20000000000 */
[CC--:B------:R-:W-:Y:S01]  /*4f10*/  ISETP.GE.AND P5, PT, R6.reuse, R5.reuse, PT ;  /* 0x000000050600720c */ /* 0x0c0fe20003fa6270 */
[----:B------:R-:W-:Y:S01]  /*4f20*/  VIADD R8, R6, 0x40 ;  /* 0x0000004006087836 */ /* 0x000fe20000000000 */
[-C--:B------:R-:W-:Y:S01]  /*4f30*/  ISETP.GE.AND P6, PT, R10, R5.reuse, PT ;  /* 0x000000050a00720c */ /* 0x080fe20003fc6270 */
[----:B------:R-:W-:Y:S01]  /*4f40*/  VIADD R10, R6, 0x60 ;  /* 0x00000060060a7836 */ /* 0x000fe20000000000 */
[-C--:B------:R-:W-:Y:S01]  /*4f50*/  ISETP.GE.AND P1, PT, R4, R5.reuse, PT ;  /* 0x000000050400720c */ /* 0x080fe20003f26270 */
[----:B------:R-:W-:Y:S01]  /*4f60*/  VIADD R12, R6, 0x80 ;  /* 0x00000080060c7836 */ /* 0x000fe20000000000 */
[-C--:B------:R-:W-:Y:S01]  /*4f70*/  ISETP.GE.AND P2, PT, R8, R5.reuse, PT ;  /* 0x000000050800720c */ /* 0x080fe20003f46270 */
[----:B------:R-:W-:Y:S01]  /*4f80*/  VIADD R6, R6, 0xa0 ;  /* 0x000000a006067836 */ /* 0x000fe20000000000 */
[----:B------:R-:W-:-:S02]  /*4f90*/  ISETP.GE.AND P3, PT, R10, R5, PT ;  /* 0x000000050a00720c */ /* 0x000fc40003f66270 */
[----:B------:R-:W-:-:S05]  /*4fa0*/  ISETP.GE.AND P4, PT, R12, R5, PT ;  /* 0x000000050c00720c */ /* 0x000fca0003f86270 */
[----:B------:R1:W5:Y:S04]  /*4fb0*/  @!P6 LDG.E R28, desc[UR6][R32.64+0xc00] ;  /* 0x000c0006201ce981 */ /* 0x000368000c1e1900 */
[----:B------:R1:W5:Y:S04]  /*4fc0*/  @!P6 LDG.E R29, desc[UR6][R32.64+0xc04] ;  /* 0x000c0406201de981 */ /* 0x000368000c1e1900 */
[----:B------:R1:W5:Y:S04]  /*4fd0*/  @!P6 LDG.E R30, desc[UR6][R32.64+0xc08] ;  /* 0x000c0806201ee981 */ /* 0x000368000c1e1900 */
[----:B------:R1:W5:Y:S01]  /*4fe0*/  @!P6 LDG.E R31, desc[UR6][R32.64+0xc0c] ;  /* 0x000c0c06201fe981 */ /* 0x000362000c1e1900 */
[----:B------:R-:W-:-:S02]  /*4ff0*/  ISETP.GE.AND P6, PT, R6, R5, PT ;  /* 0x000000050600720c */ /* 0x000fc40003fc6270 */
[----:B------:R-:W-:Y:S02]  /*5000*/  CS2R R4, SRZ ;  /* 0x0000000000047805 */ /* 0x000fe4000001ff00 */
[----:B------:R-:W-:Y:S02]  /*5010*/  CS2R R6, SRZ ;  /* 0x0000000000067805 */ /* 0x000fe4000001ff00 */
[----:B------:R-:W-:Y:S02]  /*5020*/  CS2R R8, SRZ ;  /* 0x0000000000087805 */ /* 0x000fe4000001ff00 */
[----:B------:R-:W-:Y:S02]  /*5030*/  CS2R R10, SRZ ;  /* 0x00000000000a7805 */ /* 0x000fe4000001ff00 */
[----:B------:R-:W-:Y:S02]  /*5040*/  CS2R R12, SRZ ;  /* 0x00000000000c7805 */ /* 0x000fe4000001ff00 */
[----:B------:R-:W-:-:S02]  /*5050*/  CS2R R14, SRZ ;  /* 0x00000000000e7805 */ /* 0x000fc4000001ff00 */
[----:B------:R-:W-:Y:S02]  /*5060*/  CS2R R16, SRZ ;  /* 0x0000000000107805 */ /* 0x000fe4000001ff00 */
[----:B------:R-:W-:Y:S02]  /*5070*/  CS2R R18, SRZ ;  /* 0x0000000000127805 */ /* 0x000fe4000001ff00 */
[----:B------:R-:W-:Y:S02]  /*5080*/  CS2R R20, SRZ ;  /* 0x0000000000147805 */ /* 0x000fe4000001ff00 */
[----:B------:R-:W-:Y:S02]  /*5090*/  CS2R R22, SRZ ;  /* 0x0000000000167805 */ /* 0x000fe4000001ff00 */
[----:B------:R-:W-:Y:S02]  /*50a0*/  CS2R R24, SRZ ;  /* 0x0000000000187805 */ /* 0x000fe4000001ff00 */
[----:B------:R-:W-:Y:S01]  /*50b0*/  CS2R R26, SRZ ;  /* 0x00000000001a7805 */ /* 0x000fe2000001ff00 */
        /* <DEDUP_REMOVED lines=24> */
.L_x_296:
[----:B------:R-:W2:Y:S01]  /*5240*/  S2UR UR5, SR_CgaCtaId ;  /* 0x00000000000579c3 */ /* 0x000ea20000008800 */
[----:B------:R-:W-:-:S07]  /*5250*/  UMOV UR4, 0x400 ;  /* 0x0000040000047882 */ /* 0x000fce0000000000 */
[----:B------:R-:W-:Y:S01]  /*5260*/  BAR.SYNC.DEFER_BLOCKING 0x0 ;  /* 0x0000000000007b1d */ /* 0x000fe20000010000 */
[----:B--2---:R-:W-:-:S06]  /*5270*/  ULEA UR4, UR5, UR4, 0x18 ;  /* 0x0000000405047291 */ /* 0x004fcc000f8ec0ff */
[----:B01----:R-:W-:Y:S02]  /*5280*/  LEA R33, R0, UR4, 0x2 ;  /* 0x0000000400217c11 */ /* 0x003fe4000f8e10ff */
[C---:B------:R-:W-:Y:S02]  /*5290*/  LEA R32, R39.reuse, UR4, 0x2 ;  /* 0x0000000427207c11 */ /* 0x040fe4000f8e10ff */
[----:B------:R-:W-:Y:S01]  /*52a0*/  LEA R51, R36, UR4, 0x2 ;  /* 0x0000000424337c11 */ /* 0x000fe2000f8e10ff */
[----:B------:R-:W-:Y:S01]  /*52b0*/  IMAD R0, R0, 0xc, R33 ;  /* 0x0000000c00007824 */ /* 0x000fe200078e0221 */
[----:B------:R-:W-:Y:S01]  /*52c0*/  LEA R33, R34, UR4, 0x2 ;  /* 0x0000000422217c11 */ /* 0x000fe2000f8e10ff */
[----:B------:R-:W-:Y:S01]  /*52d0*/  IMAD R39, R39, 0xc, R32 ;  /* 0x0000000c27277824 */ /* 0x000fe200078e0220 */
[C---:B------:R-:W-:Y:S01]  /*52e0*/  LEA R32, R41.reuse, UR4, 0x2 ;  /* 0x0000000429207c11 */ /* 0x040fe2000f8e10ff */
[----:B------:R-:W-:Y:S01]  /*52f0*/  IMAD R36, R36, 0xc, R51 ;  /* 0x0000000c24247824 */ /* 0x000fe200078e0233 */
[----:B-----5:R0:W-:Y:S01]  /*5300*/  STS.128 [R0+-0x10], R4 ;  /* 0xfffff00400007388 */ /* 0x0201e20000000c00 */
[----:B------:R-:W-:Y:S01]  /*5310*/  IMAD R34, R34, 0xc, R33 ;  /* 0x0000000c22227824 */ /* 0x000fe200078e0221 */
[----:B------:R-:W-:Y:S01]  /*5320*/  LEA R33, R38, UR4, 0x2 ;  /* 0x0000000426217c11 */ /* 0x000fe2000f8e10ff */
[----:B------:R-:W-:-:S03]  /*5330*/  IMAD R41, R41, 0xc, R32 ;  /* 0x0000000c29297824 */ /* 0x000fc600078e0220 */
[----:B------:R0:W-:Y:S01]  /*5340*/  STS.128 [R34+-0x10], R8 ;  /* 0xfffff00822007388 */ /* 0x0001e20000000c00 */
[----:B------:R-:W-:Y:S01]  /*5350*/  IMAD R38, R38, 0xc, R33 ;  /* 0x0000000c26267824 */ /* 0x000fe200078e0221 */
[C---:B------:R-:W-:Y:S02]  /*5360*/  LEA R33, R40.reuse, UR4, 0x2 ;  /* 0x0000000428217c11 */ /* 0x040fe4000f8e10ff */
[----:B------:R0:W-:Y:S03]  /*5370*/  STS.128 [R36+-0x10], R12 ;  /* 0xfffff00c24007388 */ /* 0x0001e60000000c00 */
[----:B------:R-:W-:Y:S01]  /*5380*/  IMAD R40, R40, 0xc, R33 ;  /* 0x0000000c28287824 */ /* 0x000fe200078e0221 */
[----:B------:R0:W-:Y:S04]  /*5390*/  STS.128 [R38+-0x10], R16 ;  /* 0xfffff01026007388 */ /* 0x0001e80000000c00 */
[----:B------:R0:W-:Y:S04]  /*53a0*/  STS.128 [R39+-0x10], R20 ;  /* 0xfffff01427007388 */ /* 0x0001e80000000c00 */
[----:B------:R0:W-:Y:S04]  /*53b0*/  STS.128 [R40+-0x10], R24 ;  /* 0xfffff01828007388 */ /* 0x0001e80000000c00 */
[----:B------:R0:W-:Y:S01]  /*53c0*/  STS.128 [R41+-0x10], R28 ;  /* 0xfffff01c29007388 */ /* 0x0001e20000000c00 */
[----:B------:R-:W-:Y:S06]  /*53d0*/  BAR.SYNC.DEFER_BLOCKING 0x0 ;  /* 0x0000000000007b1d */ /* 0x000fec0000010000 */
[----:B------:R-:W-:Y:S05]  /*53e0*/  @P0 BRA `(.L_x_297) ;  /* 0x00000004005c0947 */ /* 0x000fea0003800000 */
[----:B------:R-:W-:Y:S01]  /*53f0*/  LEA R49, R49, UR4, 0x3 ;  /* 0x0000000431317c11 */ /* 0x000fe2000f8e18ff */
[----:B------:R-:W-:Y:S01]  /*5400*/  IMAD R37, R3, 0xc, R37 ;  /* 0x0000000c03257824 */ /* 0x000fe200078e0225 */
[----:B------:R-:W1:Y:S01]  /*5410*/  LDCU.64 UR8, c[0x0][0x3b0] ;  /* 0x00007600ff0877ac */ /* 0x000e620008000a00 */
[----:B------:R-:W-:Y:S02]  /*5420*/  LEA R48, R48, UR4, 0x3 ;  /* 0x0000000430307c11 */ /* 0x000fe4000f8e18ff */
[----:B0-----:R-:W0:Y:S01]  /*5430*/  LDS.64 R8, [R49+0xa800] ;  /* 0x00a8000031087984 */ /* 0x001e220000000a00 */
[----:B------:R-:W-:Y:S02]  /*5440*/  LEA R43, R43, UR4, 0x3 ;  /* 0x000000042b2b7c11 */ /* 0x000fe4000f8e18ff */
[----:B------:R-:W-:Y:S01]  /*5450*/  LEA R44, R44, UR4, 0x3 ;  /* 0x000000042c2c7c11 */ /* 0x000fe2000f8e18ff */
[----:B------:R-:W2:Y:S01]  /*5460*/  LDS.128 R4, [R37] ;  /* 0x0000000025047984 */ /* 0x000ea20000000c00 */
[----:B------:R-:W-:-:S02]  /*5470*/  LEA R45, R45, UR4, 0x3 ;  /* 0x000000042d2d7c11 */ /* 0x000fc4000f8e18ff */
[----:B------:R-:W-:Y:S02]  /*5480*/  LEA R46, R46, UR4, 0x3 ;  /* 0x000000042e2e7c11 */ /* 0x000fe4000f8e18ff */
[----:B0-----:R-:W-:-:S05]  /*5490*/  IADD3 R0, P0, PT, R8, R3, RZ ;  /* 0x0000000308007210 */ /* 0x001fca0007f1e0ff */
[----:B------:R-:W-:Y:S01]  /*54a0*/  IMAD.X R9, RZ, RZ, R9, P0 ;  /* 0x000000ffff097224 */ /* 0x000fe200000e0609 */
[----:B-1----:R-:W-:-:S04]  /*54b0*/  LEA R8, P0, R0, UR8, 0x4 ;  /* 0x0000000800087c11 */ /* 0x002fc8000f8020ff */
[----:B------:R-:W-:-:S05]  /*54c0*/  LEA.HI.X R9, R0, UR9, R9, 0x4, P0 ;  /* 0x0000000900097c11 */ /* 0x000fca00080f2409 */
[----:B--2---:R-:W-:Y:S04]  /*54d0*/  STG.E desc[UR6][R8.64], R4 ;  /* 0x0000000408007986 */ /* 0x004fe8000c101906 */
[----:B------:R-:W-:Y:S04]  /*54e0*/  STG.E desc[UR6][R8.64+0x4], R5 ;  /* 0x0000040508007986 */ /* 0x000fe8000c101906 */
[----:B------:R-:W-:Y:S04]  /*54f0*/  STG.E desc[UR6][R8.64+0x8], R6 ;  /* 0x0000080608007986 */ /* 0x000fe8000c101906 */
[----:B------:R-:W-:Y:S01]  /*5500*/  STG.E desc[UR6][R8.64+0xc], R7 ;  /* 0x00000c0708007986 */ /* 0x000fe2000c101906 */
[----:B------:R-:W-:-:S03]  /*5510*/  NOP ;  /* 0x0000000000007918 */ /* 0x000fc60000000000 */
[----:B------:R-:W0:Y:S04]  /*5520*/  LDS.64 R10, [R48+0xa800] ;  /* 0x00a80000300a7984 */ /* 0x000e280000000a00 */
[----:B------:R-:W1:Y:S01]  /*5530*/  LDS.128 R12, [R37+0x1800] ;  /* 0x00180000250c7984 */ /* 0x000e620000000c00 */
[----:B0-----:R-:W-:-:S05]  /*5540*/  IADD3 R0, P0, PT, R10, R3, RZ ;  /* 0x000000030a007210 */ /* 0x001fca0007f1e0ff */
[----:B------:R-:W-:Y:S01]  /*5550*/  IMAD.X R11, RZ, RZ, R11, P0 ;  /* 0x000000ffff0b7224 */ /* 0x000fe200000e060b */
[----:B------:R-:W-:-:S04]  /*5560*/  LEA R10, P0, R0, UR8, 0x4 ;  /* 0x00000008000a7c11 */ /* 0x000fc8000f8020ff */
[----:B------:R-:W-:-:S05]  /*5570*/  LEA.HI.X R11, R0, UR9, R11, 0x4, P0 ;  /* 0x00000009000b7c11 */ /* 0x000fca00080f240b */
[----:B-1----:R-:W-:Y:S04]  /*5580*/  STG.E desc[UR6][R10.64+0x1800], R12 ;  /* 0x0018000c0a007986 */ /* 0x002fe8000c101906 */
        /* <DEDUP_REMOVED lines=35> */
[----:B------:R0:W-:Y:S01]  /*57c0*/  STG.E desc[UR6][R4.64+0x600c], R15 ;  /* 0x00600c0f04007986 */ /* 0x0001e2000c101906 */
[----:B------:R-:W-:-:S03]  /*57d0*/  NOP ;  /* 0x0000000000007918 */ /* 0x000fc60000000000 */
[----:B------:R-:W1:Y:S04]  /*57e0*/  LDS.64 R6, [R46+0xa800] ;  /* 0x00a800002e067984 */ /* 0x000e680000000a00 */
[----:B------:R-:W2:Y:S01]  /*57f0*/  LDS.128 R8, [R37+0x7800] ;  /* 0x0078000025087984 */ /* 0x000ea20000000c00 */
[----:B0-----:R-:W-:Y:S02]  /*5800*/  LEA R4, R47, UR4, 0x3 ;  /* 0x000000042f047c11 */ /* 0x001fe4000f8e18ff */
[----:B-1----:R-:W-:-:S05]  /*5810*/  IADD3 R0, P0, PT, R6, R3, RZ ;  /* 0x0000000306007210 */ /* 0x002fca0007f1e0ff */
[----:B------:R-:W-:Y:S01]  /*5820*/  IMAD.X R7, RZ, RZ, R7, P0 ;  /* 0x000000ffff077224 */ /* 0x000fe200000e0607 */
[----:B------:R-:W-:-:S04]  /*5830*/  LEA R6, P0, R0, UR8, 0x4 ;  /* 0x0000000800067c11 */ /* 0x000fc8000f8020ff */
        /* <DEDUP_REMOVED lines=16> */
[----:B------:R-:W-:Y:S01]  /*5940*/  NOP ;  /* 0x0000000000007918 */ /* 0x000fe20000000000 */
[----:B------:R-:W-:Y:S05]  /*5950*/  EXIT ;  /* 0x000000000000794d */ /* 0x000fea0003800000 */
.L_x_297:
[----:B------:R-:W-:Y:S01]  /*5960*/  IMAD R35, R35, -0xa80, R42 ;  /* 0xfffff58023237824 */ /* 0x000fe200078e022a */
[----:B------:R-:W-:Y:S01]  /*5970*/  BSSY.RECONVERGENT B0, `(.L_x_298) ;  /* 0x000001a000007945 */ /* 0x000fe20003800200 */
[----:B0-----:R-:W-:Y:S01]  /*5980*/  VIADD R0, R3, 0x180 ;  /* 0x0000018003007836 */ /* 0x001fe20000000000 */
[----:B------:R-:W-:Y:S01]  /*5990*/  LEA R49, R49, UR4, 0x3 ;  /* 0x0000000431317c11 */ /* 0x000fe2000f8e18ff */
[C---:B------:R-:W-:Y:S01]  /*59a0*/  VIADD R4, R3.reuse, 0x300 ;  /* 0x0000030003047836 */ /* 0x040fe20000000000 */
[CC--:B------:R-:W-:Y:S01]  /*59b0*/  ISETP.GE.AND P5, PT, R3.reuse, R35.reuse, PT ;  /* 0x000000230300720c */ /* 0x0c0fe20003fa6270 */
[C---:B------:R-:W-:Y:S01]  /*59c0*/  VIADD R6, R3.reuse, 0x480 ;  /* 0x0000048003067836 */ /* 0x040fe20000000000 */
[-C--:B------:R-:W-:Y:S01]  /*59d0*/  ISETP.GE.AND P4, PT, R0, R35.reuse, PT ;  /* 0x000000230000720c */ /* 0x080fe20003f86270 */
[C---:B------:R-:W-:Y:S01]  /*59e0*/  VIADD R0, R3.reuse, 0x600 ;  /* 0x0000060003007836 */ /* 0x040fe20000000000 */
[-C--:B------:R-:W-:Y:S01]  /*59f0*/  ISETP.GE.AND P0, PT, R4, R35.reuse, PT ;  /* 0x000000230400720c */ /* 0x080fe20003f06270 */
[----:B------:R-:W-:Y:S01]  /*5a00*/  VIADD R4, R3, 0x780 ;  /* 0x0000078003047836 */ /* 0x000fe20000000000 */
[----:B------:R-:W-:-:S02]  /*5a10*/  ISETP.GE.AND P1, PT, R6, R35, PT ;  /* 0x000000230600720c */ /* 0x000fc40003f26270 */
[-C--:B------:R-:W-:Y:S02]  /*5a20*/  ISETP.GE.AND P2, PT, R0, R35.reuse, PT ;  /* 0x000000230000720c */ /* 0x080fe40003f46270 */
[----:B------:R-:W-:-:S03]  /*5a30*/  ISETP.GE.AND P3, PT, R4, R35, PT ;  /* 0x000000230400720c */ /* 0x000fc60003f66270 */
[----:B------:R-:W-:Y:S10]  /*5a40*/  @P5 BRA `(.L_x_299) ;  /* 0x0000000000305947 */ /* 0x000ff40003800000 */
[----:B------:R-:W0:Y:S01]  /*5a50*/  LDS.64 R8, [R49+0xa800] ;  /* 0x00a8000031087984 */ /* 0x000e220000000a00 */
[----:B------:R-:W-:Y:S01]  /*5a60*/  IMAD R4, R3, 0xc, R37 ;  /* 0x0000000c03047824 */ /* 0x000fe200078e0225 */
[----:B------:R-:W1:Y:S05]  /*5a70*/  LDCU.64 UR8, c[0x0][0x3b0] ;  /* 0x00007600ff0877ac */ /* 0x000e6a0008000a00 */
[----:B------:R-:W2:Y:S01]  /*5a80*/  LDS.128 R4, [R4] ;  /* 0x0000000004047984 */ /* 0x000ea20000000c00 */
[----:B0-----:R-:W-:-:S05]  /*5a90*/  IADD3 R0, P5, PT, R8, R3, RZ ;  /* 0x0000000308007210 */ /* 0x001fca0007fbe0ff */
[----:B------:R-:W-:Y:S01]  /*5aa0*/  IMAD.X R9, RZ, RZ, R9, P5 ;  /* 0x000000ffff097224 */ /* 0x000fe200028e0609 */
[----:B-1----:R-:W-:-:S04]  /*5ab0*/  LEA R8, P5, R0, UR8, 0x4 ;  /* 0x0000000800087c11 */ /* 0x002fc8000f8a20ff */
[----:B------:R-:W-:-:S05]  /*5ac0*/  LEA.HI.X R9, R0, UR9, R9, 0x4, P5 ;  /* 0x0000000900097c11 */ /* 0x000fca000a8f2409 */
[----:B--2---:R0:W-:Y:S04]  /*5ad0*/  STG.E desc[UR6][R8.64], R4 ;  /* 0x0000000408007986 */ /* 0x0041e8000c101906 */
[----:B------:R0:W-:Y:S04]  /*5ae0*/  STG.E desc[UR6][R8.64+0x4], R5 ;  /* 0x0000040508007986 */ /* 0x0001e8000c101906 */
[----:B------:R0:W-:Y:S04]  /*5af0*/  STG.E desc[UR6][R8.64+0x8], R6 ;  /* 0x0000080608007986 */ /* 0x0001e8000c101906 */
[----:B------:R0:W-:Y:S02]  /*5b00*/  STG.E desc[UR6][R8.64+0xc], R7 ;  /* 0x00000c0708007986 */ /* 0x0001e4000c101906 */
.L_x_299:
[----:B------:R-:W-:Y:S05]  /*5b10*/  BSYNC.RECONVERGENT B0 ;  /* 0x0000000000007941 */ /* 0x000fea0003800200 */
.L_x_298:
[----:B------:R-:W-:Y:S01]  /*5b20*/  NOP ;  /* 0x0000000000007918 */ /* 0x000fe20000000000 */
[----:B------:R-:W-:Y:S01]  /*5b30*/  BSSY.RECONVERGENT B0, `(.L_x_300) ;  /* 0x000000f000007945 */ /* 0x000fe20003800200 */
[----:B------:R-:W-:-:S03]  /*5b40*/  LEA R48, R48, UR4, 0x3 ;  /* 0x0000000430307c11 */ /* 0x000fc6000f8e18ff */
[----:B------:R-:W-:Y:S05]  /*5b50*/  @P4 BRA `(.L_x_301) ;  /* 0x0000000000304947 */ /* 0x000fea0003800000 */
[----:B0-----:R-:W0:Y:S01]  /*5b60*/  LDS.64 R8, [R48+0xa800] ;  /* 0x00a8000030087984 */ /* 0x001e220000000a00 */
[----:B------:R-:W-:Y:S01]  /*5b70*/  IMAD R4, R3, 0xc, R37 ;  /* 0x0000000c03047824 */ /* 0x000fe200078e0225 */
[----:B------:R-:W1:Y:S05]  /*5b80*/  LDCU.64 UR8, c[0x0][0x3b0] ;  /* 0x00007600ff0877ac */ /* 0x000e6a0008000a00 */
[----:B------:R-:W2:Y:S01]  /*5b90*/  LDS.128 R4, [R4+0x1800] ;  /* 0x0018000004047984 */ /* 0x000ea20000000c00 */
        /* <DEDUP_REMOVED lines=8> */
.L_x_301:
[----:B------:R-:W-:Y:S05]  /*5c20*/  BSYNC.RECONVERGENT B0 ;  /* 0x0000000000007941 */ /* 0x000fea0003800200 */
.L_x_300:
[----:B------:R-:W-:Y:S01]  /*5c30*/  NOP ;  /* 0x0000000000007918 */ /* 0x000fe20000000000 */
[----:B------:R-:W-:Y:S01]  /*5c40*/  BSSY.RECONVERGENT B0, `(.L_x_302) ;  /* 0x000000f000007945 */ /* 0x000fe20003800200 */
[----:B------:R-:W-:-:S03]  /*5c50*/  LEA R43, R43, UR4, 0x3 ;  /* 0x000000042b2b7c11 */ /* 0x000fc6000f8e18ff */
[----:B------:R-:W-:Y:S05]  /*5c60*/  @P0 BRA `(.L_x_303) ;  /* 0x0000000000300947 */ /* 0x000fea0003800000 */
[----:B01----:R-:W0:Y:S01]  /*5c70*/  LDS.64 R4, [R43+0xa800] ;  /* 0x00a800002b047984 */ /* 0x003e220000000a00 */
        /* <DEDUP_REMOVED lines=11> */
.L_x_303:
[----:B------:R-:W-:Y:S05]  /*5d30*/  BSYNC.RECONVERGENT B0 ;  /* 0x0000000000007941 */ /* 0x000fea0003800200 */
.L_x_302:
[----:B------:R-:W-:Y:S01]  /*5d40*/  NOP ;  /* 0x0000000000007918 */ /* 0x000fe20000000000 */
[----:B------:R-:W-:Y:S01]  /*5d50*/  BSSY.RECONVERGENT B0, `(.L_x_304) ;  /* 0x000000f000007945 */ /* 0x000fe20003800200 */
[----:B------:R-:W-:-:S03]  /*5d60*/  LEA R44, R44, UR4, 0x3 ;  /* 0x000000042c2c7c11 */ /* 0x000fc6000f8e18ff */
[----:B------:R-:W-:Y:S05]  /*5d70*/  @P1 BRA `(.L_x_305) ;  /* 0x0000000000301947 */ /* 0x000fea0003800000 */
[----:B012---:R-:W0:Y:S01]  /*5d80*/  LDS.64 R4, [R44+0xa800] ;  /* 0x00a800002c047984 */ /* 0x007e220000000a00 */
        /* <DEDUP_REMOVED lines=11> */
.L_x_305:
[----:B------:R-:W-:Y:S05]  /*5e40*/  BSYNC.RECONVERGENT B0 ;  /* 0x0000000000007941 */ /* 0x000fea0003800200 */
.L_x_304:
[----:B------:R-:W-:Y:S01]  /*5e50*/  NOP ;  /* 0x0000000000007918 */ /* 0x000fe20000000000 */
[----:B------:R-:W-:Y:S01]  /*5e60*/  BSSY.RECONVERGENT B0, `(.L_x_306) ;  /* 0x0000010000007945 */ /* 0x000fe20003800200 */
[----:B------:R-:W-:Y:S02]  /*5e70*/  LEA R45, R45, UR4, 0x3 ;  /* 0x000000042d2d7c11 */ /* 0x000fe4000f8e18ff */
[----:B------:R-:W-:Y:S01]  /*5e80*/  LEA R46, R46, UR4, 0x3 ;  /* 0x000000042e2e7c11 */ /* 0x000fe2000f8e18ff */
[----:B------:R-:W-:Y:S06]  /*5e90*/  @P2 BRA `(.L_x_307) ;  /* 0x0000000000302947 */ /* 0x000fec0003800000 */
[----:B0123--:R-:W0:Y:S01]  /*5ea0*/  LDS.64 R4, [R45+0xa800] ;  /* 0x00a800002d047984 */ /* 0x00fe220000000a00 */
        /* <DEDUP_REMOVED lines=11> */
.L_x_307:
[----:B------:R-:W-:Y:S05]  /*5f60*/  BSYNC.RECONVERGENT B0 ;  /* 0x0000000000007941 */ /* 0x000fea0003800200 */
.L_x_306:
[----:B------:R-:W-:Y:S01]  /*5f70*/  NOP ;  /* 0x0000000000007918 */ /* 0x000fe20000000000 */
[----:B------:R-:W-:Y:S01]  /*5f80*/  BSSY.RECONVERGENT B0, `(.L_x_308) ;  /* 0x000000f000007945 */ /* 0x000fe20003800200 */
[----:B------:R-:W-:-:S03]  /*5f90*/  LEA R47, R47, UR4, 0x3 ;  /* 0x000000042f2f7c11 */ /* 0x000fc6000f8e18ff */
[----:B------:R-:W-:Y:S05]  /*5fa0*/  @P3 BRA `(.L_x_309) ;  /* 0x0000000000303947 */ /* 0x000fea0003800000 */
[----:B01234-:R-:W0:Y:S01]  /*5fb0*/  LDS.64 R4, [R46+0xa800] ;  /* 0x00a800002e047984 */ /* 0x01fe220000000a00 */
        /* <DEDUP_REMOVED lines=11> */
.L_x_309:
[----:B------:R-:W-:Y:S05]  /*6070*/  BSYNC.RECONVERGENT B0 ;  /* 0x0000000000007941 */ /* 0x000fea0003800200 */
.L_x_308:
[----:B------:R-:W-:Y:S01]  /*6080*/  NOP ;  /* 0x0000000000007918 */ /* 0x000fe20000000000 */
[----:B01234-:R-:W0:Y:S01]  /*6090*/  LDS.64 R4, [R47+0xa800] ;  /* 0x00a800002f047984 */ /* 0x01fe220000000a00 */
[----:B------:R-:W-:Y:S01]  /*60a0*/  VIADD R0, R3, 0x900 ;  /* 0x0000090003007836 */ /* 0x000fe20000000000 */
[----:B------:R-:W-:Y:S04]  /*60b0*/  BSSY.RECONVERGENT B0, `(.L_x_310) ;  /* 0x000000e000007945 */ /* 0x000fe80003800200 */
[----:B------:R-:W-:Y:S02]  /*60c0*/  ISETP.GE.AND P1, PT, R0, R35, PT ;  /* 0x000000230000720c */ /* 0x000fe40003f26270 */
[----:B0-----:R-:W-:-:S05]  /*60d0*/  IADD3 R0, P0, PT, R4, R3, RZ ;  /* 0x0000000304007210 */ /* 0x001fca0007f1e0ff */
[----:B------:R-:W-:-:S06]  /*60e0*/  IMAD.X R9, RZ, RZ, R5, P0 ;  /* 0x000000ffff097224 */ /* 0x000fcc00000e0605 */
[----:B------:R-:W-:Y:S05]  /*60f0*/  @P1 BRA `(.L_x_311) ;  /* 0x0000000000241947 */ /* 0x000fea0003800000 */
[----:B------:R-:W-:Y:S01]  /*6100*/  IMAD R4, R3, 0xc, R37 ;  /* 0x0000000c03047824 */ /* 0x000fe200078e0225 */
[----:B------:R-:W0:Y:S05]  /*6110*/  LDCU.64 UR4, c[0x0][0x3b0] ;  /* 0x00007600ff0477ac */ /* 0x000e2a0008000a00 */
[----:B------:R-:W1:Y:S01]  /*6120*/  LDS.128 R4, [R4+0x9000] ;  /* 0x0090000004047984 */ /* 0x000e620000000c00 */
[----:B0-----:R-:W-:-:S04]  /*6130*/  LEA R2, P0, R0, UR4, 0x4 ;  /* 0x0000000400027c11 */ /* 0x001fc8000f8020ff */
[----:B------:R-:W-:-:S05]  /*6140*/  LEA.HI.X R3, R0, UR5, R9, 0x4, P0 ;  /* 0x0000000500037c11 */ /* 0x000fca00080f2409 */
[----:B-1----:R0:W-:Y:S04]  /*6150*/  STG.E desc[UR6][R2.64+0x9000], R4 ;  /* 0x0090000402007986 */ /* 0x0021e8000c101906 */
[----:B------:R0:W-:Y:S04]  /*6160*/  STG.E desc[UR6][R2.64+0x9004], R5 ;  /* 0x0090040502007986 */ /* 0x0001e8000c101906 */
[----:B------:R0:W-:Y:S04]  /*6170*/  STG.E desc[UR6][R2.64+0x9008], R6 ;  /* 0x0090080602007986 */ /* 0x0001e8000c101906 */
[----:B------:R0:W-:Y:S02]  /*6180*/  STG.E desc[UR6][R2.64+0x900c], R7 ;  /* 0x00900c0702007986 */ /* 0x0001e4000c101906 */
.L_x_311:
[----:B------:R-:W-:Y:S05]  /*6190*/  BSYNC.RECONVERGENT B0 ;  /* 0x0000000000007941 */ /* 0x000fea0003800200 */
.L_x_310:
[----:B------:R-:W-:Y:S01]  /*61a0*/  NOP ;  /* 0x0000000000007918 */ /* 0x000fe20000000000 */
[----:B------:R-:W-:Y:S05]  /*61b0*/  EXIT ;  /* 0x000000000000794d */ /* 0x000fea0003800000 */
.L_x_253:
[----:B------:R-:W-:Y:S02]  /*61c0*/  IMAD.MOV.U32 R47, RZ, RZ, R38 ;  /* 0x000000ffff2f7224 */ /* 0x000fe400078e0026 */
[----:B------:R-:W-:Y:S02]  /*61d0*/  IMAD.MOV.U32 R48, RZ, RZ, 0x1 ;  /* 0x00000001ff307424 */ /* 0x000fe400078e00ff */
[----:B------:R-:W-:Y:S02]  /*61e0*/  IMAD.MOV.U32 R49, RZ, RZ, RZ ;  /* 0x000000ffff317224 */ /* 0x000fe400078e00ff */
[----:B------:R-:W-:-:S07]  /*61f0*/  IMAD.MOV.U32 R46, RZ, RZ, -0x1 ;  /* 0xffffffffff2e7424 */ /* 0x000fce00078e00ff */
[----:B------:R-:W-:Y:S05]  /*6200*/  WARPSYNC.COLLECTIVE R46, `(.L_x_312) ;  /* 0x000000002e087348 */ /* 0x000fea0003c00000 */
[----:B------:R0:W1:Y:S02]  /*6210*/  SHFL.UP P0, R45, R47, R48, R49 ;  /* 0x040000302f2d7389 */ /* 0x0000640000000031 */
[----:B01----:R-:W-:Y:S05]  /*6220*/  ENDCOLLECTIVE ;  /* 0x000000000000791b */ /* 0x003fea0003800000 */
.L_x_312:
[----:B------:R-:W-:Y:S02]  /*6230*/  IMAD.MOV.U32 R48, RZ, RZ, 0x2 ;  /* 0x00000002ff307424 */ /* 0x000fe400078e00ff */
[----:B------:R-:W-:-:S04]  /*6240*/  IMAD.MOV.U32 R41, RZ, RZ, R45 ;  /* 0x000000ffff297224 */ /* 0x000fc800078e002d */
[----:B------:R-:W-:-:S04]  /*6250*/  @P0 IMAD.IADD R41, R38, 0x1, R41 ;  /* 0x0000000126290824 */ /* 0x000fc800078e0229 */
[----:B------:R-:W-:-:S07]  /*6260*/  IMAD.MOV.U32 R47, RZ, RZ, R41 ;  /* 0x000000ffff2f7224 */ /* 0x000fce00078e0029 */
[----:B------:R-:W-:Y:S05]  /*6270*/  WARPSYNC.COLLECTIVE R46, `(.L_x_313) ;  /* 0x000000002e087348 */ /* 0x000fea0003c00000 */
[----:B------:R0:W1:Y:S02]  /*6280*/  SHFL.UP P0, R45, R47, R48, R49 ;  /* 0x040000302f2d7389 */ /* 0x0000640000000031 */
[----:B01----:R-:W-:Y:S05]  /*6290*/  ENDCOLLECTIVE ;  /* 0x000000000000791b */ /* 0x003fea0003800000 */
.L_x_313:
[----:B------:R-:W-:Y:S02]  /*62a0*/  IMAD.MOV.U32 R48, RZ, RZ, 0x4 ;  /* 0x00000004ff307424 */ /* 0x000fe400078e00ff */
[----:B------:R-:W-:-:S04]  /*62b0*/  IMAD.MOV.U32 R42, RZ, RZ, R45 ;  /* 0x000000ffff2a7224 */ /* 0x000fc800078e002d */
[----:B------:R-:W-:-:S04]  /*62c0*/  @P0 IMAD.IADD R42, R41, 0x1, R42 ;  /* 0x00000001292a0824 */ /* 0x000fc800078e022a */
[----:B------:R-:W-:-:S07]  /*62d0*/  IMAD.MOV.U32 R47, RZ, RZ, R42 ;  /* 0x000000ffff2f7224 */ /* 0x000fce00078e002a */
[----:B------:R-:W-:Y:S05]  /*62e0*/  WARPSYNC.COLLECTIVE R46, `(.L_x_314) ;  /* 0x000000002e087348 */ /* 0x000fea0003c00000 */
[----:B------:R0:W1:Y:S02]  /*62f0*/  SHFL.UP P0, R45, R47, R48, R49 ;  /* 0x040000302f2d7389 */ /* 0x0000640000000031 */
[----:B01----:R-:W-:Y:S05]  /*6300*/  ENDCOLLECTIVE ;  /* 0x000000000000791b */ /* 0x003fea0003800000 */
.L_x_314:
[----:B------:R-:W-:Y:S02]  /*6310*/  IMAD.MOV.U32 R48, RZ, RZ, 0x8 ;  /* 0x00000008ff307424 */ /* 0x000fe400078e00ff */
[----:B------:R-:W-:-:S04]  /*6320*/  IMAD.MOV.U32 R43, RZ, RZ, R45 ;  /* 0x000000ffff2b7224 */ /* 0x000fc800078e002d */
[----:B------:R-:W-:-:S04]  /*6330*/  @P0 IMAD.IADD R43, R42, 0x1, R43 ;  /* 0x000000012a2b0824 */ /* 0x000fc800078e022b */
[----:B------:R-:W-:-:S07]  /*6340*/  IMAD.MOV.U32 R47, RZ, RZ, R43 ;  /* 0x000000ffff2f7224 */ /* 0x000fce00078e002b */
[----:B------:R-:W-:Y:S05]  /*6350*/  WARPSYNC.COLLECTIVE R46, `(.L_x_315) ;  /* 0x000000002e087348 */ /* 0x000fea0003c00000 */
[----:B------:R0:W1:Y:S02]  /*6360*/  SHFL.UP P0, R45, R47, R48, R49 ;  /* 0x040000302f2d7389 */ /* 0x0000640000000031 */
[----:B01----:R-:W-:Y:S05]  /*6370*/  ENDCOLLECTIVE ;  /* 0x000000000000791b */ /* 0x003fea0003800000 */
.L_x_315:
[----:B------:R-:W-:Y:S02]  /*6380*/  IMAD.MOV.U32 R48, RZ, RZ, 0x10 ;  /* 0x00000010ff307424 */ /* 0x000fe400078e00ff */
[----:B------:R-:W-:-:S04]  /*6390*/  IMAD.MOV.U32 R44, RZ, RZ, R45 ;  /* 0x000000ffff2c7224 */ /* 0x000fc800078e002d */
[----:B------:R-:W-:-:S04]  /*63a0*/  @P0 IMAD.IADD R44, R43, 0x1, R44 ;  /* 0x000000012b2c0824 */ /* 0x000fc800078e022c */
[----:B------:R-:W-:-:S07]  /*63b0*/  IMAD.MOV.U32 R47, RZ, RZ, R44 ;  /* 0x000000ffff2f7224 */ /* 0x000fce00078e002c */
[----:B------:R-:W-:Y:S05]  /*63c0*/  WARPSYNC.COLLECTIVE R46, `(.L_x_316) ;  /* 0x000000002e087348 */ /* 0x000fea0003c00000 */
[----:B------:R0:W1:Y:S02]  /*63d0*/  SHFL.UP P0, R45, R47, R48, R49 ;  /* 0x040000302f2d7389 */ /* 0x0000640000000031 */
[----:B01----:R-:W-:Y:S05]  /*63e0*/  ENDCOLLECTIVE ;  /* 0x000000000000791b */ /* 0x003fea0003800000 */
.L_x_316:
[----:B------:R-:W-:Y:S05]  /*63f0*/  BRA `(.L_x_317) ;  /* 0xffffffbc00e87947 */ /* 0x000fea000383ffff */
.L_x_318:
        /* <DEDUP_REMOVED lines=16> */
.L_x_2579:


//--------------------- .text._ZN3cub18CUB_300001_SM_10006detail10radix_sort33DeviceRadixSortExclusiveSumKernelINS1_5radix10policy_hubIiN4cuda3std3__45tupleIJiiiiEEEyE10Policy1000EyEEvPT0_ --------------------------
	.section	.text._ZN3cub18CUB_300001_SM_10006detail10radix_sort33DeviceRadixSortExclusiveSumKernelINS1_5radix10policy_hubIiN4cuda3std3__45tupleIJiiiiEEEyE10Policy1000EyEEvPT0_,"ax",@progbits
	.align	128
        .global         _ZN3cub18CUB_300001_SM_10006detail10radix_sort33DeviceRadixSortExclusiveSumKernelINS1_5radix10policy_hubIiN4cuda3std3__45tupleIJiiiiEEEyE10Policy1000EyEEvPT0_
        .type           _ZN3cub18CUB_300001_SM_10006detail10radix_sort33DeviceRadixSortExclusiveSumKernelINS1_5radix10policy_hubIiN4cuda3std3__45tupleIJiiiiEEEyE10Policy1000EyEEvPT0_,@function
        .size           _ZN3cub18CUB_300001_SM_10006detail10radix_sort33DeviceRadixSortExclusiveSumKernelINS1_5radix10policy_hubIiN4cuda3std3__45tupleIJiiiiEEEyE10Policy1000EyEEvPT0_,(.L_x_2580 - _ZN3cub18CUB_300001_SM_10006detail10radix_sort33DeviceRadixSortExclusiveSumKernelINS1_5radix10policy_hubIiN4cuda3std3__45tupleIJiiiiEEEyE10Policy1000EyEEvPT0_)
        .other          _ZN3cub18CUB_300001_SM_10006detail10radix_sort33DeviceRadixSortExclusiveSumKernelINS1_5radix10policy_hubIiN4cuda3std3__45tupleIJiiiiEEEyE10Policy1000EyEEvPT0_,@"STO_CUDA_ENTRY STV_DEFAULT"
_ZN3cub18CUB_300001_SM_10006detail10radix_sort33DeviceRadixSortExclusiveSumKernelINS1_5radix10policy_hubIiN4cuda3std3__45tupleIJiiiiEEEyE10Policy1000EyEEvPT0_:
.text._ZN3cub18CUB_300001_SM_10006detail10radix_sort33DeviceRadixSortExclusiveSumKernelINS1_5radix10policy_hubIiN4cuda3std3__45tupleIJiiiiEEEyE10Policy1000EyEEvPT0_:
        /* <DEDUP_REMOVED lines=63> */
.L_x_331:
        /* <DEDUP_REMOVED lines=28> */
.L_x_319:
[----:B------:R-:W-:Y:S05]  /*05b0*/  WARPSYNC.ALL ;  /* 0x0000000000007948 */ /* 0x000fea0003800000 */
[----:B------:R-:W-:Y:S06]  /*05c0*/  BAR.SYNC.DEFER_BLOCKING 0x0 ;  /* 0x0000000000007b1d */ /* 0x000fec0000010000 */
[----:B------:R-:W-:Y:S05]  /*05d0*/  @P1 EXIT ;  /* 0x000000000000194d */ /* 0x000fea0003800000 */
[----:B01----:R-:W0:Y:S04]  /*05e0*/  LDS.64 R2, [R0+0x10] ;  /* 0x0000100000027984 */ /* 0x003e280000000a00 */
[----:B0-----:R-:W-:Y:S01]  /*05f0*/  STG.E.64 desc[UR4][R16.64], R2 ;  /* 0x0000000210007986 */ /* 0x001fe2000c101b04 */
[----:B------:R-:W-:Y:S05]  /*0600*/  EXIT ;  /* 0x000000000000794d */ /* 0x000fea0003800000 */
.L_x_320:
[----:B------:R-:W-:Y:S02]  /*0610*/  IMAD.MOV.U32 R24, RZ, RZ, R20 ;  /* 0x000000ffff187224 */ /* 0x000fe400078e0014 */
[----:B------:R-:W-:Y:S02]  /*0620*/  IMAD.MOV.U32 R23, RZ, RZ, 0x1 ;  /* 0x00000001ff177424 */ /* 0x000fe400078e00ff */
[----:B------:R-:W-:Y:S02]  /*0630*/  IMAD.MOV.U32 R22, RZ, RZ, RZ ;  /* 0x000000ffff167224 */ /* 0x000fe400078e00ff */
[----:B------:R-:W-:-:S07]  /*0640*/  IMAD.MOV.U32 R21, RZ, RZ, -0x1 ;  /* 0xffffffffff157424 */ /* 0x000fce00078e00ff */
[----:B------:R-:W-:Y:S05]  /*0650*/  WARPSYNC.COLLECTIVE R21, `(.L_x_321) ;  /* 0x0000000015087348 */ /* 0x000fea0003c00000 */
[----:B------:R0:W1:Y:S02]  /*0660*/  SHFL.UP P0, R25, R24, R23, R22 ;  /* 0x0400001718197389 */ /* 0x0000640000000016 */
[----:B01----:R-:W-:Y:S05]  /*0670*/  ENDCOLLECTIVE ;  /* 0x000000000000791b */ /* 0x003fea0003800000 */
.L_x_321:
[----:B------:R-:W-:Y:S02]  /*0680*/  IMAD.MOV.U32 R24, RZ, RZ, R19 ;  /* 0x000000ffff187224 */ /* 0x000fe400078e0013 */
[----:B------:R-:W-:-:S07]  /*0690*/  IMAD.MOV.U32 R27, RZ, RZ, R25 ;  /* 0x000000ffff1b7224 */ /* 0x000fce00078e0019 */
[----:B------:R-:W-:Y:S05]  /*06a0*/  WARPSYNC.COLLECTIVE R21, `(.L_x_322) ;  /* 0x0000000015087348 */ /* 0x000fea0003c00000 */
[----:B------:R0:W1:Y:S02]  /*06b0*/  SHFL.UP P0, R25, R24, R23, R22 ;  /* 0x0400001718197389 */ /* 0x0000640000000016 */
[----:B01----:R-:W-:Y:S05]  /*06c0*/  ENDCOLLECTIVE ;  /* 0x000000000000791b */ /* 0x003fea0003800000 */
.L_x_322:
        /* <DEDUP_REMOVED lines=9> */
.L_x_323:
[----:B------:R-:W-:Y:S02]  /*0760*/  IMAD.MOV.U32 R24, RZ, RZ, R26 ;  /* 0x000000ffff187224 */ /* 0x000fe400078e001a */
[----:B------:R-:W-:-:S07]  /*0770*/  IMAD.MOV.U32 R28, RZ, RZ, R25 ;  /* 0x000000ffff1c7224 */ /* 0x000fce00078e0019 */
[----:B------:R-:W-:Y:S05]  /*0780*/  WARPSYNC.COLLECTIVE R21, `(.L_x_324) ;  /* 0x0000000015087348 */ /* 0x000fea0003c00000 */
[----:B------:R0:W1:Y:S02]  /*0790*/  SHFL.UP P0, R25, R24, R23, R22 ;  /* 0x0400001718197389 */ /* 0x0000640000000016 */
[----:B01----:R-:W-:Y:S05]  /*07a0*/  ENDCOLLECTIVE ;  /* 0x000000000000791b */ /* 0x003fea0003800000 */
.L_x_324:
        /* <DEDUP_REMOVED lines=9> */
.L_x_325:
[----:B------:R-:W-:Y:S02]  /*0840*/  IMAD.MOV.U32 R24, RZ, RZ, R29 ;  /* 0x000000ffff187224 */ /* 0x000fe400078e001d */
[----:B------:R-:W-:-:S07]  /*0850*/  IMAD.MOV.U32 R27, RZ, RZ, R25 ;  /* 0x000000ffff1b7224 */ /* 0x000fce00078e0019 */
[----:B------:R-:W-:Y:S05]  /*0860*/  WARPSYNC.COLLECTIVE R21, `(.L_x_326) ;  /* 0x0000000015087348 */ /* 0x000fea0003c00000 */
[----:B------:R0:W1:Y:S02]  /*0870*/  SHFL.UP P0, R25, R24, R23, R22 ;  /* 0x0400001718197389 */ /* 0x0000640000000016 */
[----:B01----:R-:W-:Y:S05]  /*0880*/  ENDCOLLECTIVE ;  /* 0x000000000000791b */ /* 0x003fea0003800000 */
.L_x_326:
        /* <DEDUP_REMOVED lines=9> */
.L_x_327:
[----:B------:R-:W-:Y:S02]  /*0920*/  IMAD.MOV.U32 R24, RZ, RZ, R29 ;  /* 0x000000ffff187224 */ /* 0x000fe400078e001d */
[----:B------:R-:W-:-:S07]  /*0930*/  IMAD.MOV.U32 R27, RZ, RZ, R25 ;  /* 0x000000ffff1b7224 */ /* 0x000fce00078e0019 */
[----:B------:R-:W-:Y:S05]  /*0940*/  WARPSYNC.COLLECTIVE R21, `(.L_x_328) ;  /* 0x0000000015087348 */ /* 0x000fea0003c00000 */
[----:B------:R0:W1:Y:S02]  /*0950*/  SHFL.UP P0, R25, R24, R23, R22 ;  /* 0x0400001718197389 */ /* 0x0000640000000016 */
[----:B01----:R-:W-:Y:S05]  /*0960*/  ENDCOLLECTIVE ;  /* 0x000000000000791b */ /* 0x003fea0003800000 */
.L_x_328:
        /* <DEDUP_REMOVED lines=9> */
.L_x_329:
[----:B------:R-:W-:Y:S02]  /*0a00*/  IMAD.MOV.U32 R24, RZ, RZ, R26 ;  /* 0x000000ffff187224 */ /* 0x000fe400078e001a */
[----:B------:R-:W-:-:S07]  /*0a10*/  IMAD.MOV.U32 R28, RZ, RZ, R25 ;  /* 0x000000ffff1c7224 */ /* 0x000fce00078e0019 */
[----:B------:R-:W-:Y:S05]  /*0a20*/  WARPSYNC.COLLECTIVE R21, `(.L_x_330) ;  /* 0x0000000015087348 */ /* 0x000fea0003c00000 */
[----:B------:R0:W1:Y:S02]  /*0a30*/  SHFL.UP P0, R25, R24, R23, R22 ;  /* 0x0400001718197389 */ /* 0x0000640000000016 */
[----:B01----:R-:W-:Y:S05]  /*0a40*/  ENDCOLLECTIVE ;  /* 0x000000000000791b */ /* 0x003fea0003800000 */
.L_x_330:
[----:B------:R-:W-:Y:S05]  /*0a50*/  BRA `(.L_x_331) ;  /* 0xfffffff800647947 */ /* 0x000fea000383ffff */
.L_x_332:
        /* <DEDUP_REMOVED lines=10> */
.L_x_2580:


//--------------------- .text._ZN3cub18CUB_300001_SM_10006detail10radix_sort30DeviceRadixSortHistogramKernelINS1_5radix10policy_hubIiN4cuda3std3__45tupleIJiiiiEEEyE10Policy1000ELNS0_9SortOrderE0EiyNS1_21identity_decomposer_tEEEvPT2_PKT1_SF_iiT3_ --------------------------
	.section	.text._ZN3cub18CUB_300001_SM_10006detail10radix_sort30DeviceRadixSortHistogramKernelINS1_5radix10policy_hubIiN4cuda3std3__45tupleIJiiiiEEEyE10Policy1000ELNS0_9SortOrderE0EiyNS1_21identity_decomposer_tEEEvPT2_PKT1_SF_iiT3_,"ax",@progbits
	.align	128
        .global         _ZN3cub18CUB_300001_SM_10006detail10radix_sort30DeviceRadixSortHistogramKernelINS1_5radix10policy_hubIiN4cuda3std3__45tupleIJiiiiEEEyE10Policy1000ELNS0_9SortOrderE0EiyNS1_21identity_decomposer_tEEEvPT2_PKT1_SF_iiT3_
        .type           _ZN3cub18CUB_300001_SM_10006detail10radix_sort30DeviceRadixSortHistogramKernelINS1_5radix10policy_hubIiN4cuda3std3__45tupleIJiiiiEEEyE10Policy1000ELNS0_9SortOrderE0EiyNS1_21identity_decomposer_tEEEvPT2_PKT1_SF_iiT3_,@function
        .size           _ZN3cub18CUB_300001_SM_10006detail10radix_sort30DeviceRadixSortHistogramKernelINS1_5radix10policy_hubIiN4cuda3std3__45tupleIJiiiiEEEyE10Policy1000ELNS0_9SortOrderE0EiyNS1_21identity_decomposer_tEEEvPT2_PKT1_SF_iiT3_,(.L_x_2581 - _ZN3cub18CUB_300001_SM_10006detail10radix_sort30DeviceRadixSortHistogramKernelINS1_5radix10policy_hubIiN4cuda3std3__45tupleIJiiiiEEEyE10Policy1000ELNS0_9SortOrderE0EiyNS1_21identity_decomposer_tEEEvPT2_PKT1_SF_iiT3_)
        .other          _ZN3cub18CUB_300001_SM_10006detail10radix_sort30DeviceRadixSortHistogramKernelINS1_5radix10policy_hubIiN4cuda3std3__45tupleIJiiiiEEEyE10Policy1000ELNS0_9SortOrderE0EiyNS1_21identity_decomposer_tEEEvPT2_PKT1_SF_iiT3_,@"STO_CUDA_ENTRY STV_DEFAULT"
_ZN3cub18CUB_300001_SM_10006detail10radix_sort30DeviceRadixSortHistogramKernelINS1_5radix10policy_hubIiN4cuda3std3__45tupleIJiiiiEEEyE10Policy1000ELNS0_9SortOrderE0EiyNS1_21identity_decomposer_tEEEvPT2_PKT1_SF_iiT3_:
.text._ZN3cub18CUB_300001_SM_10006detail10radix_sort30DeviceRadixSortHistogramKernelINS1_5radix10policy_hubIiN4cuda3std3__45tupleIJiiiiEEEyE10Policy1000ELNS0_9SortOrderE0EiyNS1_21identity_decomposer_tEEEvPT2_PKT1_SF_iiT3_:
        /* <DEDUP_REMOVED lines=42> */
.L_x_416:
        /* <DEDUP_REMOVED lines=9> */
.L_x_336:
        /* <DEDUP_REMOVED lines=21> */
.L_x_335:
        /* <DEDUP_REMOVED lines=19> */
.L_x_338:
        /* <DEDUP_REMOVED lines=18> */
.L_x_337:
[----:B------:R-:W-:-:S13]  /*06d0*/  ISETP.GT.U32.AND P2, PT, R4, 0x7f, PT ;  /* 0x0000007f0400780c */ /* 0x000fda0003f44070 */
[----:B------:R-:W-:Y:S05]  /*06e0*/  @P2 BRA `(.L_x_334) ;  /* 0x0000000000e02947 */ /* 0x000fea0003800000 */
[----:B--23--:R-:W-:Y:S01]  /*06f0*/  HFMA2 R3, -RZ, RZ, 0, 0 ;  /* 0x00000000ff037431 */ /* 0x00cfe200000001ff */
[----:B------:R-:W-:Y:S06]  /*0700*/  @!P1 BRA `(.L_x_339) ;  /* 0x0000000000589947 */ /* 0x000fec0003800000 */
[----:B------:R-:W-:-:S07]  /*0710*/  IMAD.MOV.U32 R3, RZ, RZ, RZ ;  /* 0x000000ffff037224 */ /* 0x000fce00078e00ff */
.L_x_340:
        /* <DEDUP_REMOVED lines=21> */
.L_x_339:
        /* <DEDUP_REMOVED lines=14> */
.L_x_341:
        /* <DEDUP_REMOVED lines=18> */
.L_x_334:
[----:B------:R-:W-:Y:S05]  /*0a70*/  BSYNC.RECONVERGENT B0 ;  /* 0x0000000000007941 */ /* 0x000fea0003800200 */
.L_x_333:
        /* <DEDUP_REMOVED lines=16> */
.L_x_347:
        /* <DEDUP_REMOVED lines=36> */
.L_x_343:
        /* <DEDUP_REMOVED lines=67> */
.L_x_344:
        /* <DEDUP_REMOVED lines=24> */
.L_x_346:
        /* <DEDUP_REMOVED lines=73> */
.L_x_345:
[----:B------:R-:W-:Y:S05]  /*1800*/  BRA.U !UP0, `(.L_x_347) ;  /* 0xfffffff108dc7547 */ /* 0x000fea000b83ffff */
.L_x_342:
        /* <DEDUP_REMOVED lines=9> */
.L_x_367:
        /* <DEDUP_REMOVED lines=16> */
.L_x_352:
[----:B------:R-:W-:Y:S05]  /*19a0*/  BSYNC.RECONVERGENT B1 ;  /* 0x0000000000017941 */ /* 0x000fea0003800200 */
.L_x_351:
        /* <DEDUP_REMOVED lines=15> */
.L_x_354:
[----:B------:R-:W-:Y:S05]  /*1aa0*/  BSYNC.RECONVERGENT B1 ;  /* 0x0000000000017941 */ /* 0x000fea0003800200 */
.L_x_353:
[----:B------:R-:W-:Y:S04]  /*1ab0*/  BSSY.RECONVERGENT B1, `(.L_x_355) ;  /* 0x0000007000017945 */ /* 0x000fe80003800200 */
[----:B------:R-:W-:Y:S05]  /*1ac0*/  @!P0 BRA `(.L_x_356) ;  /* 0x0000000000148947 */ /* 0x000fea0003800000 */
[----:B01----:R-:W-:Y:S02]  /*1ad0*/  IMAD R17, R5, 0x100, R4 ;  /* 0x0000010005117824 */ /* 0x003fe400078e0204 */
[----:B------:R-:W-:-:S03]  /*1ae0*/  IMAD.MOV.U32 R23, RZ, RZ, RZ ;  /* 0x000000ffff177224 */ /* 0x000fc600078e00ff */
[----:B------:R-:W-:-:S05]  /*1af0*/  IADD3 R17, PT, PT, R17, 0x200, RZ ;  /* 0x0000020011117810 */ /* 0x000fca0007ffe0ff */
[----:B------:R-:W-:-:S05]  /*1b00*/  IMAD.WIDE.U32 R16, R17, 0x8, R2 ;  /* 0x0000000811107825 */ /* 0x000fca00078e0002 */
[----:B------:R2:W-:Y:S02]  /*1b10*/  REDG.E.ADD.64.STRONG.GPU desc[UR20][R16.64], R22 ;  /* 0x000000161000798e */ /* 0x0005e4000c12e514 */
.L_x_356:
[----:B------:R-:W-:Y:S05]  /*1b20*/  BSYNC.RECONVERGENT B1 ;  /* 0x0000000000017941 */ /* 0x000fea0003800200 */
.L_x_355:
[----:B------:R-:W-:Y:S04]  /*1b30*/  BSSY.RECONVERGENT B1, `(.L_x_357) ;  /* 0x0000007000017945 */ /* 0x000fe80003800200 */
[----:B------:R-:W-:Y:S05]  /*1b40*/  @!P1 BRA `(.L_x_358) ;  /* 0x0000000000149947 */ /* 0x000fea0003800000 */
[----:B012---:R-:W-:Y:S02]  /*1b50*/  IMAD R17, R5, 0x100, R4 ;  /* 0x0000010005117824 */ /* 0x007fe400078e0204 */
[----:B------:R-:W-:Y:S02]  /*1b60*/  IMAD.MOV.U32 R15, RZ, RZ, RZ ;  /* 0x000000ffff0f7224 */ /* 0x000fe400078e00ff */
[----:B------:R-:W-:-:S04]  /*1b70*/  VIADD R17, R17, 0x300 ;  /* 0x0000030011117836 */ /* 0x000fc80000000000 */
[----:B------:R-:W-:-:S05]  /*1b80*/  IMAD.WIDE.U32 R16, R17, 0x8, R2 ;  /* 0x0000000811107825 */ /* 0x000fca00078e0002 */
[----:B------:R3:W-:Y:S02]  /*1b90*/  REDG.E.ADD.64.STRONG.GPU desc[UR20][R16.64], R14 ;  /* 0x0000000e1000798e */ /* 0x0007e4000c12e514 */
.L_x_358:
[----:B------:R-:W-:Y:S05]  /*1ba0*/  BSYNC.RECONVERGENT B1 ;  /* 0x0000000000017941 */ /* 0x000fea0003800200 */
.L_x_357:
[----:B------:R-:W-:Y:S04]  /*1bb0*/  BSSY.RECONVERGENT B1, `(.L_x_359) ;  /* 0x0000007000017945 */ /* 0x000fe80003800200 */
[----:B------:R-:W-:Y:S05]  /*1bc0*/  @!P2 BRA `(.L_x_360) ;  /* 0x000000000014a947 */ /* 0x000fea0003800000 */
[----:B---3--:R-:W-:Y:S02]  /*1bd0*/  IMAD R15, R5, 0x100, R4 ;  /* 0x00000100050f7824 */ /* 0x008fe400078e0204 */
[----:B------:R-:W-:Y:S02]  /*1be0*/  HFMA2 R13, -RZ, RZ, 0, 0 ;  /* 0x00000000ff0d7431 */ /* 0x000fe400000001ff */
[----:B------:R-:W-:-:S04]  /*1bf0*/  VIADD R15, R15, 0x400 ;  /* 0x000004000f0f7836 */ /* 0x000fc80000000000 */
[----:B------:R-:W-:-:S05]  /*1c00*/  IMAD.WIDE.U32 R14, R15, 0x8, R2 ;  /* 0x000000080f0e7825 */ /* 0x000fca00078e0002 */
[----:B------:R4:W-:Y:S02]  /*1c10*/  REDG.E.ADD.64.STRONG.GPU desc[UR20][R14.64], R12 ;  /* 0x0000000c0e00798e */ /* 0x0009e4000c12e514 */
.L_x_360:
[----:B------:R-:W-:Y:S05]  /*1c20*/  BSYNC.RECONVERGENT B1 ;  /* 0x0000000000017941 */ /* 0x000fea0003800200 */
.L_x_359:
[----:B------:R-:W-:Y:S04]  /*1c30*/  BSSY.RECONVERGENT B1, `(.L_x_361) ;  /* 0x0000007000017945 */ /* 0x000fe80003800200 */
[----:B------:R-:W-:Y:S05]  /*1c40*/  @!P3 BRA `(.L_x_362) ;  /* 0x000000000014b947 */ /* 0x000fea0003800000 */
[----:B----4-:R-:W-:Y:S02]  /*1c50*/  IMAD R13, R5, 0x100, R4 ;  /* 0x00000100050d7824 */ /* 0x010fe400078e0204 */
[----:B------:R-:W-:Y:S02]  /*1c60*/  IMAD.MOV.U32 R7, RZ, RZ, RZ ;  /* 0x000000ffff077224 */ /* 0x000fe400078e00ff */
[----:B------:R-:W-:-:S04]  /*1c70*/  VIADD R13, R13, 0x500 ;  /* 0x000005000d0d7836 */ /* 0x000fc80000000000 */
[----:B------:R-:W-:-:S05]  /*1c80*/  IMAD.WIDE.U32 R12, R13, 0x8, R2 ;  /* 0x000000080d0c7825 */ /* 0x000fca00078e0002 */
[----:B------:R4:W-:Y:S02]  /*1c90*/  REDG.E.ADD.64.STRONG.GPU desc[UR20][R12.64], R6 ;  /* 0x000000060c00798e */ /* 0x0009e4000c12e514 */
.L_x_362:
[----:B------:R-:W-:Y:S05]  /*1ca0*/  BSYNC.RECONVERGENT B1 ;  /* 0x0000000000017941 */ /* 0x000fea0003800200 */
.L_x_361:
[----:B------:R-:W-:Y:S04]  /*1cb0*/  BSSY.RECONVERGENT B1, `(.L_x_363) ;  /* 0x0000007000017945 */ /* 0x000fe80003800200 */
[----:B------:R-:W-:Y:S05]  /*1cc0*/  @!P4 BRA `(.L_x_364) ;  /* 0x000000000014c947 */ /* 0x000fea0003800000 */
[----:B----4-:R-:W-:Y:S02]  /*1cd0*/  IMAD R7, R5, 0x100, R4 ;  /* 0x0000010005077824 */ /* 0x010fe400078e0204 */
[----:B------:R-:W-:Y:S02]  /*1ce0*/  IMAD.MOV.U32 R9, RZ, RZ, RZ ;  /* 0x000000ffff097224 */ /* 0x000fe400078e00ff */
[----:B------:R-:W-:-:S04]  /*1cf0*/  VIADD R7, R7, 0x600 ;  /* 0x0000060007077836 */ /* 0x000fc80000000000 */
[----:B------:R-:W-:-:S05]  /*1d00*/  IMAD.WIDE.U32 R6, R7, 0x8, R2 ;  /* 0x0000000807067825 */ /* 0x000fca00078e0002 */
[----:B------:R4:W-:Y:S02]  /*1d10*/  REDG.E.ADD.64.STRONG.GPU desc[UR20][R6.64], R8 ;  /* 0x000000080600798e */ /* 0x0009e4000c12e514 */
.L_x_364:
[----:B------:R-:W-:Y:S05]  /*1d20*/  BSYNC.RECONVERGENT B1 ;  /* 0x0000000000017941 */ /* 0x000fea0003800200 */
.L_x_363:
[----:B------:R-:W-:Y:S04]  /*1d30*/  BSSY.RECONVERGENT B1, `(.L_x_365) ;  /* 0x0000007000017945 */ /* 0x000fe80003800200 */
[----:B------:R-:W-:Y:S05]  /*1d40*/  @!P5 BRA `(.L_x_366) ;  /* 0x000000000014d947 */ /* 0x000fea0003800000 */
[----:B----4-:R-:W-:Y:S01]  /*1d50*/  LEA R7, R5, R4, 0x8 ;  /* 0x0000000405077211 */ /* 0x010fe200078e40ff */
[----:B------:R-:W-:-:S04]  /*1d60*/  IMAD.MOV.U32 R11, RZ, RZ, RZ ;  /* 0x000000ffff0b7224 */ /* 0x000fc800078e00ff */
[----:B------:R-:W-:-:S04]  /*1d70*/  VIADD R7, R7, 0x700 ;  /* 0x0000070007077836 */ /* 0x000fc80000000000 */
[----:B------:R-:W-:-:S05]  /*1d80*/  IMAD.WIDE.U32 R6, R7, 0x8, R2 ;  /* 0x0000000807067825 */ /* 0x000fca00078e0002 */
[----:B------:R4:W-:Y:S02]  /*1d90*/  REDG.E.ADD.64.STRONG.GPU desc[UR20][R6.64], R10 ;  /* 0x0000000a0600798e */ /* 0x0009e4000c12e514 */
.L_x_366:
[----:B------:R-:W-:Y:S05]  /*1da0*/  BSYNC.RECONVERGENT B1 ;  /* 0x0000000000017941 */ /* 0x000fea0003800200 */
.L_x_365:
[----:B------:R-:W-:-:S05]  /*1db0*/  VIADD R5, R5, 0x8 ;  /* 0x0000000805057836 */ /* 0x000fca0000000000 */
[----:B------:R-:W-:-:S13]  /*1dc0*/  ISETP.NE.AND P0, PT, R5, UR27, PT ;  /* 0x0000001b05007c0c */ /* 0x000fda000bf05270 */
[----:B------:R-:W-:Y:S05]  /*1dd0*/  @P0 BRA `(.L_x_367) ;  /* 0xfffffff800b00947 */ /* 0x000fea000383ffff */
[----:B------:R-:W-:-:S07]  /*1de0*/  IMAD.U32 R3, RZ, RZ, UR27 ;  /* 0x0000001bff037e24 */ /* 0x000fce000f8e00ff */
.L_x_350:
        /* <DEDUP_REMOVED lines=24> */
.L_x_371:
[----:B------:R-:W-:Y:S05]  /*1f70*/  BSYNC.RECONVERGENT B1 ;  /* 0x0000000000017941 */ /* 0x000fea0003800200 */
.L_x_370:
        /* <DEDUP_REMOVED lines=9> */
.L_x_373:
[----:B------:R-:W-:Y:S05]  /*2010*/  BSYNC.RECONVERGENT B1 ;  /* 0x0000000000017941 */ /* 0x000fea0003800200 */
.L_x_372:
        /* <DEDUP_REMOVED lines=8> */
.L_x_375:
[----:B------:R-:W-:Y:S05]  /*20a0*/  BSYNC.RECONVERGENT B1 ;  /* 0x0000000000017941 */ /* 0x000fea0003800200 */
.L_x_374:
        /* <DEDUP_REMOVED lines=9> */
.L_x_377:
[----:B------:R-:W-:Y:S05]  /*2140*/  BSYNC.RECONVERGENT B1 ;  /* 0x0000000000017941 */ /* 0x000fea0003800200 */
.L_x_376:
[----:B------:R-:W-:-:S07]  /*2150*/  VIADD R3, R3, 0x4 ;  /* 0x0000000403037836 */ /* 0x000fce0000000000 */
.L_x_369:
        /* <DEDUP_REMOVED lines=18> */
.L_x_381:
[----:B------:R-:W-:Y:S05]  /*2280*/  BSYNC.RECONVERGENT B2 ;  /* 0x0000000000027941 */ /* 0x000fea0003800200 */
.L_x_380:
        /* <DEDUP_REMOVED lines=9> */
.L_x_383:
[----:B------:R-:W-:Y:S05]  /*2320*/  BSYNC.RECONVERGENT B2 ;  /* 0x0000000000027941 */ /* 0x000fea0003800200 */
.L_x_382:
[----:B------:R-:W-:-:S07]  /*2330*/  VIADD R3, R3, 0x2 ;  /* 0x0000000203037836 */ /* 0x000fce0000000000 */
.L_x_379:
        /* <DEDUP_REMOVED lines=12> */
.L_x_378:
[----:B------:R-:W-:Y:S05]  /*2400*/  BSYNC.RECONVERGENT B1 ;  /* 0x0000000000017941 */ /* 0x000fea0003800200 */
.L_x_368:
[----:B------:R-:W-:-:S13]  /*2410*/  ISETP.GT.U32.AND P0, PT, R4, 0x7f, PT ;  /* 0x0000007f0400780c */ /* 0x000fda0003f04070 */
[----:B------:R-:W-:Y:S05]  /*2420*/  @P0 BRA `(.L_x_349) ;  /* 0x0000000800900947 */ /* 0x000fea0003800000 */
[----:B------:R-:W-:Y:S01]  /*2430*/  UISETP.GE.U32.AND UP0, UPT, UR22, 0x7, UPT ;  /* 0x000000071600788c */ /* 0x000fe2000bf06070 */
[----:B0-----:R-:W-:-:S08]  /*2440*/  IMAD.MOV.U32 R3, RZ, RZ, RZ ;  /* 0x000000ffff037224 */ /* 0x001fd000078e00ff */
[----:B------:R-:W-:Y:S05]  /*2450*/  BRA.U !UP0, `(.L_x_384) ;  /* 0x0000000508147547 */ /* 0x000fea000b800000 */
[----:B------:R-:W0:Y:S01]  /*2460*/  LDC.64 R2, c[0x0][0x380] ;  /* 0x0000e000ff027b82 */ /* 0x000e220000000a00 */
[----:B------:R-:W-:-:S07]  /*2470*/  IMAD.MOV.U32 R9, RZ, RZ, RZ ;  /* 0x000000ffff097224 */ /* 0x000fce00078e00ff */
.L_x_401:
        /* <DEDUP_REMOVED lines=18> */
.L_x_386:
[----:B------:R-:W-:Y:S05]  /*25a0*/  BSYNC.RECONVERGENT B1 ;  /* 0x0000000000017941 */ /* 0x000fea0003800200 */
.L_x_385:
[----:B------:R-:W-:Y:S04]  /*25b0*/  BSSY.RECONVERGENT B1, `(.L_x_387) ;  /* 0x0000005000017945 */ /* 0x000fe80003800200 */
[----:B------:R-:W-:Y:S05]  /*25c0*/  @!P1 BRA `(.L_x_388) ;  /* 0x00000000000c9947 */ /* 0x000fea0003800000 */
[----:B0-----:R-:W-:Y:S02]  /*25d0*/  IMAD.MOV.U32 R14, RZ, RZ, R13 ;  /* 0x000000ffff0e7224 */ /* 0x001fe400078e000d */
[----:B------:R-:W-:-:S05]  /*25e0*/  IMAD.MOV.U32 R15, RZ, RZ, RZ ;  /* 0x000000ffff0f7224 */ /* 0x000fca00078e00ff */
[----:B------:R1:W-:Y:S02]  /*25f0*/  REDG.E.ADD.64.STRONG.GPU desc[UR20][R6.64+0xc00], R14 ;  /* 0x000c000e0600798e */ /* 0x0003e4000c12e514 */
.L_x_388:
[----:B------:R-:W-:Y:S05]  /*2600*/  BSYNC.RECONVERGENT B1 ;  /* 0x0000000000017941 */ /* 0x000fea0003800200 */
.L_x_387:
        /* <DEDUP_REMOVED lines=12> */
.L_x_390:
[----:B------:R-:W-:Y:S05]  /*26d0*/  BSYNC.RECONVERGENT B1 ;  /* 0x0000000000017941 */ /* 0x000fea0003800200 */
.L_x_389:
[----:B------:R-:W-:Y:S04]  /*26e0*/  BSSY.RECONVERGENT B1, `(.L_x_391) ;  /* 0x0000005000017945 */ /* 0x000fe80003800200 */
[----:B------:R-:W-:Y:S05]  /*26f0*/  @!P1 BRA `(.L_x_392) ;  /* 0x00000000000c9947 */ /* 0x000fea0003800000 */
[----:B012---:R-:W-:Y:S02]  /*2700*/  IMAD.MOV.U32 R14, RZ, RZ, R18 ;  /* 0x000000ffff0e7224 */ /* 0x007fe400078e0012 */
[----:B------:R-:W-:-:S05]  /*2710*/  IMAD.MOV.U32 R15, RZ, RZ, RZ ;  /* 0x000000ffff0f7224 */ /* 0x000fca00078e00ff */
[----:B------:R3:W-:Y:S02]  /*2720*/  REDG.E.ADD.64.STRONG.GPU desc[UR20][R6.64+0x1c00], R14 ;  /* 0x001c000e0600798e */ /* 0x0007e4000c12e514 */
.L_x_392:
[----:B------:R-:W-:Y:S05]  /*2730*/  BSYNC.RECONVERGENT B1 ;  /* 0x0000000000017941 */ /* 0x000fea0003800200 */
.L_x_391:
[----:B------:R-:W-:Y:S04]  /*2740*/  BSSY.RECONVERGENT B1, `(.L_x_393) ;  /* 0x0000005000017945 */ /* 0x000fe80003800200 */
[----:B------:R-:W-:Y:S05]  /*2750*/  @!P2 BRA `(.L_x_394) ;  /* 0x00000000000ca947 */ /* 0x000fea0003800000 */
[----:B0123--:R-:W-:Y:S01]  /*2760*/  MOV R14, R19 ;  /* 0x00000013000e7202 */ /* 0x00ffe20000000f00 */
[----:B------:R-:W-:-:S05]  /*2770*/  IMAD.MOV.U32 R15, RZ, RZ, RZ ;  /* 0x000000ffff0f7224 */ /* 0x000fca00078e00ff */
[----:B------:R4:W-:Y:S02]  /*2780*/  REDG.E.ADD.64.STRONG.GPU desc[UR20][R6.64+0x2400], R14 ;  /* 0x0024000e0600798e */ /* 0x0009e4000c12e514 */
.L_x_394:
[----:B------:R-:W-:Y:S05]  /*2790*/  BSYNC.RECONVERGENT B1 ;  /* 0x0000000000017941 */ /* 0x000fea0003800200 */
.L_x_393:
[----:B------:R-:W-:Y:S04]  /*27a0*/  BSSY.RECONVERGENT B1, `(.L_x_395) ;  /* 0x0000004000017945 */ /* 0x000fe80003800200 */
[----:B------:R-:W-:Y:S05]  /*27b0*/  @!P3 BRA `(.L_x_396) ;  /* 0x000000000008b947 */ /* 0x000fea0003800000 */
[----:B------:R-:W-:-:S05]  /*27c0*/  IMAD.MOV.U32 R17, RZ, RZ, RZ ;  /* 0x000000ffff117224 */ /* 0x000fca00078e00ff */
[----:B------:R0:W-:Y:S02]  /*27d0*/  REDG.E.ADD.64.STRONG.GPU desc[UR20][R6.64+0x2c00], R16 ;  /* 0x002c00100600798e */ /* 0x0001e4000c12e514 */
.L_x_396:
[----:B------:R-:W-:Y:S05]  /*27e0*/  BSYNC.RECONVERGENT B1 ;  /* 0x0000000000017941 */ /* 0x000fea0003800200 */
.L_x_395:
[----:B------:R-:W-:Y:S04]  /*27f0*/  BSSY.RECONVERGENT B1, `(.L_x_397) ;  /* 0x0000004000017945 */ /* 0x000fe80003800200 */
[----:B------:R-:W-:Y:S05]  /*2800*/  @!P4 BRA `(.L_x_398) ;  /* 0x000000000008c947 */ /* 0x000fea0003800000 */
[----:B------:R-:W-:-:S05]  /*2810*/  IMAD.MOV.U32 R13, RZ, RZ, RZ ;  /* 0x000000ffff0d7224 */ /* 0x000fca00078e00ff */
[----:B------:R0:W-:Y:S02]  /*2820*/  REDG.E.ADD.64.STRONG.GPU desc[UR20][R6.64+0x3400], R12 ;  /* 0x0034000c0600798e */ /* 0x0001e4000c12e514 */
.L_x_398:
[----:B------:R-:W-:Y:S05]  /*2830*/  BSYNC.RECONVERGENT B1 ;  /* 0x0000000000017941 */ /* 0x000fea0003800200 */
.L_x_397:
[----:B------:R-:W-:Y:S04]  /*2840*/  BSSY.RECONVERGENT B1, `(.L_x_399) ;  /* 0x0000004000017945 */ /* 0x000fe80003800200 */
[----:B------:R-:W-:Y:S05]  /*2850*/  @!P5 BRA `(.L_x_400) ;  /* 0x000000000008d947 */ /* 0x000fea0003800000 */
[----:B------:R-:W-:-:S05]  /*2860*/  IMAD.MOV.U32 R11, RZ, RZ, RZ ;  /* 0x000000ffff0b7224 */ /* 0x000fca00078e00ff */
[----:B------:R0:W-:Y:S02]  /*2870*/  REDG.E.ADD.64.STRONG.GPU desc[UR20][R6.64+0x3c00], R10 ;  /* 0x003c000a0600798e */ /* 0x0001e4000c12e514 */
.L_x_400:
[----:B------:R-:W-:Y:S05]  /*2880*/  BSYNC.RECONVERGENT B1 ;  /* 0x0000000000017941 */ /* 0x000fea0003800200 */
.L_x_399:
[----:B------:R-:W-:Y:S05]  /*2890*/  @P0 BRA `(.L_x_401) ;  /* 0xfffffff800f80947 */ /* 0x000fea000383ffff */
[----:B------:R-:W-:-:S07]  /*28a0*/  IMAD.U32 R3, RZ, RZ, UR27 ;  /* 0x0000001bff037e24 */ /* 0x000fce000f8e00ff */
.L_x_384:
        /* <DEDUP_REMOVED lines=20> */
.L_x_404:
[----:B------:R-:W-:Y:S05]  /*29f0*/  BSYNC.RECONVERGENT B1 ;  /* 0x0000000000017941 */ /* 0x000fea0003800200 */
.L_x_403:
        /* <DEDUP_REMOVED lines=9> */
.L_x_406:
[----:B------:R-:W-:Y:S05]  /*2a90*/  BSYNC.RECONVERGENT B1 ;  /* 0x0000000000017941 */ /* 0x000fea0003800200 */
.L_x_405:
        /* <DEDUP_REMOVED lines=8> */
.L_x_408:
[----:B------:R-:W-:Y:S05]  /*2b20*/  BSYNC.RECONVERGENT B1 ;  /* 0x0000000000017941 */ /* 0x000fea0003800200 */
.L_x_407:
        /* <DEDUP_REMOVED lines=9> */
.L_x_410:
[----:B------:R-:W-:Y:S05]  /*2bc0*/  BSYNC.RECONVERGENT B1 ;  /* 0x0000000000017941 */ /* 0x000fea0003800200 */
.L_x_409:
[----:B------:R-:W-:-:S07]  /*2bd0*/  VIADD R3, R3, 0x4 ;  /* 0x0000000403037836 */ /* 0x000fce0000000000 */
.L_x_402:
        /* <DEDUP_REMOVED lines=17> */
.L_x_413:
[----:B------:R-:W-:Y:S05]  /*2cf0*/  BSYNC.RECONVERGENT B1 ;  /* 0x0000000000017941 */ /* 0x000fea0003800200 */
.L_x_412:
        /* <DEDUP_REMOVED lines=9> */
.L_x_415:
[----:B------:R-:W-:Y:S05]  /*2d90*/  BSYNC.RECONVERGENT B1 ;  /* 0x0000000000017941 */ /* 0x000fea0003800200 */
.L_x_414:
[----:B------:R-:W-:-:S07]  /*2da0*/  VIADD R3, R3, 0x2 ;  /* 0x0000000203037836 */ /* 0x000fce0000000000 */
.L_x_411:
        /* <DEDUP_REMOVED lines=12> */
.L_x_349:
[----:B------:R-:W-:Y:S05]  /*2e70*/  BSYNC.RECONVERGENT B0 ;  /* 0x0000000000007941 */ /* 0x000fea0003800200 */
.L_x_348:
[----:B------:R-:W-:Y:S01]  /*2e80*/  BAR.SYNC.DEFER_BLOCKING 0x0 ;  /* 0x0000000000007b1d */ /* 0x000fe20000010000 */
[----:B------:R-:W-:-:S04]  /*2e90*/  UIADD3 UR6, UP0, UPT, UR6, 0x1, URZ ;  /* 0x0000000106067890 */ /* 0x000fc8000ff1e0ff */
[----:B------:R-:W-:Y:S02]  /*2ea0*/  UIADD3.X UR7, UPT, UPT, URZ, UR7, URZ, UP0, !UPT ;  /* 0x00000007ff077290 */ /* 0x000fe400087fe4ff */
[----:B------:R-:W-:-:S04]  /*2eb0*/  UISETP.NE.U32.AND UP0, UPT, UR6, UR11, UPT ;  /* 0x0000000b0600728c */ /* 0x000fc8000bf05070 */
[----:B------:R-:W-:-:S09]  /*2ec0*/  UISETP.NE.AND.EX UP0, UPT, UR7, UR12, UPT, UP0 ;  /* 0x0000000c0700728c */ /* 0x000fd2000bf05300 */
[----:B------:R-:W-:Y:S05]  /*2ed0*/  BRA.U UP0, `(.L_x_416) ;  /* 0xffffffd100f07547 */ /* 0x000fea000b83ffff */
[----:B------:R-:W-:Y:S05]  /*2ee0*/  EXIT ;  /* 0x000000000000794d */ /* 0x000fea0003800000 */
.L_x_417:
        /* <DEDUP_REMOVED lines=9> */
.L_x_2581:


//--------------------- .text._ZN3cub18CUB_300001_SM_10006detail10radix_sort31DeviceRadixSortSingleTileKernelINS1_5radix10policy_hubIiN4cuda3std3__45tupleIJiiiiEEEyE10Policy1000ELNS0_9SortOrderE0EiSA_yNS1_21identity_decomposer_tEEEvPKT1_PSF_PKT2_PSJ_T3_iiT4_ --------------------------
	.section	.text._ZN3cub18CUB_300001_SM_10006detail10radix_sort31DeviceRadixSortSingleTileKernelINS1_5radix10policy_hubIiN4cuda3std3__45tupleIJiiiiEEEyE10Policy1000ELNS0_9SortOrderE0EiSA_yNS1_21identity_decomposer_tEEEvPKT1_PSF_PKT2_PSJ_T3_iiT4_,"ax",@progbits
	.align	128
        .global         _ZN3cub18CUB_300001_SM_10006detail10radix_sort31DeviceRadixSortSingleTileKernelINS1_5radix10policy_hubIiN4cuda3std3__45tupleIJiiiiEEEyE10Policy1000ELNS0_9SortOrderE0EiSA_yNS1_21identity_decomposer_tEEEvPKT1_PSF_PKT2_PSJ_T3_iiT4_
        .type           _ZN3cub18CUB_300001_SM_10006detail10radix_sort31DeviceRadixSortSingleTileKernelINS1_5radix10policy_hubIiN4cuda3std3__45tupleIJiiiiEEEyE10Policy1000ELNS0_9SortOrderE0EiSA_yNS1_21identity_decomposer_tEEEvPKT1_PSF_PKT2_PSJ_T3_iiT4_,@function
        .size           _ZN3cub18CUB_300001_SM_10006detail10radix_sort31DeviceRadixSortSingleTileKernelINS1_5radix10policy_hubIiN4cuda3std3__45tupleIJiiiiEEEyE10Policy1000ELNS0_9SortOrderE0EiSA_yNS1_21identity_decomposer_tEEEvPKT1_PSF_PKT2_PSJ_T3_iiT4_,(.L_x_2582 - _ZN3cub18CUB_300001_SM_10006detail10radix_sort31DeviceRadixSortSingleTileKernelINS1_5radix10policy_hubIiN4cuda3std3__45tupleIJiiiiEEEyE10Policy1000ELNS0_9SortOrderE0EiSA_yNS1_21identity_decomposer_tEEEvPKT1_PSF_PKT2_PSJ_T3_iiT4_)
        .other          _ZN3cub18CUB_300001_SM_10006detail10radix_sort31DeviceRadixSortSingleTileKernelINS1_5radix10policy_hubIiN4cuda3std3__45tupleIJiiiiEEEyE10Policy1000ELNS0_9SortOrderE0EiSA_yNS1_21identity_decomposer_tEEEvPKT1_PSF_PKT2_PSJ_T3_iiT4_,@"STO_CUDA_ENTRY STV_DEFAULT"
_ZN3cub18CUB_300001_SM_10006detail10radix_sort31DeviceRadixSortSingleTileKernelINS1_5radix10policy_hubIiN4cuda3std3__45tupleIJiiiiEEEyE10Policy1000ELNS0_9SortOrderE0EiSA_yNS1_21identity_decomposer_tEEEvPKT1_PSF_PKT2_PSJ_T3_iiT4_:
.text._ZN3cub18CUB_300001_SM_10006detail10radix_sort31DeviceRadixSortSingleTileKernelINS1_5radix10policy_hubIiN4cuda3std3__45tupleIJiiiiEEEyE10Policy1000ELNS0_9SortOrderE0EiSA_yNS1_21identity_decomposer_tEEEvPKT1_PSF_PKT2_PSJ_T3_iiT4_:
[----:B------:R-:W-:Y:S01]  /*0000*/  LDC R1, c[0x0][0x37c] ;  /* 0x0000df00ff017b82 */ /* 0x000fe20000000800 */
[----:B------:R-:W0:Y:S01]  /*0010*/  S2R R0, SR_TID.X ;  /* 0x0000000000007919 */ /* 0x000e220000002100 */
[----:B------:R-:W1:Y:S06]  /*0020*/  LDCU UR4, c[0x0][0x3a0] ;  /* 0x00007400ff0477ac */ /* 0x000e6c0008000800 */
[----:B------:R-:W2:Y:S01]  /*0030*/  LDC.64 R14, c[0x0][0x380] ;  /* 0x0000e000ff0e7b82 */ /* 0x000ea20000000a00 */
[----:B------:R-:W3:Y:S07]  /*0040*/  LDCU.64 UR10, c[0x0][0x358] ;  /* 0x00006b00ff0a77ac */ /* 0x000eee0008000a00 */
[----:B------:R-:W4:Y:S08]  /*0050*/  LDC.64 R22, c[0x0][0x390] ;  /* 0x0000e400ff167b82 */ /* 0x000f300000000a00 */
[----:B------:R-:W4:Y:S01]  /*0060*/  S2UR UR5, SR_CgaCtaId ;  /* 0x00000000000579c3 */ /* 0x000f220000008800 */
[----:B------:R-:W-:-:S02]  /*0070*/  CS2R R6, SRZ ;  /* 0x0000000000067805 */ /* 0x000fc4000001ff00 */
[----:B------:R-:W-:Y:S02]  /*0080*/  CS2R R8, SRZ ;  /* 0x0000000000087805 */ /* 0x000fe4000001ff00 */
[----:B------:R-:W-:Y:S02]  /*0090*/  CS2R R10, SRZ ;  /* 0x00000000000a7805 */ /* 0x000fe4000001ff00 */
[----:B------:R-:W-:Y:S02]  /*00a0*/  CS2R R12, SRZ ;  /* 0x00000000000c7805 */ /* 0x000fe4000001ff00 */
[----:B------:R-:W-:Y:S02]  /*00b0*/  CS2R R16, SRZ ;  /* 0x0000000000107805 */ /* 0x000fe4000001ff00 */
[----:B------:R-:W-:Y:S01]  /*00c0*/  CS2R R18, SRZ ;  /* 0x0000000000127805 */ /* 0x000fe2000001ff00 */
[----:B------:R-:W4:Y:S01]  /*00d0*/  S2R R32, SR_LANEID ;  /* 0x0000000000207919 */ /* 0x000f220000000000 */
[----:B------:R-:W4:Y:S01]  /*00e0*/  LDCU.64 UR6, c[0x0][0x3a8] ;  /* 0x00007500ff0677ac */ /* 0x000f220008000a00 */
[----:B------:R-:W-:Y:S01]  /*00f0*/  MOV R20, 0xffffffff ;  /* 0xffffffff00147802 */ /* 0x000fe20000000f00 */
[----:B------:R-:W-:Y:S01]  /*0100*/  IMAD.MOV.U32 R21, RZ, RZ, -0x1 ;  /* 0xffffffffff157424 */ /* 0x000fe200078e00ff */
[----:B------:R-:W3:Y:S01]  /*0110*/  LDCU UR9, c[0x0][0x3ac] ;  /* 0x00007580ff0977ac */ /* 0x000ee20008000800 */
[----:B0-----:R-:W-:-:S04]  /*0120*/  IMAD.SHL.U32 R2, R0, 0x4, RZ ;  /* 0x0000000400027824 */ /* 0x001fc800078e00ff */
[C---:B------:R-:W-:Y:S01]  /*0130*/  VIADD R3, R2.reuse, 0x1 ;  /* 0x0000000102037836 */ /* 0x040fe20000000000 */
[C---:B-1----:R-:W-:Y:S01]  /*0140*/  ISETP.GE.AND P0, PT, R2.reuse, UR4, PT ;  /* 0x0000000402007c0c */ /* 0x042fe2000bf06270 */
[C---:B------:R-:W-:Y:S02]  /*0150*/  VIADD R4, R2.reuse, 0x2 ;  /* 0x0000000202047836 */ /* 0x040fe40000000000 */
[C---:B------:R-:W-:Y:S01]  /*0160*/  VIADD R5, R2.reuse, 0x3 ;  /* 0x0000000302057836 */ /* 0x040fe20000000000 */
[----:B------:R-:W-:Y:S01]  /*0170*/  ISETP.GE.AND P1, PT, R3, UR4, PT ;  /* 0x0000000403007c0c */ /* 0x000fe2000bf26270 */
[----:B--2---:R-:W-:Y:S01]  /*0180*/  IMAD.WIDE.U32 R14, R2, 0x4, R14 ;  /* 0x00000004020e7825 */ /* 0x004fe200078e000e */
[----:B------:R-:W-:Y:S02]  /*0190*/  ISETP.GE.AND P2, PT, R4, UR4, PT ;  /* 0x0000000404007c0c */ /* 0x000fe4000bf46270 */
[----:B------:R-:W-:-:S05]  /*01a0*/  ISETP.GE.AND P3, PT, R5, UR4, PT ;  /* 0x0000000405007c0c */ /* 0x000fca000bf66270 */
[----:B---3--:R-:W2:Y:S04]  /*01b0*/  @!P0 LDG.E R3, desc[UR10][R14.64] ;  /* 0x0000000a0e038981 */ /* 0x008ea8000c1e1900 */
[----:B------:R-:W3:Y:S04]  /*01c0*/  @!P1 LDG.E R24, desc[UR10][R14.64+0x4] ;  /* 0x0000040a0e189981 */ /* 0x000ee8000c1e1900 */
[----:B------:R-:W3:Y:S04]  /*01d0*/  @!P2 LDG.E R25, desc[UR10][R14.64+0x8] ;  /* 0x0000080a0e19a981 */ /* 0x000ee8000c1e1900 */
[----:B------:R0:W3:Y:S01]  /*01e0*/  @!P3 LDG.E R26, desc[UR10][R14.64+0xc] ;  /* 0x00000c0a0e1ab981 */ /* 0x0000e2000c1e1900 */
[----:B------:R-:W-:Y:S01]  /*01f0*/  CS2R R4, SRZ ;  /* 0x0000000000047805 */ /* 0x000fe2000001ff00 */
[----:B----4-:R-:W-:Y:S01]  /*0200*/  IMAD.WIDE.U32 R22, R2, 0x10, R22 ;  /* 0x0000001002167825 */ /* 0x010fe200078e0016 */
[----:B------:R-:W-:Y:S01]  /*0210*/  BAR.SYNC.DEFER_BLOCKING 0x0 ;  /* 0x0000000000007b1d */ /* 0x000fe20000010000 */
[----:B0-----:R-:W-:-:S05]  /*0220*/  CS2R R14, SRZ ;  /* 0x00000000000e7805 */ /* 0x001fca000001ff00 */
[----:B------:R-:W-:Y:S02]  /*0230*/  UMOV UR4, 0x400 ;  /* 0x0000040000047882 */ /* 0x000fe40000000000 */
[----:B------:R-:W-:-:S06]  /*0240*/  ULEA UR4, UR5, UR4, 0x18 ;  /* 0x0000000405047291 */ /* 0x000fcc000f8ec0ff */
[----:B------:R-:W-:Y:S01]  /*0250*/  VIADD R33, R2, UR4 ;  /* 0x0000000402217c36 */ /* 0x000fe20008000000 */
[----:B------:R-:W5:Y:S04]  /*0260*/  @!P0 LDG.E R4, desc[UR10][R22.64] ;  /* 0x0000000a16048981 */ /* 0x000f68000c1e1900 */
        /* <DEDUP_REMOVED lines=14> */
[----:B------:R0:W5:Y:S01]  /*0350*/  @!P3 LDG.E R19, desc[UR10][R22.64+0x3c] ;  /* 0x00003c0a1613b981 */ /* 0x000162000c1e1900 */
[----:B------:R-:W-:Y:S01]  /*0360*/  SHF.R.U32.HI R79, RZ, 0x5, R0 ;  /* 0x00000005ff4f7819 */ /* 0x000fe20000011600 */
[----:B------:R-:W-:-:S02]  /*0370*/  UIADD3 UR8, UPT, UPT, UR6, 0x6, URZ ;  /* 0x0000000606087890 */ /* 0x000fc4000fffe0ff */
[----:B------:R-:W-:Y:S01]  /*0380*/  UIADD3 UR5, UPT, UPT, -UR6, UR7, URZ ;  /* 0x0000000706057290 */ /* 0x000fe2000fffe1ff */
[----:B------:R-:W-:Y:S01]  /*0390*/  LEA R34, R79, UR4, 0x2 ;  /* 0x000000044f227c11 */ /* 0x000fe2000f8e10ff */
[----:B0-----:R-:W-:Y:S01]  /*03a0*/  IMAD.MOV.U32 R22, RZ, RZ, -0x1 ;  /* 0xffffffffff167424 */ /* 0x001fe200078e00ff */
[----:B------:R-:W-:Y:S02]  /*03b0*/  MOV R23, 0xffffffff ;  /* 0xffffffff00177802 */ /* 0x000fe40000000f00 */
[----:B--2---:R-:W-:Y:S01]  /*03c0*/  @!P0 LOP3.LUT R20, R3, 0x80000000, RZ, 0x3c, !PT ;  /* 0x8000000003148812 */ /* 0x004fe200078e3cff */
[----:B------:R-:W-:Y:S01]  /*03d0*/  IMAD R3, R0, 0x80, R33 ;  /* 0x0000008000037824 */ /* 0x000fe200078e0221 */
[----:B---3--:R-:W-:-:S03]  /*03e0*/  @!P1 LOP3.LUT R21, R24, 0x80000000, RZ, 0x3c, !PT ;  /* 0x8000000018159812 */ /* 0x008fc600078e3cff */
[----:B------:R-:W-:Y:S01]  /*03f0*/  IMAD R35, R0, -0x74, R3 ;  /* 0xffffff8c00237824 */ /* 0x000fe200078e0203 */
[----:B------:R-:W-:-:S03]  /*0400*/  @!P2 LOP3.LUT R22, R25, 0x80000000, RZ, 0x3c, !PT ;  /* 0x800000001916a812 */ /* 0x000fc600078e3cff */
[----:B------:R-:W-:Y:S01]  /*0410*/  IMAD R37, R0, 0x30, R35 ;  /* 0x0000003000257824 */ /* 0x000fe200078e0223 */
[----:B------:R-:W-:Y:S01]  /*0420*/  @!P3 LOP3.LUT R23, R26, 0x80000000, RZ, 0x3c, !PT ;  /* 0x800000001a17b812 */ /* 0x000fe200078e3cff */
[----:B------:R-:W-:Y:S06]  /*0430*/  BAR.SYNC.DEFER_BLOCKING 0x0 ;  /* 0x0000000000007b1d */ /* 0x000fec0000010000 */
.L_x_419:
[----:B------:R-:W-:Y:S01]  /*0440*/  UISETP.LT.AND UP0, UPT, UR5, 0x6, UPT ;  /* 0x000000060500788c */ /* 0x000fe2000bf01270 */
[----:B------:R-:W-:Y:S01]  /*0450*/  STS [R2+UR4], RZ ;  /* 0x000000ff02007988 */ /* 0x000fe20008000804 */
[----:B------:R-:W-:Y:S01]  /*0460*/  UIADD3 UR7, UPT, UPT, UR8, -0x6, URZ ;  /* 0xfffffffa08077890 */ /* 0x000fe2000fffe0ff */
[----:B------:R-:W-:Y:S01]  /*0470*/  ISETP.NE.AND P1, PT, R32, 0x1f, PT ;  /* 0x0000001f2000780c */ /* 0x000fe20003f25270 */
[----:B------:R-:W-:Y:S01]  /*0480*/  USEL UR6, UR5, 0x6, UP0 ;  /* 0x0000000605067887 */ /* 0x000fe20008000000 */
[----:B------:R-:W-:Y:S01]  /*0490*/  STS [R2+UR4+0x400], RZ ;  /* 0x000400ff02007988 */ /* 0x000fe20008000804 */
[C---:B------:R-:W-:Y:S01]  /*04a0*/  ISETP.NE.AND P2, PT, R79.reuse, 0x6, PT ;  /* 0x000000064f00780c */ /* 0x040fe20003f45270 */
[----:B------:R-:W-:Y:S01]  /*04b0*/  UISETP.GE.AND UP0, UPT, UR8, UR9, UPT ;  /* 0x000000090800728c */ /* 0x000fe2000bf06270 */
[----:B0-----:R-:W-:Y:S01]  /*04c0*/  SHF.R.U32.HI R24, RZ, UR7, R20 ;  /* 0x00000007ff187c19 */ /* 0x001fe20008011614 */
[----:B------:R-:W-:Y:S01]  /*04d0*/  UBMSK UR6, URZ, UR6 ;  /* 0x00000006ff06729b */ /* 0x000fe20008000000 */
[----:B------:R-:W-:Y:S01]  /*04e0*/  STS [R2+UR4+0x800], RZ ;  /* 0x000800ff02007988 */ /* 0x000fe20008000804 */
[----:B------:R-:W-:-:S03]  /*04f0*/  ISETP.NE.AND P3, PT, R79, 0x7, PT ;  /* 0x000000074f00780c */ /* 0x000fc60003f65270 */
[----:B------:R-:W-:Y:S01]  /*0500*/  STS [R2+UR4+0xc00], RZ ;  /* 0x000c00ff02007988 */ /* 0x000fe20008000804 */
[----:B------:R-:W-:-:S03]  /*0510*/  LOP3.LUT R24, R24, UR6, RZ, 0xc0, !PT ;  /* 0x0000000618187c12 */ /* 0x000fc6000f8ec0ff */
[----:B------:R-:W-:Y:S02]  /*0520*/  STS [R2+UR4+0x1000], RZ ;  /* 0x001000ff02007988 */ /* 0x000fe40008000804 */
[----:B------:R-:W-:Y:S01]  /*0530*/  IMAD.SHL.U32 R25, R24, 0x400, RZ ;  /* 0x0000040018197824 */ /* 0x000fe200078e00ff */
[----:B------:R-:W-:Y:S01]  /*0540*/  SHF.R.U32.HI R24, RZ, 0x4, R24 ;  /* 0x00000004ff187819 */ /* 0x000fe20000011618 */
[----:B------:R-:W-:Y:S03]  /*0550*/  STS [R2+UR4+0x1400], RZ ;  /* 0x001400ff02007988 */ /* 0x000fe60008000804 */
[----:B------:R-:W-:Y:S01]  /*0560*/  LOP3.LUT R36, R25, 0x7c00, RZ, 0xc0, !PT ;  /* 0x00007c0019247812 */ /* 0x000fe200078ec0ff */
[----:B------:R-:W-:Y:S01]  /*0570*/  STS [R2+UR4+0x1800], RZ ;  /* 0x001800ff02007988 */ /* 0x000fe20008000804 */
[----:B------:R-:W-:-:S03]  /*0580*/  LOP3.LUT R24, R24, 0xffffffe, RZ, 0xc0, !PT ;  /* 0x0ffffffe18187812 */ /* 0x000fc600078ec0ff */
[----:B------:R-:W-:Y:S01]  /*0590*/  STS [R2+UR4+0x1c00], RZ ;  /* 0x001c00ff02007988 */ /* 0x000fe20008000804 */
[----:B------:R-:W-:Y:S02]  /*05a0*/  IADD3 R36, PT, PT, R24, R33, R36 ;  /* 0x0000002118247210 */ /* 0x000fe40007ffe024 */
[----:B------:R-:W-:Y:S01]  /*05b0*/  SHF.R.U32.HI R24, RZ, UR7, R21 ;  /* 0x00000007ff187c19 */ /* 0x000fe20008011615 */
[----:B------:R-:W-:Y:S03]  /*05c0*/  STS [R2+UR4+0x2000], RZ ;  /* 0x002000ff02007988 */ /* 0x000fe60008000804 */
[----:B------:R-:W-:Y:S01]  /*05d0*/  LOP3.LUT R24, R24, UR6, RZ, 0xc0, !PT ;  /* 0x0000000618187c12 */ /* 0x000fe2000f8ec0ff */
[----:B------:R-:W-:Y:S04]  /*05e0*/  STS [R2+UR4+0x2400], RZ ;  /* 0x002400ff02007988 */ /* 0x000fe80008000804 */
[----:B------:R-:W-:Y:S01]  /*05f0*/  STS [R2+UR4+0x2800], RZ ;  /* 0x002800ff02007988 */ /* 0x000fe20008000804 */
[----:B------:R-:W-:Y:S01]  /*0600*/  IMAD.SHL.U32 R25, R24, 0x400, RZ ;  /* 0x0000040018197824 */ /* 0x000fe200078e00ff */
[----:B------:R-:W-:-:S02]  /*0610*/  SHF.R.U32.HI R24, RZ, 0x4, R24 ;  /* 0x00000004ff187819 */ /* 0x000fc40000011618 */
[----:B------:R-:W-:Y:S02]  /*0620*/  STS [R2+UR4+0x2c00], RZ ;  /* 0x002c00ff02007988 */ /* 0x000fe40008000804 */
[----:B------:R-:W-:Y:S02]  /*0630*/  LOP3.LUT R40, R25, 0x7c00, RZ, 0xc0, !PT ;  /* 0x00007c0019287812 */ /* 0x000fe400078ec0ff */
        /* <DEDUP_REMOVED lines=18> */
[----:B------:R-:W-:Y:S01]  /*0760*/  STS [R2+UR4+0x5000], RZ ;  /* 0x005000ff02007988 */ /* 0x000fe20008000804 */
[----:B------:R-:W0:Y:S02]  /*0770*/  S2UR UR7, SR_CgaCtaId ;  /* 0x00000000000779c3 */ /* 0x000e240000008800 */
[----:B------:R-:W-:Y:S01]  /*0780*/  LOP3.LUT R24, R24, UR6, RZ, 0xc0, !PT ;  /* 0x0000000618187c12 */ /* 0x000fe2000f8ec0ff */
[----:B------:R-:W-:Y:S01]  /*0790*/  STS [R2+UR4+0x5400], RZ ;  /* 0x005400ff02007988 */ /* 0x000fe20008000804 */
[----:B------:R-:W-:-:S03]  /*07a0*/  UMOV UR6, 0x400 ;  /* 0x0000040000067882 */ /* 0x000fc60000000000 */
[----:B------:R-:W-:Y:S04]  /*07b0*/  STS [R2+UR4+0x5800], RZ ;  /* 0x005800ff02007988 */ /* 0x000fe80008000804 */
[----:B------:R-:W-:Y:S04]  /*07c0*/  STS [R2+UR4+0x5c00], RZ ;  /* 0x005c00ff02007988 */ /* 0x000fe80008000804 */
[----:B------:R-:W-:Y:S04]  /*07d0*/  STS [R2+UR4+0x6000], RZ ;  /* 0x006000ff02007988 */ /* 0x000fe80008000804 */
[----:B------:R-:W-:Y:S04]  /*07e0*/  STS [R2+UR4+0x6400], RZ ;  /* 0x006400ff02007988 */ /* 0x000fe80008000804 */
[----:B------:R-:W-:Y:S01]  /*07f0*/  STS [R2+UR4+0x6800], RZ ;  /* 0x006800ff02007988 */ /* 0x000fe20008000804 */
[----:B0-----:R-:W-:-:S03]  /*0800*/  ULEA UR6, UR7, UR6, 0x18 ;  /* 0x0000000607067291 */ /* 0x001fc6000f8ec0ff */
[----:B------:R-:W-:Y:S04]  /*0810*/  STS [R2+UR4+0x6c00], RZ ;  /* 0x006c00ff02007988 */ /* 0x000fe80008000804 */
[----:B------:R-:W-:Y:S04]  /*0820*/  STS [R2+UR4+0x7000], RZ ;  /* 0x007000ff02007988 */ /* 0x000fe80008000804 */
[----:B------:R-:W-:Y:S04]  /*0830*/  STS [R2+UR4+0x7400], RZ ;  /* 0x007400ff02007988 */ /* 0x000fe80008000804 */
[----:B------:R-:W-:Y:S04]  /*0840*/  STS [R2+UR4+0x7800], RZ ;  /* 0x007800ff02007988 */ /* 0x000fe80008000804 */
[----:B------:R-:W-:Y:S04]  /*0850*/  STS [R2+UR4+0x7c00], RZ ;  /* 0x007c00ff02007988 */ /* 0x000fe80008000804 */
[----:B------:R-:W-:Y:S04]  /*0860*/  STS [R2+UR4+0x8000], RZ ;  /* 0x008000ff02007988 */ /* 0x000fe80008000804 */
        /* <DEDUP_REMOVED lines=9> */
[----:B-1----:R-:W-:-:S05]  /*0900*/  IADD3 R27, PT, PT, R41, 0x1, RZ ;  /* 0x00000001291b7810 */ /* 0x002fca0007ffe0ff */
        /* <DEDUP_REMOVED lines=11> */
[----:B--2---:R-:W2:Y:S04]  /*09c0*/  LDS R49, [R3+0xc] ;  /* 0x00000c0003317984 */ /* 0x004ea80000000800 */
[----:B---3--:R-:W3:Y:S04]  /*09d0*/  LDS R50, [R3+0x10] ;  /* 0x0000100003327984 */ /* 0x008ee80000000800 */
[----:B----4-:R-:W4:Y:S04]  /*09e0*/  LDS R51, [R3+0x14] ;  /* 0x0000140003337984 */ /* 0x010f280000000800 */
[----:B------:R-:W4:Y:S04]  /*09f0*/  LDS R52, [R3+0x18] ;  /* 0x0000180003347984 */ /* 0x000f280000000800 */
[----:B------:R-:W4:Y:S04]  /*0a00*/  LDS R53, [R3+0x1c] ;  /* 0x00001c0003357984 */ /* 0x000f280000000800 */
[----:B------:R-:W4:Y:S04]  /*0a10*/  LDS R54, [R3+0x20] ;  /* 0x0000200003367984 */ /* 0x000f280000000800 */
[----:B------:R-:W4:Y:S04]  /*0a20*/  LDS R55, [R3+0x24] ;  /* 0x0000240003377984 */ /* 0x000f280000000800 */
[----:B------:R-:W4:Y:S01]  /*0a30*/  LDS R56, [R3+0x28] ;  /* 0x0000280003387984 */ /* 0x000f220000000800 */
[----:B0-----:R-:W-:-:S03]  /*0a40*/  IMAD.IADD R47, R46, 0x1, R47 ;  /* 0x000000012e2f7824 */ /* 0x001fc600078e022f */
[----:B------:R-:W0:Y:S02]  /*0a50*/  LDS R57, [R3+0x2c] ;  /* 0x00002c0003397984 */ /* 0x000e240000000800 */
[----:B-1----:R-:W-:Y:S02]  /*0a60*/  IADD3 R48, PT, PT, R48, R47, RZ ;  /* 0x0000002f30307210 */ /* 0x002fe40007ffe0ff */
[----:B------:R-:W1:Y:S03]  /*0a70*/  LDS R58, [R3+0x30] ;  /* 0x00003000033a7984 */ /* 0x000e660000000800 */
[----:B--2---:R-:W-:Y:S01]  /*0a80*/  IMAD.IADD R49, R49, 0x1, R48 ;  /* 0x0000000131317824 */ /* 0x004fe200078e0230 */
[----:B------:R-:W2:Y:S03]  /*0a90*/  LDS R59, [R3+0x34] ;  /* 0x00003400033b7984 */ /* 0x000ea60000000800 */
[----:B---3--:R-:W-:Y:S01]  /*0aa0*/  IMAD.IADD R50, R50, 0x1, R49 ;  /* 0x0000000132327824 */ /* 0x008fe200078e0231 */
[----:B------:R-:W3:Y:S03]  /*0ab0*/  LDS R60, [R3+0x38] ;  /* 0x00003800033c7984 */ /* 0x000ee60000000800 */
[----:B----4-:R-:W-:Y:S01]  /*0ac0*/  IMAD.IADD R51, R51, 0x1, R50 ;  /* 0x0000000133337824 */ /* 0x010fe200078e0232 */
[----:B------:R-:W4:Y:S03]  /*0ad0*/  LDS R61, [R3+0x3c] ;  /* 0x00003c00033d7984 */ /* 0x000f260000000800 */
[----:B------:R-:W-:Y:S01]  /*0ae0*/  IMAD.IADD R52, R52, 0x1, R51 ;  /* 0x0000000134347824 */ /* 0x000fe200078e0233 */
[----:B------:R-:W4:Y:S04]  /*0af0*/  LDS R62, [R3+0x40] ;  /* 0x00004000033e7984 */ /* 0x000f280000000800 */
[----:B------:R-:W-:Y:S01]  /*0b00*/  IADD3 R53, PT, PT, R53, R52, RZ ;  /* 0x0000003435357210 */ /* 0x000fe20007ffe0ff */
[----:B------:R-:W4:Y:S04]  /*0b10*/  LDS R63, [R3+0x44] ;  /* 0x00004400033f7984 */ /* 0x000f280000000800 */
[----:B------:R-:W-:Y:S01]  /*0b20*/  IMAD.IADD R54, R54, 0x1, R53 ;  /* 0x0000000136367824 */ /* 0x000fe200078e0235 */
[----:B------:R-:W4:Y:S03]  /*0b30*/  LDS R64, [R3+0x48] ;  /* 0x0000480003407984 */ /* 0x000f260000000800 */
[----:B------:R-:W-:Y:S01]  /*0b40*/  IMAD.IADD R55, R55, 0x1, R54 ;  /* 0x0000000137377824 */ /* 0x000fe200078e0236 */
[----:B------:R-:W4:Y:S03]  /*0b50*/  LDS R65, [R3+0x4c] ;  /* 0x00004c0003417984 */ /* 0x000f260000000800 */
[----:B------:R-:W-:Y:S01]  /*0b60*/  IMAD.IADD R56, R56, 0x1, R55 ;  /* 0x0000000138387824 */ /* 0x000fe200078e0237 */
[----:B------:R-:W4:Y:S03]  /*0b70*/  LDS R66, [R3+0x50] ;  /* 0x0000500003427984 */ /* 0x000f260000000800 */
[----:B0-----:R-:W-:Y:S01]  /*0b80*/  IMAD.IADD R57, R57, 0x1, R56 ;  /* 0x0000000139397824 */ /* 0x001fe200078e0238 */
[----:B------:R-:W0:Y:S04]  /*0b90*/  LDS R67, [R3+0x54] ;  /* 0x0000540003437984 */ /* 0x000e280000000800 */
[----:B-1----:R-:W-:Y:S01]  /*0ba0*/  IADD3 R58, PT, PT, R58, R57, RZ ;  /* 0x000000393a3a7210 */ /* 0x002fe20007ffe0ff */
[----:B------:R-:W1:Y:S04]  /*0bb0*/  LDS R68, [R3+0x58] ;  /* 0x0000580003447984 */ /* 0x000e680000000800 */
        /* <DEDUP_REMOVED lines=20> */
[----:B--2---:R-:W-:-:S04]  /*0d00*/  IMAD.IADD R69, R69, 0x1, R68 ;  /* 0x0000000145457824 */ /* 0x004fc800078e0244 */
[----:B---3--:R-:W-:-:S04]  /*0d10*/  IMAD.IADD R70, R70, 0x1, R69 ;  /* 0x0000000146467824 */ /* 0x008fc800078e0245 */
[----:B----4-:R-:W-:-:S04]  /*0d20*/  IMAD.IADD R71, R71, 0x1, R70 ;  /* 0x0000000147477824 */ /* 0x010fc800078e0246 */
[----:B------:R-:W-:-:S05]  /*0d30*/  IMAD.IADD R72, R72, 0x1, R71 ;  /* 0x0000000148487824 */ /* 0x000fca00078e0247 */
[----:B------:R-:W-:-:S05]  /*0d40*/  IADD3 R73, PT, PT, R73, R72, RZ ;  /* 0x0000004849497210 */ /* 0x000fca0007ffe0ff */
[----:B------:R-:W-:-:S04]  /*0d50*/  IMAD.IADD R74, R74, 0x1, R73 ;  /* 0x000000014a4a7824 */ /* 0x000fc800078e0249 */
[----:B------:R-:W-:-:S04]  /*0d60*/  IMAD.IADD R75, R75, 0x1, R74 ;  /* 0x000000014b4b7824 */ /* 0x000fc800078e024a */
[----:B------:R-:W-:-:S04]  /*0d70*/  IMAD.IADD R76, R76, 0x1, R75 ;  /* 0x000000014c4c7824 */ /* 0x000fc800078e024b */
[----:B0-----:R-:W-:-:S05]  /*0d80*/  IMAD.IADD R77, R77, 0x1, R76 ;  /* 0x000000014d4d7824 */ /* 0x001fca00078e024c */
[----:B-1----:R-:W-:-:S05]  /*0d90*/  IADD3 R78, PT, PT, R78, R77, RZ ;  /* 0x0000004d4e4e7210 */ /* 0x002fca0007ffe0ff */
        /* <DEDUP_REMOVED lines=9> */
[----:B0-----:R-:W-:Y:S02]  /*0e30*/  @P0 IADD3 R81, PT, PT, R80, R81, RZ ;  /* 0x0000005150510210 */ /* 0x001fe40007ffe0ff */
[----:B------:R-:W-:-:S03]  /*0e40*/  ISETP.NE.AND P0, PT, R79, 0x1, PT ;  /* 0x000000014f00780c */ /* 0x000fc60003f05270 */
[----:B------:R-:W-:Y:S01]  /*0e50*/  @!P1 STS [R34+0x8400], R81 ;  /* 0x0084005122009388 */ /* 0x000fe20000000800 */
[----:B------:R-:W-:Y:S01]  /*0e60*/  BAR.SYNC.DEFER_BLOCKING 0x0 ;  /* 0x0000000000007b1d */ /* 0x000fe20000010000 */
[----:B------:R-:W-:Y:S01]  /*0e70*/  ISETP.NE.AND P1, PT, R79, 0x4, PT ;  /* 0x000000044f00780c */ /* 0x000fe20003f25270 */
[----:B------:R-:W-:-:S04]  /*0e80*/  IMAD.IADD R78, R81, 0x1, -R78 ;  /* 0x00000001514e7824 */ /* 0x000fc800078e0a4e */
        /* <DEDUP_REMOVED lines=10> */
[----:B-1----:R-:W-:Y:S01]  /*0f30*/  IMAD.IADD R28, R27, 0x1, R28 ;  /* 0x000000011b1c7824 */ /* 0x002fe200078e021c */
[----:B------:R-:W-:Y:S02]  /*0f40*/  ISETP.NE.AND P0, PT, R79, 0x5, PT ;  /* 0x000000054f00780c */ /* 0x000fe40003f05270 */
[----:B------:R-:W-:Y:S02]  /*0f50*/  SEL R39, R27, R39, !P1 ;  /* 0x000000271b277207 */ /* 0x000fe40004800000 */
[----:B------:R-:W-:Y:S02]  /*0f60*/  IADD3 R29, PT, PT, R29, R28, RZ ;  /* 0x0000001c1d1d7210 */ /* 0x000fe40007ffe0ff */
[----:B------:R-:W-:Y:S02]  /*0f70*/  SEL R39, R28, R39, !P0 ;  /* 0x000000271c277207 */ /* 0x000fe40004000000 */
[----:B------:R-:W-:Y:S01]  /*0f80*/  ISETP.NE.AND P1, PT, R32, RZ, PT ;  /* 0x000000ff2000720c */ /* 0x000fe20003f25270 */
        /* <DEDUP_REMOVED lines=9> */
[----:B------:R-:W-:-:S05]  /*1020*/  @!P2 SHF.L.U32 R78, R31, 0x10, RZ ;  /* 0x000000101f4ea819 */ /* 0x000fca00000006ff */
[----:B------:R-:W-:Y:S01]  /*1030*/  @!P2 STS [UR6+0x8428], R78 ;  /* 0x0084284eff00a988 */ /* 0x000fe20008000806 */
[----:B------:R-:W-:Y:S06]  /*1040*/  BAR.SYNC.DEFER_BLOCKING 0x0 ;  /* 0x0000000000007b1d */ /* 0x000fec0000010000 */
[----:B------:R-:W0:Y:S02]  /*1050*/  LDS R24, [UR6+0x8428] ;  /* 0x00842806ff187984 */ /* 0x000e240008000800 */
[----:B0-----:R-:W-:-:S05]  /*1060*/  SEL R25, R24, RZ, P0 ;  /* 0x000000ff18197207 */ /* 0x001fca0000000000 */
[----:B------:R-:W-:-:S04]  /*1070*/  IMAD.IADD R24, R25, 0x1, R78 ;  /* 0x0000000119187824 */ /* 0x000fc800078e024e */
[--C-:B------:R-:W-:Y:S01]  /*1080*/  IMAD.IADD R46, R46, 0x1, R24.reuse ;  /* 0x000000012e2e7824 */ /* 0x100fe200078e0218 */
[-C--:B------:R-:W-:Y:S01]  /*1090*/  IADD3 R28, PT, PT, R49, R24.reuse, RZ ;  /* 0x00000018311c7210 */ /* 0x080fe20007ffe0ff */
        /* <DEDUP_REMOVED lines=11> */
[----:B------:R-:W-:Y:S01]  /*1150*/  IADD3 R77, PT, PT, R77, R24, RZ ;  /* 0x000000184d4d7210 */ /* 0x000fe20007ffe0ff */
[--C-:B------:R-:W-:Y:S01]  /*1160*/  IMAD.IADD R80, R55, 0x1, R24.reuse ;  /* 0x0000000137507824 */ /* 0x100fe200078e0218 */
[----:B------:R-:W-:Y:S01]  /*1170*/  STS [R3], R24 ;  /* 0x0000001803007388 */ /* 0x000fe20000000800 */
        /* <DEDUP_REMOVED lines=53> */
[----:B------:R-:W3:Y:S01]  /*14d0*/  LDS.U16 R44, [R44] ;  /* 0x000000002c2c7984 */ /* 0x000ee20000000400 */
[----:B0-----:R-:W-:-:S02]  /*14e0*/  IMAD.IADD R28, R38, 0x1, R25 ;  /* 0x00000001261c7824 */ /* 0x001fc400078e0219 */
[----:B-1----:R-:W-:Y:S02]  /*14f0*/  IMAD.IADD R29, R41, 0x1, R40 ;  /* 0x00000001291d7824 */ /* 0x002fe400078e0228 */
[----:B--2---:R-:W-:Y:S01]  /*1500*/  IMAD.IADD R30, R43, 0x1, R42 ;  /* 0x000000012b1e7824 */ /* 0x004fe200078e022a */
[----:B---3--:R-:W-:Y:S01]  /*1510*/  IADD3 R31, PT, PT, R45, R44, RZ ;  /* 0x0000002c2d1f7210 */ /* 0x008fe20007ffe0ff */
        /* <DEDUP_REMOVED lines=8> */
[----:B------:R-:W-:Y:S01]  /*15a0*/  LEA R26, R31, UR6, 0x2 ;  /* 0x000000061f1a7c11 */ /* 0x000fe2000f8e10ff */
[----:B------:R-:W-:Y:S02]  /*15b0*/  IMAD R28, R28, 0xc, R25 ;  /* 0x0000000c1c1c7824 */ /* 0x000fe400078e0219 */
[----:B------:R0:W-:Y:S01]  /*15c0*/  STS [R24], R21 ;  /* 0x0000001518007388 */ /* 0x0001e20000000800 */
[----:B------:R-:W-:-:S02]  /*15d0*/  IMAD R29, R29, 0xc, R24 ;  /* 0x0000000c1d1d7824 */ /* 0x000fc400078e0218 */
[----:B------:R-:W-:Y:S01]  /*15e0*/  IMAD R30, R30, 0xc, R27 ;  /* 0x0000000c1e1e7824 */ /* 0x000fe200078e021b */
[----:B------:R0:W-:Y:S01]  /*15f0*/  STS [R27], R22 ;  /* 0x000000161b007388 */ /* 0x0001e20000000800 */
[----:B------:R-:W-:-:S03]  /*1600*/  IMAD R31, R31, 0xc, R26 ;  /* 0x0000000c1f1f7824 */ /* 0x000fc600078e021a */
[----:B------:R0:W-:Y:S01]  /*1610*/  STS [R26], R23 ;  /* 0x000000171a007388 */ /* 0x0001e20000000800 */
[----:B------:R-:W-:Y:S06]  /*1620*/  BAR.SYNC.DEFER_BLOCKING 0x0 ;  /* 0x0000000000007b1d */ /* 0x000fec0000010000 */
[----:B------:R0:W1:Y:S02]  /*1630*/  LDS.128 R20, [R35] ;  /* 0x0000000023147984 */ /* 0x0000640000000c00 */
[----:B------:R-:W-:Y:S06]  /*1640*/  BAR.SYNC.DEFER_BLOCKING 0x0 ;  /* 0x0000000000007b1d */ /* 0x000fec0000010000 */
[----:B-----5:R0:W-:Y:S04]  /*1650*/  STS.128 [R28], R4 ;  /* 0x000000041c007388 */ /* 0x0201e80000000c00 */
[----:B------:R0:W-:Y:S04]  /*1660*/  STS.128 [R29], R8 ;  /* 0x000000081d007388 */ /* 0x0001e80000000c00 */
[----:B------:R0:W-:Y:S04]  /*1670*/  STS.128 [R30], R12 ;  /* 0x0000000c1e007388 */ /* 0x0001e80000000c00 */
[----:B------:R0:W-:Y:S01]  /*1680*/  STS.128 [R31], R16 ;  /* 0x000000101f007388 */ /* 0x0001e20000000c00 */
[----:B------:R-:W-:Y:S06]  /*1690*/  BAR.SYNC.DEFER_BLOCKING 0x0 ;  /* 0x0000000000007b1d */ /* 0x000fec0000010000 */
[----:B------:R0:W2:Y:S04]  /*16a0*/  LDS.128 R4, [R37] ;  /* 0x0000000025047984 */ /* 0x0000a80000000c00 */
[----:B------:R0:W3:Y:S04]  /*16b0*/  LDS.128 R8, [R37+0x10] ;  /* 0x0000100025087984 */ /* 0x0000e80000000c00 */
[----:B------:R0:W4:Y:S04]  /*16c0*/  LDS.128 R12, [R37+0x20] ;  /* 0x00002000250c7984 */ /* 0x0001280000000c00 */
[----:B------:R0:W0:Y:S01]  /*16d0*/  LDS.128 R16, [R37+0x30] ;  /* 0x0000300025107984 */ /* 0x0000220000000c00 */
[----:B------:R-:W-:Y:S06]  /*16e0*/  BAR.SYNC.DEFER_BLOCKING 0x0 ;  /* 0x0000000000007b1d */ /* 0x000fec0000010000 */
[----:B-1----:R-:W-:Y:S05]  /*16f0*/  BRA `(.L_x_419) ;  /* 0xffffffec00507947 */ /* 0x002fea000383ffff */
.L_x_418:
[----:B------:R-:W-:Y:S01]  /*1700*/  LEA R3, R28, UR6, 0x2 ;  /* 0x000000061c037c11 */ /* 0x000fe2000f8e10ff */
[----:B------:R-:W0:Y:S01]  /*1710*/  LDCU.64 UR4, c[0x0][0x3a0] ;  /* 0x00007400ff0477ac */ /* 0x000e220008000a00 */
[----:B------:R-:W-:Y:S01]  /*1720*/  LEA R2, R29, UR6, 0x2 ;  /* 0x000000061d027c11 */ /* 0x000fe2000f8e10ff */
[----:B------:R-:W-:Y:S01]  /*1730*/  IMAD R37, R0, -0x3c, R37 ;  /* 0xffffffc400257824 */ /* 0x000fe200078e0225 */
[----:B------:R-:W-:Y:S01]  /*1740*/  LEA R33, R30, UR6, 0x2 ;  /* 0x000000061e217c11 */ /* 0x000fe2000f8e10ff */
[----:B------:R-:W-:Y:S01]  /*1750*/  STS [R3], R20 ;  /* 0x0000001403007388 */ /* 0x000fe20000000800 */
[----:B------:R-:W-:Y:S01]  /*1760*/  LEA R32, R31, UR6, 0x2 ;  /* 0x000000061f207c11 */ /* 0x000fe2000f8e10ff */
[----:B------:R-:W-:Y:S02]  /*1770*/  IMAD R44, R28, 0xc, R3 ;  /* 0x0000000c1c2c7824 */ /* 0x000fe400078e0203 */
[----:B------:R1:W-:Y:S01]  /*1780*/  STS [R2], R21 ;  /* 0x0000001502007388 */ /* 0x0003e20000000800 */
[----:B------:R-:W-:-:S02]  /*1790*/  IMAD R29, R29, 0xc, R2 ;  /* 0x0000000c1d1d7824 */ /* 0x000fc400078e0202 */
[----:B------:R-:W-:Y:S01]  /*17a0*/  IMAD R30, R30, 0xc, R33 ;  /* 0x0000000c1e1e7824 */ /* 0x000fe200078e0221 */
[----:B------:R-:W-:Y:S01]  /*17b0*/  STS [R33], R22 ;  /* 0x0000001621007388 */ /* 0x000fe20000000800 */
[----:B------:R-:W-:Y:S02]  /*17c0*/  IMAD R31, R31, 0xc, R32 ;  /* 0x0000000c1f1f7824 */ /* 0x000fe400078e0220 */
[C---:B------:R-:W-:Y:S01]  /*17d0*/  IMAD R28, R0.reuse, 0xc, R37 ;  /* 0x0000000c001c7824 */ /* 0x040fe200078e0225 */
[----:B------:R-:W-:Y:S01]  /*17e0*/  STS [R32], R23 ;  /* 0x0000001720007388 */ /* 0x000fe20000000800 */
[----:B0-----:R-:W-:Y:S01]  /*17f0*/  IMAD.U32 R24, RZ, RZ, UR5 ;  /* 0x00000005ff187e24 */ /* 0x001fe2000f8e00ff */
[----:B------:R-:W-:Y:S01]  /*1800*/  BAR.SYNC.DEFER_BLOCKING 0x0 ;  /* 0x0000000000007b1d */ /* 0x000fe20000010000 */
[----:B------:R-:W-:-:S04]  /*1810*/  ISETP.LT.U32.AND P0, PT, R0, UR4, PT ;  /* 0x0000000400007c0c */ /* 0x000fc8000bf01070 */
[----:B------:R-:W-:-:S03]  /*1820*/  ISETP.GT.U32.AND.EX P0, PT, R24, RZ, PT, P0 ;  /* 0x000000ff1800720c */ /* 0x000fc60003f04100 */
[----:B-1----:R-:W0:Y:S08]  /*1830*/  LDC.64 R2, c[0x0][0x388] ;  /* 0x0000e200ff027b82 */ /* 0x002e300000000a00 */
[----:B------:R-:W1:Y:S01]  /*1840*/  LDC.64 R20, c[0x0][0x398] ;  /* 0x0000e600ff147b82 */ /* 0x000e620000000a00 */
[----:B------:R-:W2:Y:S04]  /*1850*/  LDS R24, [R37] ;  /* 0x0000000025187984 */ /* 0x000ea80000000800 */
[----:B------:R-:W3:Y:S01]  /*1860*/  LDS R25, [R37+0x400] ;  /* 0x0004000025197984 */ /* 0x000ee20000000800 */
[----:B0-----:R-:W-:-:S03]  /*1870*/  IMAD.WIDE.U32 R2, R0, 0x4, R2 ;  /* 0x0000000400027825 */ /* 0x001fc600078e0002 */
[----:B------:R-:W0:Y:S04]  /*1880*/  LDS R26, [R37+0x800] ;  /* 0x00080000251a7984 */ /* 0x000e280000000800 */
[----:B------:R-:W-:Y:S01]  /*1890*/  LDS R27, [R37+0xc00] ;  /* 0x000c0000251b7984 */ /* 0x000fe20000000800 */
[----:B------:R-:W-:Y:S06]  /*18a0*/  BAR.SYNC.DEFER_BLOCKING 0x0 ;  /* 0x0000000000007b1d */ /* 0x000fec0000010000 */
[----:B-----5:R4:W-:Y:S04]  /*18b0*/  STS.128 [R44], R4 ;  /* 0x000000042c007388 */ /* 0x0209e80000000c00 */
[----:B------:R0:W-:Y:S04]  /*18c0*/  STS.128 [R29], R8 ;  /* 0x000000081d007388 */ /* 0x0001e80000000c00 */
[----:B------:R-:W-:Y:S04]  /*18d0*/  STS.128 [R30], R12 ;  /* 0x0000000c1e007388 */ /* 0x000fe80000000c00 */
[----:B------:R-:W-:Y:S01]  /*18e0*/  STS.128 [R31], R16 ;  /* 0x000000101f007388 */ /* 0x000fe20000000c00 */
[----:B------:R-:W-:Y:S01]  /*18f0*/  BAR.SYNC.DEFER_BLOCKING 0x0 ;  /* 0x0000000000007b1d */ /* 0x000fe20000010000 */
[----:B----4-:R-:W-:Y:S01]  /*1900*/  VIADD R4, R0, 0x100 ;  /* 0x0000010000047836 */ /* 0x010fe20000000000 */
[----:B------:R-:W-:Y:S01]  /*1910*/  MOV R5, UR5 ;  /* 0x0000000500057c02 */ /* 0x000fe20008000f00 */
[----:B------:R-:W-:Y:S01]  /*1920*/  IMAD.U32 R6, RZ, RZ, UR5 ;  /* 0x00000005ff067e24 */ /* 0x000fe2000f8e00ff */
[----:B--2---:R-:W-:-:S02]  /*1930*/  @P0 LOP3.LUT R7, R24, 0x80000000, RZ, 0x3c, !PT ;  /* 0x8000000018070812 */ /* 0x004fc400078e3cff */
[----:B------:R-:W-:Y:S01]  /*1940*/  ISETP.LT.U32.AND P1, PT, R4, UR4, PT ;  /* 0x0000000404007c0c */ /* 0x000fe2000bf21070 */
[----:B------:R-:W-:-:S03]  /*1950*/  VIADD R4, R0, 0x200 ;  /* 0x0000020000047836 */ /* 0x000fc60000000000 */
[----:B------:R-:W-:Y:S02]  /*1960*/  ISETP.GT.U32.AND.EX P1, PT, R5, RZ, PT, P1 ;  /* 0x000000ff0500720c */ /* 0x000fe40003f24110 */
[----:B------:R-:W-:Y:S01]  /*1970*/  ISETP.LT.U32.AND P3, PT, R4, UR4, PT ;  /* 0x0000000404007c0c */ /* 0x000fe2000bf61070 */
[----:B------:R-:W-:-:S03]  /*1980*/  VIADD R4, R0, 0x300 ;  /* 0x0000030000047836 */ /* 0x000fc60000000000 */
[----:B------:R-:W-:Y:S02]  /*1990*/  ISETP.GT.U32.AND.EX P3, PT, R5, RZ, PT, P3 ;  /* 0x000000ff0500720c */ /* 0x000fe40003f64130 */
[----:B------:R-:W-:Y:S01]  /*19a0*/  ISETP.LT.U32.AND P2, PT, R4, UR4, PT ;  /* 0x0000000404007c0c */ /* 0x000fe2000bf41070 */
[----:B-1----:R-:W-:-:S03]  /*19b0*/  IMAD.WIDE.U32 R4, R0, 0x10, R20 ;  /* 0x0000001000047825 */ /* 0x002fc600078e0014 */
[----:B------:R-:W-:Y:S01]  /*19c0*/  ISETP.GT.U32.AND.EX P2, PT, R6, RZ, PT, P2 ;  /* 0x000000ff0600720c */ /* 0x000fe20003f44120 */
[----:B------:R-:W1:Y:S01]  /*19d0*/  @P0 LDS.128 R40, [R28] ;  /* 0x000000001c280984 */ /* 0x000e620000000c00 */
[----:B---3--:R-:W-:-:S03]  /*19e0*/  @P1 LOP3.LUT R25, R25, 0x80000000, RZ, 0x3c, !PT ;  /* 0x8000000019191812 */ /* 0x008fc600078e3cff */
[----:B------:R-:W2:Y:S02]  /*19f0*/  LDS.128 R32, [R28+0x1000] ;  /* 0x001000001c207984 */ /* 0x000ea40000000c00 */
[----:B0-----:R-:W-:Y:S02]  /*1a00*/  @P3 LOP3.LUT R9, R26, 0x80000000, RZ, 0x3c, !PT ;  /* 0x800000001a093812 */ /* 0x001fe400078e3cff */
[----:B------:R-:W0:Y:S04]  /*1a10*/  LDS.128 R36, [R28+0x2000] ;  /* 0x002000001c247984 */ /* 0x000e280000000c00 */
[----:B------:R3:W-:Y:S04]  /*1a20*/  @P0 STG.E desc[UR10][R2.64], R7 ;  /* 0x0000000702000986 */ /* 0x0007e8000c10190a */
[----:B-1----:R3:W-:Y:S04]  /*1a30*/  @P0 STG.E desc[UR10][R4.64], R40 ;  /* 0x0000002804000986 */ /* 0x0027e8000c10190a */
[----:B------:R3:W-:Y:S04]  /*1a40*/  @P0 STG.E desc[UR10][R4.64+0x4], R41 ;  /* 0x0000042904000986 */ /* 0x0007e8000c10190a */
[----:B------:R3:W-:Y:S04]  /*1a50*/  @P0 STG.E desc[UR10][R4.64+0x8], R42 ;  /* 0x0000082a04000986 */ /* 0x0007e8000c10190a */
[----:B------:R3:W-:Y:S04]  /*1a60*/  @P0 STG.E desc[UR10][R4.64+0xc], R43 ;  /* 0x00000c2b04000986 */ /* 0x0007e8000c10190a */
[----:B------:R3:W-:Y:S04]  /*1a70*/  @P1 STG.E desc[UR10][R2.64+0x400], R25 ;  /* 0x0004001902001986 */ /* 0x0007e8000c10190a */
[----:B--2---:R3:W-:Y:S04]  /*1a80*/  @P1 STG.E desc[UR10][R4.64+0x1000], R32 ;  /* 0x0010002004001986 */ /* 0x0047e8000c10190a */
[----:B------:R3:W-:Y:S04]  /*1a90*/  @P1 STG.E desc[UR10][R4.64+0x1004], R33 ;  /* 0x0010042104001986 */ /* 0x0007e8000c10190a */
[----:B------:R3:W-:Y:S04]  /*1aa0*/  @P1 STG.E desc[UR10][R4.64+0x1008], R34 ;  /* 0x0010082204001986 */ /* 0x0007e8000c10190a */
[----:B------:R3:W-:Y:S04]  /*1ab0*/  @P1 STG.E desc[UR10][R4.64+0x100c], R35 ;  /* 0x00100c2304001986 */ /* 0x0007e8000c10190a */
[----:B------:R3:W-:Y:S04]  /*1ac0*/  @P3 STG.E desc[UR10][R2.64+0x800], R9 ;  /* 0x0008000902003986 */ /* 0x0007e8000c10190a */
[----:B0-----:R3:W-:Y:S04]  /*1ad0*/  @P3 STG.E desc[UR10][R4.64+0x2000], R36 ;  /* 0x0020002404003986 */ /* 0x0017e8000c10190a */
[----:B------:R3:W-:Y:S04]  /*1ae0*/  @P3 STG.E desc[UR10][R4.64+0x2004], R37 ;  /* 0x0020042504003986 */ /* 0x0007e8000c10190a */
[----:B------:R3:W-:Y:S04]  /*1af0*/  @P3 STG.E desc[UR10][R4.64+0x2008], R38 ;  /* 0x0020082604003986 */ /* 0x0007e8000c10190a */
[----:B------:R3:W-:Y:S01]  /*1b00*/  @P3 STG.E desc[UR10][R4.64+0x200c], R39 ;  /* 0x00200c2704003986 */ /* 0x0007e2000c10190a */
[----:B------:R-:W-:Y:S05]  /*1b10*/  @!P2 EXIT ;  /* 0x000000000000a94d */ /* 0x000fea0003800000 */
[----:B------:R-:W0:Y:S01]  /*1b20*/  LDS.128 R28, [R28+0x3000] ;  /* 0x003000001c1c7984 */ /* 0x000e220000000c00 */
[----:B------:R-:W-:-:S05]  /*1b30*/  LOP3.LUT R27, R27, 0x80000000, RZ, 0x3c, !PT ;  /* 0x800000001b1b7812 */ /* 0x000fca00078e3cff */
[----:B------:R-:W-:Y:S04]  /*1b40*/  STG.E desc[UR10][R2.64+0xc00], R27 ;  /* 0x000c001b02007986 */ /* 0x000fe8000c10190a */
[----:B0-----:R-:W-:Y:S04]  /*1b50*/  STG.E desc[UR10][R4.64+0x3000], R28 ;  /* 0x0030001c04007986 */ /* 0x001fe8000c10190a */
[----:B------:R-:W-:Y:S04]  /*1b60*/  STG.E desc[UR10][R4.64+0x3004], R29 ;  /* 0x0030041d04007986 */ /* 0x000fe8000c10190a */
[----:B------:R-:W-:Y:S04]  /*1b70*/  STG.E desc[UR10][R4.64+0x3008], R30 ;  /* 0x0030081e04007986 */ /* 0x000fe8000c10190a */
[----:B------:R-:W-:Y:S01]  /*1b80*/  STG.E desc[UR10][R4.64+0x300c], R31 ;  /* 0x00300c1f04007986 */ /* 0x000fe2000c10190a */
[----:B------:R-:W-:Y:S05]  /*1b90*/  EXIT ;  /* 0x000000000000794d */ /* 0x000fea0003800000 */
.L_x_420:
        /* <DEDUP_REMOVED lines=14> */
.L_x_2582:


//--------------------- .text._ZN3cub18CUB_300001_SM_10006detail6select23DeviceSelectSweepKernelINS2_10policy_hubIiN4cuda3std3__45tupleIJiiEEEiLb0ELNS0_10SelectImplE0EE10Policy1000EN6thrust24THRUST_300001_SM_1000_NS6detail15normal_iteratorINSE_10device_ptrIiEEEENSE_12zip_iteratorINS8_IJSJ_SJ_EEEEENSG_INSH_IxEEEEPlNS0_13ScanTileStateIiLb1EEE15IsValidNextFreeNS0_8NullTypeEiNS2_19streaming_context_tIlLb1EEELSA_0EEEvT0_T1_T2_T3_T4_T5_T6_T7_iT8_NS1_7vsmem_tE --------------------------
	.section	.text._ZN3cub18CUB_300001_SM_10006detail6select23DeviceSelectSweepKernelINS2_10policy_hubIiN4cuda3std3__45tupleIJiiEEEiLb0ELNS0_10SelectImplE0EE10Policy1000EN6thrust24THRUST_300001_SM_1000_NS6detail15normal_iteratorINSE_10device_ptrIiEEEENSE_12zip_iteratorINS8_IJSJ_SJ_EEEEENSG_INSH_IxEEEEPlNS0_13ScanTileStateIiLb1EEE15IsValidNextFreeNS0_8NullTypeEiNS2_19streaming_context_tIlLb1EEELSA_0EEEvT0_T1_T2_T3_T4_T5_T6_T7_iT8_NS1_7vsmem_tE,"ax",@progbits
	.align	128
        .global         _ZN3cub18CUB_300001_SM_10006detail6select23DeviceSelectSweepKernelINS2_10policy_hubIiN4cuda3std3__45tupleIJiiEEEiLb0ELNS0_10SelectImplE0EE10Policy1000EN6thrust24THRUST_300001_SM_1000_NS6detail15normal_iteratorINSE_10device_ptrIiEEEENSE_12zip_iteratorINS8_IJSJ_SJ_EEEEENSG_INSH_IxEEEEPlNS0_13ScanTileStateIiLb1EEE15IsValidNextFreeNS0_8NullTypeEiNS2_19streaming_context_tIlLb1EEELSA_0EEEvT0_T1_T2_T3_T4_T5_T6_T7_iT8_NS1_7vsmem_tE
        .type           _ZN3cub18CUB_300001_SM_10006detail6select23DeviceSelectSweepKernelINS2_10policy_hubIiN4cuda3std3__45tupleIJiiEEEiLb0ELNS0_10SelectImplE0EE10Policy1000EN6thrust24THRUST_300001_SM_1000_NS6detail15normal_iteratorINSE_10device_ptrIiEEEENSE_12zip_iteratorINS8_IJSJ_SJ_EEEEENSG_INSH_IxEEEEPlNS0_13ScanTileStateIiLb1EEE15IsValidNextFreeNS0_8NullTypeEiNS2_19streaming_context_tIlLb1EEELSA_0EEEvT0_T1_T2_T3_T4_T5_T6_T7_iT8_NS1_7vsmem_tE,@function
        .size           _ZN3cub18CUB_300001_SM_10006detail6select23DeviceSelectSweepKernelINS2_10policy_hubIiN4cuda3std3__45tupleIJiiEEEiLb0ELNS0_10SelectImplE0EE10Policy1000EN6thrust24THRUST_300001_SM_1000_NS6detail15normal_iteratorINSE_10device_ptrIiEEEENSE_12zip_iteratorINS8_IJSJ_SJ_EEEEENSG_INSH_IxEEEEPlNS0_13ScanTileStateIiLb1EEE15IsValidNextFreeNS0_8NullTypeEiNS2_19streaming_context_tIlLb1EEELSA_0EEEvT0_T1_T2_T3_T4_T5_T6_T7_iT8_NS1_7vsmem_tE,(.L_x_2583 - _ZN3cub18CUB_300001_SM_10006detail6select23DeviceSelectSweepKernelINS2_10policy_hubIiN4cuda3std3__45tupleIJiiEEEiLb0ELNS0_10SelectImplE0EE10Policy1000EN6thrust24THRUST_300001_SM_1000_NS6detail15normal_iteratorINSE_10device_ptrIiEEEENSE_12zip_iteratorINS8_IJSJ_SJ_EEEEENSG_INSH_IxEEEEPlNS0_13ScanTileStateIiLb1EEE15IsValidNextFreeNS0_8NullTypeEiNS2_19streaming_context_tIlLb1EEELSA_0EEEvT0_T1_T2_T3_T4_T5_T6_T7_iT8_NS1_7vsmem_tE)
        .other          _ZN3cub18CUB_300001_SM_10006detail6select23DeviceSelectSweepKernelINS2_10policy_hubIiN4cuda3std3__45tupleIJiiEEEiLb0ELNS0_10SelectImplE0EE10Policy1000EN6thrust24THRUST_300001_SM_1000_NS6detail15normal_iteratorINSE_10device_ptrIiEEEENSE_12zip_iteratorINS8_IJSJ_SJ_EEEEENSG_INSH_IxEEEEPlNS0_13ScanTileStateIiLb1EEE15IsValidNextFreeNS0_8NullTypeEiNS2_19streaming_context_tIlLb1EEELSA_0EEEvT0_T1_T2_T3_T4_T5_T6_T7_iT8_NS1_7vsmem_tE,@"STO_CUDA_ENTRY STV_DEFAULT"
_ZN3cub18CUB_300001_SM_10006detail6select23DeviceSelectSweepKernelINS2_10policy_hubIiN4cuda3std3__45tupleIJiiEEEiLb0ELNS0_10SelectImplE0EE10Policy1000EN6thrust24THRUST_300001_SM_1000_NS6detail15normal_iteratorINSE_10device_ptrIiEEEENSE_12zip_iteratorINS8_IJSJ_SJ_EEEEENSG_INSH_IxEEEEPlNS0_13ScanTileStateIiLb1EEE15IsValidNextFreeNS0_8NullTypeEiNS2_19streaming_context_tIlLb1EEELSA_0EEEvT0_T1_T2_T3_T4_T5_T6_T7_iT8_NS1_7vsmem_tE:
.text._ZN3cub18CUB_300001_SM_10006detail6select23DeviceSelectSweepKernelINS2_10policy_hubIiN4cuda3std3__45tupleIJiiEEEiLb0ELNS0_10SelectImplE0EE10Policy1000EN6thrust24THRUST_300001_SM_1000_NS6detail15normal_iteratorINSE_10device_ptrIiEEEENSE_12zip_iteratorINS8_IJSJ_SJ_EEEEENSG_INSH_IxEEEEPlNS0_13ScanTileStateIiLb1EEE15IsValidNextFreeNS0_8NullTypeEiNS2_19streaming_context_tIlLb1EEELSA_0EEEvT0_T1_T2_T3_T4_T5_T6_T7_iT8_NS1_7vsmem_tE:
[----:B------:R-:W0:Y:S08]  /*0000*/  LDC R1, c[0x0][0x37c] ;  /* 0x0000df00ff017b82 */ /* 0x000e300000000800 */
[----:B------:R-:W-:Y:S01]  /*0010*/  S2UR UR4, SR_CTAID.X ;  /* 0x00000000000479c3 */ /* 0x000fe20000002500 */
[----:B------:R-:W1:Y:S01]  /*0020*/  LDCU UR5, c[0x0][0x374] ;  /* 0x00006e80ff0577ac */ /* 0x000e620008000800 */
[----:B0-----:R-:W-:Y:S01]  /*0030*/  VIADD R1, R1, 0xffffffd8 ;  /* 0xffffffd801017836 */ /* 0x001fe20000000000 */
[----:B------:R-:W0:Y:S05]  /*0040*/  LDCU UR7, c[0x0][0x3c0] ;  /* 0x00007800ff0777ac */ /* 0x000e2a0008000800 */
[----:B------:R-:W1:Y:S01]  /*0050*/  S2UR UR6, SR_CTAID.Y ;  /* 0x00000000000679c3 */ /* 0x000e620000002600 */
[----:B------:R-:W2:Y:S01]  /*0060*/  LDCU.64 UR8, c[0x0][0x358] ;  /* 0x00006b00ff0877ac */ /* 0x000ea20008000a00 */
[----:B-1----:R-:W-:-:S02]  /*0070*/  UIMAD UR4, UR4, UR5, UR6 ;  /* 0x00000005040472a4 */ /* 0x002fc4000f8e0206 */
[----:B0-----:R-:W-:Y:S02]  /*0080*/  UIADD3 UR5, UPT, UPT, UR7, -0x1, URZ ;  /* 0xffffffff07057890 */ /* 0x001fe4000fffe0ff */
[----:B------:R-:W-:Y:S02]  /*0090*/  UIMAD UR7, UR4, 0x1c00, URZ ;  /* 0x00001c00040778a4 */ /* 0x000fe4000f8e02ff */
[----:B------:R-:W-:Y:S02]  /*00a0*/  UISETP.GE.AND UP0, UPT, UR4, UR5, UPT ;  /* 0x000000050400728c */ /* 0x000fe4000bf06270 */
[----:B------:R-:W-:-:S07]  /*00b0*/  IMAD.U32 R7, RZ, RZ, UR4 ;  /* 0x00000004ff077e24 */ /* 0x000fce000f8e00ff */
[----:B--2---:R-:W-:Y:S05]  /*00c0*/  BRA.U UP0, `(.L_x_421) ;  /* 0x0000005d00147547 */ /* 0x004fea000b800000 */
[----:B------:R-:W-:-:S13]  /*00d0*/  ISETP.NE.AND P0, PT, R7, RZ, PT ;  /* 0x000000ff0700720c */ /* 0x000fda0003f05270 */
[----:B------:R-:W-:Y:S05]  /*00e0*/  @P0 BRA `(.L_x_422) ;  /* 0x0000002800000947 */ /* 0x000fea0003800000 */
[----:B------:R-:W0:Y:S01]  /*00f0*/  S2R R9, SR_TID.X ;  /* 0x0000000000097919 */ /* 0x000e220000002100 */
[----:B------:R-:W1:Y:S01]  /*0100*/  LDC.64 R4, c[0x0][0x3d8] ;  /* 0x0000f600ff047b82 */ /* 0x000e620000000a00 */
[----:B------:R-:W2:Y:S01]  /*0110*/  LDCU.U8 UR6, c[0x0][0x3c8] ;  /* 0x00007900ff0677ac */ /* 0x000ea20008000000 */
[----:B------:R-:W3:Y:S01]  /*0120*/  LDCU.64 UR4, c[0x0][0x380] ;  /* 0x00007000ff0477ac */ /* 0x000ee20008000a00 */
[----:B------:R-:W4:Y:S01]  /*0130*/  LDCU.64 UR10, c[0x0][0x388] ;  /* 0x00007100ff0a77ac */ /* 0x000f220008000a00 */
[----:B--2---:R-:W-:-:S04]  /*0140*/  ISETP.NE.AND P0, PT, RZ, UR6, PT ;  /* 0x00000006ff007c0c */ /* 0x004fc8000bf05270 */
[----:B-1----:R-:W-:Y:S01]  /*0150*/  SEL R3, R4, RZ, !P0 ;  /* 0x000000ff04037207 */ /* 0x002fe20004000000 */
[----:B0-----:R-:W-:-:S05]  /*0160*/  IMAD R0, R9, 0xe, RZ ;  /* 0x0000000e09007824 */ /* 0x001fca00078e02ff */
[----:B------:R-:W-:Y:S02]  /*0170*/  IADD3 R0, P1, P2, R0, UR7, R3 ;  /* 0x0000000700007c10 */ /* 0x000fe4000fa3e003 */
[----:B------:R-:W-:-:S03]  /*0180*/  SEL R3, R5, RZ, !P0 ;  /* 0x000000ff05037207 */ /* 0x000fc60004000000 */
[----:B------:R-:W-:Y:S01]  /*0190*/  IMAD.SHL.U32 R4, R0, 0x4, RZ ;  /* 0x0000000400047824 */ /* 0x000fe200078e00ff */
[----:B------:R-:W-:-:S04]  /*01a0*/  IADD3.X R3, PT, PT, RZ, R3, RZ, P1, P2 ;  /* 0x00000003ff037210 */ /* 0x000fc80000fe44ff */
[----:B------:R-:W-:Y:S02]  /*01b0*/  SHF.L.U64.HI R0, R0, 0x2, R3 ;  /* 0x0000000200007819 */ /* 0x000fe40000010203 */
[C---:B---3--:R-:W-:Y:S02]  /*01c0*/  IADD3 R6, P0, PT, R4.reuse, UR4, RZ ;  /* 0x0000000404067c10 */ /* 0x048fe4000ff1e0ff */
[----:B----4-:R-:W-:Y:S02]  /*01d0*/  IADD3 R28, P1, PT, R4, UR10, RZ ;  /* 0x0000000a041c7c10 */ /* 0x010fe4000ff3e0ff */
[C---:B------:R-:W-:Y:S01]  /*01e0*/  IADD3.X R7, PT, PT, R0.reuse, UR5, RZ, P0, !PT ;  /* 0x0000000500077c10 */ /* 0x040fe200087fe4ff */
[----:B------:R-:W0:Y:S01]  /*01f0*/  LDCU.64 UR4, c[0x0][0x390] ;  /* 0x00007200ff0477ac */ /* 0x000e220008000a00 */
[----:B------:R-:W-:-:S03]  /*0200*/  IADD3.X R29, PT, PT, R0, UR11, RZ, P1, !PT ;  /* 0x0000000b001d7c10 */ /* 0x000fc60008ffe4ff */
[----:B------:R-:W2:Y:S04]  /*0210*/  LDG.E R8, desc[UR8][R6.64] ;  /* 0x0000000806087981 */ /* 0x000ea8000c1e1900 */
[----:B------:R-:W3:Y:S04]  /*0220*/  LDG.E R10, desc[UR8][R6.64+0x4] ;  /* 0x00000408060a7981 */ /* 0x000ee8000c1e1900 */
[----:B------:R-:W4:Y:S04]  /*0230*/  LDG.E R12, desc[UR8][R6.64+0x8] ;  /* 0x00000808060c7981 */ /* 0x000f28000c1e1900 */
[----:B------:R-:W5:Y:S04]  /*0240*/  LDG.E R14, desc[UR8][R6.64+0xc] ;  /* 0x00000c08060e7981 */ /* 0x000f68000c1e1900 */
        /* <DEDUP_REMOVED lines=9> */
[----:B------:R-:W5:Y:S01]  /*02e0*/  LDG.E R50, desc[UR8][R6.64+0x34] ;  /* 0x0000340806327981 */ /* 0x000f62000c1e1900 */
[----:B------:R-:W-:Y:S01]  /*02f0*/  BAR.SYNC.DEFER_BLOCKING 0x0 ;  /* 0x0000000000007b1d */ /* 0x000fe20000010000 */
[----:B0-----:R-:W-:-:S04]  /*0300*/  IADD3 R4, P0, PT, R4, UR4, RZ ;  /* 0x0000000404047c10 */ /* 0x001fc8000ff1e0ff */
[----:B------:R-:W-:Y:S01]  /*0310*/  IADD3.X R5, PT, PT, R0, UR5, RZ, P0, !PT ;  /* 0x0000000500057c10 */ /* 0x000fe200087fe4ff */
[----:B------:R-:W0:Y:S01]  /*0320*/  LDCU.64 UR4, c[0x0][0x3b0] ;  /* 0x00007600ff0477ac */ /* 0x000e220008000a00 */
[----:B------:R-:W0:Y:S04]  /*0330*/  LDG.E R57, desc[UR8][R28.64+0x4] ;  /* 0x000004081c397981 */ /* 0x000e28000c1e1900 */
[----:B------:R-:W4:Y:S04]  /*0340*/  LDG.E R58, desc[UR8][R28.64] ;  /* 0x000000081c3a7981 */ /* 0x000f28000c1e1900 */
        /* <DEDUP_REMOVED lines=25> */
[----:B------:R1:W4:Y:S01]  /*04e0*/  LDG.E R16, desc[UR8][R4.64+0x34] ;  /* 0x0000340804107981 */ /* 0x000322000c1e1900 */
[----:B------:R-:W-:-:S03]  /*04f0*/  LOP3.LUT R2, R2, 0xfffffffd, RZ, 0xc0, !PT ;  /* 0xfffffffd02027812 */ /* 0x000fc600078ec0ff */
[----:B--2---:R-:W-:Y:S04]  /*0500*/  STL [R1+0x14], R8 ;  /* 0x0000140801007387 */ /* 0x004fe80000100800 */
[----:B---3--:R-:W-:Y:S04]  /*0510*/  STL [R1+0x1c], R10 ;  /* 0x00001c0a01007387 */ /* 0x008fe80000100800 */
[----:B------:R2:W-:Y:S01]  /*0520*/  STL [R1+0x18], R11 ;  /* 0x0000180b01007387 */ /* 0x0005e20000100800 */
[----:B------:R-:W-:Y:S01]  /*0530*/  BAR.SYNC.DEFER_BLOCKING 0x0 ;  /* 0x0000000000007b1d */ /* 0x000fe20000010000 */
[----:B0-----:R-:W-:-:S02]  /*0540*/  ISETP.GT.U32.AND P1, PT, R57, UR4, PT ;  /* 0x0000000439007c0c */ /* 0x001fc4000bf24070 */
[----:B------:R-:W-:-:S04]  /*0550*/  SHF.R.S32.HI R57, RZ, 0x1f, R57 ;  /* 0x0000001fff397819 */ /* 0x000fc80000011439 */
[----:B------:R-:W-:Y:S02]  /*0560*/  ISETP.GT.AND.EX P1, PT, R57, UR5, PT, P1 ;  /* 0x0000000539007c0c */ /* 0x000fe4000bf24310 */
[----:B----4-:R-:W-:Y:S02]  /*0570*/  ISETP.GT.U32.AND P0, PT, R58, UR4, PT ;  /* 0x000000043a007c0c */ /* 0x010fe4000bf04070 */
[----:B------:R-:W-:Y:S02]  /*0580*/  SHF.R.S32.HI R58, RZ, 0x1f, R58 ;  /* 0x0000001fff3a7819 */ /* 0x000fe4000001143a */
[----:B------:R-:W-:Y:S02]  /*0590*/  ISETP.EQ.AND P4, PT, R59, RZ, P1 ;  /* 0x000000ff3b00720c */ /* 0x000fe40000f82270 */
[----:B------:R-:W-:-:S04]  /*05a0*/  ISETP.GT.AND.EX P0, PT, R58, UR5, PT, P0 ;  /* 0x000000053a007c0c */ /* 0x000fc8000bf04300 */
[----:B------:R-:W-:Y:S02]  /*05b0*/  ISETP.EQ.AND P3, PT, R61, RZ, P0 ;  /* 0x000000ff3d00720c */ /* 0x000fe40000762270 */
[----:B------:R-:W-:Y:S02]  /*05c0*/  ISETP.GT.U32.AND P1, PT, R60, UR4, PT ;  /* 0x000000043c007c0c */ /* 0x000fe4000bf24070 */
[----:B------:R-:W-:-:S03]  /*05d0*/  SHF.R.S32.HI R60, RZ, 0x1f, R60 ;  /* 0x0000001fff3c7819 */ /* 0x000fc6000001143c */
[----:B------:R-:W-:Y:S02]  /*05e0*/  @P4 LOP3.LUT R2, R2, 0x2, RZ, 0xfc, !PT ;  /* 0x0000000202024812 */ /* 0x000fe400078efcff */
[----:B------:R-:W-:Y:S02]  /*05f0*/  ISETP.GT.AND.EX P0, PT, R60, UR5, PT, P1 ;  /* 0x000000053c007c0c */ /* 0x000fe4000bf04310 */
[----:B------:R-:W-:Y:S02]  /*0600*/  LOP3.LUT R2, R2, 0xfffffffe, RZ, 0xc0, !PT ;  /* 0xfffffffe02027812 */ /* 0x000fe400078ec0ff */
[----:B--2---:R-:W-:Y:S02]  /*0610*/  SEL R11, RZ, 0x1, !P3 ;  /* 0x00000001ff0b7807 */ /* 0x004fe40005800000 */
[----:B------:R-:W-:Y:S02]  /*0620*/  @P3 LOP3.LUT R2, R2, 0x1, RZ, 0xfc, !PT ;  /* 0x0000000102023812 */ /* 0x000fe400078efcff */
[----:B------:R-:W-:-:S02]  /*0630*/  ISETP.GT.U32.AND P1, PT, R55, UR4, PT ;  /* 0x0000000437007c0c */ /* 0x000fc4000bf24070 */
[----:B------:R-:W-:Y:S02]  /*0640*/  SHF.R.S32.HI R55, RZ, 0x1f, R55 ;  /* 0x0000001fff377819 */ /* 0x000fe40000011437 */
[----:B------:R-:W-:Y:S02]  /*0650*/  ISETP.EQ.AND P3, PT, R56, RZ, P0 ;  /* 0x000000ff3800720c */ /* 0x000fe40000762270 */
[----:B------:R-:W-:Y:S01]  /*0660*/  ISETP.GT.AND.EX P0, PT, R55, UR5, PT, P1 ;  /* 0x0000000537007c0c */ /* 0x000fe2000bf04310 */
[----:B------:R-:W-:Y:S01]  /*0670*/  VIADD R8, R11, 0x1 ;  /* 0x000000010b087836 */ /* 0x000fe20000000000 */
[----:B------:R-:W-:Y:S02]  /*0680*/  ISETP.GT.U32.AND P1, PT, R3, UR4, PT ;  /* 0x0000000403007c0c */ /* 0x000fe4000bf24070 */
[----:B-1----:R-:W-:Y:S02]  /*0690*/  SHF.R.S32.HI R4, RZ, 0x1f, R3 ;  /* 0x0000001fff047819 */ /* 0x002fe40000011403 */
[----:B------:R-:W-:Y:S01]  /*06a0*/  ISETP.EQ.AND P2, PT, R54, RZ, P0 ;  /* 0x000000ff3600720c */ /* 0x000fe20000742270 */
[----:B------:R-:W-:Y:S01]  /*06b0*/  @!P4 IMAD.MOV R8, RZ, RZ, R11 ;  /* 0x000000ffff08c224 */ /* 0x000fe200078e020b */
[----:B------:R-:W-:-:S02]  /*06c0*/  LOP3.LUT R2, R2, 0xfffffffb, RZ, 0xc0, !PT ;  /* 0xfffffffb02027812 */ /* 0x000fc400078ec0ff */
[----:B------:R-:W-:Y:S01]  /*06d0*/  ISETP.GT.AND.EX P0, PT, R4, UR5, PT, P1 ;  /* 0x0000000504007c0c */ /* 0x000fe2000bf04310 */
[----:B------:R-:W-:Y:S01]  /*06e0*/  VIADD R3, R8, 0x1 ;  /* 0x0000000108037836 */ /* 0x000fe20000000000 */
[----:B------:R-:W-:Y:S01]  /*06f0*/  @P3 LOP3.LUT R2, R2, 0x4, RZ, 0xfc, !PT ;  /* 0x0000000402023812 */ /* 0x000fe200078efcff */
[----:B------:R-:W-:Y:S01]  /*0700*/  @!P3 IMAD.MOV R3, RZ, RZ, R8 ;  /* 0x000000ffff03b224 */ /* 0x000fe200078e0208 */
[----:B------:R-:W-:Y:S02]  /*0710*/  ISETP.GT.U32.AND P1, PT, R53, UR4, PT ;  /* 0x0000000435007c0c */ /* 0x000fe4000bf24070 */
[----:B------:R-:W-:Y:S02]  /*0720*/  ISETP.EQ.AND P3, PT, R52, RZ, P0 ;  /* 0x000000ff3400720c */ /* 0x000fe40000762270 */
[----:B------:R-:W-:Y:S02]  /*0730*/  SHF.R.S32.HI R53, RZ, 0x1f, R53 ;  /* 0x0000001fff357819 */ /* 0x000fe40000011435 */
[----:B------:R-:W-:-:S02]  /*0740*/  LOP3.LUT R2, R2, 0xfffffff7, RZ, 0xc0, !PT ;  /* 0xfffffff702027812 */ /* 0x000fc400078ec0ff */
[----:B------:R-:W-:Y:S01]  /*0750*/  ISETP.GT.AND.EX P1, PT, R53, UR5, PT, P1 ;  /* 0x0000000535007c0c */ /* 0x000fe2000bf24310 */
[----:B------:R-:W-:Y:S01]  /*0760*/  VIADD R4, R3, 0x1 ;  /* 0x0000000103047836 */ /* 0x000fe20000000000 */
[----:B------:R-:W-:Y:S01]  /*0770*/  @P2 LOP3.LUT R2, R2, 0x8, RZ, 0xfc, !PT ;  /* 0x0000000802022812 */ /* 0x000fe200078efcff */
[----:B------:R-:W-:Y:S01]  /*0780*/  @!P2 IMAD.MOV R4, RZ, RZ, R3 ;  /* 0x000000ffff04a224 */ /* 0x000fe200078e0203 */
[----:B------:R-:W-:Y:S02]  /*0790*/  ISETP.GT.U32.AND P0, PT, R31, UR4, PT ;  /* 0x000000041f007c0c */ /* 0x000fe4000bf04070 */
[----:B------:R-:W-:Y:S02]  /*07a0*/  SHF.R.S32.HI R31, RZ, 0x1f, R31 ;  /* 0x0000001fff1f7819 */ /* 0x000fe4000001141f */
[----:B------:R-:W-:Y:S02]  /*07b0*/  ISETP.EQ.AND P2, PT, R6, RZ, P1 ;  /* 0x000000ff0600720c */ /* 0x000fe40000f42270 */
[----:B------:R-:W-:-:S02]  /*07c0*/  LOP3.LUT R2, R2, 0xffffffef, RZ, 0xc0, !PT ;  /* 0xffffffef02027812 */ /* 0x000fc400078ec0ff */
[----:B------:R-:W-:Y:S02]  /*07d0*/  ISETP.GT.AND.EX P0, PT, R31, UR5, PT, P0 ;  /* 0x000000051f007c0c */ /* 0x000fe4000bf04300 */
[----:B------:R-:W-:Y:S02]  /*07e0*/  @P3 LOP3.LUT R2, R2, 0x10, RZ, 0xfc, !PT ;  /* 0x0000001002023812 */ /* 0x000fe400078efcff */
[----:B------:R-:W-:Y:S01]  /*07f0*/  ISETP.EQ.AND P1, PT, R30, RZ, P0 ;  /* 0x000000ff1e00720c */ /* 0x000fe20000722270 */
[----:B------:R-:W-:Y:S01]  /*0800*/  VIADD R5, R4, 0x1 ;  /* 0x0000000104057836 */ /* 0x000fe20000000000 */
[----:B------:R-:W-:Y:S02]  /*0810*/  SHF.R.S32.HI R28, RZ, 0x1f, R7 ;  /* 0x0000001fff1c7819 */ /* 0x000fe40000011407 */
[----:B------:R-:W-:Y:S01]  /*0820*/  ISETP.GT.U32.AND P0, PT, R7, UR4, PT ;  /* 0x0000000407007c0c */ /* 0x000fe2000bf04070 */
[----:B------:R-:W-:Y:S01]  /*0830*/  @!P3 IMAD.MOV R5, RZ, RZ, R4 ;  /* 0x000000ffff05b224 */ /* 0x000fe200078e0204 */
[----:B------:R-:W-:-:S02]  /*0840*/  LOP3.LUT R2, R2, 0xffffffdf, RZ, 0xc0, !PT ;  /* 0xffffffdf02027812 */ /* 0x000fc400078ec0ff */
[----:B------:R-:W-:Y:S01]  /*0850*/  ISETP.GT.AND.EX P0, PT, R28, UR5, PT, P0 ;  /* 0x000000051c007c0c */ /* 0x000fe2000bf04300 */
[----:B------:R-:W-:Y:S01]  /*0860*/  VIADD R6, R5, 0x1 ;  /* 0x0000000105067836 */ /* 0x000fe20000000000 */
[----:B------:R-:W-:Y:S01]  /*0870*/  @P2 LOP3.LUT R2, R2, 0x20, RZ, 0xfc, !PT ;  /* 0x0000002002022812 */ /* 0x000fe200078efcff */
[----:B------:R-:W-:Y:S01]  /*0880*/  @!P2 IMAD.MOV R6, RZ, RZ, R5 ;  /* 0x000000ffff06a224 */ /* 0x000fe200078e0205 */
[----:B------:R-:W-:Y:S02]  /*0890*/  ISETP.EQ.AND P2, PT, R27, RZ, P0 ;  /* 0x000000ff1b00720c */ /* 0x000fe40000742270 */
[----:B------:R-:W-:Y:S02]  /*08a0*/  LOP3.LUT R2, R2, 0xffffffbf, RZ, 0xc0, !PT ;  /* 0xffffffbf02027812 */ /* 0x000fe400078ec0ff */
[----:B------:R-:W-:Y:S02]  /*08b0*/  SHF.R.S32.HI R27, RZ, 0x1f, R25 ;  /* 0x0000001fff1b7819 */ /* 0x000fe40000011419 */
[----:B------:R-:W-:-:S02]  /*08c0*/  ISETP.GT.U32.AND P0, PT, R25, UR4, PT ;  /* 0x0000000419007c0c */ /* 0x000fc4000bf04070 */
[----:B------:R-:W-:Y:S01]  /*08d0*/  @P1 LOP3.LUT R2, R2, 0x40, RZ, 0xfc, !PT ;  /* 0x0000004002021812 */ /* 0x000fe200078efcff */
[----:B------:R-:W-:Y:S01]  /*08e0*/  VIADD R7, R6, 0x1 ;  /* 0x0000000106077836 */ /* 0x000fe20000000000 */
[----:B------:R-:W-:Y:S01]  /*08f0*/  ISETP.GT.AND.EX P0, PT, R27, UR5, PT, P0 ;  /* 0x000000051b007c0c */ /* 0x000fe2000bf04300 */
[----:B------:R-:W-:Y:S01]  /*0900*/  @!P1 IMAD.MOV R7, RZ, RZ, R6 ;  /* 0x000000ffff079224 */ /* 0x000fe200078e0206 */
[----:B------:R-:W-:Y:S02]  /*0910*/  LOP3.LUT R2, R2, 0xffffff7f, RZ, 0xc0, !PT ;  /* 0xffffff7f02027812 */ /* 0x000fe400078ec0ff */
[----:B------:R-:W-:Y:S02]  /*0920*/  SHF.R.S32.HI R25, RZ, 0x1f, R23 ;  /* 0x0000001fff197819 */ /* 0x000fe40000011417 */
[----:B------:R-:W-:Y:S01]  /*0930*/  ISETP.GT.U32.AND P1, PT, R23, UR4, PT ;  /* 0x0000000417007c0c */ /* 0x000fe2000bf24070 */
[----:B------:R-:W-:Y:S01]  /*0940*/  VIADD R54, R7, 0x1 ;  /* 0x0000000107367836 */ /* 0x000fe20000000000 */
[----:B------:R-:W-:Y:S01]  /*0950*/  ISETP.EQ.AND P0, PT, R26, RZ, P0 ;  /* 0x000000ff1a00720c */ /* 0x000fe20000702270 */
[----:B------:R-:W-:Y:S01]  /*0960*/  @!P2 IMAD.MOV R54, RZ, RZ, R7 ;  /* 0x000000ffff36a224 */ /* 0x000fe200078e0207 */
[----:B------:R-:W-:-:S02]  /*0970*/  @P2 LOP3.LUT R2, R2, 0x80, RZ, 0xfc, !PT ;  /* 0x0000008002022812 */ /* 0x000fc400078efcff */
[----:B------:R-:W-:Y:S02]  /*0980*/  ISETP.GT.AND.EX P1, PT, R25, UR5, PT, P1 ;  /* 0x0000000519007c0c */ /* 0x000fe4000bf24310 */
[----:B------:R-:W-:Y:S02]  /*0990*/  SHF.R.S32.HI R23, RZ, 0x1f, R21 ;  /* 0x0000001fff177819 */ /* 0x000fe40000011415 */
[----:B------:R-:W-:Y:S02]  /*09a0*/  ISETP.GT.U32.AND P2, PT, R21, UR4, PT ;  /* 0x0000000415007c0c */ /* 0x000fe4000bf44070 */
[----:B------:R-:W-:Y:S02]  /*09b0*/  ISETP.EQ.AND P1, PT, R24, RZ, P1 ;  /* 0x000000ff1800720c */ /* 0x000fe40000f22270 */
[----:B------:R-:W-:Y:S02]  /*09c0*/  ISETP.GT.AND.EX P2, PT, R23, UR5, PT, P2 ;  /* 0x0000000517007c0c */ /* 0x000fe4000bf44320 */
[----:B------:R-:W-:-:S02]  /*09d0*/  SHF.R.S32.HI R21, RZ, 0x1f, R19 ;  /* 0x0000001fff157819 */ /* 0x000fc40000011413 */
[----:B------:R-:W-:Y:S02]  /*09e0*/  ISETP.GT.U32.AND P3, PT, R19, UR4, PT ;  /* 0x0000000413007c0c */ /* 0x000fe4000bf64070 */
[----:B------:R-:W-:Y:S01]  /*09f0*/  ISETP.EQ.AND P2, PT, R22, RZ, P2 ;  /* 0x000000ff1600720c */ /* 0x000fe20001742270 */
[----:B------:R-:W-:Y:S01]  /*0a00*/  VIADD R55, R54, 0x1 ;  /* 0x0000000136377836 */ /* 0x000fe20000000000 */
[----:B------:R-:W-:Y:S01]  /*0a10*/  ISETP.GT.AND.EX P3, PT, R21, UR5, PT, P3 ;  /* 0x0000000515007c0c */ /* 0x000fe2000bf64330 */
[----:B------:R-:W-:Y:S01]  /*0a20*/  @!P0 IMAD.MOV R55, RZ, RZ, R54 ;  /* 0x000000ffff378224 */ /* 0x000fe200078e0236 */
[----:B------:R-:W-:Y:S02]  /*0a30*/  SHF.R.S32.HI R19, RZ, 0x1f, R17 ;  /* 0x0000001fff137819 */ /* 0x000fe40000011411 */
[----:B------:R-:W-:Y:S02]  /*0a40*/  ISETP.GT.U32.AND P4, PT, R17, UR4, PT ;  /* 0x0000000411007c0c */ /* 0x000fe4000bf84070 */
[----:B------:R-:W-:Y:S01]  /*0a50*/  ISETP.EQ.AND P3, PT, R20, RZ, P3 ;  /* 0x000000ff1400720c */ /* 0x000fe20001f62270 */
[----:B------:R-:W-:Y:S01]  /*0a60*/  VIADD R56, R55, 0x1 ;  /* 0x0000000137387836 */ /* 0x000fe20000000000 */
[----:B------:R-:W-:Y:S01]  /*0a70*/  ISETP.GT.AND.EX P4, PT, R19, UR5, PT, P4 ;  /* 0x0000000513007c0c */ /* 0x000fe2000bf84340 */
[----:B------:R-:W-:Y:S01]  /*0a80*/  @!P1 IMAD.MOV R56, RZ, RZ, R55 ;  /* 0x000000ffff389224 */ /* 0x000fe200078e0237 */
[----:B------:R-:W-:-:S02]  /*0a90*/  SHF.R.S32.HI R17, RZ, 0x1f, R0 ;  /* 0x0000001fff117819 */ /* 0x000fc40000011400 */
[----:B------:R-:W-:Y:S02]  /*0aa0*/  ISETP.GT.U32.AND P5, PT, R0, UR4, PT ;  /* 0x0000000400007c0c */ /* 0x000fe4000bfa4070 */
[----:B------:R-:W-:Y:S01]  /*0ab0*/  ISETP.EQ.AND P4, PT, R18, RZ, P4 ;  /* 0x000000ff1200720c */ /* 0x000fe20002782270 */
[----:B------:R-:W-:Y:S01]  /*0ac0*/  VIADD R57, R56, 0x1 ;  /* 0x0000000138397836 */ /* 0x000fe20000000000 */
[----:B------:R-:W-:Y:S01]  /*0ad0*/  ISETP.GT.AND.EX P5, PT, R17, UR5, PT, P5 ;  /* 0x0000000511007c0c */ /* 0x000fe2000bfa4350 */
[----:B------:R-:W-:-:S03]  /*0ae0*/  @!P2 IMAD.MOV R57, RZ, RZ, R56 ;  /* 0x000000ffff39a224 */ /* 0x000fc600078e0238 */
[----:B------:R-:W-:Y:S01]  /*0af0*/  ISETP.EQ.AND P5, PT, R16, RZ, P5 ;  /* 0x000000ff1000720c */ /* 0x000fe20002fa2270 */
[----:B------:R-:W-:Y:S02]  /*0b00*/  VIADD R58, R57, 0x1 ;  /* 0x00000001393a7836 */ /* 0x000fe40000000000 */
[----:B------:R-:W-:-:S04]  /*0b10*/  @!P3 IMAD.MOV R58, RZ, RZ, R57 ;  /* 0x000000ffff3ab224 */ /* 0x000fc800078e0239 */
[----:B------:R-:W-:Y:S02]  /*0b20*/  VIADD R59, R58, 0x1 ;  /* 0x000000013a3b7836 */ /* 0x000fe40000000000 */
[----:B------:R-:W-:-:S04]  /*0b30*/  @!P4 IMAD.MOV R59, RZ, RZ, R58 ;  /* 0x000000ffff3bc224 */ /* 0x000fc800078e023a */
[----:B------:R-:W-:Y:S02]  /*0b40*/  VIADD R60, R59, 0x1 ;  /* 0x000000013b3c7836 */ /* 0x000fe40000000000 */
[----:B------:R-:W-:-:S05]  /*0b50*/  @!P5 IMAD.MOV R60, RZ, RZ, R59 ;  /* 0x000000ffff3cd224 */ /* 0x000fca00078e023b */
[----:B------:R-:W0:Y:S02]  /*0b60*/  SHFL.UP P6, R17, R60, 0x1, RZ ;  /* 0x042000003c117989 */ /* 0x000e2400000c00ff */
[----:B0-----:R-:W-:-:S05]  /*0b70*/  @P6 IMAD.IADD R17, R17, 0x1, R60 ;  /* 0x0000000111116824 */ /* 0x001fca00078e023c */
[----:B------:R-:W0:Y:S02]  /*0b80*/  SHFL.UP P6, R0, R17, 0x2, RZ ;  /* 0x0440000011007989 */ /* 0x000e2400000c00ff */
[----:B0-----:R-:W-:-:S05]  /*0b90*/  @P6 IMAD.IADD R0, R17, 0x1, R0 ;  /* 0x0000000111006824 */ /* 0x001fca00078e0200 */
[----:B------:R-:W0:Y:S02]  /*0ba0*/  SHFL.UP P6, R19, R0, 0x4, RZ ;  /* 0x0480000000137989 */ /* 0x000e2400000c00ff */
[----:B0-----:R-:W-:-:S05]  /*0bb0*/  @P6 IMAD.IADD R19, R0, 0x1, R19 ;  /* 0x0000000100136824 */ /* 0x001fca00078e0213 */
[----:B------:R-:W0:Y:S01]  /*0bc0*/  SHFL.UP P6, R16, R19, 0x8, RZ ;  /* 0x0500000013107989 */ /* 0x000e2200000c00ff */
[----:B------:R-:W1:Y:S01]  /*0bd0*/  S2R R10, SR_LANEID ;  /* 0x00000000000a7919 */ /* 0x000e620000000000 */
[----:B------:R-:W2:Y:S01]  /*0be0*/  S2UR UR5, SR_CgaCtaId ;  /* 0x00000000000579c3 */ /* 0x000ea20000008800 */
[----:B0-----:R-:W-:-:S05]  /*0bf0*/  @P6 IMAD.IADD R16, R19, 0x1, R16 ;  /* 0x0000000113106824 */ /* 0x001fca00078e0210 */
[----:B------:R-:W0:Y:S01]  /*0c00*/  SHFL.UP P6, R61, R16, 0x10, RZ ;  /* 0x06000000103d7989 */ /* 0x000e2200000c00ff */
[----:B------:R-:W-:Y:S02]  /*0c10*/  UMOV UR4, 0x400 ;  /* 0x0000040000047882 */ /* 0x000fe40000000000 */
[----:B--2---:R-:W-:Y:S01]  /*0c20*/  ULEA UR4, UR5, UR4, 0x18 ;  /* 0x0000000405047291 */ /* 0x004fe2000f8ec0ff */
[----:B------:R-:W-:Y:S01]  /*0c30*/  SHF.R.U32.HI R52, RZ, 0x5, R9 ;  /* 0x00000005ff347819 */ /* 0x000fe20000011609 */
[----:B0-----:R-:W-:Y:S01]  /*0c40*/  @P6 IMAD.IADD R61, R16, 0x1, R61 ;  /* 0x00000001103d6824 */ /* 0x001fe200078e023d */
[----:B-1----:R-:W-:-:S13]  /*0c50*/  ISETP.NE.AND P6, PT, R10, 0x1f, PT ;  /* 0x0000001f0a00780c */ /* 0x002fda0003fc5270 */
[----:B------:R-:W-:-:S05]  /*0c60*/  @!P6 LEA R0, R52, UR4, 0x2 ;  /* 0x000000043400ec11 */ /* 0x000fca000f8e10ff */
[----:B------:R-:W-:Y:S01]  /*0c70*/  @!P6 STS [R0], R61 ;  /* 0x0000003d0000e388 */ /* 0x000fe20000000800 */
[----:B------:R-:W-:Y:S06]  /*0c80*/  BAR.SYNC.DEFER_BLOCKING 0x0 ;  /* 0x0000000000007b1d */ /* 0x000fec0000010000 */
[----:B------:R-:W0:Y:S01]  /*0c90*/  LDS.128 R16, [UR4] ;  /* 0x00000004ff107984 */ /* 0x000e220008000c00 */
[----:B------:R-:W-:Y:S01]  /*0ca0*/  ISETP.NE.AND P6, PT, R52, 0x2, PT ;  /* 0x000000023400780c */ /* 0x000fe20003fc5270 */
[----:B0-----:R-:W-:-:S05]  /*0cb0*/  IMAD.IADD R21, R16, 0x1, R17 ;  /* 0x0000000110157824 */ /* 0x001fca00078e0211 */
[----:B------:R-:W-:Y:S01]  /*0cc0*/  SEL R20, R21, R16, !P6 ;  /* 0x0000001015147207 */ /* 0x000fe20007000000 */
[----:B------:R-:W-:Y:S01]  /*0cd0*/  IMAD.IADD R21, R18, 0x1, R21 ;  /* 0x0000000112157824 */ /* 0x000fe200078e0215 */
[----:B------:R-:W-:-:S03]  /*0ce0*/  ISETP.NE.AND P6, PT, R52, 0x3, PT ;  /* 0x000000033400780c */ /* 0x000fc60003fc5270 */
[----:B------:R-:W-:Y:S01]  /*0cf0*/  IMAD.IADD R25, R19, 0x1, R21 ;  /* 0x0000000113197824 */ /* 0x000fe200078e0215 */
[----:B------:R-:W-:Y:S02]  /*0d00*/  SEL R20, R21, R20, !P6 ;  /* 0x0000001415147207 */ /* 0x000fe40007000000 */
[----:B------:R-:W-:-:S04]  /*0d10*/  ISETP.NE.AND P6, PT, R52, 0x4, PT ;  /* 0x000000043400780c */ /* 0x000fc80003fc5270 */
[C---:B------:R-:W-:Y:S02]  /*0d20*/  SEL R0, R25.reuse, R20, !P6 ;  /* 0x0000001419007207 */ /* 0x040fe40007000000 */
[----:B------:R-:W0:Y:S01]  /*0d30*/  LDS.128 R20, [UR4+0x10] ;  /* 0x00001004ff147984 */ /* 0x000e220008000c00 */
[----:B------:R-:W-:Y:S01]  /*0d40*/  ISETP.NE.AND P6, PT, R52, 0x5, PT ;  /* 0x000000053400780c */ /* 0x000fe20003fc5270 */
[----:B0-----:R-:W-:-:S05]  /*0d50*/  IMAD.IADD R25, R25, 0x1, R20 ;  /* 0x0000000119197824 */ /* 0x001fca00078e0214 */
[----:B------:R-:W-:Y:S01]  /*0d60*/  SEL R0, R25, R0, !P6 ;  /* 0x0000000019007207 */ /* 0x000fe20007000000 */
[----:B------:R-:W-:Y:S01]  /*0d70*/  IMAD.IADD R25, R21, 0x1, R25 ;  /* 0x0000000115197824 */ /* 0x000fe200078e0219 */
[----:B------:R-:W-:-:S04]  /*0d80*/  ISETP.NE.AND P6, PT, R52, 0x6, PT ;  /* 0x000000063400780c */ /* 0x000fc80003fc5270 */
[----:B------:R-:W-:Y:S01]  /*0d90*/  SEL R0, R25, R0, !P6 ;  /* 0x0000000019007207 */ /* 0x000fe20007000000 */
[----:B------:R-:W-:Y:S01]  /*0da0*/  IMAD.IADD R25, R22, 0x1, R25 ;  /* 0x0000000116197824 */ /* 0x000fe200078e0219 */
[----:B------:R-:W-:-:S03]  /*0db0*/  ISETP.NE.AND P6, PT, R52, 0x7, PT ;  /* 0x000000073400780c */ /* 0x000fc60003fc5270 */
[----:B------:R-:W-:Y:S01]  /*0dc0*/  IMAD.IADD R31, R23, 0x1, R25 ;  /* 0x00000001171f7824 */ /* 0x000fe200078e0219 */
[----:B------:R-:W-:Y:S02]  /*0dd0*/  SEL R0, R25, R0, !P6 ;  /* 0x0000000019007207 */ /* 0x000fe40007000000 */
[----:B------:R-:W0:Y:S01]  /*0de0*/  LDS.128 R24, [UR4+0x20] ;  /* 0x00002004ff187984 */ /* 0x000e220008000c00 */
[----:B------:R-:W-:-:S04]  /*0df0*/  ISETP.NE.AND P6, PT, R52, 0x8, PT ;  /* 0x000000083400780c */ /* 0x000fc80003fc5270 */
[C---:B------:R-:W-:Y:S02]  /*0e00*/  SEL R29, R31.reuse, R0, !P6 ;  /* 0x000000001f1d7207 */ /* 0x040fe40007000000 */
[----:B------:R-:W-:Y:S01]  /*0e10*/  ISETP.NE.AND P6, PT, R52, 0x9, PT ;  /* 0x000000093400780c */ /* 0x000fe20003fc5270 */
[----:B0-----:R-:W-:-:S04]  /*0e20*/  IMAD.IADD R28, R31, 0x1, R24 ;  /* 0x000000011f1c7824 */ /* 0x001fc800078e0218 */
[----:B------:R-:W-:Y:S01]  /*0e30*/  IMAD.IADD R31, R25, 0x1, R28 ;  /* 0x00000001191f7824 */ /* 0x000fe200078e021c */
[----:B------:R-:W-:Y:S02]  /*0e40*/  SEL R0, R28, R29, !P6 ;  /* 0x0000001d1c007207 */ /* 0x000fe40007000000 */
[----:B------:R-:W-:Y:S01]  /*0e50*/  ISETP.NE.AND P6, PT, R52, 0xa, PT ;  /* 0x0000000a3400780c */ /* 0x000fe20003fc5270 */
[----:B------:R-:W-:-:S03]  /*0e60*/  IMAD.IADD R28, R26, 0x1, R31 ;  /* 0x000000011a1c7824 */ /* 0x000fc600078e021f */
[----:B------:R-:W-:Y:S02]  /*0e70*/  SEL R29, R31, R0, !P6 ;  /* 0x000000001f1d7207 */ /* 0x000fe40007000000 */
[----:B------:R-:W-:Y:S01]  /*0e80*/  ISETP.NE.AND P6, PT, R52, 0xb, PT ;  /* 0x0000000b3400780c */ /* 0x000fe20003fc5270 */
[----:B------:R-:W-:-:S03]  /*0e90*/  IMAD.IADD R53, R27, 0x1, R28 ;  /* 0x000000011b357824 */ /* 0x000fc600078e021c */
[----:B------:R-:W-:Y:S02]  /*0ea0*/  SEL R0, R28, R29, !P6 ;  /* 0x0000001d1c007207 */ /* 0x000fe40007000000 */
[----:B------:R-:W0:Y:S01]  /*0eb0*/  LDS.128 R28, [UR4+0x30] ;  /* 0x00003004ff1c7984 */ /* 0x000e220008000c00 */
[----:B------:R-:W-:-:S04]  /*0ec0*/  ISETP.NE.AND P6, PT, R52, 0xc, PT ;  /* 0x0000000c3400780c */ /* 0x000fc80003fc5270 */
[C---:B------:R-:W-:Y:S02]  /*0ed0*/  SEL R0, R53.reuse, R0, !P6 ;  /* 0x0000000035007207 */ /* 0x040fe40007000000 */
[----:B------:R-:W-:Y:S01]  /*0ee0*/  ISETP.NE.AND P6, PT, R52, 0xd, PT ;  /* 0x0000000d3400780c */ /* 0x000fe20003fc5270 */
[----:B0-----:R-:W-:-:S05]  /*0ef0*/  IMAD.IADD R53, R53, 0x1, R28 ;  /* 0x0000000135357824 */ /* 0x001fca00078e021c */
[----:B------:R-:W-:Y:S01]  /*0f00*/  SEL R0, R53, R0, !P6 ;  /* 0x0000000035007207 */ /* 0x000fe20007000000 */
[----:B------:R-:W-:Y:S01]  /*0f10*/  IMAD.IADD R53, R29, 0x1, R53 ;  /* 0x000000011d357824 */ /* 0x000fe200078e0235 */
[----:B------:R-:W-:-:S04]  /*0f20*/  ISETP.NE.AND P6, PT, R52, 0xe, PT ;  /* 0x0000000e3400780c */ /* 0x000fc80003fc5270 */
[----:B------:R-:W-:Y:S01]  /*0f30*/  SEL R0, R53, R0, !P6 ;  /* 0x0000000035007207 */ /* 0x000fe20007000000 */
[----:B------:R-:W-:Y:S01]  /*0f40*/  IMAD.IADD R53, R30, 0x1, R53 ;  /* 0x000000011e357824 */ /* 0x000fe200078e0235 */
[----:B------:R-:W-:-:S04]  /*0f50*/  ISETP.NE.AND P6, PT, R52, 0xf, PT ;  /* 0x0000000f3400780c */ /* 0x000fc80003fc5270 */
[----:B------:R-:W-:Y:S01]  /*0f60*/  SEL R10, R53, R0, !P6 ;  /* 0x00000000350a7207 */ /* 0x000fe20007000000 */
[----:B------:R-:W-:-:S05]  /*0f70*/  IMAD.MOV.U32 R0, RZ, RZ, R9 ;  /* 0x000000ffff007224 */ /* 0x000fca00078e0009 */
[----:B------:R-:W-:Y:S01]  /*0f80*/  ISETP.NE.AND P6, PT, R0, RZ, PT ;  /* 0x000000ff0000720c */ /* 0x000fe20003fc5270 */
[----:B------:R0:W-:-:S12]  /*0f90*/  STL.64 [R1+0x20], R12 ;  /* 0x0000200c01007387 */ /* 0x0001d80000100a00 */
[----:B0-----:R-:W0:Y:S01]  /*0fa0*/  @!P6 LDC.64 R12, c[0x0][0x3a8] ;  /* 0x0000ea00ff0ceb82 */ /* 0x001e220000000a00 */
[----:B------:R-:W-:Y:S02]  /*0fb0*/  IMAD.IADD R53, R31, 0x1, R53 ;  /* 0x000000011f357824 */ /* 0x000fe400078e0235 */
[----:B------:R-:W-:-:S05]  /*0fc0*/  @!P6 IMAD.MOV.U32 R52, RZ, RZ, 0x65 ;  /* 0x00000065ff34e424 */ /* 0x000fca00078e00ff */
[----:B0-----:R0:W-:Y:S02]  /*0fd0*/  @!P6 ST.E.64.STRONG.GPU desc[UR8][R12.64+0x100], R52 ;  /* 0x000100340c00e985 */ /* 0x0011e4000c10fb08 */
[----:B0-----:R-:W0:Y:S01]  /*0fe0*/  S2R R52, SR_LANEID ;  /* 0x0000000000347919 */ /* 0x001e220000000000 */
[----:B------:R-:W-:Y:S01]  /*0ff0*/  IMAD.IADD R60, R61, 0x1, -R60 ;  /* 0x000000013d3c7824 */ /* 0x000fe200078e0a3c */
[----:B------:R1:W5:Y:S01]  /*1000*/  LDL.LU.64 R12, [R1+0x20] ;  /* 0x00002000010c7983 */ /* 0x0003620000300a00 */
[----:B0-----:R-:W-:-:S04]  /*1010*/  ISETP.NE.AND P6, PT, R52, RZ, PT ;  /* 0x000000ff3400720c */ /* 0x001fc80003fc5270 */
[----:B------:R-:W-:Y:S02]  /*1020*/  SEL R60, R60, RZ, P6 ;  /* 0x000000ff3c3c7207 */ /* 0x000fe40003000000 */
[----:B------:R-:W-:-:S04]  /*1030*/  ISETP.GE.U32.AND P6, PT, R0, 0x20, PT ;  /* 0x000000200000780c */ /* 0x000fc80003fc6070 */
[----:B------:R-:W-:Y:S02]  /*1040*/  SEL R52, R10, RZ, P6 ;  /* 0x000000ff0a347207 */ /* 0x000fe40003000000 */
[----:B------:R1:W5:Y:S03]  /*1050*/  LDL.LU R10, [R1+0x1c] ;  /* 0x00001c00010a7983 */ /* 0x0003660000300800 */
[----:B------:R-:W-:-:S04]  /*1060*/  IMAD.IADD R52, R52, 0x1, R60 ;  /* 0x0000000134347824 */ /* 0x000fc800078e023c */
[--C-:B------:R-:W-:Y:S02]  /*1070*/  IMAD.IADD R60, R11, 0x1, R52.reuse ;  /* 0x000000010b3c7824 */ /* 0x100fe400078e0234 */
[----:B------:R1:W5:Y:S01]  /*1080*/  LDL.LU R11, [R1+0x18] ;  /* 0x00001800010b7983 */ /* 0x0003620000300800 */
[----:B------:R-:W-:-:S03]  /*1090*/  IMAD.IADD R61, R8, 0x1, R52 ;  /* 0x00000001083d7824 */ /* 0x000fc600078e0234 */
[----:B------:R1:W5:Y:S01]  /*10a0*/  LDL.LU R8, [R1+0x14] ;  /* 0x0000140001087983 */ /* 0x0003620000300800 */
[----:B------:R-:W-:Y:S01]  /*10b0*/  ISETP.GT.AND P6, PT, R53, 0x200, PT ;  /* 0x000002003500780c */ /* 0x000fe20003fc4270 */
[--C-:B------:R-:W-:Y:S02]  /*10c0*/  IMAD.IADD R3, R3, 0x1, R52.reuse ;  /* 0x0000000103037824 */ /* 0x100fe400078e0234 */
[--C-:B------:R-:W-:Y:S02]  /*10d0*/  IMAD.IADD R4, R4, 0x1, R52.reuse ;  /* 0x0000000104047824 */ /* 0x100fe400078e0234 */
[--C-:B------:R-:W-:Y:S02]  /*10e0*/  IMAD.IADD R5, R5, 0x1, R52.reuse ;  /* 0x0000000105057824 */ /* 0x100fe400078e0234 */
[--C-:B------:R-:W-:Y:S02]  /*10f0*/  IMAD.IADD R6, R6, 0x1, R52.reuse ;  /* 0x0000000106067824 */ /* 0x100fe400078e0234 */
[----:B------:R-:W-:-:S02]  /*1100*/  IMAD.IADD R7, R7, 0x1, R52 ;  /* 0x0000000107077824 */ /* 0x000fc400078e0234 */
[--C-:B------:R-:W-:Y:S02]  /*1110*/  IMAD.IADD R54, R54, 0x1, R52.reuse ;  /* 0x0000000136367824 */ /* 0x100fe400078e0234 */
[--C-:B------:R-:W-:Y:S02]  /*1120*/  IMAD.IADD R55, R55, 0x1, R52.reuse ;  /* 0x0000000137377824 */ /* 0x100fe400078e0234 */
[--C-:B------:R-:W-:Y:S02]  /*1130*/  IMAD.IADD R56, R56, 0x1, R52.reuse ;  /* 0x0000000138387824 */ /* 0x100fe400078e0234 */
[--C-:B------:R-:W-:Y:S02]  /*1140*/  IMAD.IADD R57, R57, 0x1, R52.reuse ;  /* 0x0000000139397824 */ /* 0x100fe400078e0234 */
[--C-:B------:R-:W-:Y:S02]  /*1150*/  IMAD.IADD R58, R58, 0x1, R52.reuse ;  /* 0x000000013a3a7824 */ /* 0x100fe400078e0234 */
[----:B------:R-:W-:Y:S01]  /*1160*/  IMAD.IADD R59, R59, 0x1, R52 ;  /* 0x000000013b3b7824 */ /* 0x000fe200078e0234 */
[----:B-1----:R-:W-:Y:S06]  /*1170*/  @P6 BRA `(.L_x_423) ;  /* 0x0000000c00646947 */ /* 0x002fec0003800000 */
[----:B------:R-:W-:Y:S01]  /*1180*/  LOP3.LUT P6, RZ, R2, 0x1, RZ, 0xc0, !PT ;  /* 0x0000000102ff7812 */ /* 0x000fe200078cc0ff */
[----:B------:R-:W-:-:S12]  /*1190*/  BSSY.RECONVERGENT B0, `(.L_x_424) ;  /* 0x000000e000007945 */ /* 0x000fd80003800200 */
[----:B------:R-:W-:Y:S05]  /*11a0*/  @!P6 BRA `(.L_x_425) ;  /* 0x000000000030e947 */ /* 0x000fea0003800000 */
[----:B------:R-:W-:Y:S01]  /*11b0*/  UISETP.NE.AND UP0, UPT, UR6, URZ, UPT ;  /* 0x000000ff0600728c */ /* 0x000fe2000bf05270 */
[----:B------:R-:W-:-:S08]  /*11c0*/  CS2R R16, SRZ ;  /* 0x0000000000107805 */ /* 0x000fd0000001ff00 */
[----:B------:R-:W-:Y:S05]  /*11d0*/  BRA.U UP0, `(.L_x_426) ;  /* 0x0000000100087547 */ /* 0x000fea000b800000 */
[----:B------:R-:W0:Y:S02]  /*11e0*/  LDC.64 R16, c[0x0][0x3e0] ;  /* 0x0000f800ff107b82 */ /* 0x000e240000000a00 */
[----:B0-----:R-:W5:Y:S02]  /*11f0*/  LDG.E.64 R16, desc[UR8][R16.64] ;  /* 0x0000000810107981 */ /* 0x001f64000c1e1b00 */
.L_x_426:
[----:B------:R-:W0:Y:S01]  /*1200*/  LDCU.64 UR4, c[0x0][0x398] ;  /* 0x00007300ff0477ac */ /* 0x000e220008000a00 */
[C---:B-----5:R-:W-:Y:S02]  /*1210*/  IADD3 R0, P6, PT, R52.reuse, R16, RZ ;  /* 0x0000001034007210 */ /* 0x060fe40007fde0ff */
[----:B------:R-:W-:Y:S02]  /*1220*/  SHF.R.S32.HI R9, RZ, 0x1f, R8 ;  /* 0x0000001fff097819 */ /* 0x000fe40000011408 */
[----:B------:R-:W-:Y:S02]  /*1230*/  LEA.HI.X.SX32 R17, R52, R17, 0x1, P6 ;  /* 0x0000001134117211 */ /* 0x000fe400030f0eff */
[----:B0-----:R-:W-:-:S04]  /*1240*/  LEA R16, P6, R0, UR4, 0x3 ;  /* 0x0000000400107c11 */ /* 0x001fc8000f8c18ff */
[----:B------:R-:W-:-:S05]  /*1250*/  LEA.HI.X R17, R0, UR5, R17, 0x3, P6 ;  /* 0x0000000500117c11 */ /* 0x000fca000b0f1c11 */
[----:B------:R0:W-:Y:S04]  /*1260*/  STG.E.64 desc[UR8][R16.64], R8 ;  /* 0x0000000810007986 */ /* 0x0001e8000c101b08 */
.L_x_425:
[----:B------:R-:W-:Y:S05]  /*1270*/  BSYNC.RECONVERGENT B0 ;  /* 0x0000000000007941 */ /* 0x000fea0003800200 */
.L_x_424:
[----:B------:R-:W-:Y:S01]  /*1280*/  LOP3.LUT P6, RZ, R2, 0x2, RZ, 0xc0, !PT ;  /* 0x0000000202ff7812 */ /* 0x000fe200078cc0ff */
[----:B------:R-:W-:-:S12]  /*1290*/  BSSY.RECONVERGENT B0, `(.L_x_427) ;  /* 0x000000e000007945 */ /* 0x000fd80003800200 */
[----:B------:R-:W-:Y:S05]  /*12a0*/  @!P6 BRA `(.L_x_428) ;  /* 0x000000000030e947 */ /* 0x000fea0003800000 */
[----:B------:R-:W-:Y:S01]  /*12b0*/  UISETP.NE.AND UP0, UPT, UR6, URZ, UPT ;  /* 0x000000ff0600728c */ /* 0x000fe2000bf05270 */
[----:B0----5:R-:W-:-:S08]  /*12c0*/  CS2R R8, SRZ ;  /* 0x0000000000087805 */ /* 0x021fd0000001ff00 */
[----:B------:R-:W-:Y:S05]  /*12d0*/  BRA.U UP0, `(.L_x_429) ;  /* 0x0000000100087547 */ /* 0x000fea000b800000 */
[----:B------:R-:W0:Y:S02]  /*12e0*/  LDC.64 R8, c[0x0][0x3e0] ;  /* 0x0000f800ff087b82 */ /* 0x000e240000000a00 */
[----:B0-----:R-:W5:Y:S02]  /*12f0*/  LDG.E.64 R8, desc[UR8][R8.64] ;  /* 0x0000000808087981 */ /* 0x001f64000c1e1b00 */
.L_x_429:
[----:B------:R-:W0:Y:S01]  /*1300*/  LDCU.64 UR4, c[0x0][0x398] ;  /* 0x00007300ff0477ac */ /* 0x000e220008000a00 */
[C---:B-----5:R-:W-:Y:S02]  /*1310*/  IADD3 R0, P6, PT, R60.reuse, R8, RZ ;  /* 0x000000083c007210 */ /* 0x060fe40007fde0ff */
[----:B------:R-:W-:Y:S02]  /*1320*/  SHF.R.S32.HI R11, RZ, 0x1f, R10 ;  /* 0x0000001fff0b7819 */ /* 0x000fe4000001140a */
[----:B------:R-:W-:Y:S02]  /*1330*/  LEA.HI.X.SX32 R9, R60, R9, 0x1, P6 ;  /* 0x000000093c097211 */ /* 0x000fe400030f0eff */
[----:B0-----:R-:W-:-:S04]  /*1340*/  LEA R8, P6, R0, UR4, 0x3 ;  /* 0x0000000400087c11 */ /* 0x001fc8000f8c18ff */
[----:B------:R-:W-:-:S05]  /*1350*/  LEA.HI.X R9, R0, UR5, R9, 0x3, P6 ;  /* 0x0000000500097c11 */ /* 0x000fca000b0f1c09 */
[----:B------:R1:W-:Y:S04]  /*1360*/  STG.E.64 desc[UR8][R8.64], R10 ;  /* 0x0000000a08007986 */ /* 0x0003e8000c101b08 */
.L_x_428:
[----:B------:R-:W-:Y:S05]  /*1370*/  BSYNC.RECONVERGENT B0 ;  /* 0x0000000000007941 */ /* 0x000fea0003800200 */
.L_x_427:
[----:B------:R-:W-:Y:S01]  /*1380*/  LOP3.LUT P6, RZ, R2, 0x4, RZ, 0xc0, !PT ;  /* 0x0000000402ff7812 */ /* 0x000fe200078cc0ff */
[----:B------:R-:W-:-:S12]  /*1390*/  BSSY.RECONVERGENT B0, `(.L_x_430) ;  /* 0x000000e000007945 */ /* 0x000fd80003800200 */
[----:B------:R-:W-:Y:S05]  /*13a0*/  @!P6 BRA `(.L_x_431) ;  /* 0x000000000030e947 */ /* 0x000fea0003800000 */
[----:B------:R-:W-:Y:S01]  /*13b0*/  UISETP.NE.AND UP0, UPT, UR6, URZ, UPT ;  /* 0x000000ff0600728c */ /* 0x000fe2000bf05270 */
[----:B01---5:R-:W-:-:S08]  /*13c0*/  CS2R R8, SRZ ;  /* 0x0000000000087805 */ /* 0x023fd0000001ff00 */
[----:B------:R-:W-:Y:S05]  /*13d0*/  BRA.U UP0, `(.L_x_432) ;  /* 0x0000000100087547 */ /* 0x000fea000b800000 */
[----:B------:R-:W0:Y:S02]  /*13e0*/  LDC.64 R8, c[0x0][0x3e0] ;  /* 0x0000f800ff087b82 */ /* 0x000e240000000a00 */
[----:B0-----:R-:W5:Y:S02]  /*13f0*/  LDG.E.64 R8, desc[UR8][R8.64] ;  /* 0x0000000808087981 */ /* 0x001f64000c1e1b00 */
.L_x_432:
[----:B------:R-:W0:Y:S01]  /*1400*/  LDCU.64 UR4, c[0x0][0x398] ;  /* 0x00007300ff0477ac */ /* 0x000e220008000a00 */
[C---:B-----5:R-:W-:Y:S02]  /*1410*/  IADD3 R0, P6, PT, R61.reuse, R8, RZ ;  /* 0x000000083d007210 */ /* 0x060fe40007fde0ff */
[----:B------:R-:W-:Y:S02]  /*1420*/  SHF.R.S32.HI R13, RZ, 0x1f, R12 ;  /* 0x0000001fff0d7819 */ /* 0x000fe4000001140c */
[----:B------:R-:W-:Y:S02]  /*1430*/  LEA.HI.X.SX32 R9, R61, R9, 0x1, P6 ;  /* 0x000000093d097211 */ /* 0x000fe400030f0eff */
[----:B0-----:R-:W-:-:S04]  /*1440*/  LEA R8, P6, R0, UR4, 0x3 ;  /* 0x0000000400087c11 */ /* 0x001fc8000f8c18ff */
[----:B------:R-:W-:-:S05]  /*1450*/  LEA.HI.X R9, R0, UR5, R9, 0x3, P6 ;  /* 0x0000000500097c11 */ /* 0x000fca000b0f1c09 */
[----:B------:R2:W-:Y:S04]  /*1460*/  STG.E.64 desc[UR8][R8.64], R12 ;  /* 0x0000000c08007986 */ /* 0x0005e8000c101b08 */
.L_x_431:
[----:B------:R-:W-:Y:S05]  /*1470*/  BSYNC.RECONVERGENT B0 ;  /* 0x0000000000007941 */ /* 0x000fea0003800200 */
.L_x_430:
[----:B------:R-:W-:Y:S01]  /*1480*/  LOP3.LUT P6, RZ, R2, 0x8, RZ, 0xc0, !PT ;  /* 0x0000000802ff7812 */ /* 0x000fe200078cc0ff */
[----:B------:R-:W-:-:S12]  /*1490*/  BSSY.RECONVERGENT B0, `(.L_x_433) ;  /* 0x000000e000007945 */ /* 0x000fd80003800200 */
[----:B------:R-:W-:Y:S05]  /*14a0*/  @!P6 BRA `(.L_x_434) ;  /* 0x000000000030e947 */ /* 0x000fea0003800000 */
[----:B------:R-:W-:Y:S01]  /*14b0*/  UISETP.NE.AND UP0, UPT, UR6, URZ, UPT ;  /* 0x000000ff0600728c */ /* 0x000fe2000bf05270 */
[----:B012--5:R-:W-:-:S08]  /*14c0*/  CS2R R8, SRZ ;  /* 0x0000000000087805 */ /* 0x027fd0000001ff00 */
[----:B------:R-:W-:Y:S05]  /*14d0*/  BRA.U UP0, `(.L_x_435) ;  /* 0x0000000100087547 */ /* 0x000fea000b800000 */
[----:B------:R-:W0:Y:S02]  /*14e0*/  LDC.64 R8, c[0x0][0x3e0] ;  /* 0x0000f800ff087b82 */ /* 0x000e240000000a00 */
[----:B0-----:R-:W5:Y:S02]  /*14f0*/  LDG.E.64 R8, desc[UR8][R8.64] ;  /* 0x0000000808087981 */ /* 0x001f64000c1e1b00 */
.L_x_435:
[----:B------:R-:W0:Y:S01]  /*1500*/  LDCU.64 UR4, c[0x0][0x398] ;  /* 0x00007300ff0477ac */ /* 0x000e220008000a00 */
[C---:B-----5:R-:W-:Y:S02]  /*1510*/  IADD3 R0, P6, PT, R3.reuse, R8, RZ ;  /* 0x0000000803007210 */ /* 0x060fe40007fde0ff */
[----:B------:R-:W-:Y:S02]  /*1520*/  SHF.R.S32.HI R15, RZ, 0x1f, R14 ;  /* 0x0000001fff0f7819 */ /* 0x000fe4000001140e */
[----:B------:R-:W-:Y:S02]  /*1530*/  LEA.HI.X.SX32 R3, R3, R9, 0x1, P6 ;  /* 0x0000000903037211 */ /* 0x000fe400030f0eff */
[----:B0-----:R-:W-:-:S04]  /*1540*/  LEA R8, P6, R0, UR4, 0x3 ;  /* 0x0000000400087c11 */ /* 0x001fc8000f8c18ff */
[----:B------:R-:W-:-:S05]  /*1550*/  LEA.HI.X R9, R0, UR5, R3, 0x3, P6 ;  /* 0x0000000500097c11 */ /* 0x000fca000b0f1c03 */
[----:B------:R3:W-:Y:S04]  /*1560*/  STG.E.64 desc[UR8][R8.64], R14 ;  /* 0x0000000e08007986 */ /* 0x0007e8000c101b08 */
.L_x_434:
[----:B------:R-:W-:Y:S05]  /*1570*/  BSYNC.RECONVERGENT B0 ;  /* 0x0000000000007941 */ /* 0x000fea0003800200 */
.L_x_433:
[----:B------:R-:W-:Y:S01]  /*1580*/  LOP3.LUT P6, RZ, R2, 0x10, RZ, 0xc0, !PT ;  /* 0x0000001002ff7812 */ /* 0x000fe200078cc0ff */
[----:B------:R-:W-:-:S12]  /*1590*/  BSSY.RECONVERGENT B0, `(.L_x_436) ;  /* 0x000000e000007945 */ /* 0x000fd80003800200 */
[----:B------:R-:W-:Y:S05]  /*15a0*/  @!P6 BRA `(.L_x_437) ;  /* 0x000000000030e947 */ /* 0x000fea0003800000 */
[----:B------:R-:W-:Y:S01]  /*15b0*/  UISETP.NE.AND UP0, UPT, UR6, URZ, UPT ;  /* 0x000000ff0600728c */ /* 0x000fe2000bf05270 */
[----:B0123-5:R-:W-:-:S08]  /*15c0*/  CS2R R8, SRZ ;  /* 0x0000000000087805 */ /* 0x02ffd0000001ff00 */
[----:B------:R-:W-:Y:S05]  /*15d0*/  BRA.U UP0, `(.L_x_438) ;  /* 0x0000000100087547 */ /* 0x000fea000b800000 */
[----:B------:R-:W0:Y:S02]  /*15e0*/  LDC.64 R8, c[0x0][0x3e0] ;  /* 0x0000f800ff087b82 */ /* 0x000e240000000a00 */
[----:B0-----:R-:W5:Y:S02]  /*15f0*/  LDG.E.64 R8, desc[UR8][R8.64] ;  /* 0x0000000808087981 */ /* 0x001f64000c1e1b00 */
.L_x_438:
[----:B------:R-:W0:Y:S01]  /*1600*/  LDCU.64 UR4, c[0x0][0x398] ;  /* 0x00007300ff0477ac */ /* 0x000e220008000a00 */
[C---:B-----5:R-:W-:Y:S02]  /*1610*/  IADD3 R0, P6, PT, R4.reuse, R8, RZ ;  /* 0x0000000804007210 */ /* 0x060fe40007fde0ff */
[----:B------:R-:W-:Y:S02]  /*1620*/  SHF.R.S32.HI R33, RZ, 0x1f, R32 ;  /* 0x0000001fff217819 */ /* 0x000fe40000011420 */
[----:B------:R-:W-:Y:S02]  /*1630*/  LEA.HI.X.SX32 R9, R4, R9, 0x1, P6 ;  /* 0x0000000904097211 */ /* 0x000fe400030f0eff */
[----:B0-----:R-:W-:-:S04]  /*1640*/  LEA R8, P6, R0, UR4, 0x3 ;  /* 0x0000000400087c11 */ /* 0x001fc8000f8c18ff */
[----:B------:R-:W-:-:S05]  /*1650*/  LEA.HI.X R9, R0, UR5, R9, 0x3, P6 ;  /* 0x0000000500097c11 */ /* 0x000fca000b0f1c09 */
[----:B------:R4:W-:Y:S04]  /*1660*/  STG.E.64 desc[UR8][R8.64], R32 ;  /* 0x0000002008007986 */ /* 0x0009e8000c101b08 */
.L_x_437:
[----:B------:R-:W-:Y:S05]  /*1670*/  BSYNC.RECONVERGENT B0 ;  /* 0x0000000000007941 */ /* 0x000fea0003800200 */
.L_x_436:
[----:B------:R-:W-:Y:S01]  /*1680*/  LOP3.LUT P6, RZ, R2, 0x20, RZ, 0xc0, !PT ;  /* 0x0000002002ff7812 */ /* 0x000fe200078cc0ff */
[----:B------:R-:W-:-:S12]  /*1690*/  BSSY.RECONVERGENT B0, `(.L_x_439) ;  /* 0x000000e000007945 */ /* 0x000fd80003800200 */
[----:B------:R-:W-:Y:S05]  /*16a0*/  @!P6 BRA `(.L_x_440) ;  /* 0x000000000030e947 */ /* 0x000fea0003800000 */
[----:B------:R-:W-:Y:S01]  /*16b0*/  UISETP.NE.AND UP0, UPT, UR6, URZ, UPT ;  /* 0x000000ff0600728c */ /* 0x000fe2000bf05270 */
[----:B012345:R-:W-:-:S08]  /*16c0*/  CS2R R8, SRZ ;  /* 0x0000000000087805 */ /* 0x03ffd0000001ff00 */
[----:B------:R-:W-:Y:S05]  /*16d0*/  BRA.U UP0, `(.L_x_441) ;  /* 0x0000000100087547 */ /* 0x000fea000b800000 */
[----:B------:R-:W0:Y:S02]  /*16e0*/  LDC.64 R8, c[0x0][0x3e0] ;  /* 0x0000f800ff087b82 */ /* 0x000e240000000a00 */
[----:B0-----:R-:W5:Y:S02]  /*16f0*/  LDG.E.64 R8, desc[UR8][R8.64] ;  /* 0x0000000808087981 */ /* 0x001f64000c1e1b00 */
.L_x_441:
[----:B------:R-:W0:Y:S01]  /*1700*/  LDCU.64 UR4, c[0x0][0x398] ;  /* 0x00007300ff0477ac */ /* 0x000e220008000a00 */
[C---:B-----5:R-:W-:Y:S02]  /*1710*/  IADD3 R0, P6, PT, R5.reuse, R8, RZ ;  /* 0x0000000805007210 */ /* 0x060fe40007fde0ff */
[----:B------:R-:W-:Y:S02]  /*1720*/  SHF.R.S32.HI R35, RZ, 0x1f, R34 ;  /* 0x0000001fff237819 */ /* 0x000fe40000011422 */
[----:B------:R-:W-:Y:S02]  /*1730*/  LEA.HI.X.SX32 R5, R5, R9, 0x1, P6 ;  /* 0x0000000905057211 */ /* 0x000fe400030f0eff */
[----:B0-----:R-:W-:-:S04]  /*1740*/  LEA R4, P6, R0, UR4, 0x3 ;  /* 0x0000000400047c11 */ /* 0x001fc8000f8c18ff */
[----:B------:R-:W-:-:S05]  /*1750*/  LEA.HI.X R5, R0, UR5, R5, 0x3, P6 ;  /* 0x0000000500057c11 */ /* 0x000fca000b0f1c05 */
[----:B------:R0:W-:Y:S04]  /*1760*/  STG.E.64 desc[UR8][R4.64], R34 ;  /* 0x0000002204007986 */ /* 0x0001e8000c101b08 */
.L_x_440:
[----:B------:R-:W-:Y:S05]  /*1770*/  BSYNC.RECONVERGENT B0 ;  /* 0x0000000000007941 */ /* 0x000fea0003800200 */
.L_x_439:
[----:B------:R-:W-:Y:S01]  /*1780*/  LOP3.LUT P6, RZ, R2, 0x40, RZ, 0xc0, !PT ;  /* 0x0000004002ff7812 */ /* 0x000fe200078cc0ff */
[----:B------:R-:W-:-:S12]  /*1790*/  BSSY.RECONVERGENT B0, `(.L_x_442) ;  /* 0x000000e000007945 */ /* 0x000fd80003800200 */
[----:B------:R-:W-:Y:S05]  /*17a0*/  @!P6 BRA `(.L_x_443) ;  /* 0x000000000030e947 */ /* 0x000fea0003800000 */
[----:B------:R-:W-:Y:S01]  /*17b0*/  UISETP.NE.AND UP0, UPT, UR6, URZ, UPT ;  /* 0x000000ff0600728c */ /* 0x000fe2000bf05270 */
[----:B0-----:R-:W-:-:S08]  /*17c0*/  CS2R R4, SRZ ;  /* 0x0000000000047805 */ /* 0x001fd0000001ff00 */
[----:B------:R-:W-:Y:S05]  /*17d0*/  BRA.U UP0, `(.L_x_444) ;  /* 0x0000000100087547 */ /* 0x000fea000b800000 */
[----:B------:R-:W0:Y:S02]  /*17e0*/  LDC.64 R4, c[0x0][0x3e0] ;  /* 0x0000f800ff047b82 */ /* 0x000e240000000a00 */
[----:B0-----:R-:W5:Y:S02]  /*17f0*/  LDG.E.64 R4, desc[UR8][R4.64] ;  /* 0x0000000804047981 */ /* 0x001f64000c1e1b00 */
.L_x_444:
[----:B------:R-:W0:Y:S01]  /*1800*/  LDCU.64 UR4, c[0x0][0x398] ;  /* 0x00007300ff0477ac */ /* 0x000e220008000a00 */
[C---:B-----5:R-:W-:Y:S02]  /*1810*/  IADD3 R0, P6, PT, R6.reuse, R4, RZ ;  /* 0x0000000406007210 */ /* 0x060fe40007fde0ff */
[----:B------:R-:W-:Y:S02]  /*1820*/  SHF.R.S32.HI R37, RZ, 0x1f, R36 ;  /* 0x0000001fff257819 */ /* 0x000fe40000011424 */
[----:B------:R-:W-:Y:S02]  /*1830*/  LEA.HI.X.SX32 R5, R6, R5, 0x1, P6 ;  /* 0x0000000506057211 */ /* 0x000fe400030f0eff */
[----:B0-----:R-:W-:-:S04]  /*1840*/  LEA R4, P6, R0, UR4, 0x3 ;  /* 0x0000000400047c11 */ /* 0x001fc8000f8c18ff */
[----:B------:R-:W-:-:S05]  /*1850*/  LEA.HI.X R5, R0, UR5, R5, 0x3, P6 ;  /* 0x0000000500057c11 */ /* 0x000fca000b0f1c05 */
[----:B------:R0:W-:Y:S04]  /*1860*/  STG.E.64 desc[UR8][R4.64], R36 ;  /* 0x0000002404007986 */ /* 0x0001e8000c101b08 */
.L_x_443:
[----:B------:R-:W-:Y:S05]  /*1870*/  BSYNC.RECONVERGENT B0 ;  /* 0x0000000000007941 */ /* 0x000fea0003800200 */
.L_x_442:
[----:B------:R-:W-:Y:S01]  /*1880*/  LOP3.LUT P6, RZ, R2, 0x80, RZ, 0xc0, !PT ;  /* 0x0000008002ff7812 */ /* 0x000fe200078cc0ff */
[----:B------:R-:W-:-:S12]  /*1890*/  BSSY.RECONVERGENT B0, `(.L_x_445) ;  /* 0x000000e000007945 */ /* 0x000fd80003800200 */
[----:B------:R-:W-:Y:S05]  /*18a0*/  @!P6 BRA `(.L_x_446) ;  /* 0x000000000030e947 */ /* 0x000fea0003800000 */
[----:B------:R-:W-:Y:S01]  /*18b0*/  UISETP.NE.AND UP0, UPT, UR6, URZ, UPT ;  /* 0x000000ff0600728c */ /* 0x000fe2000bf05270 */
[----:B------:R-:W-:Y:S01]  /*18c0*/  CS2R R2, SRZ ;  /* 0x0000000000027805 */ /* 0x000fe2000001ff00 */
[----:B------:R-:W0:Y:S07]  /*18d0*/  LDCU.64 UR4, c[0x0][0x398] ;  /* 0x00007300ff0477ac */ /* 0x000e2e0008000a00 */
[----:B------:R-:W-:Y:S05]  /*18e0*/  BRA.U UP0, `(.L_x_447) ;  /* 0x0000000100087547 */ /* 0x000fea000b800000 */
[----:B------:R-:W1:Y:S02]  /*18f0*/  LDC.64 R2, c[0x0][0x3e0] ;  /* 0x0000f800ff027b82 */ /* 0x000e640000000a00 */
[----:B-1----:R-:W5:Y:S02]  /*1900*/  LDG.E.64 R2, desc[UR8][R2.64] ;  /* 0x0000000802027981 */ /* 0x002f64000c1e1b00 */
.L_x_447:
[C---:B-----5:R-:W-:Y:S02]  /*1910*/  IADD3 R0, P6, PT, R7.reuse, R2, RZ ;  /* 0x0000000207007210 */ /* 0x060fe40007fde0ff */
[----:B------:R-:W-:Y:S02]  /*1920*/  SHF.R.S32.HI R39, RZ, 0x1f, R38 ;  /* 0x0000001fff277819 */ /* 0x000fe40000011426 */
[----:B------:R-:W-:Y:S02]  /*1930*/  LEA.HI.X.SX32 R3, R7, R3, 0x1, P6 ;  /* 0x0000000307037211 */ /* 0x000fe400030f0eff */
[----:B0-----:R-:W-:-:S04]  /*1940*/  LEA R2, P6, R0, UR4, 0x3 ;  /* 0x0000000400027c11 */ /* 0x001fc8000f8c18ff */
[----:B------:R-:W-:-:S05]  /*1950*/  LEA.HI.X R3, R0, UR5, R3, 0x3, P6 ;  /* 0x0000000500037c11 */ /* 0x000fca000b0f1c03 */
[----:B------:R0:W-:Y:S04]  /*1960*/  STG.E.64 desc[UR8][R2.64], R38 ;  /* 0x0000002602007986 */ /* 0x0001e8000c101b08 */
.L_x_446:
[----:B------:R-:W-:Y:S05]  /*1970*/  BSYNC.RECONVERGENT B0 ;  /* 0x0000000000007941 */ /* 0x000fea0003800200 */
.L_x_445:
[----:B------:R-:W-:Y:S04]  /*1980*/  BSSY.RECONVERGENT B0, `(.L_x_448) ;  /* 0x000000e000007945 */ /* 0x000fe80003800200 */
[----:B------:R-:W-:Y:S05]  /*1990*/  @!P0 BRA `(.L_x_449) ;  /* 0x0000000000308947 */ /* 0x000fea0003800000 */
[----:B------:R-:W-:Y:S01]  /*19a0*/  UISETP.NE.AND UP0, UPT, UR6, URZ, UPT ;  /* 0x000000ff0600728c */ /* 0x000fe2000bf05270 */
[----:B0-----:R-:W-:Y:S01]  /*19b0*/  CS2R R2, SRZ ;  /* 0x0000000000027805 */ /* 0x001fe2000001ff00 */
[----:B------:R-:W0:Y:S07]  /*19c0*/  LDCU.64 UR4, c[0x0][0x398] ;  /* 0x00007300ff0477ac */ /* 0x000e2e0008000a00 */
[----:B------:R-:W-:Y:S05]  /*19d0*/  BRA.U UP0, `(.L_x_450) ;  /* 0x0000000100087547 */ /* 0x000fea000b800000 */
[----:B------:R-:W1:Y:S02]  /*19e0*/  LDC.64 R2, c[0x0][0x3e0] ;  /* 0x0000f800ff027b82 */ /* 0x000e640000000a00 */
[----:B-1----:R-:W5:Y:S02]  /*19f0*/  LDG.E.64 R2, desc[UR8][R2.64] ;  /* 0x0000000802027981 */ /* 0x002f64000c1e1b00 */
.L_x_450:
[C---:B-----5:R-:W-:Y:S02]  /*1a00*/  IADD3 R0, P0, PT, R54.reuse, R2, RZ ;  /* 0x0000000236007210 */ /* 0x060fe40007f1e0ff */
[----:B------:R-:W-:Y:S02]  /*1a10*/  SHF.R.S32.HI R41, RZ, 0x1f, R40 ;  /* 0x0000001fff297819 */ /* 0x000fe40000011428 */
[----:B------:R-:W-:Y:S02]  /*1a20*/  LEA.HI.X.SX32 R3, R54, R3, 0x1, P0 ;  /* 0x0000000336037211 */ /* 0x000fe400000f0eff */
[----:B0-----:R-:W-:-:S04]  /*1a30*/  LEA R2, P0, R0, UR4, 0x3 ;  /* 0x0000000400027c11 */ /* 0x001fc8000f8018ff */
[----:B------:R-:W-:-:S05]  /*1a40*/  LEA.HI.X R3, R0, UR5, R3, 0x3, P0 ;  /* 0x0000000500037c11 */ /* 0x000fca00080f1c03 */
[----:B------:R0:W-:Y:S04]  /*1a50*/  STG.E.64 desc[UR8][R2.64], R40 ;  /* 0x0000002802007986 */ /* 0x0001e8000c101b08 */
.L_x_449:
[----:B------:R-:W-:Y:S05]  /*1a60*/  BSYNC.RECONVERGENT B0 ;  /* 0x0000000000007941 */ /* 0x000fea0003800200 */
.L_x_448:
        /* <DEDUP_REMOVED lines=8> */
.L_x_453:
[C---:B-----5:R-:W-:Y:S02]  /*1af0*/  IADD3 R0, P0, PT, R55.reuse, R2, RZ ;  /* 0x0000000237007210 */ /* 0x060fe40007f1e0ff */
[----:B------:R-:W-:Y:S02]  /*1b00*/  SHF.R.S32.HI R43, RZ, 0x1f, R42 ;  /* 0x0000001fff2b7819 */ /* 0x000fe4000001142a */
[----:B------:R-:W-:Y:S02]  /*1b10*/  LEA.HI.X.SX32 R3, R55, R3, 0x1, P0 ;  /* 0x0000000337037211 */ /* 0x000fe400000f0eff */
[----:B0-----:R-:W-:-:S04]  /*1b20*/  LEA R2, P0, R0, UR4, 0x3 ;  /* 0x0000000400027c11 */ /* 0x001fc8000f8018ff */
[----:B------:R-:W-:-:S05]  /*1b30*/  LEA.HI.X R3, R0, UR5, R3, 0x3, P0 ;  /* 0x0000000500037c11 */ /* 0x000fca00080f1c03 */
[----:B------:R0:W-:Y:S04]  /*1b40*/  STG.E.64 desc[UR8][R2.64], R42 ;  /* 0x0000002a02007986 */ /* 0x0001e8000c101b08 */
.L_x_452:
[----:B------:R-:W-:Y:S05]  /*1b50*/  BSYNC.RECONVERGENT B0 ;  /* 0x0000000000007941 */ /* 0x000fea0003800200 */
.L_x_451:
        /* <DEDUP_REMOVED lines=8> */
.L_x_456:
[C---:B-----5:R-:W-:Y:S02]  /*1be0*/  IADD3 R0, P0, PT, R56.reuse, R2, RZ ;  /* 0x0000000238007210 */ /* 0x060fe40007f1e0ff */
[----:B------:R-:W-:Y:S02]  /*1bf0*/  SHF.R.S32.HI R45, RZ, 0x1f, R44 ;  /* 0x0000001fff2d7819 */ /* 0x000fe4000001142c */
[----:B------:R-:W-:Y:S02]  /*1c00*/  LEA.HI.X.SX32 R3, R56, R3, 0x1, P0 ;  /* 0x0000000338037211 */ /* 0x000fe400000f0eff */
[----:B0-----:R-:W-:-:S04]  /*1c10*/  LEA R2, P0, R0, UR4, 0x3 ;  /* 0x0000000400027c11 */ /* 0x001fc8000f8018ff */
[----:B------:R-:W-:-:S05]  /*1c20*/  LEA.HI.X R3, R0, UR5, R3, 0x3, P0 ;  /* 0x0000000500037c11 */ /* 0x000fca00080f1c03 */
[----:B------:R0:W-:Y:S04]  /*1c30*/  STG.E.64 desc[UR8][R2.64], R44 ;  /* 0x0000002c02007986 */ /* 0x0001e8000c101b08 */
.L_x_455:
[----:B------:R-:W-:Y:S05]  /*1c40*/  BSYNC.RECONVERGENT B0 ;  /* 0x0000000000007941 */ /* 0x000fea0003800200 */
.L_x_454:
        /* <DEDUP_REMOVED lines=8> */
.L_x_459:
[C---:B-----5:R-:W-:Y:S02]  /*1cd0*/  IADD3 R0, P0, PT, R57.reuse, R2, RZ ;  /* 0x0000000239007210 */ /* 0x060fe40007f1e0ff */
[----:B------:R-:W-:Y:S02]  /*1ce0*/  SHF.R.S32.HI R47, RZ, 0x1f, R46 ;  /* 0x0000001fff2f7819 */ /* 0x000fe4000001142e */
[----:B------:R-:W-:Y:S02]  /*1cf0*/  LEA.HI.X.SX32 R3, R57, R3, 0x1, P0 ;  /* 0x0000000339037211 */ /* 0x000fe400000f0eff */
[----:B0-----:R-:W-:-:S04]  /*1d00*/  LEA R2, P0, R0, UR4, 0x3 ;  /* 0x0000000400027c11 */ /* 0x001fc8000f8018ff */
[----:B------:R-:W-:-:S05]  /*1d10*/  LEA.HI.X R3, R0, UR5, R3, 0x3, P0 ;  /* 0x0000000500037c11 */ /* 0x000fca00080f1c03 */
[----:B------:R0:W-:Y:S04]  /*1d20*/  STG.E.64 desc[UR8][R2.64], R46 ;  /* 0x0000002e02007986 */ /* 0x0001e8000c101b08 */
.L_x_458:
[----:B------:R-:W-:Y:S05]  /*1d30*/  BSYNC.RECONVERGENT B0 ;  /* 0x0000000000007941 */ /* 0x000fea0003800200 */
.L_x_457:
        /* <DEDUP_REMOVED lines=8> */
.L_x_462:
[C---:B-----5:R-:W-:Y:S02]  /*1dc0*/  IADD3 R0, P0, PT, R58.reuse, R2, RZ ;  /* 0x000000023a007210 */ /* 0x060fe40007f1e0ff */
[----:B------:R-:W-:Y:S02]  /*1dd0*/  SHF.R.S32.HI R49, RZ, 0x1f, R48 ;  /* 0x0000001fff317819 */ /* 0x000fe40000011430 */
[----:B------:R-:W-:Y:S02]  /*1de0*/  LEA.HI.X.SX32 R3, R58, R3, 0x1, P0 ;  /* 0x000000033a037211 */ /* 0x000fe400000f0eff */
[----:B0-----:R-:W-:-:S04]  /*1df0*/  LEA R2, P0, R0, UR4, 0x3 ;  /* 0x0000000400027c11 */ /* 0x001fc8000f8018ff */
[----:B------:R-:W-:-:S05]  /*1e00*/  LEA.HI.X R3, R0, UR5, R3, 0x3, P0 ;  /* 0x0000000500037c11 */ /* 0x000fca00080f1c03 */
[----:B------:R0:W-:Y:S04]  /*1e10*/  STG.E.64 desc[UR8][R2.64], R48 ;  /* 0x0000003002007986 */ /* 0x0001e8000c101b08 */
.L_x_461:
[----:B------:R-:W-:Y:S05]  /*1e20*/  BSYNC.RECONVERGENT B0 ;  /* 0x0000000000007941 */ /* 0x000fea0003800200 */
.L_x_460:
[----:B------:R-:W-:Y:S05]  /*1e30*/  @!P5 EXIT ;  /* 0x000000000000d94d */ /* 0x000fea0003800000 */
[----:B------:R-:W-:Y:S01]  /*1e40*/  UISETP.NE.AND UP0, UPT, UR6, URZ, UPT ;  /* 0x000000ff0600728c */ /* 0x000fe2000bf05270 */
[----:B0-----:R-:W-:-:S08]  /*1e50*/  CS2R R2, SRZ ;  /* 0x0000000000027805 */ /* 0x001fd0000001ff00 */
[----:B------:R-:W-:Y:S05]  /*1e60*/  BRA.U UP0, `(.L_x_463) ;  /* 0x0000000100087547 */ /* 0x000fea000b800000 */
[----:B------:R-:W0:Y:S02]  /*1e70*/  LDC.64 R2, c[0x0][0x3e0] ;  /* 0x0000f800ff027b82 */ /* 0x000e240000000a00 */
[----:B0-----:R-:W5:Y:S02]  /*1e80*/  LDG.E.64 R2, desc[UR8][R2.64] ;  /* 0x0000000802027981 */ /* 0x001f64000c1e1b00 */
.L_x_463:
[----:B------:R-:W0:Y:S01]  /*1e90*/  LDCU.64 UR4, c[0x0][0x398] ;  /* 0x00007300ff0477ac */ /* 0x000e220008000a00 */
[C---:B-----5:R-:W-:Y:S02]  /*1ea0*/  IADD3 R0, P0, PT, R59.reuse, R2, RZ ;  /* 0x000000023b007210 */ /* 0x060fe40007f1e0ff */
[----:B------:R-:W-:Y:S02]  /*1eb0*/  SHF.R.S32.HI R51, RZ, 0x1f, R50 ;  /* 0x0000001fff337819 */ /* 0x000fe40000011432 */
[----:B------:R-:W-:Y:S02]  /*1ec0*/  LEA.HI.X.SX32 R3, R59, R3, 0x1, P0 ;  /* 0x000000033b037211 */ /* 0x000fe400000f0eff */
[----:B0-----:R-:W-:-:S04]  /*1ed0*/  LEA R2, P0, R0, UR4, 0x3 ;  /* 0x0000000400027c11 */ /* 0x001fc8000f8018ff */
[----:B------:R-:W-:-:S05]  /*1ee0*/  LEA.HI.X R3, R0, UR5, R3, 0x3, P0 ;  /* 0x0000000500037c11 */ /* 0x000fca00080f1c03 */
[----:B------:R-:W-:Y:S01]  /*1ef0*/  STG.E.64 desc[UR8][R2.64], R50 ;  /* 0x0000003202007986 */ /* 0x000fe2000c101b08 */
[----:B------:R-:W-:Y:S05]  /*1f00*/  EXIT ;  /* 0x000000000000794d */ /* 0x000fea0003800000 */
.L_x_423:
[----:B------:R-:W-:Y:S01]  /*1f10*/  P2R R37, PR, RZ, 0x1 ;  /* 0x00000001ff257803 */ /* 0x000fe20000000000 */
[----:B------:R-:W-:Y:S01]  /*1f20*/  BAR.SYNC.DEFER_BLOCKING 0x0 ;  /* 0x0000000000007b1d */ /* 0x000fe20000010000 */
[C---:B------:R-:W-:Y:S02]  /*1f30*/  LOP3.LUT P0, RZ, R2.reuse, 0x2, RZ, 0xc0, !PT ;  /* 0x0000000202ff7812 */ /* 0x040fe4000780c0ff */
[----:B------:R-:W-:Y:S02]  /*1f40*/  P2R R35, PR, RZ, 0x2 ;  /* 0x00000002ff237803 */ /* 0x000fe40000000000 */
[----:B------:R-:W-:Y:S02]  /*1f50*/  P2R R33, PR, RZ, 0x1 ;  /* 0x00000001ff217803 */ /* 0x000fe40000000000 */
[C---:B------:R-:W-:Y:S02]  /*1f60*/  LOP3.LUT P0, RZ, R2.reuse, 0x1, RZ, 0xc0, !PT ;  /* 0x0000000102ff7812 */ /* 0x040fe4000780c0ff */
[----:B------:R-:W-:-:S02]  /*1f70*/  LOP3.LUT P1, RZ, R2, 0x4, RZ, 0xc0, !PT ;  /* 0x0000000402ff7812 */ /* 0x000fc4000782c0ff */
[----:B------:R-:W-:Y:S02]  /*1f80*/  P2R R15, PR, RZ, 0x4 ;  /* 0x00000004ff0f7803 */ /* 0x000fe40000000000 */
[C---:B------:R-:W-:Y:S02]  /*1f90*/  LOP3.LUT P2, RZ, R2.reuse, 0x8, RZ, 0xc0, !PT ;  /* 0x0000000802ff7812 */ /* 0x040fe4000784c0ff */
[----:B-----5:R-:W-:Y:S02]  /*1fa0*/  P2R R13, PR, RZ, 0x8 ;  /* 0x00000008ff0d7803 */ /* 0x020fe40000000000 */
[----:B------:R-:W-:Y:S02]  /*1fb0*/  LOP3.LUT P3, RZ, R2, 0x10, RZ, 0xc0, !PT ;  /* 0x0000001002ff7812 */ /* 0x000fe4000786c0ff */
[----:B------:R-:W-:Y:S02]  /*1fc0*/  P2R R11, PR, RZ, 0x10 ;  /* 0x00000010ff0b7803 */ /* 0x000fe40000000000 */
[----:B------:R-:W-:-:S02]  /*1fd0*/  @P0 LEA R52, R52, UR4, 0x2 ;  /* 0x0000000434340c11 */ /* 0x000fc4000f8e10ff */
[C---:B------:R-:W-:Y:S02]  /*1fe0*/  LOP3.LUT P4, RZ, R2.reuse, 0x20, RZ, 0xc0, !PT ;  /* 0x0000002002ff7812 */ /* 0x040fe4000788c0ff */
[----:B------:R-:W-:Y:S01]  /*1ff0*/  @P1 LEA R61, R61, UR4, 0x2 ;  /* 0x000000043d3d1c11 */ /* 0x000fe2000f8e10ff */
[----:B------:R-:W-:Y:S01]  /*2000*/  @P0 STS [R52], R8 ;  /* 0x0000000834000388 */ /* 0x000fe20000000800 */
[----:B------:R-:W-:Y:S02]  /*2010*/  ISETP.NE.AND P0, PT, R33, RZ, PT ;  /* 0x000000ff2100720c */ /* 0x000fe40003f05270 */
[----:B------:R-:W-:Y:S02]  /*2020*/  @P2 LEA R3, R3, UR4, 0x2 ;  /* 0x0000000403032c11 */ /* 0x000fe4000f8e10ff */
[----:B------:R-:W-:Y:S02]  /*2030*/  P2R R9, PR, RZ, 0x20 ;  /* 0x00000020ff097803 */ /* 0x000fe40000000000 */
[----:B------:R-:W-:-:S02]  /*2040*/  LOP3.LUT P5, RZ, R2, 0x40, RZ, 0xc0, !PT ;  /* 0x0000004002ff7812 */ /* 0x000fc400078ac0ff */
[----:B------:R-:W-:Y:S02]  /*2050*/  LOP3.LUT P6, RZ, R2, 0x80, RZ, 0xc0, !PT ;  /* 0x0000008002ff7812 */ /* 0x000fe400078cc0ff */
[----:B------:R-:W-:-:S03]  /*2060*/  @P4 LEA R5, R5, UR4, 0x2 ;  /* 0x0000000405054c11 */ /* 0x000fc6000f8e10ff */
[----:B------:R-:W-:-:S05]  /*2070*/  @P0 LEA R60, R60, UR4, 0x2 ;  /* 0x000000043c3c0c11 */ /* 0x000fca000f8e10ff */
[----:B------:R-:W-:Y:S01]  /*2080*/  @P0 STS [R60], R10 ;  /* 0x0000000a3c000388 */ /* 0x000fe20000000800 */
[----:B------:R-:W-:Y:S02]  /*2090*/  ISETP.NE.AND P0, PT, R37, RZ, PT ;  /* 0x000000ff2500720c */ /* 0x000fe40003f05270 */
[----:B------:R-:W-:Y:S01]  /*20a0*/  @P6 LEA R7, R7, UR4, 0x2 ;  /* 0x0000000407076c11 */ /* 0x000fe2000f8e10ff */
[----:B------:R-:W-:Y:S01]  /*20b0*/  @P1 STS [R61], R12 ;  /* 0x0000000c3d001388 */ /* 0x000fe20000000800 */
[----:B------:R-:W-:-:S03]  /*20c0*/  ISETP.NE.AND P1, PT, R35, RZ, PT ;  /* 0x000000ff2300720c */ /* 0x000fc60003f25270 */
[----:B------:R0:W-:Y:S01]  /*20d0*/  @P2 STS [R3], R14 ;  /* 0x0000000e03002388 */ /* 0x0001e20000000800 */
[----:B------:R-:W-:Y:S02]  /*20e0*/  ISETP.NE.AND P2, PT, R15, RZ, PT ;  /* 0x000000ff0f00720c */ /* 0x000fe40003f45270 */
[----:B------:R-:W-:-:S05]  /*20f0*/  @P3 LEA R15, R4, UR4, 0x2 ;  /* 0x00000004040f3c11 */ /* 0x000fca000f8e10ff */
[----:B------:R-:W-:Y:S01]  /*2100*/  @P3 STS [R15], R32 ;  /* 0x000000200f003388 */ /* 0x000fe20000000800 */
[----:B------:R-:W-:Y:S02]  /*2110*/  ISETP.NE.AND P3, PT, R13, RZ, PT ;  /* 0x000000ff0d00720c */ /* 0x000fe40003f65270 */
[----:B------:R-:W-:Y:S01]  /*2120*/  @P1 LEA R55, R55, UR4, 0x2 ;  /* 0x0000000437371c11 */ /* 0x000fe2000f8e10ff */
[----:B------:R1:W-:Y:S01]  /*2130*/  @P4 STS [R5], R34 ;  /* 0x0000002205004388 */ /* 0x0003e20000000800 */
[----:B------:R-:W-:Y:S02]  /*2140*/  ISETP.NE.AND P4, PT, R11, RZ, PT ;  /* 0x000000ff0b00720c */ /* 0x000fe40003f85270 */
[----:B------:R-:W-:Y:S02]  /*2150*/  @P5 LEA R11, R6, UR4, 0x2 ;  /* 0x00000004060b5c11 */ /* 0x000fe4000f8e10ff */
[----:B0-----:R-:W-:-:S03]  /*2160*/  @P2 LEA R3, R56, UR4, 0x2 ;  /* 0x0000000438032c11 */ /* 0x001fc6000f8e10ff */
[----:B------:R0:W-:Y:S01]  /*2170*/  @P5 STS [R11], R36 ;  /* 0x000000240b005388 */ /* 0x0001e20000000800 */
[----:B------:R-:W-:Y:S02]  /*2180*/  ISETP.NE.AND P5, PT, R9, RZ, PT ;  /* 0x000000ff0900720c */ /* 0x000fe40003fa5270 */
[----:B------:R-:W-:Y:S01]  /*2190*/  @P0 LEA R9, R54, UR4, 0x2 ;  /* 0x0000000436090c11 */ /* 0x000fe2000f8e10ff */
[----:B------:R0:W-:Y:S01]  /*21a0*/  @P6 STS [R7], R38 ;  /* 0x0000002607006388 */ /* 0x0001e20000000800 */
[----:B------:R-:W-:Y:S02]  /*21b0*/  @P3 LEA R57, R57, UR4, 0x2 ;  /* 0x0000000439393c11 */ /* 0x000fe4000f8e10ff */
[----:B-1----:R-:W-:Y:S01]  /*21c0*/  @P4 LEA R5, R58, UR4, 0x2 ;  /* 0x000000043a054c11 */ /* 0x002fe2000f8e10ff */
[----:B------:R0:W-:Y:S01]  /*21d0*/  @P0 STS [R9], R40 ;  /* 0x0000002809000388 */ /* 0x0001e20000000800 */
[----:B------:R-:W-:-:S03]  /*21e0*/  ISETP.GE.U32.AND P0, PT, R0, R53, PT ;  /* 0x000000350000720c */ /* 0x000fc60003f06070 */
[----:B------:R0:W-:Y:S02]  /*21f0*/  @P1 STS [R55], R42 ;  /* 0x0000002a37001388 */ /* 0x0001e40000000800 */
[----:B------:R-:W-:Y:S02]  /*2200*/  @P5 LEA R59, R59, UR4, 0x2 ;  /* 0x000000043b3b5c11 */ /* 0x000fe4000f8e10ff */
[----:B------:R0:W-:Y:S04]  /*2210*/  @P2 STS [R3], R44 ;  /* 0x0000002c03002388 */ /* 0x0001e80000000800 */
[----:B------:R0:W-:Y:S04]  /*2220*/  @P3 STS [R57], R46 ;  /* 0x0000002e39003388 */ /* 0x0001e80000000800 */
[----:B------:R0:W-:Y:S04]  /*2230*/  @P4 STS [R5], R48 ;  /* 0x0000003005004388 */ /* 0x0001e80000000800 */
[----:B------:R0:W-:Y:S01]  /*2240*/  @P5 STS [R59], R50 ;  /* 0x000000323b005388 */ /* 0x0001e20000000800 */
[----:B------:R-:W-:Y:S06]  /*2250*/  BAR.SYNC.DEFER_BLOCKING 0x0 ;  /* 0x0000000000007b1d */ /* 0x000fec0000010000 */
[----:B------:R-:W-:Y:S05]  /*2260*/  @P0 EXIT ;  /* 0x000000000000094d */ /* 0x000fea0003800000 */
[----:B------:R-:W-:Y:S01]  /*2270*/  IADD3 R17, PT, PT, R19, R17, R18 ;  /* 0x0000001113117210 */ /* 0x000fe20007ffe012 */
[----:B------:R-:W1:Y:S01]  /*2280*/  LDCU.64 UR10, c[0x0][0x398] ;  /* 0x00007300ff0a77ac */ /* 0x000e620008000a00 */
[----:B------:R-:W-:Y:S01]  /*2290*/  LOP3.LUT R2, RZ, R0, RZ, 0x33, !PT ;  /* 0x00000000ff027212 */ /* 0x000fe200078e33ff */
[----:B------:R-:W-:Y:S01]  /*22a0*/  BSSY.RECONVERGENT B0, `(.L_x_464) ;  /* 0x0000026000007945 */ /* 0x000fe20003800200 */
[----:B------:R-:W-:-:S04]  /*22b0*/  IADD3 R17, PT, PT, R21, R17, R20 ;  /* 0x0000001115117210 */ /* 0x000fc80007ffe014 */
[----:B------:R-:W-:-:S04]  /*22c0*/  IADD3 R17, PT, PT, R23, R17, R22 ;  /* 0x0000001117117210 */ /* 0x000fc80007ffe016 */
[----:B------:R-:W-:-:S04]  /*22d0*/  IADD3 R17, PT, PT, R25, R17, R24 ;  /* 0x0000001119117210 */ /* 0x000fc80007ffe018 */
[----:B------:R-:W-:-:S04]  /*22e0*/  IADD3 R17, PT, PT, R27, R17, R26 ;  /* 0x000000111b117210 */ /* 0x000fc80007ffe01a */
[----:B------:R-:W-:-:S04]  /*22f0*/  IADD3 R17, PT, PT, R29, R17, R28 ;  /* 0x000000111d117210 */ /* 0x000fc80007ffe01c */
[----:B------:R-:W-:-:S04]  /*2300*/  IADD3 R17, PT, PT, R31, R17, R30 ;  /* 0x000000111f117210 */ /* 0x000fc80007ffe01e */
[----:B------:R-:W-:-:S04]  /*2310*/  IADD3 R17, PT, PT, R2, R17, R16 ;  /* 0x0000001102117210 */ /* 0x000fc80007ffe010 */
[----:B------:R-:W-:-:S04]  /*2320*/  LOP3.LUT R2, R17, 0x600, RZ, 0xc0, !PT ;  /* 0x0000060011027812 */ /* 0x000fc800078ec0ff */
[----:B------:R-:W-:-:S13]  /*2330*/  ISETP.NE.AND P0, PT, R2, 0x600, PT ;  /* 0x000006000200780c */ /* 0x000fda0003f05270 */
[----:B-1----:R-:W-:Y:S05]  /*2340*/  @!P0 BRA `(.L_x_465) ;  /* 0x00000000006c8947 */ /* 0x002fea0003800000 */
[----:B------:R-:W-:Y:S01]  /*2350*/  LEA.HI R2, R17, 0x1, RZ, 0x17 ;  /* 0x0000000111027811 */ /* 0x000fe200078fb8ff */
[----:B------:R-:W-:Y:S01]  /*2360*/  BSSY.RECONVERGENT B1, `(.L_x_466) ;  /* 0x0000018000017945 */ /* 0x000fe20003800200 */
[----:B------:R-:W-:Y:S01]  /*2370*/  LEA R8, R0, UR4, 0x2 ;  /* 0x0000000400087c11 */ /* 0x000fe2000f8e10ff */
[----:B0-----:R-:W-:Y:S01]  /*2380*/  IMAD.MOV.U32 R11, RZ, RZ, R0 ;  /* 0x000000ffff0b7224 */ /* 0x001fe200078e0000 */
[----:B------:R-:W-:Y:S01]  /*2390*/  LOP3.LUT R2, R2, 0x3, RZ, 0xc0, !PT ;  /* 0x0000000302027812 */ /* 0x000fe200078ec0ff */
[----:B------:R-:W-:-:S04]  /*23a0*/  IMAD.MOV.U32 R13, RZ, RZ, RZ ;  /* 0x000000ffff0d7224 */ /* 0x000fc800078e00ff */
[----:B------:R-:W-:-:S07]  /*23b0*/  IMAD.MOV R0, RZ, RZ, -R2 ;  /* 0x000000ffff007224 */ /* 0x000fce00078e0a02 */
.L_x_467:
[----:B------:R-:W-:Y:S02]  /*23c0*/  ISETP.NE.AND P0, PT, RZ, UR6, PT ;  /* 0x00000006ff007c0c */ /* 0x000fe4000bf05270 */
[----:B0-----:R-:W-:Y:S01]  /*23d0*/  CS2R R2, SRZ ;  /* 0x0000000000027805 */ /* 0x001fe2000001ff00 */
[----:B------:R0:W1:Y:S10]  /*23e0*/  LDS R4, [R8] ;  /* 0x0000000008047984 */ /* 0x0000740000000800 */
[----:B------:R-:W2:Y:S02]  /*23f0*/  @!P0 LDC.64 R6, c[0x0][0x3e0] ;  /* 0x0000f800ff068b82 */ /* 0x000ea40000000a00 */
[----:B--2---:R-:W2:Y:S01]  /*2400*/  @!P0 LDG.E.64 R2, desc[UR8][R6.64] ;  /* 0x0000000806028981 */ /* 0x004ea2000c1e1b00 */
[----:B------:R-:W-:-:S02]  /*2410*/  VIADD R0, R0, 0x1 ;  /* 0x0000000100007836 */ /* 0x000fc40000000000 */
[----:B0-----:R-:W-:Y:S01]  /*2420*/  VIADD R8, R8, 0x800 ;  /* 0x0000080008087836 */ /* 0x001fe20000000000 */
[----:B-1----:R-:W-:Y:S02]  /*2430*/  SHF.R.S32.HI R5, RZ, 0x1f, R4 ;  /* 0x0000001fff057819 */ /* 0x002fe40000011404 */
[----:B--2---:R-:W-:-:S05]  /*2440*/  IADD3 R9, P0, PT, R11, R2, RZ ;  /* 0x000000020b097210 */ /* 0x004fca0007f1e0ff */
[----:B------:R-:W-:Y:S01]  /*2450*/  IMAD.X R10, R13, 0x1, R3, P0 ;  /* 0x000000010d0a7824 */ /* 0x000fe200000e0603 */
[----:B------:R-:W-:-:S04]  /*2460*/  LEA R2, P0, R9, UR10, 0x3 ;  /* 0x0000000a09027c11 */ /* 0x000fc8000f8018ff */
[----:B------:R-:W-:Y:S02]  /*2470*/  LEA.HI.X R3, R9, UR11, R10, 0x3, P0 ;  /* 0x0000000b09037c11 */ /* 0x000fe400080f1c0a */
[----:B------:R-:W-:Y:S02]  /*2480*/  ISETP.NE.AND P0, PT, R0, RZ, PT ;  /* 0x000000ff0000720c */ /* 0x000fe40003f05270 */
[----:B------:R-:W-:Y:S01]  /*2490*/  IADD3 R9, P1, PT, R11, 0x200, RZ ;  /* 0x000002000b097810 */ /* 0x000fe20007f3e0ff */
[----:B------:R0:W-:Y:S04]  /*24a0*/  STG.E.64 desc[UR8][R2.64], R4 ;  /* 0x0000000402007986 */ /* 0x0001e8000c101b08 */
[----:B------:R-:W-:Y:S02]  /*24b0*/  IMAD.MOV.U32 R11, RZ, RZ, R9 ;  /* 0x000000ffff0b7224 */ /* 0x000fe400078e0009 */
[----:B------:R-:W-:-:S04]  /*24c0*/  IMAD.X R13, RZ, RZ, R13, P1 ;  /* 0x000000ffff0d7224 */ /* 0x000fc800008e060d */
[----:B------:R-:W-:Y:S05]  /*24d0*/  @P0 BRA `(.L_x_467) ;  /* 0xfffffffc00b80947 */ /* 0x000fea000383ffff */
[----:B------:R-:W-:Y:S05]  /*24e0*/  BSYNC.RECONVERGENT B1 ;  /* 0x0000000000017941 */ /* 0x000fea0003800200 */
.L_x_466:
[----:B------:R-:W-:-:S07]  /*24f0*/  IMAD.MOV.U32 R0, RZ, RZ, R9 ;  /* 0x000000ffff007224 */ /* 0x000fce00078e0009 */
.L_x_465:
[----:B------:R-:W-:Y:S05]  /*2500*/  BSYNC.RECONVERGENT B0 ;  /* 0x0000000000007941 */ /* 0x000fea0003800200 */
.L_x_464:
[----:B------:R-:W-:-:S13]  /*2510*/  ISETP.GE.U32.AND P0, PT, R17, 0x600, PT ;  /* 0x000006001100780c */ /* 0x000fda0003f06070 */
[----:B------:R-:W-:Y:S05]  /*2520*/  @!P0 EXIT ;  /* 0x000000000000894d */ /* 0x000fea0003800000 */
[----:B------:R-:W1:Y:S01]  /*2530*/  S2UR UR5, SR_CgaCtaId ;  /* 0x00000000000579c3 */ /* 0x000e620000008800 */
[----:B------:R-:W-:Y:S01]  /*2540*/  UMOV UR4, 0x400 ;  /* 0x0000040000047882 */ /* 0x000fe20000000000 */
[----:B------:R-:W-:Y:S01]  /*2550*/  UISETP.NE.AND UP0, UPT, UR6, URZ, UPT ;  /* 0x000000ff0600728c */ /* 0x000fe2000bf05270 */
[----:B------:R-:W-:Y:S02]  /*2560*/  IMAD.MOV.U32 R19, RZ, RZ, RZ ;  /* 0x000000ffff137224 */ /* 0x000fe400078e00ff */
[----:B------:R-:W-:-:S03]  /*2570*/  IMAD.MOV.U32 R21, RZ, RZ, RZ ;  /* 0x000000ffff157224 */ /* 0x000fc600078e00ff */
[----:B0-----:R-:W0:Y:S01]  /*2580*/  LDC.64 R2, c[0x0][0x398] ;  /* 0x0000e600ff027b82 */ /* 0x001e220000000a00 */
[----:B------:R-:W-:Y:S01]  /*2590*/  PLOP3.LUT P0, PT, PT, PT, UP0, 0x80, 0x8 ;  /* 0x000000000008781c */ /* 0x000fe20003f0f008 */
[----:B------:R-:W-:Y:S02]  /*25a0*/  UISETP.NE.AND UP0, UPT, UR6, URZ, UPT ;  /* 0x000000ff0600728c */ /* 0x000fe4000bf05270 */
[----:B-1----:R-:W-:-:S06]  /*25b0*/  ULEA UR4, UR5, UR4, 0x18 ;  /* 0x0000000405047291 */ /* 0x002fcc000f8ec0ff */
[C---:B------:R-:W-:Y:S01]  /*25c0*/  LEA R18, R0.reuse, UR4, 0x2 ;  /* 0x0000000400127c11 */ /* 0x040fe2000f8e10ff */
[----:B0-----:R-:W-:-:S04]  /*25d0*/  IMAD.WIDE.U32 R2, R0, 0x8, R2 ;  /* 0x0000000800027825 */ /* 0x001fc800078e0002 */
[----:B------:R-:W-:-:S07]  /*25e0*/  VIADD R18, R18, 0x1000 ;  /* 0x0000100012127836 */ /* 0x000fce0000000000 */
.L_x_468:
[----:B--2---:R-:W0:Y:S01]  /*25f0*/  @!P0 LDC.64 R8, c[0x0][0x3e0] ;  /* 0x0000f800ff088b82 */ /* 0x004e220000000a00 */
[----:B------:R-:W-:Y:S01]  /*2600*/  CS2R R4, SRZ ;  /* 0x0000000000047805 */ /* 0x000fe2000001ff00 */
[----:B------:R-:W1:Y:S05]  /*2610*/  LDS R6, [R18+-0x1000] ;  /* 0xfff0000012067984 */ /* 0x000e6a0000000800 */
[----:B0-----:R0:W2:Y:S01]  /*2620*/  @!P0 LDG.E.64 R4, desc[UR8][R8.64] ;  /* 0x0000000808048981 */ /* 0x0010a2000c1e1b00 */
[----:B------:R-:W-:-:S03]  /*2630*/  PLOP3.LUT P0, PT, PT, PT, UP0, 0x80, 0x8 ;  /* 0x000000000008781c */ /* 0x000fc60003f0f008 */
[----:B0-----:R-:W0:Y:S10]  /*2640*/  LDS R8, [R18+-0x800] ;  /* 0xfff8000012087984 */ /* 0x001e340000000800 */
[----:B------:R-:W3:Y:S01]  /*2650*/  @!P0 LDC.64 R14, c[0x0][0x3e0] ;  /* 0x0000f800ff0e8b82 */ /* 0x000ee20000000a00 */
[----:B-1----:R-:W-:-:S02]  /*2660*/  SHF.R.S32.HI R7, RZ, 0x1f, R6 ;  /* 0x0000001fff077819 */ /* 0x002fc40000011406 */
[----:B--2---:R-:W-:-:S04]  /*2670*/  LEA R11, P1, R4, R19, 0x3 ;  /* 0x00000013040b7211 */ /* 0x004fc800078218ff */
[----:B------:R-:W-:Y:S02]  /*2680*/  LEA.HI.X R5, R4, R21, R5, 0x3, P1 ;  /* 0x0000001504057211 */ /* 0x000fe400008f1c05 */
[----:B------:R-:W-:-:S05]  /*2690*/  IADD3 R10, P1, PT, R2, R11, RZ ;  /* 0x0000000b020a7210 */ /* 0x000fca0007f3e0ff */
[----:B------:R-:W-:Y:S01]  /*26a0*/  IMAD.X R11, R3, 0x1, R5, P1 ;  /* 0x00000001030b7824 */ /* 0x000fe200008e0605 */
[----:B------:R-:W-:-:S04]  /*26b0*/  CS2R R4, SRZ ;  /* 0x0000000000047805 */ /* 0x000fc8000001ff00 */
[----:B------:R-:W-:Y:S04]  /*26c0*/  STG.E.64 desc[UR8][R10.64], R6 ;  /* 0x000000060a007986 */ /* 0x000fe8000c101b08 */
[----:B---3--:R-:W2:Y:S01]  /*26d0*/  @!P0 LDG.E.64 R4, desc[UR8][R14.64] ;  /* 0x000000080e048981 */ /* 0x008ea2000c1e1b00 */
[----:B------:R-:W1:Y:S01]  /*26e0*/  @!P0 LDC.64 R16, c[0x0][0x3e0] ;  /* 0x0000f800ff108b82 */ /* 0x000e620000000a00 */
[----:B0-----:R-:W-:Y:S02]  /*26f0*/  SHF.R.S32.HI R9, RZ, 0x1f, R8 ;  /* 0x0000001fff097819 */ /* 0x001fe40000011408 */
[----:B------:R-:W0:Y:S01]  /*2700*/  LDS R6, [R18] ;  /* 0x0000000012067984 */ /* 0x000e220000000800 */
[----:B--2---:R-:W-:-:S04]  /*2710*/  LEA R13, P1, R4, R19, 0x3 ;  /* 0x00000013040d7211 */ /* 0x004fc800078218ff */
[----:B------:R-:W-:Y:S02]  /*2720*/  LEA.HI.X R5, R4, R21, R5, 0x3, P1 ;  /* 0x0000001504057211 */ /* 0x000fe400008f1c05 */
[----:B------:R-:W-:-:S05]  /*2730*/  IADD3 R12, P1, PT, R2, R13, RZ ;  /* 0x0000000d020c7210 */ /* 0x000fca0007f3e0ff */
[----:B------:R-:W-:Y:S01]  /*2740*/  IMAD.X R13, R3, 0x1, R5, P1 ;  /* 0x00000001030d7824 */ /* 0x000fe200008e0605 */
[----:B------:R-:W-:-:S04]  /*2750*/  CS2R R4, SRZ ;  /* 0x0000000000047805 */ /* 0x000fc8000001ff00 */
[----:B------:R-:W-:Y:S04]  /*2760*/  STG.E.64 desc[UR8][R12.64+0x1000], R8 ;  /* 0x001000080c007986 */ /* 0x000fe8000c101b08 */
[----:B-1----:R-:W2:Y:S01]  /*2770*/  @!P0 LDG.E.64 R4, desc[UR8][R16.64] ;  /* 0x0000000810048981 */ /* 0x002ea2000c1e1b00 */
[----:B------:R-:W1:Y:S01]  /*2780*/  @!P0 LDC.64 R14, c[0x0][0x3e0] ;  /* 0x0000f800ff0e8b82 */ /* 0x000e620000000a00 */
[----:B0-----:R-:W-:Y:S02]  /*2790*/  SHF.R.S32.HI R7, RZ, 0x1f, R6 ;  /* 0x0000001fff077819 */ /* 0x001fe40000011406 */
[----:B------:R0:W3:Y:S01]  /*27a0*/  LDS R8, [R18+0x800] ;  /* 0x0008000012087984 */ /* 0x0000e20000000800 */
[----:B--2---:R-:W-:-:S04]  /*27b0*/  LEA R11, P1, R4, R19, 0x3 ;  /* 0x00000013040b7211 */ /* 0x004fc800078218ff */
[----:B------:R-:W-:Y:S02]  /*27c0*/  LEA.HI.X R5, R4, R21, R5, 0x3, P1 ;  /* 0x0000001504057211 */ /* 0x000fe400008f1c05 */
[----:B------:R-:W-:-:S05]  /*27d0*/  IADD3 R10, P1, PT, R2, R11, RZ ;  /* 0x0000000b020a7210 */ /* 0x000fca0007f3e0ff */
[----:B------:R-:W-:Y:S01]  /*27e0*/  IMAD.X R11, R3, 0x1, R5, P1 ;  /* 0x00000001030b7824 */ /* 0x000fe200008e0605 */
[----:B------:R-:W-:-:S04]  /*27f0*/  CS2R R4, SRZ ;  /* 0x0000000000047805 */ /* 0x000fc8000001ff00 */
[----:B------:R2:W-:Y:S04]  /*2800*/  STG.E.64 desc[UR8][R10.64+0x2000], R6 ;  /* 0x002000060a007986 */ /* 0x0005e8000c101b08 */
[----:B-1----:R-:W4:Y:S01]  /*2810*/  @!P0 LDG.E.64 R4, desc[UR8][R14.64] ;  /* 0x000000080e048981 */ /* 0x002f22000c1e1b00 */
[----:B------:R-:W-:Y:S02]  /*2820*/  VIADD R0, R0, 0x800 ;  /* 0x0000080000007836 */ /* 0x000fe40000000000 */
[----:B0-----:R-:W-:Y:S01]  /*2830*/  VIADD R18, R18, 0x2000 ;  /* 0x0000200012127836 */ /* 0x001fe20000000000 */
[----:B----4-:R-:W-:Y:S02]  /*2840*/  LEA R9, P1, R4, R19, 0x3 ;  /* 0x0000001304097211 */ /* 0x010fe400078218ff */
[----:B------:R-:W-:-:S02]  /*2850*/  IADD3 R19, P2, PT, R19, 0x4000, RZ ;  /* 0x0000400013137810 */ /* 0x000fc40007f5e0ff */
[----:B------:R-:W-:Y:S02]  /*2860*/  LEA.HI.X R5, R4, R21, R5, 0x3, P1 ;  /* 0x0000001504057211 */ /* 0x000fe400008f1c05 */
[----:B------:R-:W-:Y:S01]  /*2870*/  IADD3 R4, P1, PT, R2, R9, RZ ;  /* 0x0000000902047210 */ /* 0x000fe20007f3e0ff */
[----:B------:R-:W-:Y:S01]  /*2880*/  IMAD.X R21, RZ, RZ, R21, P2 ;  /* 0x000000ffff157224 */ /* 0x000fe200010e0615 */
[----:B---3--:R-:W-:-:S03]  /*2890*/  SHF.R.S32.HI R9, RZ, 0x1f, R8 ;  /* 0x0000001fff097819 */ /* 0x008fc60000011408 */
[----:B------:R-:W-:Y:S01]  /*28a0*/  IMAD.X R5, R3, 0x1, R5, P1 ;  /* 0x0000000103057824 */ /* 0x000fe200008e0605 */
[----:B------:R-:W-:-:S04]  /*28b0*/  ISETP.GE.AND P1, PT, R0, R53, PT ;  /* 0x000000350000720c */ /* 0x000fc80003f26270 */
[----:B------:R2:W-:Y:S09]  /*28c0*/  STG.E.64 desc[UR8][R4.64+0x3000], R8 ;  /* 0x0030000804007986 */ /* 0x0005f2000c101b08 */
[----:B------:R-:W-:Y:S05]  /*28d0*/  @!P1 BRA `(.L_x_468) ;  /* 0xfffffffc00449947 */ /* 0x000fea000383ffff */
[----:B------:R-:W-:Y:S05]  /*28e0*/  EXIT ;  /* 0x000000000000794d */ /* 0x000fea0003800000 */
.L_x_422:
[----:B------:R-:W0:Y:S01]  /*28f0*/  S2R R9, SR_TID.X ;  /* 0x0000000000097919 */ /* 0x000e220000002100 */
[----:B------:R-:W1:Y:S01]  /*2900*/  LDC.64 R4, c[0x0][0x3d8] ;  /* 0x0000f600ff047b82 */ /* 0x000e620000000a00 */
[----:B------:R-:W2:Y:S01]  /*2910*/  LDCU.U8 UR4, c[0x0][0x3c8] ;  /* 0x00007900ff0477ac */ /* 0x000ea20008000000 */
[----:B------:R-:W3:Y:S01]  /*2920*/  LDCU.64 UR10, c[0x0][0x380] ;  /* 0x00007000ff0a77ac */ /* 0x000ee20008000a00 */
[----:B------:R-:W4:Y:S01]  /*2930*/  LDCU.64 UR12, c[0x0][0x388] ;  /* 0x00007100ff0c77ac */ /* 0x000f220008000a00 */
[----:B--2---:R-:W-:Y:S01]  /*2940*/  ISETP.NE.AND P0, PT, RZ, UR4, PT ;  /* 0x00000004ff007c0c */ /* 0x004fe2000bf05270 */
[----:B------:R-:W-:-:S03]  /*2950*/  USHF.R.S32.HI UR4, URZ, 0x1f, UR7 ;  /* 0x0000001fff047899 */ /* 0x000fc60008011407 */
[----:B-1----:R-:W-:Y:S02]  /*2960*/  SEL R4, R4, RZ, !P0 ;  /* 0x000000ff04047207 */ /* 0x002fe40004000000 */
[----:B------:R-:W-:Y:S01]  /*2970*/  SEL R0, R5, RZ, !P0 ;  /* 0x000000ff05007207 */ /* 0x000fe20004000000 */
[----:B0-----:R-:W-:-:S05]  /*2980*/  IMAD R3, R9, 0xe, RZ ;  /* 0x0000000e09037824 */ /* 0x001fca00078e02ff */
[----:B------:R-:W-:-:S04]  /*2990*/  IADD3 R3, P1, P2, R3, UR7, R4 ;  /* 0x0000000703037c10 */ /* 0x000fc8000fa3e004 */
[----:B------:R-:W-:Y:S01]  /*29a0*/  IADD3.X R0, PT, PT, RZ, UR4, R0, P1, P2 ;  /* 0x00000004ff007c10 */ /* 0x000fe20008fe4400 */
[C---:B------:R-:W-:Y:S01]  /*29b0*/  IMAD.SHL.U32 R46, R3.reuse, 0x4, RZ ;  /* 0x00000004032e7824 */ /* 0x040fe200078e00ff */
[----:B------:R-:W0:Y:S02]  /*29c0*/  LDCU.64 UR4, c[0x0][0x390] ;  /* 0x00007200ff0477ac */ /* 0x000e240008000a00 */
[----:B------:R-:W-:Y:S02]  /*29d0*/  SHF.L.U64.HI R0, R3, 0x2, R0 ;  /* 0x0000000203007819 */ /* 0x000fe40000010200 */
[C---:B---3--:R-:W-:Y:S02]  /*29e0*/  IADD3 R4, P0, PT, R46.reuse, UR10, RZ ;  /* 0x0000000a2e047c10 */ /* 0x048fe4000ff1e0ff */
[----:B----4-:R-:W-:Y:S02]  /*29f0*/  IADD3 R48, P1, PT, R46, UR12, RZ ;  /* 0x0000000c2e307c10 */ /* 0x010fe4000ff3e0ff */
[----:B------:R-:W-:-:S02]  /*2a00*/  IADD3.X R5, PT, PT, R0, UR11, RZ, P0, !PT ;  /* 0x0000000b00057c10 */ /* 0x000fc400087fe4ff */
[----:B------:R-:W-:-:S03]  /*2a10*/  IADD3.X R49, PT, PT, R0, UR13, RZ, P1, !PT ;  /* 0x0000000d00317c10 */ /* 0x000fc60008ffe4ff */
        /* <DEDUP_REMOVED lines=19> */
[----:B------:R-:W2:Y:S04]  /*2b50*/  LDG.E R61, desc[UR8][R48.64] ;  /* 0x00000008303d7981 */ /* 0x000ea8000c1e1900 */
[----:B------:R-:W3:Y:S04]  /*2b60*/  LDG.E R60, desc[UR8][R46.64+0x4] ;  /* 0x000004082e3c7981 */ /* 0x000ee8000c1e1900 */
        /* <DEDUP_REMOVED lines=16> */
[----:B------:R-:W4:Y:S01]  /*2c70*/  LDG.E R6, desc[UR8][R48.64+0x24] ;  /* 0x0000240830067981 */ /* 0x000f22000c1e1900 */
[----:B------:R-:W-:-:S03]  /*2c80*/  LOP3.LUT R2, R2, 0xfffffffb, RZ, 0xc0, !PT ;  /* 0xfffffffb02027812 */ /* 0x000fc600078ec0ff */
[----:B------:R-:W4:Y:S04]  /*2c90*/  LDG.E R23, desc[UR8][R46.64+0x24] ;  /* 0x000024082e177981 */ /* 0x000f28000c1e1900 */
[----:B------:R-:W4:Y:S04]  /*2ca0*/  LDG.E R5, desc[UR8][R48.64+0x28] ;  /* 0x0000280830057981 */ /* 0x000f28000c1e1900 */
[----:B------:R-:W4:Y:S04]  /*2cb0*/  LDG.E R22, desc[UR8][R46.64+0x28] ;  /* 0x000028082e167981 */ /* 0x000f28000c1e1900 */
[----:B------:R-:W4:Y:S04]  /*2cc0*/  LDG.E R4, desc[UR8][R48.64+0x2c] ;  /* 0x00002c0830047981 */ /* 0x000f28000c1e1900 */
[----:B------:R-:W4:Y:S04]  /*2cd0*/  LDG.E R3, desc[UR8][R48.64+0x30] ;  /* 0x0000300830037981 */ /* 0x000f28000c1e1900 */
[----:B------:R1:W4:Y:S04]  /*2ce0*/  LDG.E R0, desc[UR8][R48.64+0x34] ;  /* 0x0000340830007981 */ /* 0x000328000c1e1900 */
[----:B------:R-:W4:Y:S01]  /*2cf0*/  LDG.E R21, desc[UR8][R46.64+0x2c] ;  /* 0x00002c082e157981 */ /* 0x000f22000c1e1900 */
[----:B0-----:R-:W-:-:S02]  /*2d00*/  ISETP.GT.U32.AND P1, PT, R57, UR4, PT ;  /* 0x0000000439007c0c */ /* 0x001fc4000bf24070 */
[----:B------:R-:W-:-:S04]  /*2d10*/  SHF.R.S32.HI R57, RZ, 0x1f, R57 ;  /* 0x0000001fff397819 */ /* 0x000fc80000011439 */
[----:B------:R-:W-:Y:S02]  /*2d20*/  ISETP.GT.AND.EX P1, PT, R57, UR5, PT, P1 ;  /* 0x0000000539007c0c */ /* 0x000fe4000bf24310 */
[----:B--2---:R-:W-:Y:S02]  /*2d30*/  ISETP.GT.U32.AND P0, PT, R61, UR4, PT ;  /* 0x000000043d007c0c */ /* 0x004fe4000bf04070 */
[----:B------:R-:W-:Y:S02]  /*2d40*/  SHF.R.S32.HI R61, RZ, 0x1f, R61 ;  /* 0x0000001fff3d7819 */ /* 0x000fe4000001143d */
[----:B---3--:R-:W-:Y:S02]  /*2d50*/  ISETP.EQ.AND P4, PT, R60, RZ, P1 ;  /* 0x000000ff3c00720c */ /* 0x008fe40000f82270 */
[----:B------:R-:W-:-:S04]  /*2d60*/  ISETP.GT.AND.EX P0, PT, R61, UR5, PT, P0 ;  /* 0x000000053d007c0c */ /* 0x000fc8000bf04300 */
[----:B----4-:R-:W-:Y:S02]  /*2d70*/  ISETP.EQ.AND P3, PT, R58, RZ, P0 ;  /* 0x000000ff3a00720c */ /* 0x010fe40000762270 */
[----:B------:R-:W-:Y:S02]  /*2d80*/  ISETP.GT.U32.AND P1, PT, R59, UR4, PT ;  /* 0x000000043b007c0c */ /* 0x000fe4000bf24070 */
[----:B------:R-:W-:-:S03]  /*2d90*/  SHF.R.S32.HI R59, RZ, 0x1f, R59 ;  /* 0x0000001fff3b7819 */ /* 0x000fc6000001143b */
[----:B------:R-:W-:Y:S02]  /*2da0*/  @P4 LOP3.LUT R2, R2, 0x4, RZ, 0xfc, !PT ;  /* 0x0000000402024812 */ /* 0x000fe400078efcff */
[----:B------:R-:W-:Y:S02]  /*2db0*/  ISETP.GT.AND.EX P0, PT, R59, UR5, PT, P1 ;  /* 0x000000053b007c0c */ /* 0x000fe4000bf04310 */
[----:B------:R-:W-:Y:S02]  /*2dc0*/  LOP3.LUT R2, R2, 0xfffffffd, RZ, 0xc0, !PT ;  /* 0xfffffffd02027812 */ /* 0x000fe400078ec0ff */
[----:B-1----:R-:W-:Y:S02]  /*2dd0*/  SEL R48, RZ, 0x1, !P3 ;  /* 0x00000001ff307807 */ /* 0x002fe40005800000 */
[----:B------:R-:W-:Y:S02]  /*2de0*/  @P3 LOP3.LUT R2, R2, 0x2, RZ, 0xfc, !PT ;  /* 0x0000000202023812 */ /* 0x000fe400078efcff */
[----:B------:R-:W-:Y:S01]  /*2df0*/  ISETP.EQ.AND P3, PT, R56, RZ, P0 ;  /* 0x000000ff3800720c */ /* 0x000fe20000762270 */
[----:B------:R-:W-:-:S02]  /*2e00*/  VIADD R49, R48, 0x1 ;  /* 0x0000000130317836 */ /* 0x000fc40000000000 */
[----:B------:R-:W-:Y:S01]  /*2e10*/  @!P4 IMAD.MOV R49, RZ, RZ, R48 ;  /* 0x000000ffff31c224 */ /* 0x000fe200078e0230 */
[----:B------:R0:W-:Y:S03]  /*2e20*/  STL [R1+0x8], R20 ;  /* 0x0000081401007387 */ /* 0x0001e60000100800 */
[----:B------:R-:W-:Y:S01]  /*2e30*/  VIADD R61, R49, 0x1 ;  /* 0x00000001313d7836 */ /* 0x000fe20000000000 */
[----:B------:R-:W-:Y:S04]  /*2e40*/  STL [R1+0x4], R48 ;  /* 0x0000043001007387 */ /* 0x000fe80000100800 */
[----:B------:R1:W-:Y:S01]  /*2e50*/  STL [R1], R49 ;  /* 0x0000003101007387 */ /* 0x0003e20000100800 */
[----:B------:R-:W-:-:S03]  /*2e60*/  @!P3 IMAD.MOV R61, RZ, RZ, R49 ;  /* 0x000000ffff3db224 */ /* 0x000fc600078e0231 */
[----:B0-----:R-:W2:Y:S04]  /*2e70*/  LDG.E R20, desc[UR8][R46.64+0x34] ;  /* 0x000034082e147981 */ /* 0x001ea8000c1e1900 */
[----:B-1----:R-:W3:Y:S01]  /*2e80*/  LDL.LU R49, [R1+0x8] ;  /* 0x0000080001317983 */ /* 0x002ee20000300800 */
[----:B------:R-:W-:Y:S01]  /*2e90*/  BAR.SYNC.DEFER_BLOCKING 0x0 ;  /* 0x0000000000007b1d */ /* 0x000fe20000010000 */
[----:B------:R-:W-:Y:S02]  /*2ea0*/  ISETP.GT.U32.AND P1, PT, R55, UR4, PT ;  /* 0x0000000437007c0c */ /* 0x000fe4000bf24070 */
[----:B------:R-:W-:-:S04]  /*2eb0*/  SHF.R.S32.HI R55, RZ, 0x1f, R55 ;  /* 0x0000001fff377819 */ /* 0x000fc80000011437 */
[----:B------:R-:W-:Y:S02]  /*2ec0*/  ISETP.GT.AND.EX P0, PT, R55, UR5, PT, P1 ;  /* 0x0000000537007c0c */ /* 0x000fe4000bf04310 */
[----:B------:R-:W-:Y:S02]  /*2ed0*/  ISETP.GT.U32.AND P1, PT, R53, UR4, PT ;  /* 0x0000000435007c0c */ /* 0x000fe4000bf24070 */
[----:B------:R-:W-:Y:S02]  /*2ee0*/  SHF.R.S32.HI R53, RZ, 0x1f, R53 ;  /* 0x0000001fff357819 */ /* 0x000fe40000011435 */
[----:B------:R-:W-:Y:S02]  /*2ef0*/  ISETP.EQ.AND P2, PT, R54, RZ, P0 ;  /* 0x000000ff3600720c */ /* 0x000fe40000742270 */
[----:B------:R-:W-:Y:S02]  /*2f00*/  LOP3.LUT R2, R2, 0xfffffff7, RZ, 0xc0, !PT ;  /* 0xfffffff702027812 */ /* 0x000fe400078ec0ff */
[----:B------:R-:W-:-:S02]  /*2f10*/  ISETP.GT.AND.EX P0, PT, R53, UR5, PT, P1 ;  /* 0x0000000535007c0c */ /* 0x000fc4000bf04310 */
[----:B------:R-:W-:Y:S02]  /*2f20*/  @P3 LOP3.LUT R2, R2, 0x8, RZ, 0xfc, !PT ;  /* 0x0000000802023812 */ /* 0x000fe400078efcff */
[----:B------:R-:W-:Y:S02]  /*2f30*/  ISETP.GT.U32.AND P1, PT, R52, UR4, PT ;  /* 0x0000000434007c0c */ /* 0x000fe4000bf24070 */
[----:B------:R-:W-:Y:S02]  /*2f40*/  ISETP.EQ.AND P3, PT, R51, RZ, P0 ;  /* 0x000000ff3300720c */ /* 0x000fe40000762270 */
[----:B------:R-:W-:Y:S02]  /*2f50*/  SHF.R.S32.HI R52, RZ, 0x1f, R52 ;  /* 0x0000001fff347819 */ /* 0x000fe40000011434 */
[----:B------:R-:W-:Y:S02]  /*2f60*/  LOP3.LUT R2, R2, 0xffffffef, RZ, 0xc0, !PT ;  /* 0xffffffef02027812 */ /* 0x000fe400078ec0ff */
[----:B------:R-:W-:-:S02]  /*2f70*/  ISETP.GT.AND.EX P1, PT, R52, UR5, PT, P1 ;  /* 0x0000000534007c0c */ /* 0x000fc4000bf24310 */
[----:B------:R-:W-:Y:S01]  /*2f80*/  ISETP.GT.U32.AND P0, PT, R50, UR4, PT ;  /* 0x0000000432007c0c */ /* 0x000fe2000bf04070 */
[----:B------:R-:W-:Y:S01]  /*2f90*/  VIADD R60, R61, 0x1 ;  /* 0x000000013d3c7836 */ /* 0x000fe20000000000 */
[----:B------:R-:W-:Y:S02]  /*2fa0*/  @P2 LOP3.LUT R2, R2, 0x10, RZ, 0xfc, !PT ;  /* 0x0000001002022812 */ /* 0x000fe400078efcff */
[----:B------:R-:W-:Y:S01]  /*2fb0*/  SHF.R.S32.HI R50, RZ, 0x1f, R50 ;  /* 0x0000001fff327819 */ /* 0x000fe20000011432 */
[----:B------:R-:W-:Y:S01]  /*2fc0*/  @!P2 IMAD.MOV R60, RZ, RZ, R61 ;  /* 0x000000ffff3ca224 */ /* 0x000fe200078e023d */
[----:B------:R-:W-:Y:S02]  /*2fd0*/  ISETP.EQ.AND P2, PT, R44, RZ, P1 ;  /* 0x000000ff2c00720c */ /* 0x000fe40000f42270 */
[----:B------:R-:W-:Y:S02]  /*2fe0*/  LOP3.LUT R2, R2, 0xffffffdf, RZ, 0xc0, !PT ;  /* 0xffffffdf02027812 */ /* 0x000fe400078ec0ff */
[----:B------:R-:W-:-:S02]  /*2ff0*/  ISETP.GT.AND.EX P0, PT, R50, UR5, PT, P0 ;  /* 0x0000000532007c0c */ /* 0x000fc4000bf04300 */
[----:B------:R-:W-:Y:S02]  /*3000*/  @P3 LOP3.LUT R2, R2, 0x20, RZ, 0xfc, !PT ;  /* 0x0000002002023812 */ /* 0x000fe400078efcff */
[----:B------:R-:W-:Y:S01]  /*3010*/  ISETP.EQ.AND P1, PT, R45, RZ, P0 ;  /* 0x000000ff2d00720c */ /* 0x000fe20000722270 */
[----:B------:R-:W-:Y:S01]  /*3020*/  VIADD R59, R60, 0x1 ;  /* 0x000000013c3b7836 */ /* 0x000fe20000000000 */
[----:B------:R-:W-:Y:S02]  /*3030*/  SHF.R.S32.HI R44, RZ, 0x1f, R42 ;  /* 0x0000001fff2c7819 */ /* 0x000fe4000001142a */
[----:B------:R-:W-:Y:S01]  /*3040*/  ISETP.GT.U32.AND P0, PT, R42, UR4, PT ;  /* 0x000000042a007c0c */ /* 0x000fe2000bf04070 */
[----:B------:R-:W-:Y:S01]  /*3050*/  @!P3 IMAD.MOV R59, RZ, RZ, R60 ;  /* 0x000000ffff3bb224 */ /* 0x000fe200078e023c */
[----:B------:R-:W-:Y:S02]  /*3060*/  LOP3.LUT R2, R2, 0xffffffbf, RZ, 0xc0, !PT ;  /* 0xffffffbf02027812 */ /* 0x000fe400078ec0ff */
[----:B------:R-:W-:Y:S01]  /*3070*/  ISETP.GT.AND.EX P0, PT, R44, UR5, PT, P0 ;  /* 0x000000052c007c0c */ /* 0x000fe2000bf04300 */
[----:B------:R-:W-:Y:S01]  /*3080*/  VIADD R58, R59, 0x1 ;  /* 0x000000013b3a7836 */ /* 0x000fe20000000000 */
[----:B------:R-:W-:Y:S01]  /*3090*/  @P2 LOP3.LUT R2, R2, 0x40, RZ, 0xfc, !PT ;  /* 0x0000004002022812 */ /* 0x000fe200078efcff */
[----:B------:R-:W-:Y:S01]  /*30a0*/  @!P2 IMAD.MOV R58, RZ, RZ, R59 ;  /* 0x000000ffff3aa224 */ /* 0x000fe200078e023b */
[----:B------:R-:W-:-:S02]  /*30b0*/  ISETP.EQ.AND P2, PT, R43, RZ, P0 ;  /* 0x000000ff2b00720c */ /* 0x000fc40000742270 */
[----:B------:R-:W-:Y:S02]  /*30c0*/  SHF.R.S32.HI R42, RZ, 0x1f, R40 ;  /* 0x0000001fff2a7819 */ /* 0x000fe40000011428 */
[----:B------:R-:W-:Y:S02]  /*30d0*/  ISETP.GT.U32.AND P0, PT, R40, UR4, PT ;  /* 0x0000000428007c0c */ /* 0x000fe4000bf04070 */
[----:B------:R-:W-:Y:S02]  /*30e0*/  LOP3.LUT R2, R2, 0xffffff7f, RZ, 0xc0, !PT ;  /* 0xffffff7f02027812 */ /* 0x000fe400078ec0ff */
[----:B------:R-:W-:Y:S01]  /*30f0*/  ISETP.GT.AND.EX P0, PT, R42, UR5, PT, P0 ;  /* 0x000000052a007c0c */ /* 0x000fe2000bf04300 */
[----:B------:R-:W-:Y:S01]  /*3100*/  VIADD R57, R58, 0x1 ;  /* 0x000000013a397836 */ /* 0x000fe20000000000 */
[----:B------:R-:W-:Y:S01]  /*3110*/  @P1 LOP3.LUT R2, R2, 0x80, RZ, 0xfc, !PT ;  /* 0x0000008002021812 */ /* 0x000fe200078efcff */
[----:B------:R-:W-:Y:S01]  /*3120*/  @!P1 IMAD.MOV R57, RZ, RZ, R58 ;  /* 0x000000ffff399224 */ /* 0x000fe200078e023a */
[----:B------:R-:W-:-:S02]  /*3130*/  ISETP.EQ.AND P1, PT, R41, RZ, P0 ;  /* 0x000000ff2900720c */ /* 0x000fc40000722270 */
[----:B------:R-:W-:Y:S02]  /*3140*/  SHF.R.S32.HI R40, RZ, 0x1f, R6 ;  /* 0x0000001fff287819 */ /* 0x000fe40000011406 */
[----:B------:R-:W-:-:S04]  /*3150*/  ISETP.GT.U32.AND P0, PT, R6, UR4, PT ;  /* 0x0000000406007c0c */ /* 0x000fc8000bf04070 */
[----:B------:R-:W-:-:S04]  /*3160*/  ISETP.GT.AND.EX P0, PT, R40, UR5, PT, P0 ;  /* 0x0000000528007c0c */ /* 0x000fc8000bf04300 */
[----:B------:R-:W-:Y:S02]  /*3170*/  ISETP.EQ.AND P5, PT, R23, RZ, P0 ;  /* 0x000000ff1700720c */ /* 0x000fe400007a2270 */
[----:B------:R-:W-:Y:S02]  /*3180*/  SHF.R.S32.HI R23, RZ, 0x1f, R5 ;  /* 0x0000001fff177819 */ /* 0x000fe40000011405 */
[----:B------:R-:W-:-:S04]  /*3190*/  ISETP.GT.U32.AND P0, PT, R5, UR4, PT ;  /* 0x0000000405007c0c */ /* 0x000fc8000bf04070 */
[----:B------:R-:W-:-:S04]  /*31a0*/  ISETP.GT.AND.EX P0, PT, R23, UR5, PT, P0 ;  /* 0x0000000517007c0c */ /* 0x000fc8000bf04300 */
[----:B------:R-:W-:Y:S02]  /*31b0*/  ISETP.EQ.AND P4, PT, R22, RZ, P0 ;  /* 0x000000ff1600720c */ /* 0x000fe40000782270 */
        /* <DEDUP_REMOVED lines=9> */
[----:B------:R-:W-:Y:S01]  /*3250*/  ISETP.GT.U32.AND P0, PT, R3, UR4, PT ;  /* 0x0000000403007c0c */ /* 0x000fe2000bf04070 */
[----:B------:R-:W-:Y:S01]  /*3260*/  VIADD R6, R56, 0x1 ;  /* 0x0000000138067836 */ /* 0x000fe20000000000 */
[----:B------:R-:W-:Y:S01]  /*3270*/  LOP3.LUT R2, R2, 0xfffffffe, RZ, 0xc0, !PT ;  /* 0xfffffffe02027812 */ /* 0x000fe200078ec0ff */
[----:B------:R-:W-:Y:S01]  /*3280*/  @!P1 IMAD.MOV R6, RZ, RZ, R56 ;  /* 0x000000ffff069224 */ /* 0x000fe200078e0238 */
[----:B------:R-:W-:Y:S02]  /*3290*/  ISETP.GT.AND.EX P0, PT, R21, UR5, PT, P0 ;  /* 0x0000000515007c0c */ /* 0x000fe4000bf04300 */
[----:B------:R-:W-:Y:S01]  /*32a0*/  @P1 LOP3.LUT R2, R2, 0x1, RZ, 0xfc, !PT ;  /* 0x0000000102021812 */ /* 0x000fe200078efcff */
[----:B------:R-:W-:Y:S01]  /*32b0*/  VIADD R5, R6, 0x1 ;  /* 0x0000000106057836 */ /* 0x000fe20000000000 */
[----:B------:R-:W-:Y:S01]  /*32c0*/  SHF.R.S32.HI R21, RZ, 0x1f, R0 ;  /* 0x0000001fff157819 */ /* 0x000fe20000011400 */
[----:B------:R-:W-:-:S04]  /*32d0*/  @!P5 IMAD.MOV R5, RZ, RZ, R6 ;  /* 0x000000ffff05d224 */ /* 0x000fc800078e0206 */
[----:B------:R-:W-:Y:S02]  /*32e0*/  VIADD R4, R5, 0x1 ;  /* 0x0000000105047836 */ /* 0x000fe40000000000 */
[----:B------:R-:W-:-:S04]  /*32f0*/  @!P4 IMAD.MOV R4, RZ, RZ, R5 ;  /* 0x000000ffff04c224 */ /* 0x000fc800078e0205 */
[----:B------:R-:W-:Y:S02]  /*3300*/  VIADD R3, R4, 0x1 ;  /* 0x0000000104037836 */ /* 0x000fe40000000000 */
[----:B------:R-:W-:Y:S01]  /*3310*/  @!P2 IMAD.MOV R3, RZ, RZ, R4 ;  /* 0x000000ffff03a224 */ /* 0x000fe200078e0204 */
[----:B------:R-:W0:Y:S01]  /*3320*/  S2R R41, SR_LANEID ;  /* 0x0000000000297919 */ /* 0x000e220000000000 */
[----:B---3--:R-:W-:Y:S02]  /*3330*/  ISETP.EQ.AND P1, PT, R49, RZ, P0 ;  /* 0x000000ff3100720c */ /* 0x008fe40000722270 */
[----:B------:R-:W-:-:S04]  /*3340*/  ISETP.GT.U32.AND P0, PT, R0, UR4, PT ;  /* 0x0000000400007c0c */ /* 0x000fc8000bf04070 */
[----:B------:R-:W-:-:S04]  /*3350*/  ISETP.GT.AND.EX P0, PT, R21, UR5, PT, P0 ;  /* 0x0000000515007c0c */ /* 0x000fc8000bf04300 */
[----:B--2---:R-:W-:Y:S01]  /*3360*/  ISETP.EQ.AND P0, PT, R20, RZ, P0 ;  /* 0x000000ff1400720c */ /* 0x004fe20000702270 */
[----:B------:R-:W-:Y:S02]  /*3370*/  VIADD R0, R3, 0x1 ;  /* 0x0000000103007836 */ /* 0x000fe40000000000 */
[----:B------:R-:W-:-:S04]  /*3380*/  @!P1 IMAD.MOV R0, RZ, RZ, R3 ;  /* 0x000000ffff009224 */ /* 0x000fc800078e0203 */
[----:B------:R-:W-:-:S06]  /*3390*/  VIADD R40, R0, 0x1 ;  /* 0x0000000100287836 */ /* 0x000fcc0000000000 */
[----:B------:R-:W-:-:S05]  /*33a0*/  @!P0 IMAD.MOV R40, RZ, RZ, R0 ;  /* 0x000000ffff288224 */ /* 0x000fca00078e0200 */
[----:B------:R-:W1:Y:S02]  /*33b0*/  SHFL.UP P3, R21, R40, 0x1, RZ ;  /* 0x0420000028157989 */ /* 0x000e6400000600ff */
[----:B-1----:R-:W-:-:S05]  /*33c0*/  @P3 IMAD.IADD R21, R21, 0x1, R40 ;  /* 0x0000000115153824 */ /* 0x002fca00078e0228 */
[----:B------:R-:W1:Y:S02]  /*33d0*/  SHFL.UP P3, R20, R21, 0x2, RZ ;  /* 0x0440000015147989 */ /* 0x000e6400000600ff */
[----:B-1----:R-:W-:-:S05]  /*33e0*/  @P3 IMAD.IADD R20, R21, 0x1, R20 ;  /* 0x0000000115143824 */ /* 0x002fca00078e0214 */
[----:B------:R-:W1:Y:S02]  /*33f0*/  SHFL.UP P3, R23, R20, 0x4, RZ ;  /* 0x0480000014177989 */ /* 0x000e6400000600ff */
[----:B-1----:R-:W-:-:S05]  /*3400*/  @P3 IMAD.IADD R23, R20, 0x1, R23 ;  /* 0x0000000114173824 */ /* 0x002fca00078e0217 */
[----:B------:R-:W1:Y:S01]  /*3410*/  SHFL.UP P3, R22, R23, 0x8, RZ ;  /* 0x0500000017167989 */ /* 0x000e6200000600ff */
[----:B------:R-:W2:Y:S01]  /*3420*/  S2UR UR5, SR_CgaCtaId ;  /* 0x00000000000579c3 */ /* 0x000ea20000008800 */
[----:B-1----:R-:W-:-:S05]  /*3430*/  @P3 IMAD.IADD R22, R23, 0x1, R22 ;  /* 0x0000000117163824 */ /* 0x002fca00078e0216 */
[----:B------:R-:W1:Y:S01]  /*3440*/  SHFL.UP P3, R43, R22, 0x10, RZ ;  /* 0x06000000162b7989 */ /* 0x000e6200000600ff */
[----:B------:R-:W-:Y:S02]  /*3450*/  UMOV UR4, 0x400 ;  /* 0x0000040000047882 */ /* 0x000fe40000000000 */
[----:B--2---:R-:W-:Y:S01]  /*3460*/  ULEA UR4, UR5, UR4, 0x18 ;  /* 0x0000000405047291 */ /* 0x004fe2000f8ec0ff */
[----:B------:R-:W-:Y:S01]  /*3470*/  SHF.R.U32.HI R42, RZ, 0x5, R9 ;  /* 0x00000005ff2a7819 */ /* 0x000fe20000011609 */
[----:B-1----:R-:W-:Y:S01]  /*3480*/  @P3 IMAD.IADD R43, R22, 0x1, R43 ;  /* 0x00000001162b3824 */ /* 0x002fe200078e022b */
[----:B0-----:R-:W-:-:S13]  /*3490*/  ISETP.NE.AND P3, PT, R41, 0x1f, PT ;  /* 0x0000001f2900780c */ /* 0x001fda0003f65270 */
[----:B------:R-:W-:-:S05]  /*34a0*/  @!P3 LEA R44, R42, UR4, 0x2 ;  /* 0x000000042a2cbc11 */ /* 0x000fca000f8e10ff */
[----:B------:R-:W-:Y:S01]  /*34b0*/  @!P3 STS [R44], R43 ;  /* 0x0000002b2c00b388 */ /* 0x000fe20000000800 */
[----:B------:R-:W-:Y:S06]  /*34c0*/  BAR.SYNC.DEFER_BLOCKING 0x0 ;  /* 0x0000000000007b1d */ /* 0x000fec0000010000 */
[----:B------:R-:W0:Y:S01]  /*34d0*/  LDS.128 R20, [UR4] ;  /* 0x00000004ff147984 */ /* 0x000e220008000c00 */
[----:B------:R-:W-:Y:S01]  /*34e0*/  IMAD.IADD R40, R43, 0x1, -R40 ;  /* 0x000000012b287824 */ /* 0x000fe200078e0a28 */
[----:B------:R-:W-:-:S04]  /*34f0*/  ISETP.NE.AND P3, PT, R41, RZ, PT ;  /* 0x000000ff2900720c */ /* 0x000fc80003f65270 */
[----:B------:R-:W-:Y:S02]  /*3500*/  SEL R41, R40, RZ, P3 ;  /* 0x000000ff28297207 */ /* 0x000fe40001800000 */
[----:B------:R-:W-:Y:S01]  /*3510*/  ISETP.NE.AND P3, PT, R42, 0x2, PT ;  /* 0x000000022a00780c */ /* 0x000fe20003f65270 */
[----:B0-----:R-:W-:-:S04]  /*3520*/  IMAD.IADD R21, R20, 0x1, R21 ;  /* 0x0000000114157824 */ /* 0x001fc800078e0215 */
[----:B------:R-:W-:Y:S01]  /*3530*/  IMAD.IADD R22, R22, 0x1, R21 ;  /* 0x0000000116167824 */ /* 0x000fe200078e0215 */
[----:B------:R-:W-:Y:S02]  /*3540*/  SEL R20, R21, R20, !P3 ;  /* 0x0000001415147207 */ /* 0x000fe40005800000 */
[----:B------:R-:W-:Y:S01]  /*3550*/  ISETP.NE.AND P3, PT, R42, 0x3, PT ;  /* 0x000000032a00780c */ /* 0x000fe20003f65270 */
[----:B------:R-:W-:-:S03]  /*3560*/  IMAD.IADD R43, R23, 0x1, R22 ;  /* 0x00000001172b7824 */ /* 0x000fc600078e0216 */
[----:B------:R-:W-:Y:S02]  /*3570*/  SEL R20, R22, R20, !P3 ;  /* 0x0000001416147207 */ /* 0x000fe40005800000 */
[----:B------:R-:W-:-:S04]  /*3580*/  ISETP.NE.AND P3, PT, R42, 0x4, PT ;  /* 0x000000042a00780c */ /* 0x000fc80003f65270 */
[C---:B------:R-:W-:Y:S02]  /*3590*/  SEL R44, R43.reuse, R20, !P3 ;  /* 0x000000142b2c7207 */ /* 0x040fe40005800000 */
[----:B------:R-:W0:Y:S01]  /*35a0*/  LDS.128 R20, [UR4+0x10] ;  /* 0x00001004ff147984 */ /* 0x000e220008000c00 */
        /* <DEDUP_REMOVED lines=34> */
[----:B------:R-:W-:-:S03]  /*37d0*/  IMAD.MOV.U32 R20, RZ, RZ, R9 ;  /* 0x000000ffff147224 */ /* 0x000fc600078e0009 */
[----:B------:R-:W-:Y:S02]  /*37e0*/  SEL R44, R22, R44, !P3 ;  /* 0x0000002c162c7207 */ /* 0x000fe40005800000 */
[----:B------:R-:W-:-:S03]  /*37f0*/  ISETP.GE.U32.AND P3, PT, R20, 0x20, PT ;  /* 0x000000201400780c */ /* 0x000fc60003f66070 */
[----:B------:R-:W-:-:S05]  /*3800*/  IMAD.IADD R21, R44, 0x1, R41 ;  /* 0x000000012c157824 */ /* 0x000fca00078e0229 */
[----:B------:R-:W-:-:S05]  /*3810*/  SEL R40, R40, R21, !P3 ;  /* 0x0000001528287207 */ /* 0x000fca0005800000 */
[----:B------:R0:W-:Y:S01]  /*3820*/  STL [R1+0x10], R40 ;  /* 0x0000102801007387 */ /* 0x0001e20000100800 */
[----:B------:R-:W-:Y:S01]  /*3830*/  ISETP.GT.U32.AND P3, PT, R20, 0x1f, PT ;  /* 0x0000001f1400780c */ /* 0x000fe20003f64070 */
[----:B------:R-:W-:-:S12]  /*3840*/  IMAD.IADD R43, R23, 0x1, R22 ;  /* 0x00000001172b7824 */ /* 0x000fd800078e0216 */
[----:B0-----:R-:W-:Y:S05]  /*3850*/  @P3 BRA `(.L_x_469) ;  /* 0x0000000800cc3947 */ /* 0x001fea0003800000 */
[----:B------:R-:W0:Y:S01]  /*3860*/  LDC.64 R22, c[0x0][0x3a8] ;  /* 0x0000ea00ff167b82 */ /* 0x000e220000000a00 */
[----:B------:R-:W-:-:S13]  /*3870*/  ISETP.NE.AND P3, PT, R20, RZ, PT ;  /* 0x000000ff1400720c */ /* 0x000fda0003f65270 */
[----:B------:R-:W-:Y:S01]  /*3880*/  @!P3 IMAD.MOV.U32 R42, RZ, RZ, 0x64 ;  /* 0x00000064ff2ab424 */ /* 0x000fe200078e00ff */
[----:B------:R-:W-:Y:S01]  /*3890*/  @!P3 STS [UR4+0x6c], R43 ;  /* 0x00006c2bff00b988 */ /* 0x000fe20008000804 */
[----:B0-----:R-:W-:-:S05]  /*38a0*/  IMAD.WIDE R40, R7, 0x8, R22 ;  /* 0x0000000807287825 */ /* 0x001fca00078e0216 */
[----:B------:R-:W-:Y:S04]  /*38b0*/  STL.64 [R1+0x8], R40 ;  /* 0x0000082801007387 */ /* 0x000fe80000100a00 */
[----:B------:R0:W-:Y:S01]  /*38c0*/  @!P3 ST.E.64.STRONG.GPU desc[UR8][R40.64+0x100], R42 ;  /* 0x0001002a2800b985 */ /* 0x0001e2000c10fb08 */
[----:B------:R-:W-:Y:S05]  /*38d0*/  NANOSLEEP 0x2a3 ;  /* 0x000002a30000795d */ /* 0x000fea0003800000 */
[----:B0-----:R-:W-:-:S05]  /*38e0*/  LOP3.LUT R40, RZ, R20, RZ, 0x33, !PT ;  /* 0x00000014ff287212 */ /* 0x001fca00078e33ff */
[----:B------:R-:W-:-:S04]  /*38f0*/  IMAD.IADD R21, R7, 0x1, R40 ;  /* 0x0000000107157824 */ /* 0x000fc800078e0228 */
[----:B------:R-:W-:-:S05]  /*3900*/  IMAD.WIDE R22, R21, 0x8, R22 ;  /* 0x0000000815167825 */ /* 0x000fca00078e0216 */
[----:B------:R-:W2:Y:S01]  /*3910*/  LD.E.64.STRONG.GPU R44, desc[UR8][R22.64+0x100] ;  /* 0x00010008162c7980 */ /* 0x000ea2000c10fb00 */
[----:B------:R-:W-:Y:S01]  /*3920*/  UMOV UR5, 0xffffffff ;  /* 0xffffffff00057882 */ /* 0x000fe20000000000 */
[----:B--2---:R-:W-:Y:S02]  /*3930*/  ISETP.NE.AND P3, PT, R44, 0x63, PT ;  /* 0x000000632c00780c */ /* 0x004fe40003f65270 */
[----:B------:R-:W-:Y:S11]  /*3940*/  BRA.DIV UR5, `(.L_x_470) ;  /* 0x0000009205fc7947 */ /* 0x000ff6000b800000 */
[----:B------:R-:W-:-:S13]  /*3950*/  VOTE.ANY P3, !P3 ;  /* 0x0000000000ff7806 */ /* 0x000fda0005860100 */
.L_x_640:
[----:B------:R-:W-:Y:S05]  /*3960*/  @!P3 BRA `(.L_x_471) ;  /* 0x000000000074b947 */ /* 0x000fea0003800000 */
[----:B------:R-:W-:-:S07]  /*3970*/  IMAD.MOV.U32 R42, RZ, RZ, 0x1a6 ;  /* 0x000001a6ff2a7424 */ /* 0x000fce00078e00ff */
.L_x_473:
[----:B------:R-:W-:Y:S02]  /*3980*/  VIADD R44, R42, 0x1 ;  /* 0x000000012a2c7836 */ /* 0x000fe40000000000 */
[----:B------:R-:W-:Y:S02]  /*3990*/  IMAD R7, R7, 0x41a7, RZ ;  /* 0x000041a707077824 */ /* 0x000fe400078e02ff */
[----:B------:R-:W0:Y:S01]  /*39a0*/  I2F.U32.RP R45, R44 ;  /* 0x0000002c002d7306 */ /* 0x000e220000209000 */
[----:B------:R-:W-:Y:S02]  /*39b0*/  IMAD.MOV R47, RZ, RZ, -R44 ;  /* 0x000000ffff2f7224 */ /* 0x000fe400078e0a2c */
[----:B------:R-:W-:-:S05]  /*39c0*/  LOP3.LUT R7, R7, 0x7fffffff, RZ, 0xc0, !PT ;  /* 0x7fffffff07077812 */ /* 0x000fca00078ec0ff */
[----:B0-----:R-:W0:Y:S02]  /*39d0*/  MUFU.RCP R45, R45 ;  /* 0x0000002d002d7308 */ /* 0x001e240000001000 */
[----:B0-----:R-:W-:-:S06]  /*39e0*/  VIADD R40, R45, 0xffffffe ;  /* 0x0ffffffe2d287836 */ /* 0x001fcc0000000000 */
[----:B------:R0:W1:Y:S02]  /*39f0*/  F2I.FTZ.U32.TRUNC.NTZ R41, R40 ;  /* 0x0000002800297305 */ /* 0x000064000021f000 */
[----:B0-----:R-:W-:Y:S02]  /*3a00*/  IMAD.MOV.U32 R40, RZ, RZ, RZ ;  /* 0x000000ffff287224 */ /* 0x001fe400078e00ff */
[----:B-1----:R-:W-:-:S04]  /*3a10*/  IMAD R47, R47, R41, RZ ;  /* 0x000000292f2f7224 */ /* 0x002fc800078e02ff */
[----:B------:R-:W-:-:S06]  /*3a20*/  IMAD.HI.U32 R46, R41, R47, R40 ;  /* 0x0000002f292e7227 */ /* 0x000fcc00078e0028 */
[----:B------:R-:W-:-:S04]  /*3a30*/  IMAD.HI.U32 R46, R46, R7, RZ ;  /* 0x000000072e2e7227 */ /* 0x000fc800078e00ff */
[----:B------:R-:W-:-:S04]  /*3a40*/  IMAD.MOV R46, RZ, RZ, -R46 ;  /* 0x000000ffff2e7224 */ /* 0x000fc800078e0a2e */
[----:B------:R-:W-:-:S05]  /*3a50*/  IMAD R41, R44, R46, R7 ;  /* 0x0000002e2c297224 */ /* 0x000fca00078e0207 */
[----:B------:R-:W-:-:S13]  /*3a60*/  ISETP.GE.U32.AND P3, PT, R41, R44, PT ;  /* 0x0000002c2900720c */ /* 0x000fda0003f66070 */
[----:B------:R-:W-:-:S05]  /*3a70*/  @P3 IMAD.IADD R41, R41, 0x1, -R44 ;  /* 0x0000000129293824 */ /* 0x000fca00078e0a2c */
[----:B------:R-:W-:-:S13]  /*3a80*/  ISETP.GE.U32.AND P3, PT, R41, R44, PT ;  /* 0x0000002c2900720c */ /* 0x000fda0003f66070 */
[----:B------:R-:W-:Y:S01]  /*3a90*/  @P3 IMAD.IADD R41, R41, 0x1, -R44 ;  /* 0x0000000129293824 */ /* 0x000fe200078e0a2c */
[----:B------:R-:W-:-:S13]  /*3aa0*/  ISETP.NE.U32.AND P3, PT, R44, RZ, PT ;  /* 0x000000ff2c00720c */ /* 0x000fda0003f65070 */
[----:B------:R-:W-:-:S04]  /*3ab0*/  @!P3 LOP3.LUT R41, RZ, R44, RZ, 0x33, !PT ;  /* 0x0000002cff29b212 */ /* 0x000fc800078e33ff */
[----:B------:R-:W-:Y:S05]  /*3ac0*/  NANOSLEEP R41 ;  /* 0x000000290000735d */ /* 0x000fea0003800000 */
[----:B------:R-:W2:Y:S01]  /*3ad0*/  LD.E.64.STRONG.GPU R44, desc[UR8][R22.64+0x100] ;  /* 0x00010008162c7980 */ /* 0x000ea2000c10fb00 */
[----:B------:R-:W-:Y:S01]  /*3ae0*/  UMOV UR5, 0xffffffff ;  /* 0xffffffff00057882 */ /* 0x000fe20000000000 */
[----:B------:R-:W-:Y:S02]  /*3af0*/  SHF.R.U32.HI R42, RZ, 0x1, R42 ;  /* 0x00000001ff2a7819 */ /* 0x000fe4000001162a */
[----:B--2---:R-:W-:Y:S01]  /*3b00*/  ISETP.NE.AND P3, PT, R44, 0x63, PT ;  /* 0x000000632c00780c */ /* 0x004fe20003f65270 */
[----:B------:R-:W-:-:S12]  /*3b10*/  BRA.DIV UR5, `(.L_x_472) ;  /* 0x0000009205a87947 */ /* 0x000fd8000b800000 */
[----:B------:R-:W-:-:S13]  /*3b20*/  VOTE.ANY P3, !P3 ;  /* 0x0000000000ff7806 */ /* 0x000fda0005860100 */
.L_x_643:
[----:B------:R-:W-:Y:S05]  /*3b30*/  @P3 BRA `(.L_x_473) ;  /* 0xfffffffc00903947 */ /* 0x000fea000383ffff */
.L_x_471:
[----:B------:R-:W-:Y:S01]  /*3b40*/  UMOV UR5, 0xffffffff ;  /* 0xffffffff00057882 */ /* 0x000fe20000000000 */
[----:B------:R-:W-:Y:S02]  /*3b50*/  ISETP.NE.AND P3, PT, R44, 0x65, PT ;  /* 0x000000652c00780c */ /* 0x000fe40003f65270 */
[----:B------:R-:W-:Y:S11]  /*3b60*/  BRA.DIV UR5, `(.L_x_474) ;  /* 0x0000009205b47947 */ /* 0x000ff6000b800000 */
[----:B------:R-:W0:Y:S01]  /*3b70*/  S2R R22, SR_GEMASK ;  /* 0x0000000000167919 */ /* 0x000e220000003c00 */
[----:B------:R-:W-:Y:S02]  /*3b80*/  VOTE.ANY R51, PT, !P3 ;  /* 0x0000000000337806 */ /* 0x000fe400058e0100 */
[----:B------:R-:W-:Y:S01]  /*3b90*/  ISETP.NE.AND P6, PT, R44, 0x65, PT ;  /* 0x000000652c00780c */ /* 0x000fe20003fc5270 */
[----:B------:R-:W1:Y:S01]  /*3ba0*/  S2R R46, SR_LANEID ;  /* 0x00000000002e7919 */ /* 0x000e620000000000 */
[----:B0-----:R-:W-:Y:S01]  /*3bb0*/  LOP3.LUT R51, R51, 0x80000000, R22, 0xec, !PT ;  /* 0x8000000033337812 */ /* 0x001fe200078eec16 */
[----:B-1----:R-:W-:-:S04]  /*3bc0*/  VIADD R23, R46, 0x4 ;  /* 0x000000042e177836 */ /* 0x002fc80000000000 */
[----:B------:R-:W-:-:S05]  /*3bd0*/  VIADD R22, R51, 0xffffffff ;  /* 0xffffffff33167836 */ /* 0x000fca0000000000 */
[----:B------:R-:W-:-:S06]  /*3be0*/  LOP3.LUT R42, R51, R22, RZ, 0xc, !PT ;  /* 0x00000016332a7212 */ /* 0x000fcc00078e0cff */
[----:B------:R-:W0:Y:S02]  /*3bf0*/  POPC R42, R42 ;  /* 0x0000002a002a7309 */ /* 0x000e240000000000 */
[----:B0-----:R-:W0:Y:S01]  /*3c00*/  SHFL.DOWN PT, R55, R45, 0x1, R42 ;  /* 0x082000002d377989 */ /* 0x001e2200000e002a */
[----:B------:R-:W-:-:S04]  /*3c10*/  ISETP.GE.AND P3, PT, R46, R42, PT ;  /* 0x0000002a2e00720c */ /* 0x000fc80003f66270 */
[----:B0-----:R-:W-:-:S05]  /*3c20*/  SEL R22, R55, RZ, !P3 ;  /* 0x000000ff37167207 */ /* 0x001fca0005800000 */
[----:B------:R-:W-:Y:S02]  /*3c30*/  IMAD.IADD R49, R22, 0x1, R45 ;  /* 0x0000000116317824 */ /* 0x000fe400078e022d */
[----:B------:R-:W-:-:S03]  /*3c40*/  VIADD R22, R46, 0x2 ;  /* 0x000000022e167836 */ /* 0x000fc60000000000 */
[----:B------:R-:W0:Y:S02]  /*3c50*/  SHFL.DOWN PT, R55, R49, 0x2, R42 ;  /* 0x0840000031377989 */ /* 0x000e2400000e002a */
[----:B------:R-:W-:-:S04]  /*3c60*/  ISETP.GT.AND P3, PT, R22, R42, PT ;  /* 0x0000002a1600720c */ /* 0x000fc80003f64270 */
[----:B0-----:R-:W-:Y:S02]  /*3c70*/  SEL R40, R55, RZ, !P3 ;  /* 0x000000ff37287207 */ /* 0x001fe40005800000 */
[----:B------:R-:W-:-:S03]  /*3c80*/  ISETP.GT.AND P3, PT, R23, R42, PT ;  /* 0x0000002a1700720c */ /* 0x000fc60003f64270 */
[----:B------:R-:W-:Y:S02]  /*3c90*/  IMAD.IADD R47, R49, 0x1, R40 ;  /* 0x00000001312f7824 */ /* 0x000fe400078e0228 */
[----:B------:R-:W0:Y:S03]  /*3ca0*/  LDC.64 R48, c[0x0][0x3a8] ;  /* 0x0000ea00ff307b82 */ /* 0x000e260000000a00 */
[----:B------:R-:W1:Y:S02]  /*3cb0*/  SHFL.DOWN PT, R55, R47, 0x4, R42 ;  /* 0x088000002f377989 */ /* 0x000e6400000e002a */
[----:B-1----:R-:W-:-:S05]  /*3cc0*/  SEL R40, R55, RZ, !P3 ;  /* 0x000000ff37287207 */ /* 0x002fca0005800000 */
[----:B------:R-:W-:Y:S02]  /*3cd0*/  IMAD.IADD R41, R47, 0x1, R40 ;  /* 0x000000012f297824 */ /* 0x000fe400078e0228 */
[----:B------:R-:W-:-:S03]  /*3ce0*/  VIADD R40, R46, 0x8 ;  /* 0x000000082e287836 */ /* 0x000fc60000000000 */
[----:B------:R-:W1:Y:S02]  /*3cf0*/  SHFL.DOWN PT, R55, R41, 0x8, R42 ;  /* 0x0900000029377989 */ /* 0x000e6400000e002a */
[----:B------:R-:W-:-:S04]  /*3d00*/  ISETP.GT.AND P3, PT, R40, R42, PT ;  /* 0x0000002a2800720c */ /* 0x000fc80003f64270 */
[----:B-1----:R-:W-:Y:S02]  /*3d10*/  SEL R45, R55, RZ, !P3 ;  /* 0x000000ff372d7207 */ /* 0x002fe40005800000 */
[----:B0-----:R-:W-:-:S03]  /*3d20*/  IADD3 R48, P3, PT, R48, 0x100, RZ ;  /* 0x0000010030307810 */ /* 0x001fc60007f7e0ff */
[----:B------:R-:W-:Y:S02]  /*3d30*/  IMAD.IADD R45, R41, 0x1, R45 ;  /* 0x00000001292d7824 */ /* 0x000fe400078e022d */
[----:B------:R-:W-:Y:S02]  /*3d40*/  VIADD R41, R46, 0x10 ;  /* 0x000000102e297836 */ /* 0x000fe40000000000 */
[----:B------:R-:W-:Y:S01]  /*3d50*/  IMAD.X R49, RZ, RZ, R49, P3 ;  /* 0x000000ffff317224 */ /* 0x000fe200018e0631 */
[----:B------:R-:W0:Y:S02]  /*3d60*/  SHFL.DOWN PT, R55, R45, 0x10, R42 ;  /* 0x0a0000002d377989 */ /* 0x000e2400000e002a */
[----:B------:R-:W-:-:S04]  /*3d70*/  ISETP.GT.AND P3, PT, R41, R42, PT ;  /* 0x0000002a2900720c */ /* 0x000fc80003f64270 */
[----:B0-----:R-:W-:Y:S02]  /*3d80*/  SEL R46, R55, RZ, !P3 ;  /* 0x000000ff372e7207 */ /* 0x001fe40005800000 */
[----:B------:R-:W-:-:S03]  /*3d90*/  VOTE.ALL P3, P6 ;  /* 0x0000000000ff7806 */ /* 0x000fc60003060000 */
[----:B------:R-:W-:-:S10]  /*3da0*/  IMAD.IADD R42, R45, 0x1, R46 ;  /* 0x000000012d2a7824 */ /* 0x000fd400078e022e */
.L_x_652:
[----:B------:R-:W-:Y:S05]  /*3db0*/  @!P3 BRA `(.L_x_475) ;  /* 0x00000004002cb947 */ /* 0x000fea0003800000 */
[----:B------:R-:W-:-:S07]  /*3dc0*/  IMAD.MOV.U32 R50, RZ, RZ, 0x1a6 ;  /* 0x000001a6ff327424 */ /* 0x000fce00078e00ff */
.L_x_481:
[----:B------:R-:W-:Y:S02]  /*3dd0*/  IMAD.MOV.U32 R44, RZ, RZ, R48 ;  /* 0x000000ffff2c7224 */ /* 0x000fe400078e0030 */
[----:B------:R-:W-:Y:S02]  /*3de0*/  IMAD.MOV.U32 R45, RZ, RZ, R49 ;  /* 0x000000ffff2d7224 */ /* 0x000fe400078e0031 */
[----:B------:R-:W-:-:S05]  /*3df0*/  IMAD.WIDE R44, R21, 0x8, R44 ;  /* 0x00000008152c7825 */ /* 0x000fca00078e022c */
[----:B------:R-:W2:Y:S01]  /*3e00*/  LD.E.64.STRONG.GPU R46, desc[UR8][R44.64+-0x100] ;  /* 0xffff00082c2e7980 */ /* 0x000ea2000c10fb00 */
[----:B------:R-:W-:Y:S05]  /*3e10*/  YIELD ;  /* 0x0000000000007946 */ /* 0x000fea0003800000 */
[----:B------:R-:W-:Y:S01]  /*3e20*/  UMOV UR5, 0xffffffff ;  /* 0xffffffff00057882 */ /* 0x000fe20000000000 */
[----:B------:R-:W-:Y:S02]  /*3e30*/  SHF.R.U32.HI R50, RZ, 0x1, R50 ;  /* 0x00000001ff327819 */ /* 0x000fe40000011632 */
[----:B--2---:R-:W-:Y:S01]  /*3e40*/  ISETP.NE.AND P3, PT, R46, 0x63, PT ;  /* 0x000000632e00780c */ /* 0x004fe20003f65270 */
[----:B------:R-:W-:-:S12]  /*3e50*/  BRA.DIV UR5, `(.L_x_476) ;  /* 0x0000009605087947 */ /* 0x000fd8000b800000 */
[----:B------:R-:W-:-:S13]  /*3e60*/  VOTE.ANY P3, !P3 ;  /* 0x0000000000ff7806 */ /* 0x000fda0005860100 */
.L_x_655:
[----:B------:R-:W-:Y:S05]  /*3e70*/  @!P3 BRA `(.L_x_477) ;  /* 0x000000000074b947 */ /* 0x000fea0003800000 */
[----:B------:R-:W-:-:S07]  /*3e80*/  IMAD.MOV.U32 R52, RZ, RZ, R50 ;  /* 0x000000ffff347224 */ /* 0x000fce00078e0032 */
.L_x_479:
[----:B------:R-:W-:Y:S02]  /*3e90*/  VIADD R51, R52, 0x1 ;  /* 0x0000000134337836 */ /* 0x000fe40000000000 */
[----:B------:R-:W-:Y:S02]  /*3ea0*/  IMAD R7, R7, 0x41a7, RZ ;  /* 0x000041a707077824 */ /* 0x000fe400078e02ff */
[----:B------:R-:W0:Y:S03]  /*3eb0*/  I2F.U32.RP R46, R51 ;  /* 0x00000033002e7306 */ /* 0x000e260000209000 */
[----:B------:R-:W-:-:S05]  /*3ec0*/  LOP3.LUT R7, R7, 0x7fffffff, RZ, 0xc0, !PT ;  /* 0x7fffffff07077812 */ /* 0x000fca00078ec0ff */
[----:B0-----:R-:W0:Y:S02]  /*3ed0*/  MUFU.RCP R46, R46 ;  /* 0x0000002e002e7308 */ /* 0x001e240000001000 */
[----:B0-----:R-:W-:-:S06]  /*3ee0*/  VIADD R46, R46, 0xffffffe ;  /* 0x0ffffffe2e2e7836 */ /* 0x001fcc0000000000 */
[----:B------:R0:W1:Y:S02]  /*3ef0*/  F2I.FTZ.U32.TRUNC.NTZ R47, R46 ;  /* 0x0000002e002f7305 */ /* 0x000064000021f000 */
[----:B0-----:R-:W-:-:S04]  /*3f00*/  IMAD.MOV R46, RZ, RZ, -R51 ;  /* 0x000000ffff2e7224 */ /* 0x001fc800078e0a33 */
[----:B-1----:R-:W-:Y:S02]  /*3f10*/  IMAD R53, R46, R47, RZ ;  /* 0x0000002f2e357224 */ /* 0x002fe400078e02ff */
[----:B------:R-:W-:-:S04]  /*3f20*/  IMAD.MOV.U32 R46, RZ, RZ, RZ ;  /* 0x000000ffff2e7224 */ /* 0x000fc800078e00ff */
        /* <DEDUP_REMOVED lines=17> */
.L_x_658:
[----:B------:R-:W-:Y:S05]  /*4040*/  @P3 BRA `(.L_x_479) ;  /* 0xfffffffc00903947 */ /* 0x000fea000383ffff */
.L_x_477:
[----:B------:R-:W-:Y:S01]  /*4050*/  UMOV UR5, 0xffffffff ;  /* 0xffffffff00057882 */ /* 0x000fe20000000000 */
[----:B------:R-:W-:Y:S02]  /*4060*/  ISETP.NE.AND P3, PT, R46, 0x65, PT ;  /* 0x000000652e00780c */ /* 0x000fe40003f65270 */
[----:B------:R-:W-:Y:S11]  /*4070*/  BRA.DIV UR5, `(.L_x_480) ;  /* 0x0000009205c07947 */ /* 0x000ff6000b800000 */
[----:B------:R-:W0:Y:S01]  /*4080*/  S2R R45, SR_GEMASK ;  /* 0x00000000002d7919 */ /* 0x000e220000003c00 */
[----:B------:R-:W-:Y:S01]  /*4090*/  VOTE.ANY R44, PT, !P3 ;  /* 0x00000000002c7806 */ /* 0x000fe200058e0100 */
[----:B------:R-:W-:Y:S01]  /*40a0*/  VIADD R21, R21, 0xffffffe0 ;  /* 0xffffffe015157836 */ /* 0x000fe20000000000 */
[----:B------:R-:W1:Y:S02]  /*40b0*/  S2R R51, SR_LANEID ;  /* 0x0000000000337919 */ /* 0x000e640000000000 */
[----:B0-----:R-:W-:-:S05]  /*40c0*/  LOP3.LUT R44, R44, 0x80000000, R45, 0xec, !PT ;  /* 0x800000002c2c7812 */ /* 0x001fca00078eec2d */
[----:B------:R-:W-:-:S05]  /*40d0*/  VIADD R45, R44, 0xffffffff ;  /* 0xffffffff2c2d7836 */ /* 0x000fca0000000000 */
[----:B------:R-:W-:-:S06]  /*40e0*/  LOP3.LUT R44, R44, R45, RZ, 0xc, !PT ;  /* 0x0000002d2c2c7212 */ /* 0x000fcc00078e0cff */
[----:B------:R-:W0:Y:S02]  /*40f0*/  POPC R44, R44 ;  /* 0x0000002c002c7309 */ /* 0x000e240000000000 */
[----:B0-----:R-:W0:Y:S01]  /*4100*/  SHFL.DOWN PT, R55, R47, 0x1, R44 ;  /* 0x082000002f377989 */ /* 0x001e2200000e002c */
[----:B-1----:R-:W-:-:S04]  /*4110*/  ISETP.GE.AND P3, PT, R51, R44, PT ;  /* 0x0000002c3300720c */ /* 0x002fc80003f66270 */
[----:B0-----:R-:W-:Y:S02]  /*4120*/  SEL R55, R55, RZ, !P3 ;  /* 0x000000ff37377207 */ /* 0x001fe40005800000 */
[----:B------:R-:W-:-:S03]  /*4130*/  ISETP.GT.AND P3, PT, R22, R44, PT ;  /* 0x0000002c1600720c */ /* 0x000fc60003f64270 */
[----:B------:R-:W-:-:S05]  /*4140*/  IMAD.IADD R47, R55, 0x1, R47 ;  /* 0x00000001372f7824 */ /* 0x000fca00078e022f */
[----:B------:R-:W0:Y:S02]  /*4150*/  SHFL.DOWN PT, R55, R47, 0x2, R44 ;  /* 0x084000002f377989 */ /* 0x000e2400000e002c */
        /* <DEDUP_REMOVED lines=13> */
[----:B------:R-:W-:Y:S02]  /*4230*/  ISETP.NE.AND P3, PT, R46, 0x65, PT ;  /* 0x000000652e00780c */ /* 0x000fe40003f65270 */
[----:B------:R-:W-:-:S11]  /*4240*/  IADD3 R42, PT, PT, R47, R55, R42 ;  /* 0x000000372f2a7210 */ /* 0x000fd60007ffe02a */
[----:B------:R-:W-:-:S13]  /*4250*/  VOTE.ALL P3, P3 ;  /* 0x0000000000ff7806 */ /* 0x000fda0001860000 */
.L_x_667:
[----:B------:R-:W-:Y:S05]  /*4260*/  @P3 BRA `(.L_x_481) ;  /* 0xfffffff800d83947 */ /* 0x000fea000383ffff */
.L_x_475:
[----:B------:R-:W2:Y:S01]  /*4270*/  LDL.LU.64 R46, [R1+0x8] ;  /* 0x00000800012e7983 */ /* 0x000ea20000300a00 */
[----:B------:R-:W-:Y:S01]  /*4280*/  ISETP.NE.AND P3, PT, R20, RZ, PT ;  /* 0x000000ff1400720c */ /* 0x000fe20003f65270 */
[----:B------:R-:W0:-:S12]  /*4290*/  S2R R44, SR_LANEID ;  /* 0x00000000002c7919 */ /* 0x000e180000000000 */
[----:B------:R-:W1:Y:S01]  /*42a0*/  @!P3 S2R R40, SR_CgaCtaId ;  /* 0x000000000028b919 */ /* 0x000e620000008800 */
[----:B------:R-:W-:Y:S01]  /*42b0*/  @!P3 MOV R7, 0x400 ;  /* 0x000004000007b802 */ /* 0x000fe20000000f00 */
[----:B------:R-:W-:Y:S02]  /*42c0*/  @!P3 IMAD.IADD R23, R43, 0x1, R42 ;  /* 0x000000012b17b824 */ /* 0x000fe400078e022a */
[----:B------:R-:W-:Y:S01]  /*42d0*/  @!P3 IMAD.MOV.U32 R22, RZ, RZ, 0x65 ;  /* 0x00000065ff16b424 */ /* 0x000fe200078e00ff */
[----:B-1----:R-:W-:-:S04]  /*42e0*/  @!P3 LEA R7, R40, R7, 0x18 ;  /* 0x000000072807b211 */ /* 0x002fc800078ec0ff */
[----:B--2---:R1:W-:Y:S04]  /*42f0*/  @!P3 ST.E.64.STRONG.GPU desc[UR8][R46.64+0x100], R22 ;  /* 0x000100162e00b985 */ /* 0x0043e8000c10fb08 */
[----:B------:R1:W-:Y:S04]  /*4300*/  @!P3 STS [R7+0x68], R23 ;  /* 0x000068170700b388 */ /* 0x0003e80000000800 */
[----:B------:R1:W-:Y:S01]  /*4310*/  @!P3 STS [R7+0x64], R42 ;  /* 0x0000642a0700b388 */ /* 0x0003e20000000800 */
[----:B0-----:R-:W-:-:S13]  /*4320*/  ISETP.NE.AND P3, PT, R44, RZ, PT ;  /* 0x000000ff2c00720c */ /* 0x001fda0003f65270 */
[----:B------:R-:W0:Y:S01]  /*4330*/  @!P3 S2R R40, SR_CgaCtaId ;  /* 0x000000000028b919 */ /* 0x000e220000008800 */
[----:B------:R-:W-:-:S04]  /*4340*/  @!P3 MOV R21, 0x400 ;  /* 0x000004000015b802 */ /* 0x000fc80000000f00 */
[----:B0-----:R-:W-:Y:S02]  /*4350*/  @!P3 LEA R41, R40, R21, 0x18 ;  /* 0x000000152829b211 */ /* 0x001fe400078ec0ff */
[----:B------:R1:W2:Y:S04]  /*4360*/  LDL.LU R21, [R1+0x10] ;  /* 0x0000100001157983 */ /* 0x0002a80000300800 */
[----:B------:R1:W-:Y:S02]  /*4370*/  @!P3 STS [R41+0x50], R42 ;  /* 0x0000502a2900b388 */ /* 0x0003e40000000800 */
[----:B-12---:R-:W-:-:S07]  /*4380*/  @!P3 IMAD.MOV.U32 R21, RZ, RZ, R42 ;  /* 0x000000ffff15b224 */ /* 0x006fce00078e002a */
.L_x_469:
[----:B------:R-:W-:Y:S05]  /*4390*/  WARPSYNC.ALL ;  /* 0x0000000000007948 */ /* 0x000fea0003800000 */
[----:B------:R-:W2:Y:S04]  /*43a0*/  LDL.LU R42, [R1+0x4] ;  /* 0x00000400012a7983 */ /* 0x000ea80000300800 */
[----:B------:R-:W3:Y:S01]  /*43b0*/  LDL.LU R40, [R1] ;  /* 0x0000000001287983 */ /* 0x000ee20000300800 */
[----:B------:R-:W0:Y:S01]  /*43c0*/  S2UR UR5, SR_CgaCtaId ;  /* 0x00000000000579c3 */ /* 0x000e220000008800 */
[----:B------:R-:W-:-:S07]  /*43d0*/  UMOV UR4, 0x400 ;  /* 0x0000040000047882 */ /* 0x000fce0000000000 */
[----:B------:R-:W-:Y:S01]  /*43e0*/  BAR.SYNC.DEFER_BLOCKING 0x0 ;  /* 0x0000000000007b1d */ /* 0x000fe20000010000 */
[----:B------:R-:W-:Y:S01]  /*43f0*/  ISETP.NE.AND P3, PT, R20, RZ, PT ;  /* 0x000000ff1400720c */ /* 0x000fe20003f65270 */
[----:B0-----:R-:W-:-:S09]  /*4400*/  ULEA UR4, UR5, UR4, 0x18 ;  /* 0x0000000405047291 */ /* 0x001fd2000f8ec0ff */
[----:B------:R-:W0:Y:S04]  /*4410*/  LDS R7, [UR4+0x50] ;  /* 0x00005004ff077984 */ /* 0x000e280008000800 */
[----:B------:R-:W1:Y:S04]  /*4420*/  LDS R23, [UR4+0x6c] ;  /* 0x00006c04ff177984 */ /* 0x000e680008000800 */
[----:B------:R-:W4:Y:S01]  /*4430*/  LDS R41, [UR4+0x64] ;  /* 0x00006404ff297984 */ /* 0x000f220008000800 */
[----:B0-----:R-:W-:Y:S02]  /*4440*/  SEL R22, R7, RZ, P3 ;  /* 0x000000ff07167207 */ /* 0x001fe40001800000 */
[----:B-1----:R-:W-:-:S03]  /*4450*/  ISETP.GT.AND P3, PT, R23, 0x200, PT ;  /* 0x000002001700780c */ /* 0x002fc60003f64270 */
[----:B------:R-:W-:-:S04]  /*4460*/  IMAD.IADD R22, R22, 0x1, R21 ;  /* 0x0000000116167824 */ /* 0x000fc800078e0215 */
[--C-:B------:R-:W-:Y:S02]  /*4470*/  IMAD.IADD R61, R61, 0x1, R22.reuse ;  /* 0x000000013d3d7824 */ /* 0x100fe400078e0216 */
        /* <DEDUP_REMOVED lines=10> */
[----:B--2---:R-:W-:-:S02]  /*4520*/  IMAD.IADD R7, R42, 0x1, R22 ;  /* 0x000000012a077824 */ /* 0x004fc400078e0216 */
[----:B---3--:R-:W-:Y:S01]  /*4530*/  IMAD.IADD R21, R40, 0x1, R22 ;  /* 0x0000000128157824 */ /* 0x008fe200078e0216 */
[----:B----4-:R-:W-:Y:S06]  /*4540*/  @P3 BRA `(.L_x_482) ;  /* 0x0000000c006c3947 */ /* 0x010fec0003800000 */
[----:B------:R-:W-:Y:S01]  /*4550*/  LOP3.LUT P6, RZ, R2, 0x2, RZ, 0xc0, !PT ;  /* 0x0000000202ff7812 */ /* 0x000fe200078cc0ff */
[----:B------:R-:W0:Y:S01]  /*4560*/  LDCU.U8 UR4, c[0x0][0x3c8] ;  /* 0x00007900ff0477ac */ /* 0x000e220008000000 */
[----:B------:R-:W-:Y:S11]  /*4570*/  BSSY.RECONVERGENT B0, `(.L_x_483) ;  /* 0x000000e000007945 */ /* 0x000ff60003800200 */
[----:B------:R-:W-:Y:S05]  /*4580*/  @!P6 BRA `(.L_x_484) ;  /* 0x000000000030e947 */ /* 0x000fea0003800000 */
[----:B0-----:R-:W-:Y:S01]  /*4590*/  UISETP.NE.AND UP0, UPT, UR4, URZ, UPT ;  /* 0x000000ff0400728c */ /* 0x001fe2000bf05270 */
[----:B------:R-:W-:-:S08]  /*45a0*/  CS2R R40, SRZ ;  /* 0x0000000000287805 */ /* 0x000fd0000001ff00 */
[----:B------:R-:W-:Y:S05]  /*45b0*/  BRA.U UP0, `(.L_x_485) ;  /* 0x0000000100087547 */ /* 0x000fea000b800000 */
[----:B------:R-:W0:Y:S02]  /*45c0*/  LDC.64 R40, c[0x0][0x3e0] ;  /* 0x0000f800ff287b82 */ /* 0x000e240000000a00 */
[----:B0-----:R-:W5:Y:S02]  /*45d0*/  LDG.E.64 R40, desc[UR8][R40.64] ;  /* 0x0000000828287981 */ /* 0x001f64000c1e1b00 */
.L_x_485:
[----:B------:R-:W0:Y:S01]  /*45e0*/  LDCU.64 UR6, c[0x0][0x398] ;  /* 0x00007300ff0677ac */ /* 0x000e220008000a00 */
[C---:B-----5:R-:W-:Y:S02]  /*45f0*/  IADD3 R20, P3, PT, R22.reuse, R40, RZ ;  /* 0x0000002816147210 */ /* 0x060fe40007f7e0ff */
[----:B------:R-:W-:Y:S02]  /*4600*/  SHF.R.S32.HI R39, RZ, 0x1f, R38 ;  /* 0x0000001fff277819 */ /* 0x000fe40000011426 */
[----:B------:R-:W-:Y:S02]  /*4610*/  LEA.HI.X.SX32 R41, R22, R41, 0x1, P3 ;  /* 0x0000002916297211 */ /* 0x000fe400018f0eff */
[----:B0-----:R-:W-:-:S04]  /*4620*/  LEA R22, P3, R20, UR6, 0x3 ;  /* 0x0000000614167c11 */ /* 0x001fc8000f8618ff */
[----:B------:R-:W-:-:S05]  /*4630*/  LEA.HI.X R23, R20, UR7, R41, 0x3, P3 ;  /* 0x0000000714177c11 */ /* 0x000fca00098f1c29 */
[----:B------:R1:W-:Y:S04]  /*4640*/  STG.E.64 desc[UR8][R22.64], R38 ;  /* 0x0000002616007986 */ /* 0x0003e8000c101b08 */
.L_x_484:
[----:B0-----:R-:W-:Y:S05]  /*4650*/  BSYNC.RECONVERGENT B0 ;  /* 0x0000000000007941 */ /* 0x001fea0003800200 */
.L_x_483:
[----:B------:R-:W-:Y:S01]  /*4660*/  LOP3.LUT P3, RZ, R2, 0x4, RZ, 0xc0, !PT ;  /* 0x0000000402ff7812 */ /* 0x000fe2000786c0ff */
[----:B------:R-:W-:-:S12]  /*4670*/  BSSY.RECONVERGENT B0, `(.L_x_486) ;  /* 0x000000e000007945 */ /* 0x000fd80003800200 */
[----:B------:R-:W-:Y:S05]  /*4680*/  @!P3 BRA `(.L_x_487) ;  /* 0x000000000030b947 */ /* 0x000fea0003800000 */
[----:B------:R-:W-:Y:S01]  /*4690*/  UISETP.NE.AND UP0, UPT, UR4, URZ, UPT ;  /* 0x000000ff0400728c */ /* 0x000fe2000bf05270 */
[----:B-1----:R-:W-:-:S08]  /*46a0*/  CS2R R22, SRZ ;  /* 0x0000000000167805 */ /* 0x002fd0000001ff00 */
[----:B------:R-:W-:Y:S05]  /*46b0*/  BRA.U UP0, `(.L_x_488) ;  /* 0x0000000100087547 */ /* 0x000fea000b800000 */
[----:B------:R-:W0:Y:S02]  /*46c0*/  LDC.64 R22, c[0x0][0x3e0] ;  /* 0x0000f800ff167b82 */ /* 0x000e240000000a00 */
[----:B0-----:R-:W5:Y:S02]  /*46d0*/  LDG.E.64 R22, desc[UR8][R22.64] ;  /* 0x0000000816167981 */ /* 0x001f64000c1e1b00 */
.L_x_488:
[----:B------:R-:W0:Y:S01]  /*46e0*/  LDCU.64 UR6, c[0x0][0x398] ;  /* 0x00007300ff0677ac */ /* 0x000e220008000a00 */
[C---:B-----5:R-:W-:Y:S02]  /*46f0*/  IADD3 R20, P3, PT, R7.reuse, R22, RZ ;  /* 0x0000001607147210 */ /* 0x060fe40007f7e0ff */
[----:B------:R-:W-:Y:S02]  /*4700*/  SHF.R.S32.HI R37, RZ, 0x1f, R36 ;  /* 0x0000001fff257819 */ /* 0x000fe40000011424 */
[----:B------:R-:W-:Y:S02]  /*4710*/  LEA.HI.X.SX32 R7, R7, R23, 0x1, P3 ;  /* 0x0000001707077211 */ /* 0x000fe400018f0eff */
[----:B0-----:R-:W-:-:S04]  /*4720*/  LEA R22, P3, R20, UR6, 0x3 ;  /* 0x0000000614167c11 */ /* 0x001fc8000f8618ff */
[----:B------:R-:W-:-:S05]  /*4730*/  LEA.HI.X R23, R20, UR7, R7, 0x3, P3 ;  /* 0x0000000714177c11 */ /* 0x000fca00098f1c07 */
[----:B------:R0:W-:Y:S04]  /*4740*/  STG.E.64 desc[UR8][R22.64], R36 ;  /* 0x0000002416007986 */ /* 0x0001e8000c101b08 */
.L_x_487:
[----:B------:R-:W-:Y:S05]  /*4750*/  BSYNC.RECONVERGENT B0 ;  /* 0x0000000000007941 */ /* 0x000fea0003800200 */
.L_x_486:
[----:B------:R-:W-:Y:S01]  /*4760*/  LOP3.LUT P3, RZ, R2, 0x8, RZ, 0xc0, !PT ;  /* 0x0000000802ff7812 */ /* 0x000fe2000786c0ff */
[----:B------:R-:W-:-:S12]  /*4770*/  BSSY.RECONVERGENT B0, `(.L_x_489) ;  /* 0x000000e000007945 */ /* 0x000fd80003800200 */
[----:B------:R-:W-:Y:S05]  /*4780*/  @!P3 BRA `(.L_x_490) ;  /* 0x000000000030b947 */ /* 0x000fea0003800000 */
[----:B------:R-:W-:Y:S01]  /*4790*/  UISETP.NE.AND UP0, UPT, UR4, URZ, UPT ;  /* 0x000000ff0400728c */ /* 0x000fe2000bf05270 */
[----:B01----:R-:W-:-:S08]  /*47a0*/  CS2R R22, SRZ ;  /* 0x0000000000167805 */ /* 0x003fd0000001ff00 */
[----:B------:R-:W-:Y:S05]  /*47b0*/  BRA.U UP0, `(.L_x_491) ;  /* 0x0000000100087547 */ /* 0x000fea000b800000 */
[----:B------:R-:W0:Y:S02]  /*47c0*/  LDC.64 R22, c[0x0][0x3e0] ;  /* 0x0000f800ff167b82 */ /* 0x000e240000000a00 */
[----:B0-----:R-:W5:Y:S02]  /*47d0*/  LDG.E.64 R22, desc[UR8][R22.64] ;  /* 0x0000000816167981 */ /* 0x001f64000c1e1b00 */
.L_x_491:
[----:B------:R-:W0:Y:S01]  /*47e0*/  LDCU.64 UR6, c[0x0][0x398] ;  /* 0x00007300ff0677ac */ /* 0x000e220008000a00 */
[C---:B-----5:R-:W-:Y:S02]  /*47f0*/  IADD3 R7, P3, PT, R21.reuse, R22, RZ ;  /* 0x0000001615077210 */ /* 0x060fe40007f7e0ff */
[----:B------:R-:W-:Y:S02]  /*4800*/  SHF.R.S32.HI R35, RZ, 0x1f, R34 ;  /* 0x0000001fff237819 */ /* 0x000fe40000011422 */
[----:B------:R-:W-:Y:S02]  /*4810*/  LEA.HI.X.SX32 R22, R21, R23, 0x1, P3 ;  /* 0x0000001715167211 */ /* 0x000fe400018f0eff */
[----:B0-----:R-:W-:-:S04]  /*4820*/  LEA R20, P3, R7, UR6, 0x3 ;  /* 0x0000000607147c11 */ /* 0x001fc8000f8618ff */
[----:B------:R-:W-:-:S05]  /*4830*/  LEA.HI.X R21, R7, UR7, R22, 0x3, P3 ;  /* 0x0000000707157c11 */ /* 0x000fca00098f1c16 */
[----:B------:R2:W-:Y:S04]  /*4840*/  STG.E.64 desc[UR8][R20.64], R34 ;  /* 0x0000002214007986 */ /* 0x0005e8000c101b08 */
.L_x_490:
[----:B------:R-:W-:Y:S05]  /*4850*/  BSYNC.RECONVERGENT B0 ;  /* 0x0000000000007941 */ /* 0x000fea0003800200 */
.L_x_489:
[----:B------:R-:W-:Y:S01]  /*4860*/  LOP3.LUT P3, RZ, R2, 0x10, RZ, 0xc0, !PT ;  /* 0x0000001002ff7812 */ /* 0x000fe2000786c0ff */
[----:B------:R-:W-:-:S12]  /*4870*/  BSSY.RECONVERGENT B0, `(.L_x_492) ;  /* 0x000000e000007945 */ /* 0x000fd80003800200 */
[----:B------:R-:W-:Y:S05]  /*4880*/  @!P3 BRA `(.L_x_493) ;  /* 0x000000000030b947 */ /* 0x000fea0003800000 */
[----:B------:R-:W-:Y:S01]  /*4890*/  UISETP.NE.AND UP0, UPT, UR4, URZ, UPT ;  /* 0x000000ff0400728c */ /* 0x000fe2000bf05270 */
[----:B--2---:R-:W-:-:S08]  /*48a0*/  CS2R R20, SRZ ;  /* 0x0000000000147805 */ /* 0x004fd0000001ff00 */
[----:B------:R-:W-:Y:S05]  /*48b0*/  BRA.U UP0, `(.L_x_494) ;  /* 0x0000000100087547 */ /* 0x000fea000b800000 */
[----:B------:R-:W2:Y:S02]  /*48c0*/  LDC.64 R20, c[0x0][0x3e0] ;  /* 0x0000f800ff147b82 */ /* 0x000ea40000000a00 */
[----:B--2---:R-:W5:Y:S02]  /*48d0*/  LDG.E.64 R20, desc[UR8][R20.64] ;  /* 0x0000000814147981 */ /* 0x004f64000c1e1b00 */
.L_x_494:
[----:B------:R-:W2:Y:S01]  /*48e0*/  LDCU.64 UR6, c[0x0][0x398] ;  /* 0x00007300ff0677ac */ /* 0x000ea20008000a00 */
[C---:B-----5:R-:W-:Y:S02]  /*48f0*/  IADD3 R7, P3, PT, R61.reuse, R20, RZ ;  /* 0x000000143d077210 */ /* 0x060fe40007f7e0ff */
[----:B------:R-:W-:Y:S02]  /*4900*/  SHF.R.S32.HI R33, RZ, 0x1f, R32 ;  /* 0x0000001fff217819 */ /* 0x000fe40000011420 */
[----:B01----:R-:W-:Y:S02]  /*4910*/  LEA.HI.X.SX32 R22, R61, R21, 0x1, P3 ;  /* 0x000000153d167211 */ /* 0x003fe400018f0eff */
[----:B--2---:R-:W-:-:S04]  /*4920*/  LEA R20, P3, R7, UR6, 0x3 ;  /* 0x0000000607147c11 */ /* 0x004fc8000f8618ff */
[----:B------:R-:W-:-:S05]  /*4930*/  LEA.HI.X R21, R7, UR7, R22, 0x3, P3 ;  /* 0x0000000707157c11 */ /* 0x000fca00098f1c16 */
[----:B------:R3:W-:Y:S04]  /*4940*/  STG.E.64 desc[UR8][R20.64], R32 ;  /* 0x0000002014007986 */ /* 0x0007e8000c101b08 */
.L_x_493:
[----:B------:R-:W-:Y:S05]  /*4950*/  BSYNC.RECONVERGENT B0 ;  /* 0x0000000000007941 */ /* 0x000fea0003800200 */
.L_x_492:
[----:B------:R-:W-:Y:S01]  /*4960*/  LOP3.LUT P3, RZ, R2, 0x20, RZ, 0xc0, !PT ;  /* 0x0000002002ff7812 */ /* 0x000fe2000786c0ff */
[----:B------:R-:W-:-:S12]  /*4970*/  BSSY.RECONVERGENT B0, `(.L_x_495) ;  /* 0x000000e000007945 */ /* 0x000fd80003800200 */
[----:B------:R-:W-:Y:S05]  /*4980*/  @!P3 BRA `(.L_x_496) ;  /* 0x000000000030b947 */ /* 0x000fea0003800000 */
[----:B------:R-:W-:Y:S01]  /*4990*/  UISETP.NE.AND UP0, UPT, UR4, URZ, UPT ;  /* 0x000000ff0400728c */ /* 0x000fe2000bf05270 */
[----:B--23--:R-:W-:-:S08]  /*49a0*/  CS2R R20, SRZ ;  /* 0x0000000000147805 */ /* 0x00cfd0000001ff00 */
[----:B------:R-:W-:Y:S05]  /*49b0*/  BRA.U UP0, `(.L_x_497) ;  /* 0x0000000100087547 */ /* 0x000fea000b800000 */
[----:B------:R-:W2:Y:S02]  /*49c0*/  LDC.64 R20, c[0x0][0x3e0] ;  /* 0x0000f800ff147b82 */ /* 0x000ea40000000a00 */
[----:B--2---:R-:W5:Y:S02]  /*49d0*/  LDG.E.64 R20, desc[UR8][R20.64] ;  /* 0x0000000814147981 */ /* 0x004f64000c1e1b00 */
.L_x_497:
[----:B------:R-:W2:Y:S01]  /*49e0*/  LDCU.64 UR6, c[0x0][0x398] ;  /* 0x00007300ff0677ac */ /* 0x000ea20008000a00 */
[C---:B-----5:R-:W-:Y:S02]  /*49f0*/  IADD3 R7, P3, PT, R60.reuse, R20, RZ ;  /* 0x000000143c077210 */ /* 0x060fe40007f7e0ff */
[----:B------:R-:W-:Y:S02]  /*4a00*/  SHF.R.S32.HI R31, RZ, 0x1f, R30 ;  /* 0x0000001fff1f7819 */ /* 0x000fe4000001141e */
[----:B------:R-:W-:Y:S02]  /*4a10*/  LEA.HI.X.SX32 R60, R60, R21, 0x1, P3 ;  /* 0x000000153c3c7211 */ /* 0x000fe400018f0eff */
[----:B--2---:R-:W-:-:S04]  /*4a20*/  LEA R20, P3, R7, UR6, 0x3 ;  /* 0x0000000607147c11 */ /* 0x004fc8000f8618ff */
[----:B------:R-:W-:-:S05]  /*4a30*/  LEA.HI.X R21, R7, UR7, R60, 0x3, P3 ;  /* 0x0000000707157c11 */ /* 0x000fca00098f1c3c */
[----:B------:R4:W-:Y:S04]  /*4a40*/  STG.E.64 desc[UR8][R20.64], R30 ;  /* 0x0000001e14007986 */ /* 0x0009e8000c101b08 */
.L_x_496:
[----:B------:R-:W-:Y:S05]  /*4a50*/  BSYNC.RECONVERGENT B0 ;  /* 0x0000000000007941 */ /* 0x000fea0003800200 */
.L_x_495:
[----:B------:R-:W-:Y:S01]  /*4a60*/  LOP3.LUT P3, RZ, R2, 0x40, RZ, 0xc0, !PT ;  /* 0x0000004002ff7812 */ /* 0x000fe2000786c0ff */
[----:B------:R-:W-:-:S12]  /*4a70*/  BSSY.RECONVERGENT B0, `(.L_x_498) ;  /* 0x000000e000007945 */ /* 0x000fd80003800200 */
[----:B------:R-:W-:Y:S05]  /*4a80*/  @!P3 BRA `(.L_x_499) ;  /* 0x000000000030b947 */ /* 0x000fea0003800000 */
[----:B------:R-:W-:Y:S01]  /*4a90*/  UISETP.NE.AND UP0, UPT, UR4, URZ, UPT ;  /* 0x000000ff0400728c */ /* 0x000fe2000bf05270 */
[----:B--234-:R-:W-:-:S08]  /*4aa0*/  CS2R R20, SRZ ;  /* 0x0000000000147805 */ /* 0x01cfd0000001ff00 */
[----:B------:R-:W-:Y:S05]  /*4ab0*/  BRA.U UP0, `(.L_x_500) ;  /* 0x0000000100087547 */ /* 0x000fea000b800000 */
[----:B------:R-:W2:Y:S02]  /*4ac0*/  LDC.64 R20, c[0x0][0x3e0] ;  /* 0x0000f800ff147b82 */ /* 0x000ea40000000a00 */
[----:B--2---:R-:W5:Y:S02]  /*4ad0*/  LDG.E.64 R20, desc[UR8][R20.64] ;  /* 0x0000000814147981 */ /* 0x004f64000c1e1b00 */
.L_x_500:
[----:B------:R-:W2:Y:S01]  /*4ae0*/  LDCU.64 UR6, c[0x0][0x398] ;  /* 0x00007300ff0677ac */ /* 0x000ea20008000a00 */
[C---:B-----5:R-:W-:Y:S02]  /*4af0*/  IADD3 R7, P3, PT, R59.reuse, R20, RZ ;  /* 0x000000143b077210 */ /* 0x060fe40007f7e0ff */
[----:B------:R-:W-:Y:S02]  /*4b00*/  SHF.R.S32.HI R29, RZ, 0x1f, R28 ;  /* 0x0000001fff1d7819 */ /* 0x000fe4000001141c */
[----:B01----:R-:W-:Y:S02]  /*4b10*/  LEA.HI.X.SX32 R22, R59, R21, 0x1, P3 ;  /* 0x000000153b167211 */ /* 0x003fe400018f0eff */
[----:B--2---:R-:W-:-:S04]  /*4b20*/  LEA R20, P3, R7, UR6, 0x3 ;  /* 0x0000000607147c11 */ /* 0x004fc8000f8618ff */
[----:B------:R-:W-:-:S05]  /*4b30*/  LEA.HI.X R21, R7, UR7, R22, 0x3, P3 ;  /* 0x0000000707157c11 */ /* 0x000fca00098f1c16 */
[----:B------:R0:W-:Y:S04]  /*4b40*/  STG.E.64 desc[UR8][R20.64], R28 ;  /* 0x0000001c14007986 */ /* 0x0001e8000c101b08 */
.L_x_499:
[----:B------:R-:W-:Y:S05]  /*4b50*/  BSYNC.RECONVERGENT B0 ;  /* 0x0000000000007941 */ /* 0x000fea0003800200 */
.L_x_498:
[----:B------:R-:W-:Y:S01]  /*4b60*/  LOP3.LUT P3, RZ, R2, 0x80, RZ, 0xc0, !PT ;  /* 0x0000008002ff7812 */ /* 0x000fe2000786c0ff */
[----:B------:R-:W-:-:S12]  /*4b70*/  BSSY.RECONVERGENT B0, `(.L_x_501) ;  /* 0x000000e000007945 */ /* 0x000fd80003800200 */
[----:B------:R-:W-:Y:S05]  /*4b80*/  @!P3 BRA `(.L_x_502) ;  /* 0x000000000030b947 */ /* 0x000fea0003800000 */
[----:B------:R-:W-:Y:S01]  /*4b90*/  UISETP.NE.AND UP0, UPT, UR4, URZ, UPT ;  /* 0x000000ff0400728c */ /* 0x000fe2000bf05270 */
[----:B0-234-:R-:W-:-:S08]  /*4ba0*/  CS2R R20, SRZ ;  /* 0x0000000000147805 */ /* 0x01dfd0000001ff00 */
[----:B------:R-:W-:Y:S05]  /*4bb0*/  BRA.U UP0, `(.L_x_503) ;  /* 0x0000000100087547 */ /* 0x000fea000b800000 */
[----:B------:R-:W0:Y:S02]  /*4bc0*/  LDC.64 R20, c[0x0][0x3e0] ;  /* 0x0000f800ff147b82 */ /* 0x000e240000000a00 */
[----:B0-----:R-:W5:Y:S02]  /*4bd0*/  LDG.E.64 R20, desc[UR8][R20.64] ;  /* 0x0000000814147981 */ /* 0x001f64000c1e1b00 */
.L_x_503:
[----:B------:R-:W0:Y:S01]  /*4be0*/  LDCU.64 UR6, c[0x0][0x398] ;  /* 0x00007300ff0677ac */ /* 0x000e220008000a00 */
[C---:B-----5:R-:W-:Y:S02]  /*4bf0*/  IADD3 R7, P3, PT, R58.reuse, R20, RZ ;  /* 0x000000143a077210 */ /* 0x060fe40007f7e0ff */
[----:B------:R-:W-:Y:S02]  /*4c00*/  SHF.R.S32.HI R27, RZ, 0x1f, R26 ;  /* 0x0000001fff1b7819 */ /* 0x000fe4000001141a */
[----:B------:R-:W-:Y:S02]  /*4c10*/  LEA.HI.X.SX32 R58, R58, R21, 0x1, P3 ;  /* 0x000000153a3a7211 */ /* 0x000fe400018f0eff */
[----:B0-----:R-:W-:-:S04]  /*4c20*/  LEA R20, P3, R7, UR6, 0x3 ;  /* 0x0000000607147c11 */ /* 0x001fc8000f8618ff */
[----:B------:R-:W-:-:S05]  /*4c30*/  LEA.HI.X R21, R7, UR7, R58, 0x3, P3 ;  /* 0x0000000707157c11 */ /* 0x000fca00098f1c3a */
[----:B------:R0:W-:Y:S04]  /*4c40*/  STG.E.64 desc[UR8][R20.64], R26 ;  /* 0x0000001a14007986 */ /* 0x0001e8000c101b08 */
.L_x_502:
[----:B------:R-:W-:Y:S05]  /*4c50*/  BSYNC.RECONVERGENT B0 ;  /* 0x0000000000007941 */ /* 0x000fea0003800200 */
.L_x_501:
[----:B------:R-:W-:Y:S01]  /*4c60*/  LOP3.LUT P3, RZ, R2, 0x100, RZ, 0xc0, !PT ;  /* 0x0000010002ff7812 */ /* 0x000fe2000786c0ff */
[----:B------:R-:W-:-:S12]  /*4c70*/  BSSY.RECONVERGENT B0, `(.L_x_504) ;  /* 0x000000e000007945 */ /* 0x000fd80003800200 */
[----:B------:R-:W-:Y:S05]  /*4c80*/  @!P3 BRA `(.L_x_505) ;  /* 0x000000000030b947 */ /* 0x000fea0003800000 */
[----:B------:R-:W-:Y:S01]  /*4c90*/  UISETP.NE.AND UP0, UPT, UR4, URZ, UPT ;  /* 0x000000ff0400728c */ /* 0x000fe2000bf05270 */
[----:B0-234-:R-:W-:Y:S01]  /*4ca0*/  CS2R R20, SRZ ;  /* 0x0000000000147805 */ /* 0x01dfe2000001ff00 */
[----:B------:R-:W0:Y:S07]  /*4cb0*/  LDCU.64 UR6, c[0x0][0x398] ;  /* 0x00007300ff0677ac */ /* 0x000e2e0008000a00 */
[----:B------:R-:W-:Y:S05]  /*4cc0*/  BRA.U UP0, `(.L_x_506) ;  /* 0x0000000100087547 */ /* 0x000fea000b800000 */
[----:B------:R-:W2:Y:S02]  /*4cd0*/  LDC.64 R20, c[0x0][0x3e0] ;  /* 0x0000f800ff147b82 */ /* 0x000ea40000000a00 */
[----:B--2---:R-:W5:Y:S02]  /*4ce0*/  LDG.E.64 R20, desc[UR8][R20.64] ;  /* 0x0000000814147981 */ /* 0x004f64000c1e1b00 */
.L_x_506:
[C---:B-----5:R-:W-:Y:S02]  /*4cf0*/  IADD3 R7, P3, PT, R57.reuse, R20, RZ ;  /* 0x0000001439077210 */ /* 0x060fe40007f7e0ff */
[----:B------:R-:W-:Y:S02]  /*4d00*/  SHF.R.S32.HI R25, RZ, 0x1f, R24 ;  /* 0x0000001fff197819 */ /* 0x000fe40000011418 */
[----:B-1----:R-:W-:Y:S02]  /*4d10*/  LEA.HI.X.SX32 R22, R57, R21, 0x1, P3 ;  /* 0x0000001539167211 */ /* 0x002fe400018f0eff */
[----:B0-----:R-:W-:-:S04]  /*4d20*/  LEA R20, P3, R7, UR6, 0x3 ;  /* 0x0000000607147c11 */ /* 0x001fc8000f8618ff */
[----:B------:R-:W-:-:S05]  /*4d30*/  LEA.HI.X R21, R7, UR7, R22, 0x3, P3 ;  /* 0x0000000707157c11 */ /* 0x000fca00098f1c16 */
[----:B------:R0:W-:Y:S04]  /*4d40*/  STG.E.64 desc[UR8][R20.64], R24 ;  /* 0x0000001814007986 */ /* 0x0001e8000c101b08 */
.L_x_505:
[----:B------:R-:W-:Y:S05]  /*4d50*/  BSYNC.RECONVERGENT B0 ;  /* 0x0000000000007941 */ /* 0x000fea0003800200 */
.L_x_504:
        /* <DEDUP_REMOVED lines=9> */
.L_x_509:
[C---:B-----5:R-:W-:Y:S02]  /*4df0*/  IADD3 R2, P3, PT, R56.reuse, R20, RZ ;  /* 0x0000001438027210 */ /* 0x060fe40007f7e0ff */
[----:B------:R-:W-:Y:S02]  /*4e00*/  SHF.R.S32.HI R19, RZ, 0x1f, R18 ;  /* 0x0000001fff137819 */ /* 0x000fe40000011412 */
[----:B------:R-:W-:Y:S02]  /*4e10*/  LEA.HI.X.SX32 R21, R56, R21, 0x1, P3 ;  /* 0x0000001538157211 */ /* 0x000fe400018f0eff */
[----:B0-----:R-:W-:-:S04]  /*4e20*/  LEA R20, P3, R2, UR6, 0x3 ;  /* 0x0000000602147c11 */ /* 0x001fc8000f8618ff */
[----:B------:R-:W-:-:S05]  /*4e30*/  LEA.HI.X R21, R2, UR7, R21, 0x3, P3 ;  /* 0x0000000702157c11 */ /* 0x000fca00098f1c15 */
[----:B------:R0:W-:Y:S04]  /*4e40*/  STG.E.64 desc[UR8][R20.64], R18 ;  /* 0x0000001214007986 */ /* 0x0001e8000c101b08 */
.L_x_508:
[----:B------:R-:W-:Y:S05]  /*4e50*/  BSYNC.RECONVERGENT B0 ;  /* 0x0000000000007941 */ /* 0x000fea0003800200 */
.L_x_507:
[----:B------:R-:W-:Y:S04]  /*4e60*/  BSSY.RECONVERGENT B0, `(.L_x_510) ;  /* 0x000000e000007945 */ /* 0x000fe80003800200 */
[----:B------:R-:W-:Y:S05]  /*4e70*/  @!P5 BRA `(.L_x_511) ;  /* 0x000000000030d947 */ /* 0x000fea0003800000 */
[----:B------:R-:W-:Y:S01]  /*4e80*/  UISETP.NE.AND UP0, UPT, UR4, URZ, UPT ;  /* 0x000000ff0400728c */ /* 0x000fe2000bf05270 */
[----:B0----5:R-:W-:Y:S01]  /*4e90*/  CS2R R18, SRZ ;  /* 0x0000000000127805 */ /* 0x021fe2000001ff00 */
[----:B------:R-:W0:Y:S07]  /*4ea0*/  LDCU.64 UR6, c[0x0][0x398] ;  /* 0x00007300ff0677ac */ /* 0x000e2e0008000a00 */
[----:B------:R-:W-:Y:S05]  /*4eb0*/  BRA.U UP0, `(.L_x_512) ;  /* 0x0000000100087547 */ /* 0x000fea000b800000 */
[----:B------:R-:W1:Y:S02]  /*4ec0*/  LDC.64 R18, c[0x0][0x3e0] ;  /* 0x0000f800ff127b82 */ /* 0x000e640000000a00 */
[----:B-1----:R-:W5:Y:S02]  /*4ed0*/  LDG.E.64 R18, desc[UR8][R18.64] ;  /* 0x0000000812127981 */ /* 0x002f64000c1e1b00 */
.L_x_512:
[C---:B-----5:R-:W-:Y:S02]  /*4ee0*/  IADD3 R2, P3, PT, R6.reuse, R18, RZ ;  /* 0x0000001206027210 */ /* 0x060fe40007f7e0ff */
[----:B------:R-:W-:Y:S02]  /*4ef0*/  SHF.R.S32.HI R17, RZ, 0x1f, R16 ;  /* 0x0000001fff117819 */ /* 0x000fe40000011410 */
[----:B------:R-:W-:Y:S02]  /*4f00*/  LEA.HI.X.SX32 R19, R6, R19, 0x1, P3 ;  /* 0x0000001306137211 */ /* 0x000fe400018f0eff */
[----:B0-----:R-:W-:-:S04]  /*4f10*/  LEA R6, P3, R2, UR6, 0x3 ;  /* 0x0000000602067c11 */ /* 0x001fc8000f8618ff */
[----:B------:R-:W-:-:S05]  /*4f20*/  LEA.HI.X R7, R2, UR7, R19, 0x3, P3 ;  /* 0x0000000702077c11 */ /* 0x000fca00098f1c13 */
[----:B------:R0:W-:Y:S04]  /*4f30*/  STG.E.64 desc[UR8][R6.64], R16 ;  /* 0x0000001006007986 */ /* 0x0001e8000c101b08 */
.L_x_511:
[----:B------:R-:W-:Y:S05]  /*4f40*/  BSYNC.RECONVERGENT B0 ;  /* 0x0000000000007941 */ /* 0x000fea0003800200 */
.L_x_510:
        /* <DEDUP_REMOVED lines=8> */
.L_x_515:
[C---:B-----5:R-:W-:Y:S02]  /*4fd0*/  IADD3 R2, P3, PT, R5.reuse, R6, RZ ;  /* 0x0000000605027210 */ /* 0x060fe40007f7e0ff */
[----:B------:R-:W-:Y:S02]  /*4fe0*/  SHF.R.S32.HI R15, RZ, 0x1f, R14 ;  /* 0x0000001fff0f7819 */ /* 0x000fe4000001140e */
[----:B------:R-:W-:Y:S02]  /*4ff0*/  LEA.HI.X.SX32 R5, R5, R7, 0x1, P3 ;  /* 0x0000000705057211 */ /* 0x000fe400018f0eff */
[----:B0-----:R-:W-:-:S04]  /*5000*/  LEA R6, P3, R2, UR6, 0x3 ;  /* 0x0000000602067c11 */ /* 0x001fc8000f8618ff */
[----:B------:R-:W-:-:S05]  /*5010*/  LEA.HI.X R7, R2, UR7, R5, 0x3, P3 ;  /* 0x0000000702077c11 */ /* 0x000fca00098f1c05 */
[----:B------:R0:W-:Y:S04]  /*5020*/  STG.E.64 desc[UR8][R6.64], R14 ;  /* 0x0000000e06007986 */ /* 0x0001e8000c101b08 */
.L_x_514:
[----:B------:R-:W-:Y:S05]  /*5030*/  BSYNC.RECONVERGENT B0 ;  /* 0x0000000000007941 */ /* 0x000fea0003800200 */
.L_x_513:
        /* <DEDUP_REMOVED lines=8> */
.L_x_518:
[C---:B-----5:R-:W-:Y:S02]  /*50c0*/  IADD3 R2, P2, PT, R4.reuse, R6, RZ ;  /* 0x0000000604027210 */ /* 0x060fe40007f5e0ff */
[----:B------:R-:W-:Y:S02]  /*50d0*/  SHF.R.S32.HI R13, RZ, 0x1f, R12 ;  /* 0x0000001fff0d7819 */ /* 0x000fe4000001140c */
[----:B------:R-:W-:Y:S02]  /*50e0*/  LEA.HI.X.SX32 R7, R4, R7, 0x1, P2 ;  /* 0x0000000704077211 */ /* 0x000fe400010f0eff */
[----:B0-----:R-:W-:-:S04]  /*50f0*/  LEA R4, P2, R2, UR6, 0x3 ;  /* 0x0000000602047c11 */ /* 0x001fc8000f8418ff */
[----:B------:R-:W-:-:S05]  /*5100*/  LEA.HI.X R5, R2, UR7, R7, 0x3, P2 ;  /* 0x0000000702057c11 */ /* 0x000fca00090f1c07 */
[----:B------:R0:W-:Y:S04]  /*5110*/  STG.E.64 desc[UR8][R4.64], R12 ;  /* 0x0000000c04007986 */ /* 0x0001e8000c101b08 */
.L_x_517:
[----:B------:R-:W-:Y:S05]  /*5120*/  BSYNC.RECONVERGENT B0 ;  /* 0x0000000000007941 */ /* 0x000fea0003800200 */
.L_x_516:
        /* <DEDUP_REMOVED lines=8> */
.L_x_521:
[C---:B-----5:R-:W-:Y:S02]  /*51b0*/  IADD3 R4, P1, PT, R3.reuse, R4, RZ ;  /* 0x0000000403047210 */ /* 0x060fe40007f3e0ff */
[----:B------:R-:W-:Y:S02]  /*51c0*/  SHF.R.S32.HI R11, RZ, 0x1f, R10 ;  /* 0x0000001fff0b7819 */ /* 0x000fe4000001140a */
[----:B------:R-:W-:Y:S02]  /*51d0*/  LEA.HI.X.SX32 R3, R3, R5, 0x1, P1 ;  /* 0x0000000503037211 */ /* 0x000fe400008f0eff */
[----:B0-----:R-:W-:-:S04]  /*51e0*/  LEA R2, P1, R4, UR6, 0x3 ;  /* 0x0000000604027c11 */ /* 0x001fc8000f8218ff */
[----:B------:R-:W-:-:S05]  /*51f0*/  LEA.HI.X R3, R4, UR7, R3, 0x3, P1 ;  /* 0x0000000704037c11 */ /* 0x000fca00088f1c03 */
[----:B------:R0:W-:Y:S04]  /*5200*/  STG.E.64 desc[UR8][R2.64], R10 ;  /* 0x0000000a02007986 */ /* 0x0001e8000c101b08 */
.L_x_520:
[----:B------:R-:W-:Y:S05]  /*5210*/  BSYNC.RECONVERGENT B0 ;  /* 0x0000000000007941 */ /* 0x000fea0003800200 */
.L_x_519:
[----:B------:R-:W-:Y:S05]  /*5220*/  @!P0 EXIT ;  /* 0x000000000000894d */ /* 0x000fea0003800000 */
[----:B------:R-:W-:Y:S01]  /*5230*/  UISETP.NE.AND UP0, UPT, UR4, URZ, UPT ;  /* 0x000000ff0400728c */ /* 0x000fe2000bf05270 */
[----:B0-----:R-:W-:-:S08]  /*5240*/  CS2R R2, SRZ ;  /* 0x0000000000027805 */ /* 0x001fd0000001ff00 */
[----:B------:R-:W-:Y:S05]  /*5250*/  BRA.U UP0, `(.L_x_522) ;  /* 0x0000000100087547 */ /* 0x000fea000b800000 */
[----:B------:R-:W0:Y:S02]  /*5260*/  LDC.64 R2, c[0x0][0x3e0] ;  /* 0x0000f800ff027b82 */ /* 0x000e240000000a00 */
[----:B0-----:R-:W5:Y:S02]  /*5270*/  LDG.E.64 R2, desc[UR8][R2.64] ;  /* 0x0000000802027981 */ /* 0x001f64000c1e1b00 */
.L_x_522:
        /* <DEDUP_REMOVED lines=8> */
.L_x_482:
        /* <DEDUP_REMOVED lines=9> */
[----:B------:R-:W-:Y:S02]  /*5390*/  P2R R15, PR, RZ, 0x4 ;  /* 0x00000004ff0f7803 */ /* 0x000fe40000000000 */
[C---:B------:R-:W-:Y:S02]  /*53a0*/  LOP3.LUT P2, RZ, R2.reuse, 0x20, RZ, 0xc0, !PT ;  /* 0x0000002002ff7812 */ /* 0x040fe4000784c0ff */
[----:B------:R-:W-:Y:S02]  /*53b0*/  P2R R13, PR, RZ, 0x2 ;  /* 0x00000002ff0d7803 */ /* 0x000fe40000000000 */
[----:B------:R-:W-:Y:S01]  /*53c0*/  LOP3.LUT P1, RZ, R2, 0x40, RZ, 0xc0, !PT ;  /* 0x0000004002ff7812 */ /* 0x000fe2000782c0ff */
[----:B------:R-:W-:Y:S01]  /*53d0*/  @P4 IMAD.IADD R61, R61, 0x1, -R41 ;  /* 0x000000013d3d4824 */ /* 0x000fe200078e0a29 */
[----:B------:R-:W-:-:S02]  /*53e0*/  P2R R11, PR, RZ, 0x1 ;  /* 0x00000001ff0b7803 */ /* 0x000fc40000000000 */
[----:B------:R-:W-:Y:S01]  /*53f0*/  LOP3.LUT P0, RZ, R2, 0x80, RZ, 0xc0, !PT ;  /* 0x0000008002ff7812 */ /* 0x000fe2000780c0ff */
[--C-:B------:R-:W-:Y:S01]  /*5400*/  @P5 IMAD.IADD R22, R22, 0x1, -R41.reuse ;  /* 0x0000000116165824 */ /* 0x100fe200078e0a29 */
[----:B------:R-:W-:Y:S02]  /*5410*/  @P4 LEA R61, R61, UR4, 0x2 ;  /* 0x000000043d3d4c11 */ /* 0x000fe4000f8e10ff */
[----:B------:R-:W-:Y:S01]  /*5420*/  LOP3.LUT P6, RZ, R2, 0x100, RZ, 0xc0, !PT ;  /* 0x0000010002ff7812 */ /* 0x000fe200078cc0ff */
[--C-:B------:R-:W-:Y:S01]  /*5430*/  @P2 IMAD.IADD R60, R60, 0x1, -R41.reuse ;  /* 0x000000013c3c2824 */ /* 0x100fe200078e0a29 */
[----:B------:R-:W-:Y:S02]  /*5440*/  @P5 LEA R9, R22, UR4, 0x2 ;  /* 0x0000000416095c11 */ /* 0x000fe4000f8e10ff */
[----:B------:R-:W-:Y:S01]  /*5450*/  LOP3.LUT P3, RZ, R2, 0x1, RZ, 0xc0, !PT ;  /* 0x0000000102ff7812 */ /* 0x000fe2000786c0ff */
[--C-:B------:R-:W-:Y:S02]  /*5460*/  @P1 IMAD.IADD R59, R59, 0x1, -R41.reuse ;  /* 0x000000013b3b1824 */ /* 0x100fe400078e0a29 */
[----:B-----5:R0:W-:Y:S01]  /*5470*/  @P5 STS [R9], R38 ;  /* 0x0000002609005388 */ /* 0x0201e20000000800 */
[----:B------:R-:W-:Y:S01]  /*5480*/  ISETP.NE.AND P5, PT, R17, RZ, PT ;  /* 0x000000ff1100720c */ /* 0x000fe20003fa5270 */
[----:B------:R-:W-:Y:S01]  /*5490*/  @P0 IMAD.IADD R58, R58, 0x1, -R41 ;  /* 0x000000013a3a0824 */ /* 0x000fe200078e0a29 */
[----:B------:R-:W-:-:S03]  /*54a0*/  @P1 LEA R59, R59, UR4, 0x2 ;  /* 0x000000043b3b1c11 */ /* 0x000fc6000f8e10ff */
[----:B------:R-:W-:Y:S01]  /*54b0*/  @P6 IMAD.IADD R57, R57, 0x1, -R41 ;  /* 0x0000000139396824 */ /* 0x000fe200078e0a29 */
[----:B0-----:R-:W-:-:S03]  /*54c0*/  @P2 LEA R9, R60, UR4, 0x2 ;  /* 0x000000043c092c11 */ /* 0x001fc6000f8e10ff */
[----:B------:R-:W-:Y:S01]  /*54d0*/  @P3 IMAD.IADD R56, R56, 0x1, -R41 ;  /* 0x0000000138383824 */ /* 0x000fe200078e0a29 */
[----:B------:R-:W-:-:S03]  /*54e0*/  @P6 LEA R57, R57, UR4, 0x2 ;  /* 0x0000000439396c11 */ /* 0x000fc6000f8e10ff */
[----:B------:R-:W-:-:S05]  /*54f0*/  @P5 IMAD.IADD R7, R7, 0x1, -R41 ;  /* 0x0000000107075824 */ /* 0x000fca00078e0a29 */
[----:B------:R-:W-:-:S05]  /*5500*/  @P5 LEA R7, R7, UR4, 0x2 ;  /* 0x0000000407075c11 */ /* 0x000fca000f8e10ff */
[----:B------:R0:W-:Y:S01]  /*5510*/  @P5 STS [R7], R36 ;  /* 0x0000002407005388 */ /* 0x0001e20000000800 */
[----:B------:R-:W-:Y:S02]  /*5520*/  ISETP.NE.AND P5, PT, R19, RZ, PT ;  /* 0x000000ff1300720c */ /* 0x000fe40003fa5270 */
[----:B0-----:R-:W-:-:S11]  /*5530*/  @P0 LEA R7, R58, UR4, 0x2 ;  /* 0x000000043a070c11 */ /* 0x001fd6000f8e10ff */
[----:B------:R-:W-:-:S05]  /*5540*/  @P5 IMAD.IADD R21, R21, 0x1, -R41 ;  /* 0x0000000115155824 */ /* 0x000fca00078e0a29 */
[----:B------:R-:W-:-:S05]  /*5550*/  @P5 LEA R21, R21, UR4, 0x2 ;  /* 0x0000000415155c11 */ /* 0x000fca000f8e10ff */
[----:B------:R-:W-:Y:S01]  /*5560*/  @P5 STS [R21], R34 ;  /* 0x0000002215005388 */ /* 0x000fe20000000800 */
[----:B------:R-:W-:-:S03]  /*5570*/  ISETP.NE.AND P5, PT, R25, RZ, PT ;  /* 0x000000ff1900720c */ /* 0x000fc60003fa5270 */
[----:B------:R-:W-:Y:S01]  /*5580*/  @P4 STS [R61], R32 ;  /* 0x000000203d004388 */ /* 0x000fe20000000800 */
[----:B------:R-:W-:-:S03]  /*5590*/  ISETP.NE.AND P4, PT, R27, RZ, PT ;  /* 0x000000ff1b00720c */ /* 0x000fc60003f85270 */
[----:B------:R-:W-:Y:S01]  /*55a0*/  @P2 STS [R9], R30 ;  /* 0x0000001e09002388 */ /* 0x000fe20000000800 */
[----:B------:R-:W-:-:S03]  /*55b0*/  ISETP.NE.AND P2, PT, R15, RZ, PT ;  /* 0x000000ff0f00720c */ /* 0x000fc60003f45270 */
[----:B------:R-:W-:Y:S01]  /*55c0*/  @P1 STS [R59], R28 ;  /* 0x0000001c3b001388 */ /* 0x000fe20000000800 */
[----:B------:R-:W-:Y:S01]  /*55d0*/  ISETP.NE.AND P1, PT, R13, RZ, PT ;  /* 0x000000ff0d00720c */ /* 0x000fe20003f25270 */
[--C-:B------:R-:W-:Y:S02]  /*55e0*/  @P5 IMAD.IADD R6, R6, 0x1, -R41.reuse ;  /* 0x0000000106065824 */ /* 0x100fe400078e0a29 */
[----:B------:R0:W-:Y:S01]  /*55f0*/  @P0 STS [R7], R26 ;  /* 0x0000001a07000388 */ /* 0x0001e20000000800 */
[----:B------:R-:W-:Y:S01]  /*5600*/  ISETP.NE.AND P0, PT, R11, RZ, PT ;  /* 0x000000ff0b00720c */ /* 0x000fe20003f05270 */
[--C-:B------:R-:W-:Y:S01]  /*5610*/  @P4 IMAD.IADD R5, R5, 0x1, -R41.reuse ;  /* 0x0000000105054824 */ /* 0x100fe200078e0a29 */
[----:B------:R-:W-:Y:S01]  /*5620*/  @P3 LEA R11, R56, UR4, 0x2 ;  /* 0x00000004380b3c11 */ /* 0x000fe2000f8e10ff */
[----:B------:R1:W-:Y:S02]  /*5630*/  @P6 STS [R57], R24 ;  /* 0x0000001839006388 */ /* 0x0003e40000000800 */
[--C-:B------:R-:W-:Y:S01]  /*5640*/  @P2 IMAD.IADD R4, R4, 0x1, -R41.reuse ;  /* 0x0000000104042824 */ /* 0x100fe200078e0a29 */
[----:B------:R-:W-:Y:S01]  /*5650*/  @P4 LEA R5, R5, UR4, 0x2 ;  /* 0x0000000405054c11 */ /* 0x000fe2000f8e10ff */
[----:B------:R1:W-:Y:S01]  /*5660*/  @P3 STS [R11], R18 ;  /* 0x000000120b003388 */ /* 0x0003e20000000800 */
[----:B------:R-:W-:Y:S01]  /*5670*/  ISETP.GE.AND P3, PT, R20, R23, PT ;  /* 0x000000171400720c */ /* 0x000fe20003f66270 */
[----:B------:R-:W-:Y:S01]  /*5680*/  @P1 IMAD.IADD R2, R3, 0x1, -R41 ;  /* 0x0000000103021824 */ /* 0x000fe200078e0a29 */
[----:B------:R-:W-:-:S02]  /*5690*/  @P5 LEA R3, R6, UR4, 0x2 ;  /* 0x0000000406035c11 */ /* 0x000fc4000f8e10ff */
[----:B0-----:R-:W-:Y:S01]  /*56a0*/  @P2 LEA R7, R4, UR4, 0x2 ;  /* 0x0000000404072c11 */ /* 0x001fe2000f8e10ff */
[----:B------:R-:W-:Y:S01]  /*56b0*/  @P0 IMAD.IADD R0, R0, 0x1, -R41 ;  /* 0x0000000100000824 */ /* 0x000fe200078e0a29 */
[----:B------:R-:W-:Y:S01]  /*56c0*/  @P1 LEA R9, R2, UR4, 0x2 ;  /* 0x0000000402091c11 */ /* 0x000fe2000f8e10ff */
[----:B------:R1:W-:Y:S03]  /*56d0*/  @P5 STS [R3], R16 ;  /* 0x0000001003005388 */ /* 0x0003e60000000800 */
[----:B------:R-:W-:Y:S01]  /*56e0*/  @P0 LEA R13, R0, UR4, 0x2 ;  /* 0x00000004000d0c11 */ /* 0x000fe2000f8e10ff */
[----:B------:R1:W-:Y:S04]  /*56f0*/  @P4 STS [R5], R14 ;  /* 0x0000000e05004388 */ /* 0x0003e80000000800 */
[----:B------:R1:W-:Y:S04]  /*5700*/  @P2 STS [R7], R12 ;  /* 0x0000000c07002388 */ /* 0x0003e80000000800 */
[----:B------:R1:W-:Y:S04]  /*5710*/  @P1 STS [R9], R10 ;  /* 0x0000000a09001388 */ /* 0x0003e80000000800 */
[----:B------:R1:W-:Y:S01]  /*5720*/  @P0 STS [R13], R8 ;  /* 0x000000080d000388 */ /* 0x0003e20000000800 */
[----:B------:R-:W-:Y:S06]  /*5730*/  BAR.SYNC.DEFER_BLOCKING 0x0 ;  /* 0x0000000000007b1d */ /* 0x000fec0000010000 */
[----:B------:R-:W-:Y:S05]  /*5740*/  @P3 EXIT ;  /* 0x000000000000394d */ /* 0x000fea0003800000 */
[----:B------:R-:W-:Y:S01]  /*5750*/  LOP3.LUT R0, RZ, R20, RZ, 0x33, !PT ;  /* 0x00000014ff007212 */ /* 0x000fe200078e33ff */
[----:B------:R-:W0:Y:S01]  /*5760*/  LDCU.U8 UR6, c[0x0][0x3c8] ;  /* 0x00007900ff0677ac */ /* 0x000e220008000000 */
[----:B------:R-:W-:Y:S03]  /*5770*/  BSSY.RECONVERGENT B0, `(.L_x_523) ;  /* 0x000001f000007945 */ /* 0x000fe60003800200 */
[----:B------:R-:W-:Y:S01]  /*5780*/  IMAD.IADD R0, R0, 0x1, R23 ;  /* 0x0000000100007824 */ /* 0x000fe200078e0217 */
[----:B------:R-:W2:Y:S04]  /*5790*/  LDCU.64 UR10, c[0x0][0x398] ;  /* 0x00007300ff0a77ac */ /* 0x000ea80008000a00 */
[----:B------:R-:W-:-:S02]  /*57a0*/  LOP3.LUT R2, R0, 0x600, RZ, 0xc0, !PT ;  /* 0x0000060000027812 */ /* 0x000fc400078ec0ff */
[----:B------:R-:W-:Y:S02]  /*57b0*/  ISETP.GE.U32.AND P1, PT, R0, 0x600, PT ;  /* 0x000006000000780c */ /* 0x000fe40003f26070 */
[----:B------:R-:W-:-:S13]  /*57c0*/  ISETP.NE.AND P0, PT, R2, 0x600, PT ;  /* 0x000006000200780c */ /* 0x000fda0003f05270 */
[----:B0-2---:R-:W-:Y:S05]  /*57d0*/  @!P0 BRA `(.L_x_524) ;  /* 0x0000000000608947 */ /* 0x005fea0003800000 */
[----:B------:R-:W-:Y:S01]  /*57e0*/  LEA.HI R0, R0, 0x1, RZ, 0x17 ;  /* 0x0000000100007811 */ /* 0x000fe200078fb8ff */
[C---:B-1----:R-:W-:Y:S01]  /*57f0*/  IMAD.IADD R9, R20.reuse, 0x1, R41 ;  /* 0x0000000114097824 */ /* 0x042fe200078e0229 */
[----:B------:R-:W-:Y:S02]  /*5800*/  LEA R8, R20, UR4, 0x2 ;  /* 0x0000000414087c11 */ /* 0x000fe4000f8e10ff */
[----:B------:R-:W-:Y:S01]  /*5810*/  ISETP.NE.AND P2, PT, RZ, UR6, PT ;  /* 0x00000006ff007c0c */ /* 0x000fe2000bf45270 */
[C---:B------:R-:W-:Y:S01]  /*5820*/  IMAD.SHL.U32 R2, R0.reuse, 0x200, RZ ;  /* 0x0000020000027824 */ /* 0x040fe200078e00ff */
[----:B------:R-:W-:-:S04]  /*5830*/  LOP3.LUT R0, R0, 0x3, RZ, 0xc0, !PT ;  /* 0x0000000300007812 */ /* 0x000fc800078ec0ff */
[----:B------:R-:W-:Y:S01]  /*5840*/  LOP3.LUT R3, R2, 0x600, RZ, 0xc0, !PT ;  /* 0x0000060002037812 */ /* 0x000fe200078ec0ff */
[----:B------:R-:W-:-:S04]  /*5850*/  IMAD.MOV R0, RZ, RZ, -R0 ;  /* 0x000000ffff007224 */ /* 0x000fc800078e0a00 */
[----:B------:R-:W-:-:S07]  /*5860*/  IMAD.IADD R20, R20, 0x1, R3 ;  /* 0x0000000114147824 */ /* 0x000fce00078e0203 */
.L_x_525:
[----:B0-----:R-:W0:Y:S01]  /*5870*/  @!P2 LDC.64 R6, c[0x0][0x3e0] ;  /* 0x0000f800ff06ab82 */ /* 0x001e220000000a00 */
[----:B------:R-:W-:Y:S01]  /*5880*/  CS2R R2, SRZ ;  /* 0x0000000000027805 */ /* 0x000fe2000001ff00 */
[----:B------:R1:W2:Y:S05]  /*5890*/  LDS R4, [R8] ;  /* 0x0000000008047984 */ /* 0x0002aa0000000800 */
[----:B0-----:R-:W3:Y:S01]  /*58a0*/  @!P2 LDG.E.64 R2, desc[UR8][R6.64] ;  /* 0x000000080602a981 */ /* 0x001ee2000c1e1b00 */
[----:B------:R-:W-:Y:S02]  /*58b0*/  VIADD R0, R0, 0x1 ;  /* 0x0000000100007836 */ /* 0x000fe40000000000 */
[----:B-1----:R-:W-:Y:S01]  /*58c0*/  VIADD R8, R8, 0x800 ;  /* 0x0000080008087836 */ /* 0x002fe20000000000 */
[----:B--2---:R-:W-:-:S02]  /*58d0*/  SHF.R.S32.HI R5, RZ, 0x1f, R4 ;  /* 0x0000001fff057819 */ /* 0x004fc40000011404 */
[----:B---3--:R-:W-:-:S04]  /*58e0*/  IADD3 R10, P0, PT, R9, R2, RZ ;  /* 0x00000002090a7210 */ /* 0x008fc80007f1e0ff */
[C---:B------:R-:W-:Y:S01]  /*58f0*/  LEA.HI.X.SX32 R3, R9.reuse, R3, 0x1, P0 ;  /* 0x0000000309037211 */ /* 0x040fe200000f0eff */
[----:B------:R-:W-:Y:S01]  /*5900*/  VIADD R9, R9, 0x200 ;  /* 0x0000020009097836 */ /* 0x000fe20000000000 */
[----:B------:R-:W-:-:S04]  /*5910*/  LEA R2, P0, R10, UR10, 0x3 ;  /* 0x0000000a0a027c11 */ /* 0x000fc8000f8018ff */
[----:B------:R-:W-:Y:S02]  /*5920*/  LEA.HI.X R3, R10, UR11, R3, 0x3, P0 ;  /* 0x0000000b0a037c11 */ /* 0x000fe400080f1c03 */
[----:B------:R-:W-:-:S03]  /*5930*/  ISETP.NE.AND P0, PT, R0, RZ, PT ;  /* 0x000000ff0000720c */ /* 0x000fc60003f05270 */
[----:B------:R0:W-:Y:S10]  /*5940*/  STG.E.64 desc[UR8][R2.64], R4 ;  /* 0x0000000402007986 */ /* 0x0001f4000c101b08 */
[----:B------:R-:W-:Y:S05]  /*5950*/  @P0 BRA `(.L_x_525) ;  /* 0xfffffffc00c40947 */ /* 0x000fea000383ffff */
.L_x_524:
[----:B------:R-:W-:Y:S05]  /*5960*/  BSYNC.RECONVERGENT B0 ;  /* 0x0000000000007941 */ /* 0x000fea0003800200 */
.L_x_523:
[----:B------:R-:W-:Y:S05]  /*5970*/  @!P1 EXIT ;  /* 0x000000000000994d */ /* 0x000fea0003800000 */
[----:B------:R-:W2:Y:S01]  /*5980*/  S2UR UR5, SR_CgaCtaId ;  /* 0x00000000000579c3 */ /* 0x000ea20000008800 */
[----:B------:R-:W-:Y:S01]  /*5990*/  UMOV UR4, 0x400 ;  /* 0x0000040000047882 */ /* 0x000fe20000000000 */
[----:B------:R-:W-:Y:S01]  /*59a0*/  UISETP.NE.AND UP0, UPT, UR6, URZ, UPT ;  /* 0x000000ff0600728c */ /* 0x000fe2000bf05270 */
[----:B------:R-:W-:Y:S01]  /*59b0*/  IMAD.IADD R41, R20, 0x1, R41 ;  /* 0x0000000114297824 */ /* 0x000fe200078e0229 */
[----:B------:R-:W3:Y:S04]  /*59c0*/  LDCU.64 UR10, c[0x0][0x398] ;  /* 0x00007300ff0a77ac */ /* 0x000ee80008000a00 */
[----:B------:R-:W-:Y:S01]  /*59d0*/  PLOP3.LUT P0, PT, PT, PT, UP0, 0x80, 0x8 ;  /* 0x000000000008781c */ /* 0x000fe20003f0f008 */
[----:B--2---:R-:W-:-:S06]  /*59e0*/  ULEA UR4, UR5, UR4, 0x18 ;  /* 0x0000000405047291 */ /* 0x004fcc000f8ec0ff */
[----:B------:R-:W-:-:S05]  /*59f0*/  LEA R0, R20, UR4, 0x2 ;  /* 0x0000000414007c11 */ /* 0x000fca000f8e10ff */
[----:B---3--:R-:W-:-:S07]  /*5a00*/  VIADD R0, R0, 0x1000 ;  /* 0x0000100000007836 */ /* 0x008fce0000000000 */
.L_x_526:
[----:B-12---:R-:W1:Y:S01]  /*5a10*/  @!P0 LDC.64 R6, c[0x0][0x3e0] ;  /* 0x0000f800ff068b82 */ /* 0x006e620000000a00 */
[----:B0-----:R-:W-:Y:S01]  /*5a20*/  CS2R R2, SRZ ;  /* 0x0000000000027805 */ /* 0x001fe2000001ff00 */
[----:B------:R-:W0:Y:S05]  /*5a30*/  LDS R4, [R0+-0x1000] ;  /* 0xfff0000000047984 */ /* 0x000e2a0000000800 */
[----:B-1----:R1:W2:Y:S01]  /*5a40*/  @!P0 LDG.E.64 R2, desc[UR8][R6.64] ;  /* 0x0000000806028981 */ /* 0x0022a2000c1e1b00 */
[----:B------:R-:W-:Y:S01]  /*5a50*/  UISETP.NE.AND UP0, UPT, UR6, URZ, UPT ;  /* 0x000000ff0600728c */ /* 0x000fe2000bf05270 */
[----:B------:R-:W-:-:S05]  /*5a60*/  SHF.R.S32.HI R17, RZ, 0x1f, R41 ;  /* 0x0000001fff117819 */ /* 0x000fca0000011429 */
[----:B------:R-:W-:Y:S01]  /*5a70*/  PLOP3.LUT P0, PT, PT, PT, UP0, 0x80, 0x8 ;  /* 0x000000000008781c */ /* 0x000fe20003f0f008 */
[----:B-1----:R-:W1:Y:S01]  /*5a80*/  LDS R6, [R0+-0x800] ;  /* 0xfff8000000067984 */ /* 0x002e620000000800 */
[----:B0-----:R-:W-:-:S11]  /*5a90*/  SHF.R.S32.HI R5, RZ, 0x1f, R4 ;  /* 0x0000001fff057819 */ /* 0x001fd60000011404 */
[----:B------:R-:W0:Y:S01]  /*5aa0*/  @!P0 LDC.64 R12, c[0x0][0x3e0] ;  /* 0x0000f800ff0c8b82 */ /* 0x000e220000000a00 */
[----:B--2---:R-:W-:-:S05]  /*5ab0*/  IADD3 R2, P1, PT, R41, R2, RZ ;  /* 0x0000000229027210 */ /* 0x004fca0007f3e0ff */
[----:B------:R-:W-:Y:S01]  /*5ac0*/  IMAD.X R3, R17, 0x1, R3, P1 ;  /* 0x0000000111037824 */ /* 0x000fe200008e0603 */
[----:B------:R-:W-:-:S04]  /*5ad0*/  LEA R8, P1, R2, UR10, 0x3 ;  /* 0x0000000a02087c11 */ /* 0x000fc8000f8218ff */
[----:B------:R-:W-:Y:S02]  /*5ae0*/  LEA.HI.X R9, R2, UR11, R3, 0x3, P1 ;  /* 0x0000000b02097c11 */ /* 0x000fe400088f1c03 */
[----:B------:R-:W-:-:S03]  /*5af0*/  CS2R R2, SRZ ;  /* 0x0000000000027805 */ /* 0x000fc6000001ff00 */
[----:B------:R-:W-:Y:S04]  /*5b00*/  STG.E.64 desc[UR8][R8.64], R4 ;  /* 0x0000000408007986 */ /* 0x000fe8000c101b08 */
[----:B0-----:R-:W2:Y:S01]  /*5b10*/  @!P0 LDG.E.64 R2, desc[UR8][R12.64] ;  /* 0x000000080c028981 */ /* 0x001ea2000c1e1b00 */
[----:B------:R-:W0:Y:S01]  /*5b20*/  @!P0 LDC.64 R14, c[0x0][0x3e0] ;  /* 0x0000f800ff0e8b82 */ /* 0x000e220000000a00 */
[----:B-1----:R-:W-:Y:S02]  /*5b30*/  SHF.R.S32.HI R7, RZ, 0x1f, R6 ;  /* 0x0000001fff077819 */ /* 0x002fe40000011406 */
[----:B------:R-:W1:Y:S01]  /*5b40*/  LDS R4, [R0] ;  /* 0x0000000000047984 */ /* 0x000e620000000800 */
        /* <DEDUP_REMOVED lines=9> */
[----:B------:R-:W1:Y:S01]  /*5be0*/  LDS R6, [R0+0x800] ;  /* 0x0008000000067984 */ /* 0x000e620000000800 */
[----:B--2---:R-:W-:-:S05]  /*5bf0*/  IADD3 R2, P1, PT, R41, R2, RZ ;  /* 0x0000000229027210 */ /* 0x004fca0007f3e0ff */
[----:B------:R-:W-:Y:S01]  /*5c00*/  IMAD.X R3, R17, 0x1, R3, P1 ;  /* 0x0000000111037824 */ /* 0x000fe200008e0603 */
[----:B------:R-:W-:-:S04]  /*5c10*/  LEA R8, P1, R2, UR10, 0x3 ;  /* 0x0000000a02087c11 */ /* 0x000fc8000f8218ff */
[----:B------:R-:W-:Y:S02]  /*5c20*/  LEA.HI.X R9, R2, UR11, R3, 0x3, P1 ;  /* 0x0000000b02097c11 */ /* 0x000fe400088f1c03 */
[----:B------:R-:W-:-:S03]  /*5c30*/  CS2R R2, SRZ ;  /* 0x0000000000027805 */ /* 0x000fc6000001ff00 */
[----:B------:R2:W-:Y:S04]  /*5c40*/  STG.E.64 desc[UR8][R8.64+0x2000], R4 ;  /* 0x0020000408007986 */ /* 0x0005e8000c101b08 */
[----:B0-----:R-:W3:Y:S01]  /*5c50*/  @!P0 LDG.E.64 R2, desc[UR8][R12.64] ;  /* 0x000000080c028981 */ /* 0x001ee2000c1e1b00 */
[----:B-1----:R-:W-:Y:S01]  /*5c60*/  SHF.R.S32.HI R7, RZ, 0x1f, R6 ;  /* 0x0000001fff077819 */ /* 0x002fe20000011406 */
[----:B------:R-:W-:Y:S02]  /*5c70*/  VIADD R20, R20, 0x800 ;  /* 0x0000080014147836 */ /* 0x000fe40000000000 */
[----:B------:R-:W-:Y:S01]  /*5c80*/  VIADD R0, R0, 0x2000 ;  /* 0x0000200000007836 */ /* 0x000fe20000000000 */
[C---:B---3--:R-:W-:Y:S01]  /*5c90*/  IADD3 R10, P1, PT, R41.reuse, R2, RZ ;  /* 0x00000002290a7210 */ /* 0x048fe20007f3e0ff */
[----:B------:R-:W-:-:S04]  /*5ca0*/  VIADD R41, R41, 0x800 ;  /* 0x0000080029297836 */ /* 0x000fc80000000000 */
[----:B------:R-:W-:Y:S01]  /*5cb0*/  IMAD.X R3, R17, 0x1, R3, P1 ;  /* 0x0000000111037824 */ /* 0x000fe200008e0603 */
[----:B------:R-:W-:-:S04]  /*5cc0*/  LEA R2, P1, R10, UR10, 0x3 ;  /* 0x0000000a0a027c11 */ /* 0x000fc8000f8218ff */
[----:B------:R-:W-:Y:S02]  /*5cd0*/  LEA.HI.X R3, R10, UR11, R3, 0x3, P1 ;  /* 0x0000000b0a037c11 */ /* 0x000fe400088f1c03 */
[----:B------:R-:W-:-:S03]  /*5ce0*/  ISETP.GE.AND P1, PT, R20, R23, PT ;  /* 0x000000171400720c */ /* 0x000fc60003f26270 */
[----:B------:R2:W-:Y:S10]  /*5cf0*/  STG.E.64 desc[UR8][R2.64+0x3000], R6 ;  /* 0x0030000602007986 */ /* 0x0005f4000c101b08 */
[----:B------:R-:W-:Y:S05]  /*5d00*/  @!P1 BRA `(.L_x_526) ;  /* 0xfffffffc00409947 */ /* 0x000fea000383ffff */
[----:B------:R-:W-:Y:S05]  /*5d10*/  EXIT ;  /* 0x000000000000794d */ /* 0x000fea0003800000 */
.L_x_421:
[----:B------:R-:W0:Y:S01]  /*5d20*/  LDCU UR10, c[0x0][0x3bc] ;  /* 0x00007780ff0a77ac */ /* 0x000e220008000800 */
[----:B------:R-:W-:Y:S01]  /*5d30*/  ISETP.NE.AND P0, PT, R7, RZ, PT ;  /* 0x000000ff0700720c */ /* 0x000fe20003f05270 */
[----:B------:R-:W-:Y:S01]  /*5d40*/  BSSY.RECONVERGENT B1, `(.L_x_527) ;  /* 0x00006e3000017945 */ /* 0x000fe20003800200 */
[----:B0-----:R-:W-:-:S11]  /*5d50*/  UIADD3 UR4, UPT, UPT, -UR7, UR10, URZ ;  /* 0x0000000a07047290 */ /* 0x001fd6000fffe1ff */
[----:B------:R-:W-:Y:S05]  /*5d60*/  @P0 BRA `(.L_x_528) ;  /* 0x0000003000280947 */ /* 0x000fea0003800000 */
[----:B------:R-:W0:Y:S01]  /*5d70*/  S2R R35, SR_TID.X ;  /* 0x0000000000237919 */ /* 0x000e220000002100 */
[----:B------:R-:W1:Y:S01]  /*5d80*/  LDC.64 R4, c[0x0][0x3d8] ;  /* 0x0000f600ff047b82 */ /* 0x000e620000000a00 */
[----:B------:R-:W2:Y:S01]  /*5d90*/  LDCU.U8 UR11, c[0x0][0x3c8] ;  /* 0x00007900ff0b77ac */ /* 0x000ea20008000000 */
[----:B------:R-:W3:Y:S01]  /*5da0*/  LDCU.64 UR12, c[0x0][0x380] ;  /* 0x00007000ff0c77ac */ /* 0x000ee20008000a00 */
[----:B------:R-:W4:Y:S01]  /*5db0*/  LDCU.64 UR14, c[0x0][0x388] ;  /* 0x00007100ff0e77ac */ /* 0x000f220008000a00 */
[----:B------:R-:W4:Y:S01]  /*5dc0*/  LDCU.64 UR16, c[0x0][0x390] ;  /* 0x00007200ff1077ac */ /* 0x000f220008000a00 */
[----:B--2---:R-:W-:-:S04]  /*5dd0*/  ISETP.NE.AND P0, PT, RZ, UR11, PT ;  /* 0x0000000bff007c0c */ /* 0x004fc8000bf05270 */
[----:B-1----:R-:W-:Y:S02]  /*5de0*/  SEL R4, R4, RZ, !P0 ;  /* 0x000000ff04047207 */ /* 0x002fe40004000000 */
[----:B------:R-:W-:Y:S01]  /*5df0*/  SEL R5, R5, RZ, !P0 ;  /* 0x000000ff05057207 */ /* 0x000fe20004000000 */
[----:B0-----:R-:W-:-:S04]  /*5e00*/  IMAD R11, R35, 0xe, RZ ;  /* 0x0000000e230b7824 */ /* 0x001fc800078e02ff */
[C---:B------:R-:W-:Y:S01]  /*5e10*/  VIADD R20, R11.reuse, 0x1 ;  /* 0x000000010b147836 */ /* 0x040fe20000000000 */
[C---:B------:R-:W-:Y:S01]  /*5e20*/  IADD3 R4, P0, P1, R11.reuse, UR7, R4 ;  /* 0x000000070b047c10 */ /* 0x040fe2000f91e004 */
[C---:B------:R-:W-:Y:S02]  /*5e30*/  VIADD R21, R11.reuse, 0x2 ;  /* 0x000000020b157836 */ /* 0x040fe40000000000 */
[C---:B------:R-:W-:Y:S01]  /*5e40*/  VIADD R22, R11.reuse, 0x3 ;  /* 0x000000030b167836 */ /* 0x040fe20000000000 */
[----:B------:R-:W-:Y:S01]  /*5e50*/  IADD3.X R5, PT, PT, RZ, R5, RZ, P0, P1 ;  /* 0x00000005ff057210 */ /* 0x000fe200007e24ff */
[C---:B------:R-:W-:Y:S01]  /*5e60*/  IMAD.SHL.U32 R6, R4.reuse, 0x4, RZ ;  /* 0x0000000404067824 */ /* 0x040fe200078e00ff */
[C---:B---3--:R-:W-:Y:S01]  /*5e70*/  LEA R8, P0, R4.reuse, UR12, 0x2 ;  /* 0x0000000c04087c11 */ /* 0x048fe2000f8010ff */
[C---:B------:R-:W-:Y:S01]  /*5e80*/  VIADD R23, R11.reuse, 0x4 ;  /* 0x000000040b177836 */ /* 0x040fe20000000000 */
[C-C-:B------:R-:W-:Y:S01]  /*5e90*/  SHF.L.U64.HI R7, R4.reuse, 0x2, R5.reuse ;  /* 0x0000000204077819 */ /* 0x140fe20000010205 */
[C---:B------:R-:W-:Y:S01]  /*5ea0*/  VIADD R25, R11.reuse, 0x5 ;  /* 0x000000050b197836 */ /* 0x040fe20000000000 */
[----:B------:R-:W-:Y:S01]  /*5eb0*/  LEA.HI.X R9, R4, UR13, R5, 0x2, P0 ;  /* 0x0000000d04097c11 */ /* 0x000fe200080f1405 */
[C---:B------:R-:W-:Y:S01]  /*5ec0*/  VIADD R18, R11.reuse, 0x6 ;  /* 0x000000060b127836 */ /* 0x040fe20000000000 */
[C---:B----4-:R-:W-:Y:S01]  /*5ed0*/  IADD3 R4, P1, PT, R6.reuse, UR14, RZ ;  /* 0x0000000e06047c10 */ /* 0x050fe2000ff3e0ff */
[C---:B------:R-:W-:Y:S01]  /*5ee0*/  VIADD R10, R11.reuse, 0x7 ;  /* 0x000000070b0a7836 */ /* 0x040fe20000000000 */
[----:B------:R-:W-:Y:S01]  /*5ef0*/  IADD3 R6, P0, PT, R6, UR16, RZ ;  /* 0x0000001006067c10 */ /* 0x000fe2000ff1e0ff */
[----:B------:R-:W-:Y:S01]  /*5f00*/  VIADD R13, R11, 0x8 ;  /* 0x000000080b0d7836 */ /* 0x000fe20000000000 */
[----:B------:R-:W-:Y:S01]  /*5f10*/  IADD3.X R5, PT, PT, R7, UR15, RZ, P1, !PT ;  /* 0x0000000f07057c10 */ /* 0x000fe20008ffe4ff */
[----:B------:R-:W-:Y:S01]  /*5f20*/  VIADD R14, R11, 0x9 ;  /* 0x000000090b0e7836 */ /* 0x000fe20000000000 */
[----:B------:R-:W-:Y:S01]  /*5f30*/  IADD3.X R7, PT, PT, R7, UR17, RZ, P0, !PT ;  /* 0x0000001107077c10 */ /* 0x000fe200087fe4ff */
[----:B------:R-:W-:Y:S01]  /*5f40*/  VIADD R27, R11, 0xa ;  /* 0x0000000a0b1b7836 */ /* 0x000fe20000000000 */
[----:B------:R-:W-:Y:S01]  /*5f50*/  ISETP.GE.AND P6, PT, R21, UR4, PT ;  /* 0x0000000415007c0c */ /* 0x000fe2000bfc6270 */
[C---:B------:R-:W-:Y:S01]  /*5f60*/  VIADD R29, R11.reuse, 0xb ;  /* 0x0000000b0b1d7836 */ /* 0x040fe20000000000 */
[----:B------:R-:W-:Y:S01]  /*5f70*/  ISETP.GE.AND P5, PT, R22, UR4, PT ;  /* 0x0000000416007c0c */ /* 0x000fe2000bfa6270 */
[----:B------:R-:W-:Y:S01]  /*5f80*/  VIADD R31, R11, 0xc ;  /* 0x0000000c0b1f7836 */ /* 0x000fe20000000000 */
[----:B------:R-:W-:Y:S01]  /*5f90*/  ISETP.GE.AND P4, PT, R23, UR4, PT ;  /* 0x0000000417007c0c */ /* 0x000fe2000bf86270 */
[----:B------:R-:W-:Y:S01]  /*5fa0*/  VIADD R12, R11, 0xd ;  /* 0x0000000d0b0c7836 */ /* 0x000fe20000000000 */
[----:B------:R-:W-:Y:S01]  /*5fb0*/  ISETP.GE.AND P3, PT, R25, UR4, PT ;  /* 0x0000000419007c0c */ /* 0x000fe2000bf66270 */
[----:B------:R-:W0:Y:S01]  /*5fc0*/  LDCU.64 UR12, c[0x0][0x3b0] ;  /* 0x00007600ff0c77ac */ /* 0x000e220008000a00 */
[----:B------:R-:W-:-:S02]  /*5fd0*/  ISETP.GE.AND P2, PT, R18, UR4, PT ;  /* 0x0000000412007c0c */ /* 0x000fc4000bf46270 */
[----:B------:R-:W-:Y:S02]  /*5fe0*/  ISETP.GE.AND P0, PT, R11, UR4, PT ;  /* 0x000000040b007c0c */ /* 0x000fe4000bf06270 */
[----:B------:R-:W-:Y:S01]  /*5ff0*/  ISETP.GE.AND P1, PT, R20, UR4, PT ;  /* 0x0000000414007c0c */ /* 0x000fe2000bf26270 */
[----:B------:R-:W5:Y:S01]  /*6000*/  @!P6 LDG.E R16, desc[UR8][R8.64+0x8] ;  /* 0x000008080810e981 */ /* 0x000f62000c1e1900 */
[----:B------:R-:W-:-:S03]  /*6010*/  ISETP.GE.AND P6, PT, R12, UR4, PT ;  /* 0x000000040c007c0c */ /* 0x000fc6000bfc6270 */
        /* <DEDUP_REMOVED lines=12> */
[----:B------:R-:W5:Y:S04]  /*60e0*/  @!P0 LDG.E R32, desc[UR8][R8.64+0x1c] ;  /* 0x00001c0808208981 */ /* 0x000f68000c1e1900 */
[----:B------:R-:W5:Y:S04]  /*60f0*/  @!P1 LDG.E R34, desc[UR8][R8.64+0x20] ;  /* 0x0000200808229981 */ /* 0x000f68000c1e1900 */
[----:B------:R-:W5:Y:S04]  /*6100*/  @!P3 LDG.E R38, desc[UR8][R8.64+0x28] ;  /* 0x000028080826b981 */ /* 0x000f68000c1e1900 */
[----:B------:R-:W5:Y:S04]  /*6110*/  @!P2 LDG.E R36, desc[UR8][R8.64+0x24] ;  /* 0x000024080824a981 */ /* 0x000f68000c1e1900 */
[----:B------:R-:W5:Y:S04]  /*6120*/  @!P4 LDG.E R40, desc[UR8][R8.64+0x2c] ;  /* 0x00002c080828c981 */ /* 0x000f68000c1e1900 */
[----:B------:R-:W5:Y:S04]  /*6130*/  @!P5 LDG.E R42, desc[UR8][R8.64+0x30] ;  /* 0x00003008082ad981 */ /* 0x000f68000c1e1900 */
[----:B------:R1:W5:Y:S01]  /*6140*/  @!P6 LDG.E R44, desc[UR8][R8.64+0x34] ;  /* 0x00003408082ce981 */ /* 0x000362000c1e1900 */
[----:B------:R-:W-:-:S02]  /*6150*/  P2R R17, PR, RZ, 0x1 ;  /* 0x00000001ff117803 */ /* 0x000fc40000000000 */
[----:B------:R-:W-:Y:S01]  /*6160*/  ISETP.GE.AND P0, PT, R11, UR4, PT ;  /* 0x000000040b007c0c */ /* 0x000fe2000bf06270 */
[----:B------:R-:W-:-:S12]  /*6170*/  BAR.SYNC.DEFER_BLOCKING 0x0 ;  /* 0x0000000000007b1d */ /* 0x000fd80000010000 */
[----:B------:R-:W2:Y:S04]  /*6180*/  @!P0 LDG.E R13, desc[UR8][R4.64] ;  /* 0x00000008040d8981 */ /* 0x000ea8000c1e1900 */
[----:B------:R-:W3:Y:S01]  /*6190*/  @!P0 LDG.E R14, desc[UR8][R6.64] ;  /* 0x00000008060e8981 */ /* 0x000ee2000c1e1900 */
[----:B------:R-:W-:Y:S02]  /*61a0*/  P2R R15, PR, RZ, 0x2 ;  /* 0x00000002ff0f7803 */ /* 0x000fe40000000000 */
[----:B------:R-:W-:Y:S02]  /*61b0*/  CS2R R10, SRZ ;  /* 0x00000000000a7805 */ /* 0x000fe4000001ff00 */
[----:B------:R-:W-:Y:S02]  /*61c0*/  ISETP.GE.AND P1, PT, R20, UR4, PT ;  /* 0x0000000414007c0c */ /* 0x000fe4000bf26270 */
[----:B------:R-:W-:Y:S01]  /*61d0*/  P2R R19, PR, RZ, 0x4 ;  /* 0x00000004ff137803 */ /* 0x000fe20000000000 */
[--C-:B--2---:R-:W-:Y:S01]  /*61e0*/  @!P0 IMAD.MOV.U32 R10, RZ, RZ, R13.reuse ;  /* 0x000000ffff0a8224 */ /* 0x104fe200078e000d */
[----:B------:R-:W-:-:S02]  /*61f0*/  @!P0 SHF.R.S32.HI R11, RZ, 0x1f, R13 ;  /* 0x0000001fff0b8819 */ /* 0x000fc4000001140d */
[----:B---3--:R-:W-:Y:S02]  /*6200*/  ISETP.EQ.OR P0, PT, R14, RZ, P0 ;  /* 0x000000ff0e00720c */ /* 0x008fe40000702670 */
[----:B0-----:R-:W-:-:S05]  /*6210*/  ISETP.GT.U32.AND P2, PT, R10, UR12, PT ;  /* 0x0000000c0a007c0c */ /* 0x001fca000bf44070 */
[----:B------:R-:W2:Y:S01]  /*6220*/  @!P1 LDG.E R10, desc[UR8][R6.64+0x4] ;  /* 0x00000408060a9981 */ /* 0x000ea2000c1e1900 */
[----:B------:R-:W-:-:S03]  /*6230*/  ISETP.GT.AND.EX P0, PT, R11, UR13, P0, P2 ;  /* 0x0000000d0b007c0c */ /* 0x000fc60008704320 */
[----:B------:R-:W3:Y:S01]  /*6240*/  @!P1 LDG.E R11, desc[UR8][R4.64+0x4] ;  /* 0x00000408040b9981 */ /* 0x000ee2000c1e1900 */
[----:B------:R-:W-:-:S09]  /*6250*/  LOP3.LUT R2, R2, 0xfffffbff, RZ, 0xc0, !PT ;  /* 0xfffffbff02027812 */ /* 0x000fd200078ec0ff */
[----:B------:R-:W-:Y:S02]  /*6260*/  @P0 LOP3.LUT R2, R2, 0x400, RZ, 0xfc, !PT ;  /* 0x0000040002020812 */ /* 0x000fe400078efcff */
[----:B------:R-:W-:Y:S02]  /*6270*/  ISETP.GE.AND P0, PT, R21, UR4, PT ;  /* 0x0000000415007c0c */ /* 0x000fe4000bf06270 */
[----:B-1----:R-:W-:Y:S02]  /*6280*/  CS2R R8, SRZ ;  /* 0x0000000000087805 */ /* 0x002fe4000001ff00 */
[----:B------:R-:W-:Y:S02]  /*6290*/  LOP3.LUT R2, R2, 0xfffffdff, RZ, 0xc0, !PT ;  /* 0xfffffdff02027812 */ /* 0x000fe400078ec0ff */
[--C-:B---3--:R-:W-:Y:S01]  /*62a0*/  @!P1 SHF.R.S32.HI R9, RZ, 0x1f, R11.reuse ;  /* 0x0000001fff099819 */ /* 0x108fe2000001140b */
[----:B------:R-:W-:-:S06]  /*62b0*/  @!P1 IMAD.MOV.U32 R8, RZ, RZ, R11 ;  /* 0x000000ffff089224 */ /* 0x000fcc00078e000b */
[----:B------:R-:W3:Y:S01]  /*62c0*/  @!P0 LDG.E R11, desc[UR8][R4.64+0x8] ;  /* 0x00000808040b8981 */ /* 0x000ee2000c1e1900 */
[----:B--2---:R-:W-:-:S03]  /*62d0*/  ISETP.EQ.OR P1, PT, R10, RZ, P1 ;  /* 0x000000ff0a00720c */ /* 0x004fc60000f22670 */
[----:B------:R-:W2:Y:S01]  /*62e0*/  @!P0 LDG.E R10, desc[UR8][R6.64+0x8] ;  /* 0x00000808060a8981 */ /* 0x000ea2000c1e1900 */
[----:B------:R-:W-:-:S04]  /*62f0*/  ISETP.GT.U32.AND P2, PT, R8, UR12, PT ;  /* 0x0000000c08007c0c */ /* 0x000fc8000bf44070 */
[----:B------:R-:W-:Y:S02]  /*6300*/  ISETP.GT.AND.EX P1, PT, R9, UR13, P1, P2 ;  /* 0x0000000d09007c0c */ /* 0x000fe40008f24320 */
[----:B------:R-:W-:-:S11]  /*6310*/  CS2R R8, SRZ ;  /* 0x0000000000087805 */ /* 0x000fd6000001ff00 */
[----:B------:R-:W-:Y:S02]  /*6320*/  @P1 LOP3.LUT R2, R2, 0x200, RZ, 0xfc, !PT ;  /* 0x0000020002021812 */ /* 0x000fe400078efcff */
[----:B------:R-:W-:Y:S02]  /*6330*/  ISETP.GE.AND P1, PT, R22, UR4, PT ;  /* 0x0000000416007c0c */ /* 0x000fe4000bf26270 */
[--C-:B---3--:R-:W-:Y:S01]  /*6340*/  @!P0 SHF.R.S32.HI R9, RZ, 0x1f, R11.reuse ;  /* 0x0000001fff098819 */ /* 0x108fe2000001140b */
[----:B------:R-:W-:-:S10]  /*6350*/  @!P0 IMAD.MOV.U32 R8, RZ, RZ, R11 ;  /* 0x000000ffff088224 */ /* 0x000fd400078e000b */
[----:B------:R-:W3:Y:S01]  /*6360*/  @!P1 LDG.E R11, desc[UR8][R4.64+0xc] ;  /* 0x00000c08040b9981 */ /* 0x000ee2000c1e1900 */
[----:B--2---:R-:W-:-:S03]  /*6370*/  ISETP.EQ.OR P0, PT, R10, RZ, P0 ;  /* 0x000000ff0a00720c */ /* 0x004fc60000702670 */
[----:B------:R-:W2:Y:S01]  /*6380*/  @!P1 LDG.E R10, desc[UR8][R6.64+0xc] ;  /* 0x00000c08060a9981 */ /* 0x000ea2000c1e1900 */
[----:B------:R-:W-:-:S04]  /*6390*/  ISETP.GT.U32.AND P2, PT, R8, UR12, PT ;  /* 0x0000000c08007c0c */ /* 0x000fc8000bf44070 */
[----:B------:R-:W-:Y:S02]  /*63a0*/  ISETP.GT.AND.EX P0, PT, R9, UR13, P0, P2 ;  /* 0x0000000d09007c0c */ /* 0x000fe40008704320 */
[----:B------:R-:W-:-:S11]  /*63b0*/  LOP3.LUT R2, R2, 0xfffffeff, RZ, 0xc0, !PT ;  /* 0xfffffeff02027812 */ /* 0x000fd600078ec0ff */
[----:B------:R-:W-:Y:S02]  /*63c0*/  @P0 LOP3.LUT R2, R2, 0x100, RZ, 0xfc, !PT ;  /* 0x0000010002020812 */ /* 0x000fe400078efcff */
[----:B------:R-:W-:Y:S02]  /*63d0*/  ISETP.GE.AND P0, PT, R23, UR4, PT ;  /* 0x0000000417007c0c */ /* 0x000fe4000bf06270 */
[----:B------:R-:W-:Y:S02]  /*63e0*/  CS2R R8, SRZ ;  /* 0x0000000000087805 */ /* 0x000fe4000001ff00 */
[--C-:B---3--:R-:W-:Y:S01]  /*63f0*/  @!P1 SHF.R.S32.HI R9, RZ, 0x1f, R11.reuse ;  /* 0x0000001fff099819 */ /* 0x108fe2000001140b */
[----:B------:R-:W-:-:S08]  /*6400*/  @!P1 IMAD.MOV.U32 R8, RZ, RZ, R11 ;  /* 0x000000ffff089224 */ /* 0x000fd000078e000b */
        /* <DEDUP_REMOVED lines=27> */
[----:B------:R-:W-:Y:S02]  /*65c0*/  CS2R R8, SRZ ;  /* 0x0000000000087805 */ /* 0x000fe4000001ff00 */
[----:B------:R-:W-:-:S09]  /*65d0*/  LOP3.LUT R2, R2, 0xffffffdf, RZ, 0xc0, !PT ;  /* 0xffffffdf02027812 */ /* 0x000fd200078ec0ff */
[----:B------:R-:W-:Y:S01]  /*65e0*/  @P1 LOP3.LUT R2, R2, 0x20, RZ, 0xfc, !PT ;  /* 0x0000002002021812 */ /* 0x000fe200078efcff */
[--C-:B---3--:R-:W-:Y:S01]  /*65f0*/  @!P0 IMAD.MOV.U32 R8, RZ, RZ, R11.reuse ;  /* 0x000000ffff088224 */ /* 0x108fe200078e000b */
[----:B------:R-:W-:Y:S02]  /*6600*/  @!P0 SHF.R.S32.HI R9, RZ, 0x1f, R11 ;  /* 0x0000001fff098819 */ /* 0x000fe4000001140b */
[----:B--2---:R-:W-:Y:S02]  /*6610*/  ISETP.EQ.OR P1, PT, R10, RZ, P0 ;  /* 0x000000ff0a00720c */ /* 0x004fe40000722670 */
[----:B------:R-:W-:-:S04]  /*6620*/  ISETP.GT.U32.AND P0, PT, R8, UR12, PT ;  /* 0x0000000c08007c0c */ /* 0x000fc8000bf04070 */
[----:B------:R-:W-:Y:S02]  /*6630*/  ISETP.GT.AND.EX P1, PT, R9, UR13, P1, P0 ;  /* 0x0000000d09007c0c */ /* 0x000fe40008f24300 */
[----:B------:R-:W-:-:S13]  /*6640*/  ISETP.NE.AND P0, PT, R17, RZ, PT ;  /* 0x000000ff1100720c */ /* 0x000fda0003f05270 */
[----:B------:R-:W2:Y:S04]  /*6650*/  @!P0 LDG.E R11, desc[UR8][R4.64+0x1c] ;  /* 0x00001c08040b8981 */ /* 0x000ea8000c1e1900 */
[----:B------:R-:W3:Y:S01]  /*6660*/  @!P0 LDG.E R10, desc[UR8][R6.64+0x1c] ;  /* 0x00001c08060a8981 */ /* 0x000ee2000c1e1900 */
[----:B------:R-:W-:Y:S02]  /*6670*/  CS2R R8, SRZ ;  /* 0x0000000000087805 */ /* 0x000fe4000001ff00 */
[----:B------:R-:W-:-:S04]  /*6680*/  LOP3.LUT R2, R2, 0xffffffbf, RZ, 0xc0, !PT ;  /* 0xffffffbf02027812 */ /* 0x000fc800078ec0ff */
[----:B------:R-:W-:Y:S01]  /*6690*/  @P1 LOP3.LUT R2, R2, 0x40, RZ, 0xfc, !PT ;  /* 0x0000004002021812 */ /* 0x000fe200078efcff */
[--C-:B--2---:R-:W-:Y:S01]  /*66a0*/  @!P0 IMAD.MOV.U32 R8, RZ, RZ, R11.reuse ;  /* 0x000000ffff088224 */ /* 0x104fe200078e000b */
[----:B------:R-:W-:Y:S02]  /*66b0*/  @!P0 SHF.R.S32.HI R9, RZ, 0x1f, R11 ;  /* 0x0000001fff098819 */ /* 0x000fe4000001140b */
[----:B---3--:R-:W-:Y:S02]  /*66c0*/  ISETP.EQ.OR P1, PT, R10, RZ, P0 ;  /* 0x000000ff0a00720c */ /* 0x008fe40000722670 */
[----:B------:R-:W-:-:S04]  /*66d0*/  ISETP.GT.U32.AND P0, PT, R8, UR12, PT ;  /* 0x0000000c08007c0c */ /* 0x000fc8000bf04070 */
[----:B------:R-:W-:Y:S02]  /*66e0*/  ISETP.GT.AND.EX P0, PT, R9, UR13, P1, P0 ;  /* 0x0000000d09007c0c */ /* 0x000fe40008f04300 */
[----:B------:R-:W-:-:S13]  /*66f0*/  ISETP.NE.AND P1, PT, R15, RZ, PT ;  /* 0x000000ff0f00720c */ /* 0x000fda0003f25270 */
[----:B------:R-:W2:Y:S04]  /*6700*/  @!P1 LDG.E R11, desc[UR8][R4.64+0x20] ;  /* 0x00002008040b9981 */ /* 0x000ea8000c1e1900 */
[----:B------:R-:W3:Y:S01]  /*6710*/  @!P1 LDG.E R10, desc[UR8][R6.64+0x20] ;  /* 0x00002008060a9981 */ /* 0x000ee2000c1e1900 */
[----:B------:R-:W-:Y:S02]  /*6720*/  ISETP.NE.AND P2, PT, R19, RZ, PT ;  /* 0x000000ff1300720c */ /* 0x000fe40003f45270 */
[----:B------:R-:W-:Y:S02]  /*6730*/  CS2R R8, SRZ ;  /* 0x0000000000087805 */ /* 0x000fe4000001ff00 */
[----:B------:R-:W-:-:S04]  /*6740*/  LOP3.LUT R2, R2, 0xfffffffe, RZ, 0xc0, !PT ;  /* 0xfffffffe02027812 */ /* 0x000fc800078ec0ff */
[----:B------:R-:W-:Y:S02]  /*6750*/  @P0 LOP3.LUT R2, R2, 0x1, RZ, 0xfc, !PT ;  /* 0x0000000102020812 */ /* 0x000fe400078efcff */
[--C-:B--2---:R-:W-:Y:S01]  /*6760*/  @!P1 SHF.R.S32.HI R9, RZ, 0x1f, R11.reuse ;  /* 0x0000001fff099819 */ /* 0x104fe2000001140b */
[----:B------:R-:W-:Y:S02]  /*6770*/  @!P1 IMAD.MOV.U32 R8, RZ, RZ, R11 ;  /* 0x000000ffff089224 */ /* 0x000fe400078e000b */
[----:B------:R-:W2:Y:S01]  /*6780*/  @!P2 LDG.E R11, desc[UR8][R4.64+0x24] ;  /* 0x00002408040ba981 */ /* 0x000ea2000c1e1900 */
[----:B---3--:R-:W-:-:S03]  /*6790*/  ISETP.EQ.OR P0, PT, R10, RZ, P1 ;  /* 0x000000ff0a00720c */ /* 0x008fc60000f02670 */
[----:B------:R-:W3:Y:S01]  /*67a0*/  @!P2 LDG.E R10, desc[UR8][R6.64+0x24] ;  /* 0x00002408060aa981 */ /* 0x000ee2000c1e1900 */
[----:B------:R-:W-:-:S04]  /*67b0*/  ISETP.GT.U32.AND P1, PT, R8, UR12, PT ;  /* 0x0000000c08007c0c */ /* 0x000fc8000bf24070 */
[----:B------:R-:W-:Y:S02]  /*67c0*/  ISETP.GT.AND.EX P0, PT, R9, UR13, P0, P1 ;  /* 0x0000000d09007c0c */ /* 0x000fe40008704310 */
[----:B------:R-:W-:Y:S02]  /*67d0*/  CS2R R8, SRZ ;  /* 0x0000000000087805 */ /* 0x000fe4000001ff00 */
        /* <DEDUP_REMOVED lines=26> */
[----:B------:R0:W2:Y:S01]  /*6980*/  @!P6 LDG.E R11, desc[UR8][R4.64+0x34] ;  /* 0x00003408040be981 */ /* 0x0000a2000c1e1900 */
[----:B---3--:R-:W-:-:S03]  /*6990*/  ISETP.EQ.OR P4, PT, R10, RZ, P5 ;  /* 0x000000ff0a00720c */ /* 0x008fc60002f82670 */
[----:B------:R-:W3:Y:S01]  /*69a0*/  @!P6 LDG.E R10, desc[UR8][R6.64+0x34] ;  /* 0x00003408060ae981 */ /* 0x000ee2000c1e1900 */
[----:B------:R-:W-:Y:S01]  /*69b0*/  BAR.SYNC.DEFER_BLOCKING 0x0 ;  /* 0x0000000000007b1d */ /* 0x000fe20000010000 */
[----:B------:R-:W-:-:S04]  /*69c0*/  ISETP.GT.U32.AND P5, PT, R8, UR12, PT ;  /* 0x0000000c08007c0c */ /* 0x000fc8000bfa4070 */
[----:B------:R-:W-:Y:S02]  /*69d0*/  ISETP.GT.AND.EX P4, PT, R9, UR13, P4, P5 ;  /* 0x0000000d09007c0c */ /* 0x000fe4000a784350 */
[----:B------:R-:W-:Y:S02]  /*69e0*/  CS2R R8, SRZ ;  /* 0x0000000000087805 */ /* 0x000fe4000001ff00 */
[----:B------:R-:W-:Y:S02]  /*69f0*/  P2R R15, PR, RZ, 0x2 ;  /* 0x00000002ff0f7803 */ /* 0x000fe40000000000 */
[----:B------:R-:W-:-:S04]  /*6a00*/  LOP3.LUT P1, RZ, R2, 0x1, RZ, 0xc0, !PT ;  /* 0x0000000102ff7812 */ /* 0x000fc8000782c0ff */
[----:B------:R-:W-:Y:S02]  /*6a10*/  P2R R20, PR, RZ, 0x2 ;  /* 0x00000002ff147803 */ /* 0x000fe40000000000 */
[----:B------:R-:W-:-:S04]  /*6a20*/  LOP3.LUT P1, RZ, R2, 0x20, RZ, 0xc0, !PT ;  /* 0x0000002002ff7812 */ /* 0x000fc8000782c0ff */
[----:B------:R-:W-:Y:S02]  /*6a30*/  P2R R19, PR, RZ, 0x2 ;  /* 0x00000002ff137803 */ /* 0x000fe40000000000 */
[C---:B------:R-:W-:Y:S02]  /*6a40*/  LOP3.LUT P1, RZ, R2.reuse, 0x80, RZ, 0xc0, !PT ;  /* 0x0000008002ff7812 */ /* 0x040fe4000782c0ff */
[----:B------:R-:W-:Y:S02]  /*6a50*/  P2R R13, PR, RZ, 0x1 ;  /* 0x00000001ff0d7803 */ /* 0x000fe40000000000 */
[----:B------:R-:W-:Y:S02]  /*6a60*/  P2R R17, PR, RZ, 0x2 ;  /* 0x00000002ff117803 */ /* 0x000fe40000000000 */
[C---:B------:R-:W-:Y:S02]  /*6a70*/  LOP3.LUT P0, RZ, R2.reuse, 0x40, RZ, 0xc0, !PT ;  /* 0x0000004002ff7812 */ /* 0x040fe4000780c0ff */
[----:B------:R-:W-:-:S02]  /*6a80*/  LOP3.LUT P1, RZ, R2, 0x200, RZ, 0xc0, !PT ;  /* 0x0000020002ff7812 */ /* 0x000fc4000782c0ff */
[----:B------:R-:W-:Y:S02]  /*6a90*/  P2R R14, PR, RZ, 0x1 ;  /* 0x00000001ff0e7803 */ /* 0x000fe40000000000 */
[C---:B------:R-:W-:Y:S01]  /*6aa0*/  LOP3.LUT P0, RZ, R2.reuse, 0x10, RZ, 0xc0, !PT ;  /* 0x0000001002ff7812 */ /* 0x040fe2000780c0ff */
[----:B0-----:R-:W0:Y:S03]  /*6ab0*/  S2R R4, SR_TID.X ;  /* 0x0000000000047919 */ /* 0x001e260000002100 */
[----:B------:R-:W-:Y:S02]  /*6ac0*/  P2R R18, PR, RZ, 0x1 ;  /* 0x00000001ff127803 */ /* 0x000fe40000000000 */
[----:B------:R-:W-:Y:S01]  /*6ad0*/  LOP3.LUT P0, RZ, R2, 0x100, RZ, 0xc0, !PT ;  /* 0x0000010002ff7812 */ /* 0x000fe2000780c0ff */
[----:B0-----:R-:W-:Y:S02]  /*6ae0*/  IMAD R4, R4, 0xe, RZ ;  /* 0x0000000e04047824 */ /* 0x001fe400078e02ff */
[----:B--2---:R-:W-:-:S05]  /*6af0*/  @!P6 IMAD.MOV.U32 R8, RZ, RZ, R11 ;  /* 0x000000ffff08e224 */ /* 0x004fca00078e000b */
[----:B------:R-:W-:Y:S02]  /*6b00*/  ISETP.GT.U32.AND P5, PT, R8, UR12, PT ;  /* 0x0000000c08007c0c */ /* 0x000fe4000bfa4070 */
[----:B------:R-:W0:Y:S01]  /*6b10*/  S2R R8, SR_TID.X ;  /* 0x0000000000087919 */ /* 0x000e220000002100 */
[----:B------:R-:W-:Y:S02]  /*6b20*/  @!P6 SHF.R.S32.HI R9, RZ, 0x1f, R11 ;  /* 0x0000001fff09e819 */ /* 0x000fe4000001140b */
[----:B---3--:R-:W-:-:S04]  /*6b30*/  ISETP.EQ.OR P6, PT, R10, RZ, P6 ;  /* 0x000000ff0a00720c */ /* 0x008fc800037c2670 */
[----:B------:R-:W-:Y:S02]  /*6b40*/  ISETP.GT.AND.EX P6, PT, R9, UR13, P6, P5 ;  /* 0x0000000d09007c0c */ /* 0x000fe4000b7c4350 */
[C---:B------:R-:W-:Y:S02]  /*6b50*/  LOP3.LUT P5, RZ, R2.reuse, 0x400, RZ, 0xc0, !PT ;  /* 0x0000040002ff7812 */ /* 0x040fe400078ac0ff */
[----:B------:R-:W-:Y:S01]  /*6b60*/  LOP3.LUT R2, R2, 0xfffffffd, RZ, 0xc0, !PT ;  /* 0xfffffffd02027812 */ /* 0x000fe200078ec0ff */
[----:B0-----:R-:W-:-:S04]  /*6b70*/  IMAD R8, R8, 0xe, RZ ;  /* 0x0000000e08087824 */ /* 0x001fc800078e02ff */
[C---:B------:R-:W-:Y:S01]  /*6b80*/  VIADD R9, R8.reuse, 0x1 ;  /* 0x0000000108097836 */ /* 0x040fe20000000000 */
[----:B------:R-:W-:-:S04]  /*6b90*/  ISETP.GE.OR P5, PT, R8, UR4, P5 ;  /* 0x0000000408007c0c */ /* 0x000fc8000afa6670 */
[----:B------:R-:W-:Y:S01]  /*6ba0*/  ISETP.GE.OR P1, PT, R9, UR4, P1 ;  /* 0x0000000409007c0c */ /* 0x000fe20008f26670 */
[----:B------:R-:W-:Y:S01]  /*6bb0*/  VIADD R5, R8, 0x2 ;  /* 0x0000000208057836 */ /* 0x000fe20000000000 */
[----:B------:R-:W-:-:S04]  /*6bc0*/  SEL R31, RZ, 0x1, !P5 ;  /* 0x00000001ff1f7807 */ /* 0x000fc80006800000 */
[----:B------:R-:W-:Y:S01]  /*6bd0*/  ISETP.GE.OR P0, PT, R5, UR4, P0 ;  /* 0x0000000405007c0c */ /* 0x000fe20008706670 */
[----:B------:R-:W-:Y:S02]  /*6be0*/  VIADD R29, R31, 0x1 ;  /* 0x000000011f1d7836 */ /* 0x000fe40000000000 */
[----:B------:R-:W-:-:S04]  /*6bf0*/  VIADD R5, R8, 0x3 ;  /* 0x0000000308057836 */ /* 0x000fc80000000000 */
[----:B------:R-:W-:Y:S01]  /*6c00*/  @P1 LOP3.LUT R2, R2, 0x2, RZ, 0xfc, !PT ;  /* 0x0000000202021812 */ /* 0x000fe200078efcff */
[----:B------:R-:W-:Y:S01]  /*6c10*/  @!P1 IMAD.MOV R29, RZ, RZ, R31 ;  /* 0x000000ffff1d9224 */ /* 0x000fe200078e021f */
[----:B------:R-:W-:Y:S02]  /*6c20*/  ISETP.NE.AND P1, PT, R17, RZ, PT ;  /* 0x000000ff1100720c */ /* 0x000fe40003f25270 */
[----:B------:R-:W-:Y:S02]  /*6c30*/  LOP3.LUT R2, R2, 0xfffffffb, RZ, 0xc0, !PT ;  /* 0xfffffffb02027812 */ /* 0x000fe400078ec0ff */
[----:B------:R-:W-:Y:S01]  /*6c40*/  ISETP.GE.OR P1, PT, R5, UR4, P1 ;  /* 0x0000000405007c0c */ /* 0x000fe20008f26670 */
[----:B------:R-:W-:Y:S01]  /*6c50*/  VIADD R27, R29, 0x1 ;  /* 0x000000011d1b7836 */ /* 0x000fe20000000000 */
[----:B------:R-:W-:Y:S01]  /*6c60*/  @P0 LOP3.LUT R2, R2, 0x4, RZ, 0xfc, !PT ;  /* 0x0000000402020812 */ /* 0x000fe200078efcff */
[----:B------:R-:W-:Y:S02]  /*6c70*/  VIADD R5, R8, 0x4 ;  /* 0x0000000408057836 */ /* 0x000fe40000000000 */
[----:B------:R-:W-:Y:S01]  /*6c80*/  @!P0 IMAD.MOV R27, RZ, RZ, R29 ;  /* 0x000000ffff1b8224 */ /* 0x000fe200078e021d */
[----:B------:R-:W-:-:S02]  /*6c90*/  ISETP.NE.AND P0, PT, R18, RZ, PT ;  /* 0x000000ff1200720c */ /* 0x000fc40003f05270 */
[----:B------:R-:W-:Y:S02]  /*6ca0*/  LOP3.LUT R2, R2, 0xfffffff7, RZ, 0xc0, !PT ;  /* 0xfffffff702027812 */ /* 0x000fe400078ec0ff */
[----:B------:R-:W-:Y:S01]  /*6cb0*/  ISETP.GE.OR P0, PT, R5, UR4, P0 ;  /* 0x0000000405007c0c */ /* 0x000fe20008706670 */
[----:B------:R-:W-:Y:S02]  /*6cc0*/  VIADD R25, R27, 0x1 ;  /* 0x000000011b197836 */ /* 0x000fe40000000000 */
[----:B------:R-:W-:Y:S01]  /*6cd0*/  @P1 LOP3.LUT R2, R2, 0x8, RZ, 0xfc, !PT ;  /* 0x0000000802021812 */ /* 0x000fe200078efcff */
[----:B------:R-:W-:Y:S02]  /*6ce0*/  VIADD R8, R8, 0x5 ;  /* 0x0000000508087836 */ /* 0x000fe40000000000 */
[----:B------:R-:W-:Y:S01]  /*6cf0*/  @!P1 IMAD.MOV R25, RZ, RZ, R27 ;  /* 0x000000ffff199224 */ /* 0x000fe200078e021b */
[----:B------:R-:W-:Y:S02]  /*6d00*/  ISETP.NE.AND P1, PT, R19, RZ, PT ;  /* 0x000000ff1300720c */ /* 0x000fe40003f25270 */
[----:B------:R-:W-:-:S02]  /*6d10*/  LOP3.LUT R2, R2, 0xffffffef, RZ, 0xc0, !PT ;  /* 0xffffffef02027812 */ /* 0x000fc400078ec0ff */
[----:B------:R-:W-:Y:S01]  /*6d20*/  ISETP.GE.OR P1, PT, R8, UR4, P1 ;  /* 0x0000000408007c0c */ /* 0x000fe20008f26670 */
[----:B------:R-:W-:Y:S01]  /*6d30*/  VIADD R19, R25, 0x1 ;  /* 0x0000000119137836 */ /* 0x000fe20000000000 */
[----:B------:R-:W-:Y:S01]  /*6d40*/  @P0 LOP3.LUT R2, R2, 0x10, RZ, 0xfc, !PT ;  /* 0x0000001002020812 */ /* 0x000fe200078efcff */
[----:B------:R-:W-:Y:S02]  /*6d50*/  VIADD R5, R4, 0x6 ;  /* 0x0000000604057836 */ /* 0x000fe40000000000 */
[----:B------:R-:W-:Y:S01]  /*6d60*/  @!P0 IMAD.MOV R19, RZ, RZ, R25 ;  /* 0x000000ffff138224 */ /* 0x000fe200078e0219 */
[----:B------:R-:W-:Y:S02]  /*6d70*/  ISETP.NE.AND P0, PT, R14, RZ, PT ;  /* 0x000000ff0e00720c */ /* 0x000fe40003f05270 */
[----:B------:R-:W-:Y:S02]  /*6d80*/  LOP3.LUT R2, R2, 0xffffffdf, RZ, 0xc0, !PT ;  /* 0xffffffdf02027812 */ /* 0x000fe400078ec0ff */
[----:B------:R-:W-:Y:S01]  /*6d90*/  ISETP.GE.OR P0, PT, R5, UR4, P0 ;  /* 0x0000000405007c0c */ /* 0x000fe20008706670 */
[----:B------:R-:W-:-:S02]  /*6da0*/  VIADD R60, R19, 0x1 ;  /* 0x00000001133c7836 */ /* 0x000fc40000000000 */
[----:B------:R-:W-:Y:S01]  /*6db0*/  @P1 LOP3.LUT R2, R2, 0x20, RZ, 0xfc, !PT ;  /* 0x0000002002021812 */ /* 0x000fe200078efcff */
[----:B------:R-:W-:Y:S02]  /*6dc0*/  VIADD R5, R4, 0x7 ;  /* 0x0000000704057836 */ /* 0x000fe40000000000 */
[----:B------:R-:W-:Y:S01]  /*6dd0*/  @!P1 IMAD.MOV R60, RZ, RZ, R19 ;  /* 0x000000ffff3c9224 */ /* 0x000fe200078e0213 */
[----:B------:R-:W-:Y:S02]  /*6de0*/  ISETP.NE.AND P1, PT, R20, RZ, PT ;  /* 0x000000ff1400720c */ /* 0x000fe40003f25270 */
[----:B------:R-:W-:Y:S02]  /*6df0*/  LOP3.LUT R2, R2, 0xffffffbf, RZ, 0xc0, !PT ;  /* 0xffffffbf02027812 */ /* 0x000fe400078ec0ff */
[----:B------:R-:W-:Y:S01]  /*6e00*/  ISETP.GE.OR P1, PT, R5, UR4, P1 ;  /* 0x0000000405007c0c */ /* 0x000fe20008f26670 */
[----:B------:R-:W-:Y:S01]  /*6e10*/  VIADD R58, R60, 0x1 ;  /* 0x000000013c3a7836 */ /* 0x000fe20000000000 */
[----:B------:R-:W-:Y:S01]  /*6e20*/  @P0 LOP3.LUT R2, R2, 0x40, RZ, 0xfc, !PT ;  /* 0x0000004002020812 */ /* 0x000fe200078efcff */
[----:B------:R-:W-:-:S02]  /*6e30*/  VIADD R5, R4, 0x8 ;  /* 0x0000000804057836 */ /* 0x000fc40000000000 */
[----:B------:R-:W-:Y:S01]  /*6e40*/  @!P0 IMAD.MOV R58, RZ, RZ, R60 ;  /* 0x000000ffff3a8224 */ /* 0x000fe200078e023c */
[----:B------:R-:W-:Y:S02]  /*6e50*/  ISETP.NE.AND P0, PT, R13, RZ, PT ;  /* 0x000000ff0d00720c */ /* 0x000fe40003f05270 */
[----:B------:R-:W-:Y:S01]  /*6e60*/  LOP3.LUT R2, R2, 0xffffff7f, RZ, 0xc0, !PT ;  /* 0xffffff7f02027812 */ /* 0x000fe200078ec0ff */
[----:B------:R-:W-:Y:S01]  /*6e70*/  VIADD R56, R58, 0x1 ;  /* 0x000000013a387836 */ /* 0x000fe20000000000 */
[----:B------:R-:W-:Y:S01]  /*6e80*/  ISETP.GE.OR P0, PT, R5, UR4, P0 ;  /* 0x0000000405007c0c */ /* 0x000fe20008706670 */
[----:B------:R-:W-:Y:S02]  /*6e90*/  VIADD R5, R4, 0x9 ;  /* 0x0000000904057836 */ /* 0x000fe40000000000 */
[----:B------:R-:W-:Y:S01]  /*6ea0*/  @P1 LOP3.LUT R2, R2, 0x80, RZ, 0xfc, !PT ;  /* 0x0000008002021812 */ /* 0x000fe200078efcff */
[----:B------:R-:W-:Y:S01]  /*6eb0*/  @!P1 IMAD.MOV R56, RZ, RZ, R58 ;  /* 0x000000ffff389224 */ /* 0x000fe200078e023a */
[----:B------:R-:W-:-:S04]  /*6ec0*/  ISETP.NE.AND P1, PT, R15, RZ, PT ;  /* 0x000000ff0f00720c */ /* 0x000fc80003f25270 */
[----:B------:R-:W-:Y:S01]  /*6ed0*/  ISETP.GE.OR P1, PT, R5, UR4, P1 ;  /* 0x0000000405007c0c */ /* 0x000fe20008f26670 */
[----:B------:R-:W-:Y:S02]  /*6ee0*/  VIADD R5, R4, 0xa ;  /* 0x0000000a04057836 */ /* 0x000fe40000000000 */
[----:B------:R-:W-:-:S03]  /*6ef0*/  VIADD R54, R56, 0x1 ;  /* 0x0000000138367836 */ /* 0x000fc60000000000 */
[----:B------:R-:W-:Y:S01]  /*6f00*/  ISETP.GE.OR P2, PT, R5, UR4, P2 ;  /* 0x0000000405007c0c */ /* 0x000fe20009746670 */
[C---:B------:R-:W-:Y:S02]  /*6f10*/  VIADD R5, R4.reuse, 0xb ;  /* 0x0000000b04057836 */ /* 0x040fe40000000000 */
[----:B------:R-:W-:Y:S02]  /*6f20*/  @!P0 IMAD.MOV R54, RZ, RZ, R56 ;  /* 0x000000ffff368224 */ /* 0x000fe400078e0238 */
[----:B------:R-:W-:Y:S01]  /*6f30*/  VIADD R4, R4, 0xc ;  /* 0x0000000c04047836 */ /* 0x000fe20000000000 */
[----:B------:R-:W-:Y:S01]  /*6f40*/  ISETP.GE.OR P3, PT, R5, UR4, P3 ;  /* 0x0000000405007c0c */ /* 0x000fe20009f66670 */
[----:B------:R-:W-:Y:S02]  /*6f50*/  VIADD R52, R54, 0x1 ;  /* 0x0000000136347836 */ /* 0x000fe40000000000 */
[----:B------:R-:W-:Y:S01]  /*6f60*/  @!P1 IMAD.MOV R52, RZ, RZ, R54 ;  /* 0x000000ffff349224 */ /* 0x000fe200078e0236 */
[----:B------:R-:W-:-:S03]  /*6f70*/  ISETP.GE.OR P4, PT, R4, UR4, P4 ;  /* 0x0000000404007c0c */ /* 0x000fc6000a786670 */
[----:B------:R-:W-:Y:S02]  /*6f80*/  VIADD R50, R52, 0x1 ;  /* 0x0000000134327836 */ /* 0x000fe40000000000 */
[----:B------:R-:W-:Y:S01]  /*6f90*/  @!P2 IMAD.MOV R50, RZ, RZ, R52 ;  /* 0x000000ffff32a224 */ /* 0x000fe200078e0234 */
[----:B------:R-:W-:-:S03]  /*6fa0*/  ISETP.GE.OR P6, PT, R12, UR4, P6 ;  /* 0x000000040c007c0c */ /* 0x000fc6000b7c6670 */
[----:B------:R-:W-:Y:S02]  /*6fb0*/  VIADD R48, R50, 0x1 ;  /* 0x0000000132307836 */ /* 0x000fe40000000000 */
[----:B------:R-:W-:-:S04]  /*6fc0*/  @!P3 IMAD.MOV R48, RZ, RZ, R50 ;  /* 0x000000ffff30b224 */ /* 0x000fc800078e0232 */
[----:B------:R-:W-:Y:S02]  /*6fd0*/  VIADD R46, R48, 0x1 ;  /* 0x00000001302e7836 */ /* 0x000fe40000000000 */
[----:B------:R-:W-:Y:S01]  /*6fe0*/  @!P4 IMAD.MOV R46, RZ, RZ, R48 ;  /* 0x000000ffff2ec224 */ /* 0x000fe200078e0230 */
[----:B------:R-:W-:-:S03]  /*6ff0*/  LOP3.LUT R2, R2, 0xfffffffe, RZ, 0xc0, !PT ;  /* 0xfffffffe02027812 */ /* 0x000fc600078ec0ff */
[----:B------:R-:W-:Y:S02]  /*7000*/  VIADD R4, R46, 0x1 ;  /* 0x000000012e047836 */ /* 0x000fe40000000000 */
[----:B------:R-:W-:Y:S01]  /*7010*/  @!P6 IMAD.MOV R4, RZ, RZ, R46 ;  /* 0x000000ffff04e224 */ /* 0x000fe200078e022e */
[----:B------:R-:W-:-:S04]  /*7020*/  @P0 LOP3.LUT R2, R2, 0x1, RZ, 0xfc, !PT ;  /* 0x0000000102020812 */ /* 0x000fc800078efcff */
        /* <DEDUP_REMOVED lines=18> */
[----:B------:R-:W-:Y:S01]  /*7150*/  IMAD.IADD R33, R9, 0x1, -R4 ;  /* 0x0000000109217824 */ /* 0x000fe200078e0a04 */
[----:B------:R-:W-:Y:S06]  /*7160*/  BAR.SYNC.DEFER_BLOCKING 0x0 ;  /* 0x0000000000007b1d */ /* 0x000fec0000010000 */
[----:B------:R-:W0:Y:S01]  /*7170*/  LDS.128 R4, [UR5] ;  /* 0x00000005ff047984 */ /* 0x000e220008000c00 */
[----:B------:R-:W-:-:S04]  /*7180*/  ISETP.NE.AND P0, PT, R11, RZ, PT ;  /* 0x000000ff0b00720c */ /* 0x000fc80003f05270 */
[----:B------:R-:W-:Y:S02]  /*7190*/  SEL R33, R33, RZ, P0 ;  /* 0x000000ff21217207 */ /* 0x000fe40000000000 */
        /* <DEDUP_REMOVED lines=8> */
[----:B------:R-:W-:Y:S02]  /*7220*/  SEL R12, R13, R8, !P0 ;  /* 0x000000080d0c7207 */ /* 0x000fe40004000000 */
        /* <DEDUP_REMOVED lines=26> */
[----:B------:R-:W-:Y:S02]  /*73d0*/  SEL R18, R37, R18, !P0 ;  /* 0x0000001225127207 */ /* 0x000fe40004000000 */
        /* <DEDUP_REMOVED lines=8> */
[----:B------:R-:W-:Y:S02]  /*7460*/  SEL R18, R37, R18, !P0 ;  /* 0x0000001225127207 */ /* 0x000fe40004000000 */
[----:B------:R-:W-:-:S04]  /*7470*/  ISETP.GE.U32.AND P0, PT, R35, 0x20, PT ;  /* 0x000000202300780c */ /* 0x000fc80003f06070 */
[----:B------:R-:W-:-:S05]  /*7480*/  SEL R18, R18, RZ, P0 ;  /* 0x000000ff12127207 */ /* 0x000fca0000000000 */
[----:B------:R-:W-:Y:S01]  /*7490*/  IMAD.IADD R33, R18, 0x1, R33 ;  /* 0x0000000112217824 */ /* 0x000fe200078e0221 */
[----:B------:R-:W-:-:S05]  /*74a0*/  IADD3 R18, PT, PT, R37, UR4, R23 ;  /* 0x0000000425127c10 */ /* 0x000fca000fffe017 */
[----:B------:R-:W-:-:S05]  /*74b0*/  VIADD R18, R18, 0xffffe400 ;  /* 0xffffe40012127836 */ /* 0x000fca0000000000 */
[----:B------:R-:W-:Y:S01]  /*74c0*/  ISETP.GT.AND P0, PT, R18, 0x200, PT ;  /* 0x000002001200780c */ /* 0x000fe20003f04270 */
[----:B------:R-:W-:Y:S01]  /*74d0*/  BSSY.RECONVERGENT B0, `(.L_x_529) ;  /* 0x0000192000007945 */ /* 0x000fe20003800200 */
        /* <DEDUP_REMOVED lines=10> */
[----:B------:R-:W-:-:S02]  /*7580*/  IMAD.IADD R45, R50, 0x1, R33 ;  /* 0x00000001322d7824 */ /* 0x000fc400078e0221 */
[--C-:B------:R-:W-:Y:S02]  /*7590*/  IMAD.IADD R47, R48, 0x1, R33.reuse ;  /* 0x00000001302f7824 */ /* 0x100fe400078e0221 */
[----:B------:R-:W-:Y:S01]  /*75a0*/  IMAD.IADD R49, R46, 0x1, R33 ;  /* 0x000000012e317824 */ /* 0x000fe200078e0221 */
[----:B------:R-:W-:Y:S06]  /*75b0*/  @P0 BRA `(.L_x_530) ;  /* 0x0000000c00ac0947 */ /* 0x000fec0003800000 */
[----:B------:R-:W-:Y:S01]  /*75c0*/  ISETP.LT.AND P5, PT, R33, R18, P5 ;  /* 0x000000122100720c */ /* 0x000fe20002fa1270 */
[----:B------:R-:W-:-:S12]  /*75d0*/  BSSY.RECONVERGENT B2, `(.L_x_531) ;  /* 0x000000f000027945 */ /* 0x000fd80003800200 */
[----:B------:R-:W-:Y:S05]  /*75e0*/  @!P5 BRA `(.L_x_532) ;  /* 0x000000000034d947 */ /* 0x000fea0003800000 */
[----:B------:R-:W-:Y:S01]  /*75f0*/  UISETP.NE.AND UP0, UPT, UR11, URZ, UPT ;  /* 0x000000ff0b00728c */ /* 0x000fe2000bf05270 */
[----:B------:R-:W-:-:S08]  /*7600*/  CS2R R4, SRZ ;  /* 0x0000000000047805 */ /* 0x000fd0000001ff00 */
[----:B------:R-:W-:Y:S05]  /*7610*/  BRA.U UP0, `(.L_x_533) ;  /* 0x0000000100087547 */ /* 0x000fea000b800000 */
[----:B------:R-:W0:Y:S02]  /*7620*/  LDC.64 R4, c[0x0][0x3e0] ;  /* 0x0000f800ff047b82 */ /* 0x000e240000000a00 */
[----:B0-----:R-:W5:Y:S02]  /*7630*/  LDG.E.64 R4, desc[UR8][R4.64] ;  /* 0x0000000804047981 */ /* 0x001f64000c1e1b00 */
.L_x_533:
[----:B------:R-:W0:Y:S01]  /*7640*/  LDCU.64 UR12, c[0x0][0x398] ;  /* 0x00007300ff0c77ac */ /* 0x000e220008000a00 */
[C---:B-----5:R-:W-:Y:S02]  /*7650*/  IADD3 R6, P0, PT, R33.reuse, R4, RZ ;  /* 0x0000000421067210 */ /* 0x060fe40007f1e0ff */
[----:B------:R-:W-:Y:S02]  /*7660*/  SHF.R.S32.HI R7, RZ, 0x1f, R3 ;  /* 0x0000001fff077819 */ /* 0x000fe40000011403 */
[----:B------:R-:W-:Y:S02]  /*7670*/  LEA.HI.X.SX32 R5, R33, R5, 0x1, P0 ;  /* 0x0000000521057211 */ /* 0x000fe400000f0eff */
[----:B0-----:R-:W-:-:S04]  /*7680*/  LEA R4, P0, R6, UR12, 0x3 ;  /* 0x0000000c06047c11 */ /* 0x001fc8000f8018ff */
[----:B------:R-:W-:Y:S01]  /*7690*/  LEA.HI.X R5, R6, UR13, R5, 0x3, P0 ;  /* 0x0000000d06057c11 */ /* 0x000fe200080f1c05 */
[----:B------:R-:W-:-:S05]  /*76a0*/  IMAD.MOV.U32 R6, RZ, RZ, R3 ;  /* 0x000000ffff067224 */ /* 0x000fca00078e0003 */
[----:B------:R0:W-:Y:S03]  /*76b0*/  STG.E.64 desc[UR8][R4.64], R6 ;  /* 0x0000000604007986 */ /* 0x0001e6000c101b08 */
.L_x_532:
[----:B------:R-:W-:Y:S05]  /*76c0*/  BSYNC.RECONVERGENT B2 ;  /* 0x0000000000027941 */ /* 0x000fea0003800200 */
.L_x_531:
[----:B------:R-:W-:Y:S01]  /*76d0*/  LOP3.LUT P0, RZ, R2, 0x2, RZ, 0xc0, !PT ;  /* 0x0000000202ff7812 */ /* 0x000fe2000780c0ff */
[----:B------:R-:W-:Y:S03]  /*76e0*/  BSSY.RECONVERGENT B2, `(.L_x_534) ;  /* 0x0000010000027945 */ /* 0x000fe60003800200 */
[----:B------:R-:W-:-:S13]  /*76f0*/  ISETP.GE.OR P0, PT, R31, R18, !P0 ;  /* 0x000000121f00720c */ /* 0x000fda0004706670 */
[----:B------:R-:W-:Y:S05]  /*7700*/  @P0 BRA `(.L_x_535) ;  /* 0x0000000000340947 */ /* 0x000fea0003800000 */
[----:B------:R-:W-:Y:S01]  /*7710*/  UISETP.NE.AND UP0, UPT, UR11, URZ, UPT ;  /* 0x000000ff0b00728c */ /* 0x000fe2000bf05270 */
[----:B0-----:R-:W-:-:S08]  /*7720*/  CS2R R4, SRZ ;  /* 0x0000000000047805 */ /* 0x001fd0000001ff00 */
[----:B------:R-:W-:Y:S05]  /*7730*/  BRA.U UP0, `(.L_x_536) ;  /* 0x0000000100087547 */ /* 0x000fea000b800000 */
[----:B------:R-:W0:Y:S02]  /*7740*/  LDC.64 R4, c[0x0][0x3e0] ;  /* 0x0000f800ff047b82 */ /* 0x000e240000000a00 */
[----:B0-----:R-:W5:Y:S02]  /*7750*/  LDG.E.64 R4, desc[UR8][R4.64] ;  /* 0x0000000804047981 */ /* 0x001f64000c1e1b00 */
.L_x_536:
        /* <DEDUP_REMOVED lines=8> */
.L_x_535:
[----:B------:R-:W-:Y:S05]  /*77e0*/  BSYNC.RECONVERGENT B2 ;  /* 0x0000000000027941 */ /* 0x000fea0003800200 */
.L_x_534:
[----:B------:R-:W-:Y:S01]  /*77f0*/  LOP3.LUT P0, RZ, R2, 0x4, RZ, 0xc0, !PT ;  /* 0x0000000402ff7812 */ /* 0x000fe2000780c0ff */
[----:B------:R-:W-:Y:S03]  /*7800*/  BSSY.RECONVERGENT B2, `(.L_x_537) ;  /* 0x0000010000027945 */ /* 0x000fe60003800200 */
[----:B------:R-:W-:-:S13]  /*7810*/  ISETP.GE.OR P0, PT, R29, R18, !P0 ;  /* 0x000000121d00720c */ /* 0x000fda0004706670 */
[----:B------:R-:W-:Y:S05]  /*7820*/  @P0 BRA `(.L_x_538) ;  /* 0x0000000000340947 */ /* 0x000fea0003800000 */
[----:B------:R-:W-:Y:S01]  /*7830*/  UISETP.NE.AND UP0, UPT, UR11, URZ, UPT ;  /* 0x000000ff0b00728c */ /* 0x000fe2000bf05270 */
[----:B01----:R-:W-:-:S08]  /*7840*/  CS2R R4, SRZ ;  /* 0x0000000000047805 */ /* 0x003fd0000001ff00 */
[----:B------:R-:W-:Y:S05]  /*7850*/  BRA.U UP0, `(.L_x_539) ;  /* 0x0000000100087547 */ /* 0x000fea000b800000 */
[----:B------:R-:W0:Y:S02]  /*7860*/  LDC.64 R4, c[0x0][0x3e0] ;  /* 0x0000f800ff047b82 */ /* 0x000e240000000a00 */
[----:B0-----:R-:W5:Y:S02]  /*7870*/  LDG.E.64 R4, desc[UR8][R4.64] ;  /* 0x0000000804047981 */ /* 0x001f64000c1e1b00 */
.L_x_539:
[----:B------:R-:W0:Y:S01]  /*7880*/  LDCU.64 UR12, c[0x0][0x398] ;  /* 0x00007300ff0c77ac */ /* 0x000e220008000a00 */
[----:B-----5:R-:W-:Y:S01]  /*7890*/  IADD3 R0, P0, PT, R29, R4, RZ ;  /* 0x000000041d007210 */ /* 0x020fe20007f1e0ff */
[----:B------:R-:W-:-:S03]  /*78a0*/  IMAD.MOV.U32 R4, RZ, RZ, R16 ;  /* 0x000000ffff047224 */ /* 0x000fc600078e0010 */
[----:B------:R-:W-:Y:S02]  /*78b0*/  LEA.HI.X.SX32 R5, R29, R5, 0x1, P0 ;  /* 0x000000051d057211 */ /* 0x000fe400000f0eff */
[----:B0-----:R-:W-:-:S04]  /*78c0*/  LEA R6, P0, R0, UR12, 0x3 ;  /* 0x0000000c00067c11 */ /* 0x001fc8000f8018ff */
[----:B------:R-:W-:Y:S02]  /*78d0*/  LEA.HI.X R7, R0, UR13, R5, 0x3, P0 ;  /* 0x0000000d00077c11 */ /* 0x000fe400080f1c05 */
[----:B------:R-:W-:-:S05]  /*78e0*/  SHF.R.S32.HI R5, RZ, 0x1f, R16 ;  /* 0x0000001fff057819 */ /* 0x000fca0000011410 */
[----:B------:R2:W-:Y:S02]  /*78f0*/  STG.E.64 desc[UR8][R6.64], R4 ;  /* 0x0000000406007986 */ /* 0x0005e4000c101b08 */
.L_x_538:
[----:B------:R-:W-:Y:S05]  /*7900*/  BSYNC.RECONVERGENT B2 ;  /* 0x0000000000027941 */ /* 0x000fea0003800200 */
.L_x_537:
[----:B------:R-:W-:Y:S01]  /*7910*/  LOP3.LUT P0, RZ, R2, 0x8, RZ, 0xc0, !PT ;  /* 0x0000000802ff7812 */ /* 0x000fe2000780c0ff */
[----:B------:R-:W-:Y:S03]  /*7920*/  BSSY.RECONVERGENT B2, `(.L_x_540) ;  /* 0x0000010000027945 */ /* 0x000fe60003800200 */
[----:B------:R-:W-:-:S13]  /*7930*/  ISETP.GE.OR P0, PT, R27, R18, !P0 ;  /* 0x000000121b00720c */ /* 0x000fda0004706670 */
[----:B------:R-:W-:Y:S05]  /*7940*/  @P0 BRA `(.L_x_541) ;  /* 0x0000000000340947 */ /* 0x000fea0003800000 */
[----:B------:R-:W-:Y:S01]  /*7950*/  UISETP.NE.AND UP0, UPT, UR11, URZ, UPT ;  /* 0x000000ff0b00728c */ /* 0x000fe2000bf05270 */
[----:B012---:R-:W-:-:S08]  /*7960*/  CS2R R4, SRZ ;  /* 0x0000000000047805 */ /* 0x007fd0000001ff00 */
[----:B------:R-:W-:Y:S05]  /*7970*/  BRA.U UP0, `(.L_x_542) ;  /* 0x0000000100087547 */ /* 0x000fea000b800000 */
[----:B------:R-:W0:Y:S02]  /*7980*/  LDC.64 R4, c[0x0][0x3e0] ;  /* 0x0000f800ff047b82 */ /* 0x000e240000000a00 */
[----:B0-----:R-:W5:Y:S02]  /*7990*/  LDG.E.64 R4, desc[UR8][R4.64] ;  /* 0x0000000804047981 */ /* 0x001f64000c1e1b00 */
.L_x_542:
        /* <DEDUP_REMOVED lines=8> */
.L_x_541:
[----:B------:R-:W-:Y:S05]  /*7a20*/  BSYNC.RECONVERGENT B2 ;  /* 0x0000000000027941 */ /* 0x000fea0003800200 */
.L_x_540:
[----:B------:R-:W-:Y:S01]  /*7a30*/  LOP3.LUT P0, RZ, R2, 0x10, RZ, 0xc0, !PT ;  /* 0x0000001002ff7812 */ /* 0x000fe2000780c0ff */
[----:B------:R-:W-:Y:S03]  /*7a40*/  BSSY.RECONVERGENT B2, `(.L_x_543) ;  /* 0x000000f000027945 */ /* 0x000fe60003800200 */
[----:B------:R-:W-:-:S13]  /*7a50*/  ISETP.GE.OR P0, PT, R25, R18, !P0 ;  /* 0x000000121900720c */ /* 0x000fda0004706670 */
[----:B------:R-:W-:Y:S05]  /*7a60*/  @P0 BRA `(.L_x_544) ;  /* 0x0000000000300947 */ /* 0x000fea0003800000 */
[----:B------:R-:W-:Y:S01]  /*7a70*/  UISETP.NE.AND UP0, UPT, UR11, URZ, UPT ;  /* 0x000000ff0b00728c */ /* 0x000fe2000bf05270 */
[----:B0123--:R-:W-:-:S08]  /*7a80*/  CS2R R4, SRZ ;  /* 0x0000000000047805 */ /* 0x00ffd0000001ff00 */
[----:B------:R-:W-:Y:S05]  /*7a90*/  BRA.U UP0, `(.L_x_545) ;  /* 0x0000000100087547 */ /* 0x000fea000b800000 */
[----:B------:R-:W0:Y:S02]  /*7aa0*/  LDC.64 R4, c[0x0][0x3e0] ;  /* 0x0000f800ff047b82 */ /* 0x000e240000000a00 */
[----:B0-----:R-:W5:Y:S02]  /*7ab0*/  LDG.E.64 R4, desc[UR8][R4.64] ;  /* 0x0000000804047981 */ /* 0x001f64000c1e1b00 */
.L_x_545:
[----:B------:R-:W0:Y:S01]  /*7ac0*/  LDCU.64 UR12, c[0x0][0x398] ;  /* 0x00007300ff0c77ac */ /* 0x000e220008000a00 */
[C---:B-----5:R-:W-:Y:S02]  /*7ad0*/  IADD3 R0, P0, PT, R25.reuse, R4, RZ ;  /* 0x0000000419007210 */ /* 0x060fe40007f1e0ff */
[----:B------:R-:W-:Y:S02]  /*7ae0*/  SHF.R.S32.HI R27, RZ, 0x1f, R26 ;  /* 0x0000001fff1b7819 */ /* 0x000fe4000001141a */
[----:B------:R-:W-:Y:S02]  /*7af0*/  LEA.HI.X.SX32 R5, R25, R5, 0x1, P0 ;  /* 0x0000000519057211 */ /* 0x000fe400000f0eff */
[----:B0-----:R-:W-:-:S04]  /*7b00*/  LEA R4, P0, R0, UR12, 0x3 ;  /* 0x0000000c00047c11 */ /* 0x001fc8000f8018ff */
[----:B------:R-:W-:-:S05]  /*7b10*/  LEA.HI.X R5, R0, UR13, R5, 0x3, P0 ;  /* 0x0000000d00057c11 */ /* 0x000fca00080f1c05 */
[----:B------:R4:W-:Y:S04]  /*7b20*/  STG.E.64 desc[UR8][R4.64], R26 ;  /* 0x0000001a04007986 */ /* 0x0009e8000c101b08 */
.L_x_544:
[----:B------:R-:W-:Y:S05]  /*7b30*/  BSYNC.RECONVERGENT B2 ;  /* 0x0000000000027941 */ /* 0x000fea0003800200 */
.L_x_543:
[----:B------:R-:W-:Y:S01]  /*7b40*/  LOP3.LUT P0, RZ, R2, 0x20, RZ, 0xc0, !PT ;  /* 0x0000002002ff7812 */ /* 0x000fe2000780c0ff */
[----:B------:R-:W-:Y:S03]  /*7b50*/  BSSY.RECONVERGENT B2, `(.L_x_546) ;  /* 0x000000f000027945 */ /* 0x000fe60003800200 */
[----:B------:R-:W-:-:S13]  /*7b60*/  ISETP.GE.OR P0, PT, R19, R18, !P0 ;  /* 0x000000121300720c */ /* 0x000fda0004706670 */
[----:B------:R-:W-:Y:S05]  /*7b70*/  @P0 BRA `(.L_x_547) ;  /* 0x0000000000300947 */ /* 0x000fea0003800000 */
[----:B------:R-:W-:Y:S01]  /*7b80*/  UISETP.NE.AND UP0, UPT, UR11, URZ, UPT ;  /* 0x000000ff0b00728c */ /* 0x000fe2000bf05270 */
[----:B01234-:R-:W-:-:S08]  /*7b90*/  CS2R R4, SRZ ;  /* 0x0000000000047805 */ /* 0x01ffd0000001ff00 */
[----:B------:R-:W-:Y:S05]  /*7ba0*/  BRA.U UP0, `(.L_x_548) ;  /* 0x0000000100087547 */ /* 0x000fea000b800000 */
[----:B------:R-:W0:Y:S02]  /*7bb0*/  LDC.64 R4, c[0x0][0x3e0] ;  /* 0x0000f800ff047b82 */ /* 0x000e240000000a00 */
[----:B0-----:R-:W5:Y:S02]  /*7bc0*/  LDG.E.64 R4, desc[UR8][R4.64] ;  /* 0x0000000804047981 */ /* 0x001f64000c1e1b00 */
.L_x_548:
[----:B------:R-:W0:Y:S01]  /*7bd0*/  LDCU.64 UR12, c[0x0][0x398] ;  /* 0x00007300ff0c77ac */ /* 0x000e220008000a00 */
[C---:B-----5:R-:W-:Y:S02]  /*7be0*/  IADD3 R0, P0, PT, R19.reuse, R4, RZ ;  /* 0x0000000413007210 */ /* 0x060fe40007f1e0ff */
[----:B------:R-:W-:Y:S02]  /*7bf0*/  SHF.R.S32.HI R29, RZ, 0x1f, R28 ;  /* 0x0000001fff1d7819 */ /* 0x000fe4000001141c */
[----:B------:R-:W-:Y:S02]  /*7c00*/  LEA.HI.X.SX32 R5, R19, R5, 0x1, P0 ;  /* 0x0000000513057211 */ /* 0x000fe400000f0eff */
[----:B0-----:R-:W-:-:S04]  /*7c10*/  LEA R4, P0, R0, UR12, 0x3 ;  /* 0x0000000c00047c11 */ /* 0x001fc8000f8018ff */
[----:B------:R-:W-:-:S05]  /*7c20*/  LEA.HI.X R5, R0, UR13, R5, 0x3, P0 ;  /* 0x0000000d00057c11 */ /* 0x000fca00080f1c05 */
[----:B------:R0:W-:Y:S04]  /*7c30*/  STG.E.64 desc[UR8][R4.64], R28 ;  /* 0x0000001c04007986 */ /* 0x0001e8000c101b08 */
.L_x_547:
[----:B------:R-:W-:Y:S05]  /*7c40*/  BSYNC.RECONVERGENT B2 ;  /* 0x0000000000027941 */ /* 0x000fea0003800200 */
.L_x_546:
        /* <DEDUP_REMOVED lines=9> */
.L_x_551:
[----:B------:R-:W0:Y:S01]  /*7ce0*/  LDCU.64 UR12, c[0x0][0x398] ;  /* 0x00007300ff0c77ac */ /* 0x000e220008000a00 */
[C---:B-----5:R-:W-:Y:S02]  /*7cf0*/  IADD3 R0, P0, PT, R17.reuse, R4, RZ ;  /* 0x0000000411007210 */ /* 0x060fe40007f1e0ff */
[----:B------:R-:W-:Y:S02]  /*7d00*/  SHF.R.S32.HI R31, RZ, 0x1f, R30 ;  /* 0x0000001fff1f7819 */ /* 0x000fe4000001141e */
[----:B------:R-:W-:Y:S02]  /*7d10*/  LEA.HI.X.SX32 R5, R17, R5, 0x1, P0 ;  /* 0x0000000511057211 */ /* 0x000fe400000f0eff */
[----:B0-----:R-:W-:-:S04]  /*7d20*/  LEA R4, P0, R0, UR12, 0x3 ;  /* 0x0000000c00047c11 */ /* 0x001fc8000f8018ff */
[----:B------:R-:W-:-:S05]  /*7d30*/  LEA.HI.X R5, R0, UR13, R5, 0x3, P0 ;  /* 0x0000000d00057c11 */ /* 0x000fca00080f1c05 */
[----:B------:R0:W-:Y:S04]  /*7d40*/  STG.E.64 desc[UR8][R4.64], R30 ;  /* 0x0000001e04007986 */ /* 0x0001e8000c101b08 */
.L_x_550:
[----:B------:R-:W-:Y:S05]  /*7d50*/  BSYNC.RECONVERGENT B2 ;  /* 0x0000000000027941 */ /* 0x000fea0003800200 */
.L_x_549:
[----:B------:R-:W-:Y:S01]  /*7d60*/  LOP3.LUT P0, RZ, R2, 0x80, RZ, 0xc0, !PT ;  /* 0x0000008002ff7812 */ /* 0x000fe2000780c0ff */
[----:B------:R-:W-:Y:S03]  /*7d70*/  BSSY.RECONVERGENT B2, `(.L_x_552) ;  /* 0x000000f000027945 */ /* 0x000fe60003800200 */
[----:B------:R-:W-:-:S13]  /*7d80*/  ISETP.GE.OR P0, PT, R37, R18, !P0 ;  /* 0x000000122500720c */ /* 0x000fda0004706670 */
[----:B------:R-:W-:Y:S05]  /*7d90*/  @P0 BRA `(.L_x_553) ;  /* 0x0000000000300947 */ /* 0x000fea0003800000 */
[----:B------:R-:W-:Y:S01]  /*7da0*/  UISETP.NE.AND UP0, UPT, UR11, URZ, UPT ;  /* 0x000000ff0b00728c */ /* 0x000fe2000bf05270 */
[----:B01234-:R-:W-:Y:S01]  /*7db0*/  CS2R R4, SRZ ;  /* 0x0000000000047805 */ /* 0x01ffe2000001ff00 */
[----:B------:R-:W0:Y:S07]  /*7dc0*/  LDCU.64 UR12, c[0x0][0x398] ;  /* 0x00007300ff0c77ac */ /* 0x000e2e0008000a00 */
[----:B------:R-:W-:Y:S05]  /*7dd0*/  BRA.U UP0, `(.L_x_554) ;  /* 0x0000000100087547 */ /* 0x000fea000b800000 */
[----:B------:R-:W1:Y:S02]  /*7de0*/  LDC.64 R4, c[0x0][0x3e0] ;  /* 0x0000f800ff047b82 */ /* 0x000e640000000a00 */
[----:B-1----:R-:W5:Y:S02]  /*7df0*/  LDG.E.64 R4, desc[UR8][R4.64] ;  /* 0x0000000804047981 */ /* 0x002f64000c1e1b00 */
.L_x_554:
[C---:B-----5:R-:W-:Y:S02]  /*7e00*/  IADD3 R0, P0, PT, R37.reuse, R4, RZ ;  /* 0x0000000425007210 */ /* 0x060fe40007f1e0ff */
[----:B------:R-:W-:Y:S02]  /*7e10*/  SHF.R.S32.HI R33, RZ, 0x1f, R32 ;  /* 0x0000001fff217819 */ /* 0x000fe40000011420 */
[----:B------:R-:W-:Y:S02]  /*7e20*/  LEA.HI.X.SX32 R5, R37, R5, 0x1, P0 ;  /* 0x0000000525057211 */ /* 0x000fe400000f0eff */
[----:B0-----:R-:W-:-:S04]  /*7e30*/  LEA R4, P0, R0, UR12, 0x3 ;  /* 0x0000000c00047c11 */ /* 0x001fc8000f8018ff */
[----:B------:R-:W-:-:S05]  /*7e40*/  LEA.HI.X R5, R0, UR13, R5, 0x3, P0 ;  /* 0x0000000d00057c11 */ /* 0x000fca00080f1c05 */
[----:B------:R0:W-:Y:S04]  /*7e50*/  STG.E.64 desc[UR8][R4.64], R32 ;  /* 0x0000002004007986 */ /* 0x0001e8000c101b08 */
.L_x_553:
[----:B------:R-:W-:Y:S05]  /*7e60*/  BSYNC.RECONVERGENT B2 ;  /* 0x0000000000027941 */ /* 0x000fea0003800200 */
.L_x_552:
[----:B------:R-:W-:Y:S01]  /*7e70*/  LOP3.LUT P0, RZ, R2, 0x1, RZ, 0xc0, !PT ;  /* 0x0000000102ff7812 */ /* 0x000fe2000780c0ff */
[----:B------:R-:W-:Y:S03]  /*7e80*/  BSSY.RECONVERGENT B2, `(.L_x_555) ;  /* 0x000000f000027945 */ /* 0x000fe60003800200 */
[----:B------:R-:W-:-:S13]  /*7e90*/  ISETP.GE.OR P0, PT, R39, R18, !P0 ;  /* 0x000000122700720c */ /* 0x000fda0004706670 */
[----:B------:R-:W-:Y:S05]  /*7ea0*/  @P0 BRA `(.L_x_556) ;  /* 0x0000000000300947 */ /* 0x000fea0003800000 */
[----:B------:R-:W-:Y:S01]  /*7eb0*/  UISETP.NE.AND UP0, UPT, UR11, URZ, UPT ;  /* 0x000000ff0b00728c */ /* 0x000fe2000bf05270 */
[----:B-----5:R-:W-:Y:S01]  /*7ec0*/  CS2R R2, SRZ ;  /* 0x0000000000027805 */ /* 0x020fe2000001ff00 */
[----:B------:R-:W0:Y:S07]  /*7ed0*/  LDCU.64 UR12, c[0x0][0x398] ;  /* 0x00007300ff0c77ac */ /* 0x000e2e0008000a00 */
[----:B------:R-:W-:Y:S05]  /*7ee0*/  BRA.U UP0, `(.L_x_557) ;  /* 0x0000000100087547 */ /* 0x000fea000b800000 */
[----:B------:R-:W1:Y:S02]  /*7ef0*/  LDC.64 R2, c[0x0][0x3e0] ;  /* 0x0000f800ff027b82 */ /* 0x000e640000000a00 */
[----:B-1----:R-:W5:Y:S02]  /*7f00*/  LDG.E.64 R2, desc[UR8][R2.64] ;  /* 0x0000000802027981 */ /* 0x002f64000c1e1b00 */
.L_x_557:
[C---:B-----5:R-:W-:Y:S02]  /*7f10*/  IADD3 R0, P0, PT, R39.reuse, R2, RZ ;  /* 0x0000000227007210 */ /* 0x060fe40007f1e0ff */
[----:B------:R-:W-:Y:S02]  /*7f20*/  SHF.R.S32.HI R35, RZ, 0x1f, R34 ;  /* 0x0000001fff237819 */ /* 0x000fe40000011422 */
[----:B------:R-:W-:Y:S02]  /*7f30*/  LEA.HI.X.SX32 R3, R39, R3, 0x1, P0 ;  /* 0x0000000327037211 */ /* 0x000fe400000f0eff */
[----:B0-----:R-:W-:-:S04]  /*7f40*/  LEA R2, P0, R0, UR12, 0x3 ;  /* 0x0000000c00027c11 */ /* 0x001fc8000f8018ff */
[----:B------:R-:W-:-:S05]  /*7f50*/  LEA.HI.X R3, R0, UR13, R3, 0x3, P0 ;  /* 0x0000000d00037c11 */ /* 0x000fca00080f1c03 */
[----:B------:R0:W-:Y:S04]  /*7f60*/  STG.E.64 desc[UR8][R2.64], R34 ;  /* 0x0000002202007986 */ /* 0x0001e8000c101b08 */
.L_x_556:
[----:B------:R-:W-:Y:S05]  /*7f70*/  BSYNC.RECONVERGENT B2 ;  /* 0x0000000000027941 */ /* 0x000fea0003800200 */
.L_x_555:
[----:B------:R-:W-:Y:S01]  /*7f80*/  ISETP.GE.OR P1, PT, R43, R18, !P1 ;  /* 0x000000122b00720c */ /* 0x000fe20004f26670 */
[----:B------:R-:W-:-:S12]  /*7f90*/  BSSY.RECONVERGENT B2, `(.L_x_558) ;  /* 0x000000e000027945 */ /* 0x000fd80003800200 */
[----:B------:R-:W-:Y:S05]  /*7fa0*/  @P1 BRA `(.L_x_559) ;  /* 0x0000000000301947 */ /* 0x000fea0003800000 */
[----:B------:R-:W-:Y:S01]  /*7fb0*/  UISETP.NE.AND UP0, UPT, UR11, URZ, UPT ;  /* 0x000000ff0b00728c */ /* 0x000fe2000bf05270 */
[----:B0----5:R-:W-:Y:S01]  /*7fc0*/  CS2R R2, SRZ ;  /* 0x0000000000027805 */ /* 0x021fe2000001ff00 */
[----:B------:R-:W0:Y:S07]  /*7fd0*/  LDCU.64 UR12, c[0x0][0x398] ;  /* 0x00007300ff0c77ac */ /* 0x000e2e0008000a00 */
[----:B------:R-:W-:Y:S05]  /*7fe0*/  BRA.U UP0, `(.L_x_560) ;  /* 0x0000000100087547 */ /* 0x000fea000b800000 */
[----:B------:R-:W1:Y:S02]  /*7ff0*/  LDC.64 R2, c[0x0][0x3e0] ;  /* 0x0000f800ff027b82 */ /* 0x000e640000000a00 */
[----:B-1----:R-:W5:Y:S02]  /*8000*/  LDG.E.64 R2, desc[UR8][R2.64] ;  /* 0x0000000802027981 */ /* 0x002f64000c1e1b00 */
.L_x_560:
[C---:B-----5:R-:W-:Y:S02]  /*8010*/  IADD3 R0, P0, PT, R43.reuse, R2, RZ ;  /* 0x000000022b007210 */ /* 0x060fe40007f1e0ff */
[----:B------:R-:W-:Y:S02]  /*8020*/  SHF.R.S32.HI R37, RZ, 0x1f, R36 ;  /* 0x0000001fff257819 */ /* 0x000fe40000011424 */
[----:B------:R-:W-:Y:S02]  /*8030*/  LEA.HI.X.SX32 R3, R43, R3, 0x1, P0 ;  /* 0x000000032b037211 */ /* 0x000fe400000f0eff */
[----:B0-----:R-:W-:-:S04]  /*8040*/  LEA R2, P0, R0, UR12, 0x3 ;  /* 0x0000000c00027c11 */ /* 0x001fc8000f8018ff */
[----:B------:R-:W-:-:S05]  /*8050*/  LEA.HI.X R3, R0, UR13, R3, 0x3, P0 ;  /* 0x0000000d00037c11 */ /* 0x000fca00080f1c03 */
[----:B------:R0:W-:Y:S04]  /*8060*/  STG.E.64 desc[UR8][R2.64], R36 ;  /* 0x0000002402007986 */ /* 0x0001e8000c101b08 */
.L_x_559:
[----:B------:R-:W-:Y:S05]  /*8070*/  BSYNC.RECONVERGENT B2 ;  /* 0x0000000000027941 */ /* 0x000fea0003800200 */
.L_x_558:
        /* <DEDUP_REMOVED lines=9> */
.L_x_563:
[C---:B-----5:R-:W-:Y:S02]  /*8110*/  IADD3 R0, P0, PT, R41.reuse, R2, RZ ;  /* 0x0000000229007210 */ /* 0x060fe40007f1e0ff */
[----:B------:R-:W-:Y:S02]  /*8120*/  SHF.R.S32.HI R39, RZ, 0x1f, R38 ;  /* 0x0000001fff277819 */ /* 0x000fe40000011426 */
[----:B------:R-:W-:Y:S02]  /*8130*/  LEA.HI.X.SX32 R3, R41, R3, 0x1, P0 ;  /* 0x0000000329037211 */ /* 0x000fe400000f0eff */
[----:B0-----:R-:W-:-:S04]  /*8140*/  LEA R2, P0, R0, UR12, 0x3 ;  /* 0x0000000c00027c11 */ /* 0x001fc8000f8018ff */
[----:B------:R-:W-:-:S05]  /*8150*/  LEA.HI.X R3, R0, UR13, R3, 0x3, P0 ;  /* 0x0000000d00037c11 */ /* 0x000fca00080f1c03 */
[----:B------:R0:W-:Y:S04]  /*8160*/  STG.E.64 desc[UR8][R2.64], R38 ;  /* 0x0000002602007986 */ /* 0x0001e8000c101b08 */
.L_x_562:
[----:B------:R-:W-:Y:S05]  /*8170*/  BSYNC.RECONVERGENT B2 ;  /* 0x0000000000027941 */ /* 0x000fea0003800200 */
.L_x_561:
        /* <DEDUP_REMOVED lines=9> */
.L_x_566:
[C---:B-----5:R-:W-:Y:S02]  /*8210*/  IADD3 R0, P0, PT, R45.reuse, R2, RZ ;  /* 0x000000022d007210 */ /* 0x060fe40007f1e0ff */
[----:B------:R-:W-:Y:S02]  /*8220*/  SHF.R.S32.HI R41, RZ, 0x1f, R40 ;  /* 0x0000001fff297819 */ /* 0x000fe40000011428 */
[----:B------:R-:W-:Y:S02]  /*8230*/  LEA.HI.X.SX32 R3, R45, R3, 0x1, P0 ;  /* 0x000000032d037211 */ /* 0x000fe400000f0eff */
[----:B0-----:R-:W-:-:S04]  /*8240*/  LEA R2, P0, R0, UR12, 0x3 ;  /* 0x0000000c00027c11 */ /* 0x001fc8000f8018ff */
[----:B------:R-:W-:-:S05]  /*8250*/  LEA.HI.X R3, R0, UR13, R3, 0x3, P0 ;  /* 0x0000000d00037c11 */ /* 0x000fca00080f1c03 */
[----:B------:R0:W-:Y:S04]  /*8260*/  STG.E.64 desc[UR8][R2.64], R40 ;  /* 0x0000002802007986 */ /* 0x0001e8000c101b08 */
.L_x_565:
[----:B------:R-:W-:Y:S05]  /*8270*/  BSYNC.RECONVERGENT B2 ;  /* 0x0000000000027941 */ /* 0x000fea0003800200 */
.L_x_564:
        /* <DEDUP_REMOVED lines=9> */
.L_x_569:
[C---:B-----5:R-:W-:Y:S02]  /*8310*/  IADD3 R0, P0, PT, R47.reuse, R2, RZ ;  /* 0x000000022f007210 */ /* 0x060fe40007f1e0ff */
[----:B------:R-:W-:Y:S02]  /*8320*/  SHF.R.S32.HI R43, RZ, 0x1f, R42 ;  /* 0x0000001fff2b7819 */ /* 0x000fe4000001142a */
[----:B------:R-:W-:Y:S02]  /*8330*/  LEA.HI.X.SX32 R3, R47, R3, 0x1, P0 ;  /* 0x000000032f037211 */ /* 0x000fe400000f0eff */
[----:B0-----:R-:W-:-:S04]  /*8340*/  LEA R2, P0, R0, UR12, 0x3 ;  /* 0x0000000c00027c11 */ /* 0x001fc8000f8018ff */
[----:B------:R-:W-:-:S05]  /*8350*/  LEA.HI.X R3, R0, UR13, R3, 0x3, P0 ;  /* 0x0000000d00037c11 */ /* 0x000fca00080f1c03 */
[----:B------:R0:W-:Y:S04]  /*8360*/  STG.E.64 desc[UR8][R2.64], R42 ;  /* 0x0000002a02007986 */ /* 0x0001e8000c101b08 */
.L_x_568:
[----:B------:R-:W-:Y:S05]  /*8370*/  BSYNC.RECONVERGENT B2 ;  /* 0x0000000000027941 */ /* 0x000fea0003800200 */
.L_x_567:
[----:B------:R-:W-:-:S13]  /*8380*/  ISETP.GE.OR P6, PT, R49, R18, !P6 ;  /* 0x000000123100720c */ /* 0x000fda00077c6670 */
[----:B------:R-:W-:Y:S05]  /*8390*/  @P6 BRA `(.L_x_570) ;  /* 0x0000000800946947 */ /* 0x000fea0003800000 */
[----:B------:R-:W-:Y:S01]  /*83a0*/  UISETP.NE.AND UP0, UPT, UR11, URZ, UPT ;  /* 0x000000ff0b00728c */ /* 0x000fe2000bf05270 */
[----:B0----5:R-:W-:Y:S01]  /*83b0*/  CS2R R2, SRZ ;  /* 0x0000000000027805 */ /* 0x021fe2000001ff00 */
[----:B------:R-:W0:Y:S07]  /*83c0*/  LDCU.64 UR12, c[0x0][0x398] ;  /* 0x00007300ff0c77ac */ /* 0x000e2e0008000a00 */
[----:B------:R-:W-:Y:S05]  /*83d0*/  BRA.U UP0, `(.L_x_571) ;  /* 0x0000000100087547 */ /* 0x000fea000b800000 */
[----:B------:R-:W1:Y:S02]  /*83e0*/  LDC.64 R2, c[0x0][0x3e0] ;  /* 0x0000f800ff027b82 */ /* 0x000e640000000a00 */
[----:B-1----:R-:W5:Y:S02]  /*83f0*/  LDG.E.64 R2, desc[UR8][R2.64] ;  /* 0x0000000802027981 */ /* 0x002f64000c1e1b00 */
.L_x_571:
[C---:B-----5:R-:W-:Y:S02]  /*8400*/  IADD3 R0, P0, PT, R49.reuse, R2, RZ ;  /* 0x0000000231007210 */ /* 0x060fe40007f1e0ff */
[----:B------:R-:W-:Y:S02]  /*8410*/  SHF.R.S32.HI R45, RZ, 0x1f, R44 ;  /* 0x0000001fff2d7819 */ /* 0x000fe4000001142c */
[----:B------:R-:W-:Y:S02]  /*8420*/  LEA.HI.X.SX32 R3, R49, R3, 0x1, P0 ;  /* 0x0000000331037211 */ /* 0x000fe400000f0eff */
[----:B0-----:R-:W-:-:S04]  /*8430*/  LEA R2, P0, R0, UR12, 0x3 ;  /* 0x0000000c00027c11 */ /* 0x001fc8000f8018ff */
[----:B------:R-:W-:-:S05]  /*8440*/  LEA.HI.X R3, R0, UR13, R3, 0x3, P0 ;  /* 0x0000000d00037c11 */ /* 0x000fca00080f1c03 */
[----:B------:R0:W-:Y:S01]  /*8450*/  STG.E.64 desc[UR8][R2.64], R44 ;  /* 0x0000002c02007986 */ /* 0x0001e2000c101b08 */
[----:B------:R-:W-:Y:S05]  /*8460*/  BRA `(.L_x_570) ;  /* 0x0000000800607947 */ /* 0x000fea0003800000 */
.L_x_530:
[----:B------:R-:W-:Y:S01]  /*8470*/  BAR.SYNC.DEFER_BLOCKING 0x0 ;  /* 0x0000000000007b1d */ /* 0x000fe20000010000 */
[----:B------:R-:W-:Y:S02]  /*8480*/  P2R R50, PR, RZ, 0x2 ;  /* 0x00000002ff327803 */ /* 0x000fe40000000000 */
[C---:B------:R-:W-:Y:S02]  /*8490*/  LOP3.LUT P1, RZ, R2.reuse, 0x4, RZ, 0xc0, !PT ;  /* 0x0000000402ff7812 */ /* 0x040fe4000782c0ff */
[----:B------:R-:W-:Y:S01]  /*84a0*/  @P5 LEA R46, R33, UR5, 0x2 ;  /* 0x00000005212e5c11 */ /* 0x000fe2000f8e10ff */
[----:B------:R-:W0:Y:S01]  /*84b0*/  LDCU.64 UR12, c[0x0][0x398] ;  /* 0x00007300ff0c77ac */ /* 0x000e220008000a00 */
[----:B------:R-:W-:Y:S02]  /*84c0*/  P2R R48, PR, RZ, 0x2 ;  /* 0x00000002ff307803 */ /* 0x000fe40000000000 */
[----:B------:R-:W-:Y:S02]  /*84d0*/  LOP3.LUT P1, RZ, R2, 0x2, RZ, 0xc0, !PT ;  /* 0x0000000202ff7812 */ /* 0x000fe4000782c0ff */
[----:B------:R-:W-:-:S02]  /*84e0*/  P2R R51, PR, RZ, 0x4 ;  /* 0x00000004ff337803 */ /* 0x000fc40000000000 */
[C---:B------:R-:W-:Y:S02]  /*84f0*/  LOP3.LUT P2, RZ, R2.reuse, 0x8, RZ, 0xc0, !PT ;  /* 0x0000000802ff7812 */ /* 0x040fe4000784c0ff */
[----:B------:R-:W-:Y:S02]  /*8500*/  P2R R52, PR, RZ, 0x8 ;  /* 0x00000008ff347803 */ /* 0x000fe40000000000 */
[C---:B------:R-:W-:Y:S02]  /*8510*/  LOP3.LUT P3, RZ, R2.reuse, 0x10, RZ, 0xc0, !PT ;  /* 0x0000001002ff7812 */ /* 0x040fe4000786c0ff */
[----:B------:R-:W-:Y:S02]  /*8520*/  P2R R53, PR, RZ, 0x10 ;  /* 0x00000010ff357803 */ /* 0x000fe40000000000 */
[----:B------:R-:W-:Y:S02]  /*8530*/  LOP3.LUT P4, RZ, R2, 0x20, RZ, 0xc0, !PT ;  /* 0x0000002002ff7812 */ /* 0x000fe4000788c0ff */
[----:B------:R-:W-:Y:S01]  /*8540*/  @P1 LEA R31, R31, UR5, 0x2 ;  /* 0x000000051f1f1c11 */ /* 0x000fe2000f8e10ff */
[----:B-----5:R1:W-:Y:S01]  /*8550*/  @P5 STS [R46], R3 ;  /* 0x000000032e005388 */ /* 0x0203e20000000800 */
[----:B------:R-:W-:-:S02]  /*8560*/  P2R R54, PR, RZ, 0x40 ;  /* 0x00000040ff367803 */ /* 0x000fc40000000000 */
[----:B------:R-:W-:Y:S01]  /*8570*/  LOP3.LUT P6, RZ, R2, 0x40, RZ, 0xc0, !PT ;  /* 0x0000004002ff7812 */ /* 0x000fe200078cc0ff */
[----:B------:R1:W-:Y:S01]  /*8580*/  @P1 STS [R31], R0 ;  /* 0x000000001f001388 */ /* 0x0003e20000000800 */
[----:B------:R-:W-:Y:S02]  /*8590*/  ISETP.NE.AND P1, PT, R48, RZ, PT ;  /* 0x000000ff3000720c */ /* 0x000fe40003f25270 */
[C---:B------:R-:W-:Y:S02]  /*85a0*/  LOP3.LUT P5, RZ, R2.reuse, 0x80, RZ, 0xc0, !PT ;  /* 0x0000008002ff7812 */ /* 0x040fe400078ac0ff */
[----:B------:R-:W-:Y:S02]  /*85b0*/  LOP3.LUT P0, RZ, R2, 0x1, RZ, 0xc0, !PT ;  /* 0x0000000102ff7812 */ /* 0x000fe4000780c0ff */
[----:B------:R-:W-:Y:S02]  /*85c0*/  @P2 LEA R27, R27, UR5, 0x2 ;  /* 0x000000051b1b2c11 */ /* 0x000fe4000f8e10ff */
[----:B------:R-:W-:-:S02]  /*85d0*/  @P3 LEA R25, R25, UR5, 0x2 ;  /* 0x0000000519193c11 */ /* 0x000fc4000f8e10ff */
[----:B------:R-:W-:Y:S02]  /*85e0*/  @P4 LEA R19, R19, UR5, 0x2 ;  /* 0x0000000513134c11 */ /* 0x000fe4000f8e10ff */
[----:B------:R-:W-:Y:S02]  /*85f0*/  @P6 LEA R17, R17, UR5, 0x2 ;  /* 0x0000000511116c11 */ /* 0x000fe4000f8e10ff */
[----:B------:R-:W-:Y:S02]  /*8600*/  @P1 LEA R29, R29, UR5, 0x2 ;  /* 0x000000051d1d1c11 */ /* 0x000fe4000f8e10ff */
[----:B------:R-:W-:Y:S02]  /*8610*/  @P5 LEA R37, R37, UR5, 0x2 ;  /* 0x0000000525255c11 */ /* 0x000fe4000f8e10ff */
[----:B------:R-:W-:Y:S01]  /*8620*/  @P0 LEA R39, R39, UR5, 0x2 ;  /* 0x0000000527270c11 */ /* 0x000fe2000f8e10ff */
[----:B------:R1:W-:Y:S01]  /*8630*/  @P1 STS [R29], R16 ;  /* 0x000000101d001388 */ /* 0x0003e20000000800 */
[----:B------:R-:W-:-:S03]  /*8640*/  ISETP.NE.AND P1, PT, R50, RZ, PT ;  /* 0x000000ff3200720c */ /* 0x000fc60003f25270 */
[----:B------:R1:W-:Y:S01]  /*8650*/  @P2 STS [R27], R24 ;  /* 0x000000181b002388 */ /* 0x0003e20000000800 */
[----:B------:R-:W-:-:S03]  /*8660*/  ISETP.NE.AND P2, PT, R51, RZ, PT ;  /* 0x000000ff3300720c */ /* 0x000fc60003f45270 */
[----:B------:R1:W-:Y:S01]  /*8670*/  @P3 STS [R25], R26 ;  /* 0x0000001a19003388 */ /* 0x0003e20000000800 */
[----:B------:R-:W-:-:S03]  /*8680*/  ISETP.NE.AND P3, PT, R52, RZ, PT ;  /* 0x000000ff3400720c */ /* 0x000fc60003f65270 */
[----:B------:R1:W-:Y:S01]  /*8690*/  @P4 STS [R19], R28 ;  /* 0x0000001c13004388 */ /* 0x0003e20000000800 */
[----:B------:R-:W-:Y:S02]  /*86a0*/  ISETP.NE.AND P4, PT, R53, RZ, PT ;  /* 0x000000ff3500720c */ /* 0x000fe40003f85270 */
[----:B------:R-:W-:Y:S01]  /*86b0*/  @P1 LEA R43, R43, UR5, 0x2 ;  /* 0x000000052b2b1c11 */ /* 0x000fe2000f8e10ff */
[----:B------:R1:W-:Y:S01]  /*86c0*/  @P6 STS [R17], R30 ;  /* 0x0000001e11006388 */ /* 0x0003e20000000800 */
[----:B------:R-:W-:Y:S02]  /*86d0*/  ISETP.NE.AND P6, PT, R54, RZ, PT ;  /* 0x000000ff3600720c */ /* 0x000fe40003fc5270 */
[----:B------:R-:W-:Y:S01]  /*86e0*/  @P2 LEA R41, R41, UR5, 0x2 ;  /* 0x0000000529292c11 */ /* 0x000fe2000f8e10ff */
[----:B------:R1:W-:Y:S02]  /*86f0*/  @P5 STS [R37], R32 ;  /* 0x0000002025005388 */ /* 0x0003e40000000800 */
[----:B------:R-:W-:-:S02]  /*8700*/  @P3 LEA R45, R45, UR5, 0x2 ;  /* 0x000000052d2d3c11 */ /* 0x000fc4000f8e10ff */
[----:B------:R1:W-:Y:S01]  /*8710*/  @P0 STS [R39], R34 ;  /* 0x0000002227000388 */ /* 0x0003e20000000800 */
[----:B------:R-:W-:Y:S02]  /*8720*/  ISETP.GE.U32.AND P0, PT, R35, R18, PT ;  /* 0x000000122300720c */ /* 0x000fe40003f06070 */
[----:B------:R-:W-:Y:S01]  /*8730*/  @P4 LEA R47, R47, UR5, 0x2 ;  /* 0x000000052f2f4c11 */ /* 0x000fe2000f8e10ff */
[----:B------:R1:W-:Y:S02]  /*8740*/  @P1 STS [R43], R36 ;  /* 0x000000242b001388 */ /* 0x0003e40000000800 */
[----:B------:R-:W-:Y:S02]  /*8750*/  @P6 LEA R49, R49, UR5, 0x2 ;  /* 0x0000000531316c11 */ /* 0x000fe4000f8e10ff */
[----:B------:R1:W-:Y:S04]  /*8760*/  @P2 STS [R41], R38 ;  /* 0x0000002629002388 */ /* 0x0003e80000000800 */
[----:B------:R1:W-:Y:S04]  /*8770*/  @P3 STS [R45], R40 ;  /* 0x000000282d003388 */ /* 0x0003e80000000800 */
[----:B------:R1:W-:Y:S04]  /*8780*/  @P4 STS [R47], R42 ;  /* 0x0000002a2f004388 */ /* 0x0003e80000000800 */
[----:B------:R1:W-:Y:S01]  /*8790*/  @P6 STS [R49], R44 ;  /* 0x0000002c31006388 */ /* 0x0003e20000000800 */
[----:B------:R-:W-:Y:S06]  /*87a0*/  BAR.SYNC.DEFER_BLOCKING 0x0 ;  /* 0x0000000000007b1d */ /* 0x000fec0000010000 */
[----:B0-----:R-:W-:Y:S05]  /*87b0*/  @P0 BRA `(.L_x_570) ;  /* 0x00000004008c0947 */ /* 0x001fea0003800000 */
[----:B------:R-:W-:Y:S01]  /*87c0*/  IADD3 R5, PT, PT, R7, R5, R6 ;  /* 0x0000000507057210 */ /* 0x000fe20007ffe006 */
[----:B------:R-:W-:Y:S03]  /*87d0*/  BSSY.RECONVERGENT B2, `(.L_x_572) ;  /* 0x0000024000027945 */ /* 0x000fe60003800200 */
[----:B------:R-:W-:-:S04]  /*87e0*/  IADD3 R5, PT, PT, R9, R5, R8 ;  /* 0x0000000509057210 */ /* 0x000fc80007ffe008 */
[----:B------:R-:W-:-:S04]  /*87f0*/  IADD3 R5, PT, PT, R11, R5, R10 ;  /* 0x000000050b057210 */ /* 0x000fc80007ffe00a */
[----:B------:R-:W-:-:S04]  /*8800*/  IADD3 R5, PT, PT, R13, R5, R12 ;  /* 0x000000050d057210 */ /* 0x000fc80007ffe00c */
[----:B------:R-:W-:-:S04]  /*8810*/  IADD3 R5, PT, PT, R15, R5, R14 ;  /* 0x000000050f057210 */ /* 0x000fc80007ffe00e */
[----:B------:R-:W-:-:S04]  /*8820*/  IADD3 R5, PT, PT, R21, R5, R20 ;  /* 0x0000000515057210 */ /* 0x000fc80007ffe014 */
[----:B------:R-:W-:-:S04]  /*8830*/  IADD3 R5, PT, PT, R23, R5, R22 ;  /* 0x0000000517057210 */ /* 0x000fc80007ffe016 */
[----:B------:R-:W-:-:S04]  /*8840*/  IADD3 R4, PT, PT, R5, UR10, R4 ;  /* 0x0000000a05047c10 */ /* 0x000fc8000fffe004 */
[----:B------:R-:W-:-:S04]  /*8850*/  IADD3 R12, PT, PT, R4, -0x1c01, -R35 ;  /* 0xffffe3ff040c7810 */ /* 0x000fc80007ffe823 */
[----:B-1----:R-:W-:-:S04]  /*8860*/  LOP3.LUT R0, R12, 0x600, RZ, 0xc0, !PT ;  /* 0x000006000c007812 */ /* 0x002fc800078ec0ff */
[----:B------:R-:W-:-:S13]  /*8870*/  ISETP.NE.AND P0, PT, R0, 0x600, PT ;  /* 0x000006000000780c */ /* 0x000fda0003f05270 */
[----:B------:R-:W-:Y:S05]  /*8880*/  @!P0 BRA `(.L_x_573) ;  /* 0x0000000000608947 */ /* 0x000fea0003800000 */
[----:B------:R-:W-:Y:S01]  /*8890*/  LEA.HI R0, R12, 0x1, RZ, 0x17 ;  /* 0x000000010c007811 */ /* 0x000fe200078fb8ff */
[----:B------:R-:W-:Y:S01]  /*88a0*/  BSSY.RECONVERGENT B3, `(.L_x_573) ;  /* 0x0000016000037945 */ /* 0x000fe20003800200 */
[----:B------:R-:W-:Y:S01]  /*88b0*/  LEA R8, R35, UR5, 0x2 ;  /* 0x0000000523087c11 */ /* 0x000fe2000f8e10ff */
[----:B------:R-:W-:Y:S01]  /*88c0*/  IMAD.MOV.U32 R11, RZ, RZ, RZ ;  /* 0x000000ffff0b7224 */ /* 0x000fe200078e00ff */
[----:B------:R-:W-:-:S05]  /*88d0*/  LOP3.LUT R0, R0, 0x3, RZ, 0xc0, !PT ;  /* 0x0000000300007812 */ /* 0x000fca00078ec0ff */
[----:B------:R-:W-:-:S07]  /*88e0*/  IMAD.MOV R0, RZ, RZ, -R0 ;  /* 0x000000ffff007224 */ /* 0x000fce00078e0a00 */
.L_x_574:
        /* <DEDUP_REMOVED lines=8> */
[C---:B--2---:R-:W-:Y:S02]  /*8970*/  IADD3 R9, P0, PT, R35.reuse, R2, RZ ;  /* 0x0000000223097210 */ /* 0x044fe40007f1e0ff */
[----:B------:R-:W-:-:S03]  /*8980*/  IADD3 R35, P1, PT, R35, 0x200, RZ ;  /* 0x0000020023237810 */ /* 0x000fc60007f3e0ff */
[----:B------:R-:W-:Y:S01]  /*8990*/  IMAD.X R10, R11, 0x1, R3, P0 ;  /* 0x000000010b0a7824 */ /* 0x000fe200000e0603 */
[----:B------:R-:W-:Y:S01]  /*89a0*/  LEA R2, P0, R9, UR12, 0x3 ;  /* 0x0000000c09027c11 */ /* 0x000fe2000f8018ff */
[----:B------:R-:W-:-:S03]  /*89b0*/  IMAD.X R11, RZ, RZ, R11, P1 ;  /* 0x000000ffff0b7224 */ /* 0x000fc600008e060b */
[----:B------:R-:W-:Y:S02]  /*89c0*/  LEA.HI.X R3, R9, UR13, R10, 0x3, P0 ;  /* 0x0000000d09037c11 */ /* 0x000fe400080f1c0a */
[----:B------:R-:W-:-:S03]  /*89d0*/  ISETP.NE.AND P0, PT, R0, RZ, PT ;  /* 0x000000ff0000720c */ /* 0x000fc60003f05270 */
[----:B------:R0:W-:Y:S10]  /*89e0*/  STG.E.64 desc[UR8][R2.64], R4 ;  /* 0x0000000402007986 */ /* 0x0001f4000c101b08 */
[----:B------:R-:W-:Y:S05]  /*89f0*/  @P0 BRA `(.L_x_574) ;  /* 0xfffffffc00bc0947 */ /* 0x000fea000383ffff */
[----:B------:R-:W-:Y:S05]  /*8a00*/  BSYNC.RECONVERGENT B3 ;  /* 0x0000000000037941 */ /* 0x000fea0003800200 */
.L_x_573:
[----:B------:R-:W-:Y:S05]  /*8a10*/  BSYNC.RECONVERGENT B2 ;  /* 0x0000000000027941 */ /* 0x000fea0003800200 */
.L_x_572:
[----:B------:R-:W-:-:S13]  /*8a20*/  ISETP.GE.U32.AND P0, PT, R12, 0x600, PT ;  /* 0x000006000c00780c */ /* 0x000fda0003f06070 */
[----:B------:R-:W-:Y:S05]  /*8a30*/  @!P0 BRA `(.L_x_570) ;  /* 0x0000000000ec8947 */ /* 0x000fea0003800000 */
[----:B------:R-:W1:Y:S01]  /*8a40*/  S2UR UR6, SR_CgaCtaId ;  /* 0x00000000000679c3 */ /* 0x000e620000008800 */
[----:B------:R-:W-:Y:S01]  /*8a50*/  UMOV UR4, 0x400 ;  /* 0x0000040000047882 */ /* 0x000fe20000000000 */
[----:B------:R-:W-:Y:S02]  /*8a60*/  UISETP.NE.AND UP0, UPT, UR11, URZ, UPT ;  /* 0x000000ff0b00728c */ /* 0x000fe4000bf05270 */
[----:B------:R-:W-:Y:S01]  /*8a70*/  ISETP.NE.AND P0, PT, RZ, UR11, PT ;  /* 0x0000000bff007c0c */ /* 0x000fe2000bf05270 */
[----:B------:R-:W-:Y:S02]  /*8a80*/  IMAD.MOV.U32 R19, RZ, RZ, RZ ;  /* 0x000000ffff137224 */ /* 0x000fe400078e00ff */
[----:B------:R-:W-:Y:S01]  /*8a90*/  IMAD.MOV.U32 R21, RZ, RZ, RZ ;  /* 0x000000ffff157224 */ /* 0x000fe200078e00ff */
[----:B0-----:R-:W0:Y:S01]  /*8aa0*/  LDC.64 R2, c[0x0][0x398] ;  /* 0x0000e600ff027b82 */ /* 0x001e220000000a00 */
[----:B------:R-:W-:Y:S01]  /*8ab0*/  PLOP3.LUT P1, PT, PT, PT, UP0, 0x80, 0x8 ;  /* 0x000000000008781c */ /* 0x000fe20003f2f008 */
[----:B-1----:R-:W-:-:S06]  /*8ac0*/  ULEA UR4, UR6, UR4, 0x18 ;  /* 0x0000000406047291 */ /* 0x002fcc000f8ec0ff */
[C---:B------:R-:W-:Y:S01]  /*8ad0*/  LEA R0, R35.reuse, UR4, 0x2 ;  /* 0x0000000423007c11 */ /* 0x040fe2000f8e10ff */
[----:B0-----:R-:W-:-:S04]  /*8ae0*/  IMAD.WIDE.U32 R2, R35, 0x8, R2 ;  /* 0x0000000823027825 */ /* 0x001fc800078e0002 */
[----:B------:R-:W-:-:S07]  /*8af0*/  VIADD R0, R0, 0x1000 ;  /* 0x0000100000007836 */ /* 0x000fce0000000000 */
.L_x_575:
[----:B--2---:R-:W0:Y:S01]  /*8b00*/  @!P1 LDC.64 R8, c[0x0][0x3e0] ;  /* 0x0000f800ff089b82 */ /* 0x004e220000000a00 */
[----:B------:R-:W-:Y:S01]  /*8b10*/  CS2R R4, SRZ ;  /* 0x0000000000047805 */ /* 0x000fe2000001ff00 */
[----:B------:R-:W1:Y:S05]  /*8b20*/  LDS R6, [R0+-0x1000] ;  /* 0xfff0000000067984 */ /* 0x000e6a0000000800 */
[----:B0-----:R0:W2:Y:S01]  /*8b30*/  @!P1 LDG.E.64 R4, desc[UR8][R8.64] ;  /* 0x0000000808049981 */ /* 0x0010a2000c1e1b00 */
[----:B------:R-:W-:-:S03]  /*8b40*/  PLOP3.LUT P1, PT, P0, PT, PT, 0x80, 0x8 ;  /* 0x000000000008781c */ /* 0x000fc6000072f070 */
        /* <DEDUP_REMOVED lines=42> */
.L_x_570:
[----:B------:R-:W-:Y:S05]  /*8df0*/  BSYNC.RECONVERGENT B0 ;  /* 0x0000000000007941 */ /* 0x000fea0003800200 */
.L_x_529:
[----:B------:R-:W-:Y:S05]  /*8e00*/  BRA `(.L_x_576) ;  /* 0x0000003c00587947 */ /* 0x000fea0003800000 */
.L_x_528:
[----:B------:R-:W0:Y:S01]  /*8e10*/  S2R R31, SR_TID.X ;  /* 0x00000000001f7919 */ /* 0x000e220000002100 */
[----:B------:R-:W1:Y:S01]  /*8e20*/  LDC.64 R4, c[0x0][0x3d8] ;  /* 0x0000f600ff047b82 */ /* 0x000e620000000a00 */
[----:B------:R-:W2:Y:S01]  /*8e30*/  LDCU.U8 UR5, c[0x0][0x3c8] ;  /* 0x00007900ff0577ac */ /* 0x000ea20008000000 */
[----:B------:R-:W3:Y:S01]  /*8e40*/  LDCU.64 UR12, c[0x0][0x380] ;  /* 0x00007000ff0c77ac */ /* 0x000ee20008000a00 */
[----:B------:R-:W4:Y:S01]  /*8e50*/  LDCU.64 UR14, c[0x0][0x388] ;  /* 0x00007100ff0e77ac */ /* 0x000f220008000a00 */
[----:B------:R-:W4:Y:S01]  /*8e60*/  LDCU.64 UR16, c[0x0][0x390] ;  /* 0x00007200ff1077ac */ /* 0x000f220008000a00 */
[----:B--2---:R-:W-:Y:S01]  /*8e70*/  ISETP.NE.AND P0, PT, RZ, UR5, PT ;  /* 0x00000005ff007c0c */ /* 0x004fe2000bf05270 */
[----:B------:R-:W-:-:S03]  /*8e80*/  USHF.R.S32.HI UR5, URZ, 0x1f, UR7 ;  /* 0x0000001fff057899 */ /* 0x000fc60008011407 */
[----:B-1----:R-:W-:Y:S02]  /*8e90*/  SEL R4, R4, RZ, !P0 ;  /* 0x000000ff04047207 */ /* 0x002fe40004000000 */
[----:B------:R-:W-:Y:S01]  /*8ea0*/  SEL R5, R5, RZ, !P0 ;  /* 0x000000ff05057207 */ /* 0x000fe20004000000 */
[----:B0-----:R-:W-:-:S04]  /*8eb0*/  IMAD R3, R31, 0xe, RZ ;  /* 0x0000000e1f037824 */ /* 0x001fc800078e02ff */
[C---:B------:R-:W-:Y:S01]  /*8ec0*/  VIADD R19, R3.reuse, 0x1 ;  /* 0x0000000103137836 */ /* 0x040fe20000000000 */
[C---:B------:R-:W-:Y:S01]  /*8ed0*/  IADD3 R4, P0, P1, R3.reuse, UR7, R4 ;  /* 0x0000000703047c10 */ /* 0x040fe2000f91e004 */
[C---:B------:R-:W-:Y:S02]  /*8ee0*/  VIADD R26, R3.reuse, 0x2 ;  /* 0x00000002031a7836 */ /* 0x040fe40000000000 */
[C---:B------:R-:W-:Y:S01]  /*8ef0*/  VIADD R27, R3.reuse, 0x3 ;  /* 0x00000003031b7836 */ /* 0x040fe20000000000 */
[----:B------:R-:W-:Y:S01]  /*8f00*/  IADD3.X R5, PT, PT, RZ, UR5, R5, P0, P1 ;  /* 0x00000005ff057c10 */ /* 0x000fe200087e2405 */
        /* <DEDUP_REMOVED lines=10> */
[C---:B------:R-:W-:Y:S01]  /*8fb0*/  VIADD R12, R3.reuse, 0x8 ;  /* 0x00000008030c7836 */ /* 0x040fe20000000000 */
[C---:B------:R-:W-:Y:S01]  /*8fc0*/  IADD3.X R5, PT, PT, R0.reuse, UR15, RZ, P1, !PT ;  /* 0x0000000f00057c10 */ /* 0x040fe20008ffe4ff */
[C---:B------:R-:W-:Y:S01]  /*8fd0*/  VIADD R13, R3.reuse, 0x9 ;  /* 0x00000009030d7836 */ /* 0x040fe20000000000 */
[----:B------:R-:W-:Y:S01]  /*8fe0*/  IADD3.X R9, PT, PT, R0, UR17, RZ, P0, !PT ;  /* 0x0000001100097c10 */ /* 0x000fe200087fe4ff */
[C---:B------:R-:W-:Y:S01]  /*8ff0*/  VIADD R33, R3.reuse, 0xa ;  /* 0x0000000a03217836 */ /* 0x040fe20000000000 */
[----:B------:R-:W-:Y:S01]  /*9000*/  ISETP.GE.AND P6, PT, R26, UR4, PT ;  /* 0x000000041a007c0c */ /* 0x000fe2000bfc6270 */
[----:B------:R-:W-:Y:S01]  /*9010*/  VIADD R39, R3, 0xb ;  /* 0x0000000b03277836 */ /* 0x000fe20000000000 */
[----:B------:R-:W-:Y:S01]  /*9020*/  ISETP.GE.AND P5, PT, R27, UR4, PT ;  /* 0x000000041b007c0c */ /* 0x000fe2000bfa6270 */
[C---:B------:R-:W-:Y:S01]  /*9030*/  VIADD R40, R3.reuse, 0xc ;  /* 0x0000000c03287836 */ /* 0x040fe20000000000 */
        /* <DEDUP_REMOVED lines=34> */
[----:B------:R-:W-:Y:S02]  /*9260*/  ISETP.GE.AND P1, PT, R19, UR4, PT ;  /* 0x0000000413007c0c */ /* 0x000fe4000bf26270 */
[----:B------:R-:W-:Y:S02]  /*9270*/  CS2R R12, SRZ ;  /* 0x00000000000c7805 */ /* 0x000fe4000001ff00 */
[----:B------:R-:W-:-:S02]  /*9280*/  P2R R18, PR, RZ, 0x4 ;  /* 0x00000004ff127803 */ /* 0x000fc40000000000 */
[----:B------:R-:W-:Y:S02]  /*9290*/  LOP3.LUT R2, R2, 0xfffffbff, RZ, 0xc0, !PT ;  /* 0xfffffbff02027812 */ /* 0x000fe400078ec0ff */
[--C-:B--2---:R-:W-:Y:S01]  /*92a0*/  @!P0 SHF.R.S32.HI R13, RZ, 0x1f, R3.reuse ;  /* 0x0000001fff0d8819 */ /* 0x104fe20000011403 */
[----:B------:R-:W-:-:S04]  /*92b0*/  @!P0 IMAD.MOV.U32 R12, RZ, RZ, R3 ;  /* 0x000000ffff0c8224 */ /* 0x000fc800078e0003 */
[----:B------:R-:W2:Y:S01]  /*92c0*/  @!P1 LDG.E R3, desc[UR8][R4.64+0x4] ;  /* 0x0000040804039981 */ /* 0x000ea2000c1e1900 */
[----:B---3--:R-:W-:-:S03]  /*92d0*/  ISETP.EQ.OR P0, PT, R6, RZ, P0 ;  /* 0x000000ff0600720c */ /* 0x008fc60000702670 */
[----:B------:R-:W3:Y:S01]  /*92e0*/  @!P1 LDG.E R6, desc[UR8][R8.64+0x4] ;  /* 0x0000040808069981 */ /* 0x000ee2000c1e1900 */
[----:B0-----:R-:W-:-:S04]  /*92f0*/  ISETP.GT.U32.AND P2, PT, R12, UR12, PT ;  /* 0x0000000c0c007c0c */ /* 0x001fc8000bf44070 */
[----:B------:R-:W-:Y:S02]  /*9300*/  ISETP.GT.AND.EX P0, PT, R13, UR13, P0, P2 ;  /* 0x0000000d0d007c0c */ /* 0x000fe40008704320 */
[----:B-1----:R-:W-:-:S11]  /*9310*/  CS2R R10, SRZ ;  /* 0x00000000000a7805 */ /* 0x002fd6000001ff00 */
[----:B------:R-:W-:Y:S02]  /*9320*/  @P0 LOP3.LUT R2, R2, 0x400, RZ, 0xfc, !PT ;  /* 0x0000040002020812 */ /* 0x000fe400078efcff */
[----:B------:R-:W-:Y:S02]  /*9330*/  ISETP.GE.AND P0, PT, R26, UR4, PT ;  /* 0x000000041a007c0c */ /* 0x000fe4000bf06270 */
[--C-:B--2---:R-:W-:Y:S01]  /*9340*/  @!P1 SHF.R.S32.HI R11, RZ, 0x1f, R3.reuse ;  /* 0x0000001fff0b9819 */ /* 0x104fe20000011403 */
[----:B------:R-:W-:-:S10]  /*9350*/  @!P1 IMAD.MOV.U32 R10, RZ, RZ, R3 ;  /* 0x000000ffff0a9224 */ /* 0x000fd400078e0003 */
[----:B------:R-:W2:Y:S01]  /*9360*/  @!P0 LDG.E R3, desc[UR8][R4.64+0x8] ;  /* 0x0000080804038981 */ /* 0x000ea2000c1e1900 */
[----:B---3--:R-:W-:-:S03]  /*9370*/  ISETP.EQ.OR P1, PT, R6, RZ, P1 ;  /* 0x000000ff0600720c */ /* 0x008fc60000f22670 */
[----:B------:R-:W3:Y:S01]  /*9380*/  @!P0 LDG.E R6, desc[UR8][R8.64+0x8] ;  /* 0x0000080808068981 */ /* 0x000ee2000c1e1900 */
[----:B------:R-:W-:-:S04]  /*9390*/  ISETP.GT.U32.AND P2, PT, R10, UR12, PT ;  /* 0x0000000c0a007c0c */ /* 0x000fc8000bf44070 */
[----:B------:R-:W-:Y:S02]  /*93a0*/  ISETP.GT.AND.EX P1, PT, R11, UR13, P1, P2 ;  /* 0x0000000d0b007c0c */ /* 0x000fe40008f24320 */
[----:B------:R-:W-:-:S11]  /*93b0*/  LOP3.LUT R2, R2, 0xffffffbf, RZ, 0xc0, !PT ;  /* 0xffffffbf02027812 */ /* 0x000fd600078ec0ff */
[----:B------:R-:W-:Y:S02]  /*93c0*/  @P1 LOP3.LUT R2, R2, 0x40, RZ, 0xfc, !PT ;  /* 0x0000004002021812 */ /* 0x000fe400078efcff */
[----:B------:R-:W-:Y:S02]  /*93d0*/  ISETP.GE.AND P1, PT, R27, UR4, PT ;  /* 0x000000041b007c0c */ /* 0x000fe4000bf26270 */
[----:B------:R-:W-:Y:S02]  /*93e0*/  CS2R R10, SRZ ;  /* 0x00000000000a7805 */ /* 0x000fe4000001ff00 */
[--C-:B--2---:R-:W-:Y:S01]  /*93f0*/  @!P0 SHF.R.S32.HI R11, RZ, 0x1f, R3.reuse ;  /* 0x0000001fff0b8819 */ /* 0x104fe20000011403 */
[----:B------:R-:W-:-:S08]  /*9400*/  @!P0 IMAD.MOV.U32 R10, RZ, RZ, R3 ;  /* 0x000000ffff0a8224 */ /* 0x000fd000078e0003 */
        /* <DEDUP_REMOVED lines=38> */
[----:B------:R-:W-:Y:S02]  /*9670*/  CS2R R10, SRZ ;  /* 0x00000000000a7805 */ /* 0x000fe4000001ff00 */
[----:B------:R-:W-:-:S09]  /*9680*/  LOP3.LUT R2, R2, 0xffffffef, RZ, 0xc0, !PT ;  /* 0xffffffef02027812 */ /* 0x000fd200078ec0ff */
        /* <DEDUP_REMOVED lines=22> */
[----:B------:R-:W-:Y:S02]  /*97f0*/  LOP3.LUT R2, R2, 0xfffffffb, RZ, 0xc0, !PT ;  /* 0xfffffffb02027812 */ /* 0x000fe400078ec0ff */
[--C-:B--2---:R-:W-:Y:S01]  /*9800*/  @!P1 SHF.R.S32.HI R11, RZ, 0x1f, R3.reuse ;  /* 0x0000001fff0b9819 */ /* 0x104fe20000011403 */
[----:B------:R-:W-:-:S06]  /*9810*/  @!P1 IMAD.MOV.U32 R10, RZ, RZ, R3 ;  /* 0x000000ffff0a9224 */ /* 0x000fcc00078e0003 */
[----:B------:R-:W2:Y:S01]  /*9820*/  @!P2 LDG.E R3, desc[UR8][R4.64+0x24] ;  /* 0x000024080403a981 */ /* 0x000ea2000c1e1900 */
[----:B---3--:R-:W-:-:S03]  /*9830*/  ISETP.EQ.OR P1, PT, R6, RZ, P1 ;  /* 0x000000ff0600720c */ /* 0x008fc60000f22670 */
[----:B------:R-:W3:Y:S01]  /*9840*/  @!P2 LDG.E R6, desc[UR8][R8.64+0x24] ;  /* 0x000024080806a981 */ /* 0x000ee2000c1e1900 */
[----:B------:R-:W-:Y:S02]  /*9850*/  @P0 LOP3.LUT R2, R2, 0x4, RZ, 0xfc, !PT ;  /* 0x0000000402020812 */ /* 0x000fe400078efcff */
        /* <DEDUP_REMOVED lines=8> */
[----:B------:R-:W-:-:S04]  /*98e0*/  LOP3.LUT R2, R2, 0xfffffffe, RZ, 0xc0, !PT ;  /* 0xfffffffe02027812 */ /* 0x000fc800078ec0ff */
        /* <DEDUP_REMOVED lines=27> */
[----:B------:R-:W-:-:S04]  /*9aa0*/  ISETP.GT.U32.AND P2, PT, R10, UR12, PT ;  /* 0x0000000c0a007c0c */ /* 0x000fc8000bf44070 */
[----:B------:R-:W-:Y:S02]  /*9ab0*/  ISETP.GT.AND.EX P1, PT, R11, UR13, P1, P2 ;  /* 0x0000000d0b007c0c */ /* 0x000fe40008f24320 */
[----:B------:R-:W-:Y:S02]  /*9ac0*/  CS2R R10, SRZ ;  /* 0x00000000000a7805 */ /* 0x000fe4000001ff00 */
[----:B------:R-:W-:Y:S02]  /*9ad0*/  P2R R19, PR, RZ, 0x1 ;  /* 0x00000001ff137803 */ /* 0x000fe40000000000 */
[C---:B------:R-:W-:Y:S02]  /*9ae0*/  LOP3.LUT P0, RZ, R2.reuse, 0x10, RZ, 0xc0, !PT ;  /* 0x0000001002ff7812 */ /* 0x040fe4000780c0ff */
[----:B------:R-:W-:Y:S02]  /*9af0*/  P2R R26, PR, RZ, 0x8 ;  /* 0x00000008ff1a7803 */ /* 0x000fe40000000000 */
[----:B------:R-:W-:-:S02]  /*9b00*/  LOP3.LUT P3, RZ, R2, 0x8, RZ, 0xc0, !PT ;  /* 0x0000000802ff7812 */ /* 0x000fc4000786c0ff */
[----:B------:R-:W-:Y:S02]  /*9b10*/  P2R R17, PR, RZ, 0x1 ;  /* 0x00000001ff117803 */ /* 0x000fe40000000000 */
[C---:B------:R-:W-:Y:S02]  /*9b20*/  LOP3.LUT P0, RZ, R2.reuse, 0x100, RZ, 0xc0, !PT ;  /* 0x0000010002ff7812 */ /* 0x040fe4000780c0ff */
[C---:B------:R-:W-:Y:S02]  /*9b30*/  LOP3.LUT P5, RZ, R2.reuse, 0x400, RZ, 0xc0, !PT ;  /* 0x0000040002ff7812 */ /* 0x040fe400078ac0ff */
[----:B------:R-:W-:Y:S02]  /*9b40*/  P2R R18, PR, RZ, 0x8 ;  /* 0x00000008ff127803 */ /* 0x000fe40000000000 */
[----:B------:R-:W-:Y:S02]  /*9b50*/  LOP3.LUT P3, RZ, R2, 0x200, RZ, 0xc0, !PT ;  /* 0x0000020002ff7812 */ /* 0x000fe4000786c0ff */
[----:B------:R-:W-:-:S02]  /*9b60*/  P2R R12, PR, RZ, 0x1 ;  /* 0x00000001ff0c7803 */ /* 0x000fc40000000000 */
[C---:B------:R-:W-:Y:S02]  /*9b70*/  LOP3.LUT P0, RZ, R2.reuse, 0x40, RZ, 0xc0, !PT ;  /* 0x0000004002ff7812 */ /* 0x040fe4000780c0ff */
[----:B------:R-:W-:Y:S02]  /*9b80*/  P2R R16, PR, RZ, 0x8 ;  /* 0x00000008ff107803 */ /* 0x000fe40000000000 */
[----:B------:R-:W-:Y:S01]  /*9b90*/  LOP3.LUT P3, RZ, R2, 0x80, RZ, 0xc0, !PT ;  /* 0x0000008002ff7812 */ /* 0x000fe2000786c0ff */
[----:B0-----:R-:W0:Y:S01]  /*9ba0*/  S2R R4, SR_TID.X ;  /* 0x0000000000047919 */ /* 0x001e220000002100 */
[----:B------:R-:W1:Y:S01]  /*9bb0*/  S2R R47, SR_LANEID ;  /* 0x00000000002f7919 */ /* 0x000e620000000000 */
[----:B------:R-:W4:Y:S01]  /*9bc0*/  S2UR UR6, SR_CgaCtaId ;  /* 0x00000000000679c3 */ /* 0x000f220000008800 */
[----:B------:R-:W-:-:S07]  /*9bd0*/  UMOV UR5, 0x400 ;  /* 0x0000040000057882 */ /* 0x000fce0000000000 */
[----:B------:R-:W-:Y:S01]  /*9be0*/  BAR.SYNC.DEFER_BLOCKING 0x0 ;  /* 0x0000000000007b1d */ /* 0x000fe20000010000 */
[--C-:B--2---:R-:W-:Y:S01]  /*9bf0*/  @!P6 SHF.R.S32.HI R11, RZ, 0x1f, R3.reuse ;  /* 0x0000001fff0be819 */ /* 0x104fe20000011403 */
[----:B------:R-:W-:-:S04]  /*9c00*/  @!P6 IMAD.MOV.U32 R10, RZ, RZ, R3 ;  /* 0x000000ffff0ae224 */ /* 0x000fc800078e0003 */
[----:B------:R-:W2:Y:S01]  /*9c10*/  S2R R3, SR_TID.X ;  /* 0x0000000000037919 */ /* 0x000ea20000002100 */
[----:B---3--:R-:W-:Y:S02]  /*9c20*/  ISETP.EQ.OR P2, PT, R6, RZ, P6 ;  /* 0x000000ff0600720c */ /* 0x008fe40003742670 */
[----:B------:R-:W-:Y:S02]  /*9c30*/  ISETP.GT.U32.AND P4, PT, R10, UR12, PT ;  /* 0x0000000c0a007c0c */ /* 0x000fe4000bf84070 */
[C---:B------:R-:W-:Y:S02]  /*9c40*/  LOP3.LUT P6, RZ, R2.reuse, 0x4, RZ, 0xc0, !PT ;  /* 0x0000000402ff7812 */ /* 0x040fe400078cc0ff */
[----:B------:R-:W-:Y:S02]  /*9c50*/  ISETP.GT.AND.EX P2, PT, R11, UR13, P2, P4 ;  /* 0x0000000d0b007c0c */ /* 0x000fe40009744340 */
[C---:B------:R-:W-:Y:S02]  /*9c60*/  LOP3.LUT P4, RZ, R2.reuse, 0x1, RZ, 0xc0, !PT ;  /* 0x0000000102ff7812 */ /* 0x040fe4000788c0ff */
[----:B------:R-:W-:-:S04]  /*9c70*/  LOP3.LUT R2, R2, 0xffffffbf, RZ, 0xc0, !PT ;  /* 0xffffffbf02027812 */ /* 0x000fc800078ec0ff */
[----:B------:R-:W-:Y:S01]  /*9c80*/  LOP3.LUT R2, R2, 0xffffffdf, RZ, 0xc0, !PT ;  /* 0xffffffdf02027812 */ /* 0x000fe200078ec0ff */
[----:B--2---:R-:W-:-:S04]  /*9c90*/  IMAD R3, R3, 0xe, RZ ;  /* 0x0000000e03037824 */ /* 0x004fc800078e02ff */
[C---:B------:R-:W-:Y:S01]  /*9ca0*/  VIADD R6, R3.reuse, 0x1 ;  /* 0x0000000103067836 */ /* 0x040fe20000000000 */
[----:B------:R-:W-:-:S04]  /*9cb0*/  ISETP.GE.OR P5, PT, R3, UR4, P5 ;  /* 0x0000000403007c0c */ /* 0x000fc8000afa6670 */
[----:B------:R-:W-:Y:S01]  /*9cc0*/  ISETP.GE.OR P0, PT, R6, UR4, P0 ;  /* 0x0000000406007c0c */ /* 0x000fe20008706670 */
[----:B------:R-:W-:Y:S01]  /*9cd0*/  VIADD R5, R3, 0x2 ;  /* 0x0000000203057836 */ /* 0x000fe20000000000 */
[----:B------:R-:W-:-:S04]  /*9ce0*/  SEL R15, RZ, 0x1, !P5 ;  /* 0x00000001ff0f7807 */ /* 0x000fc80006800000 */
[----:B------:R-:W-:-:S03]  /*9cf0*/  ISETP.GE.OR P3, PT, R5, UR4, P3 ;  /* 0x0000000405007c0c */ /* 0x000fc60009f66670 */
[----:B------:R-:W-:Y:S01]  /*9d00*/  @P5 LOP3.LUT R2, R2, 0x20, RZ, 0xfc, !PT ;  /* 0x0000002002025812 */ /* 0x000fe200078efcff */
[----:B------:R-:W-:Y:S02]  /*9d10*/  VIADD R14, R15, 0x1 ;  /* 0x000000010f0e7836 */ /* 0x000fe40000000000 */
[----:B------:R-:W-:Y:S01]  /*9d20*/  VIADD R5, R3, 0x3 ;  /* 0x0000000303057836 */ /* 0x000fe20000000000 */
[----:B------:R-:W-:Y:S01]  /*9d30*/  @P0 LOP3.LUT R2, R2, 0x40, RZ, 0xfc, !PT ;  /* 0x0000004002020812 */ /* 0x000fe200078efcff */
[----:B------:R-:W-:Y:S01]  /*9d40*/  @!P0 IMAD.MOV R14, RZ, RZ, R15 ;  /* 0x000000ffff0e8224 */ /* 0x000fe200078e020f */
[----:B------:R-:W-:Y:S02]  /*9d50*/  ISETP.NE.AND P0, PT, R12, RZ, PT ;  /* 0x000000ff0c00720c */ /* 0x000fe40003f05270 */
[C---:B------:R-:W-:Y:S02]  /*9d60*/  LOP3.LUT P5, RZ, R2.reuse, 0x2, RZ, 0xc0, !PT ;  /* 0x0000000202ff7812 */ /* 0x040fe400078ac0ff */
        /* <DEDUP_REMOVED lines=13> */
[----:B------:R-:W-:Y:S01]  /*9e40*/  ISETP.NE.AND P0, PT, R17, RZ, PT ;  /* 0x000000ff1100720c */ /* 0x000fe20003f05270 */
[----:B0-----:R-:W-:Y:S01]  /*9e50*/  IMAD R16, R4, 0xe, RZ ;  /* 0x0000000e04107824 */ /* 0x001fe200078e02ff */
[----:B------:R-:W-:Y:S02]  /*9e60*/  LOP3.LUT R2, R2, 0xfffffdff, RZ, 0xc0, !PT ;  /* 0xfffffdff02027812 */ /* 0x000fe400078ec0ff */
[----:B------:R-:W-:Y:S01]  /*9e70*/  ISETP.GE.OR P0, PT, R3, UR4, P0 ;  /* 0x0000000403007c0c */ /* 0x000fe20008706670 */
[----:B------:R-:W-:Y:S01]  /*9e80*/  VIADD R11, R12, 0x1 ;  /* 0x000000010c0b7836 */ /* 0x000fe20000000000 */
[----:B------:R-:W-:Y:S01]  /*9e90*/  @P3 LOP3.LUT R2, R2, 0x200, RZ, 0xfc, !PT ;  /* 0x0000020002023812 */ /* 0x000fe200078efcff */
[----:B------:R-:W-:-:S02]  /*9ea0*/  VIADD R3, R16, 0x6 ;  /* 0x0000000610037836 */ /* 0x000fc40000000000 */
[----:B------:R-:W-:Y:S01]  /*9eb0*/  @!P3 IMAD.MOV R11, RZ, RZ, R12 ;  /* 0x000000ffff0bb224 */ /* 0x000fe200078e020c */
[----:B------:R-:W-:Y:S02]  /*9ec0*/  ISETP.NE.AND P3, PT, R18, RZ, PT ;  /* 0x000000ff1200720c */ /* 0x000fe40003f65270 */
[----:B------:R-:W-:Y:S02]  /*9ed0*/  LOP3.LUT R2, R2, 0xffffffef, RZ, 0xc0, !PT ;  /* 0xffffffef02027812 */ /* 0x000fe400078ec0ff */
[----:B------:R-:W-:Y:S01]  /*9ee0*/  ISETP.GE.OR P3, PT, R3, UR4, P3 ;  /* 0x0000000403007c0c */ /* 0x000fe20009f66670 */
[----:B------:R-:W-:Y:S02]  /*9ef0*/  VIADD R3, R16, 0x7 ;  /* 0x0000000710037836 */ /* 0x000fe40000000000 */
[----:B------:R-:W-:-:S03]  /*9f00*/  @P0 LOP3.LUT R2, R2, 0x10, RZ, 0xfc, !PT ;  /* 0x0000001002020812 */ /* 0x000fc600078efcff */
[----:B------:R-:W-:Y:S02]  /*9f10*/  ISETP.GE.OR P6, PT, R3, UR4, P6 ;  /* 0x0000000403007c0c */ /* 0x000fe4000b7c6670 */
[----:B------:R-:W-:Y:S01]  /*9f20*/  LOP3.LUT R2, R2, 0xfffffff7, RZ, 0xc0, !PT ;  /* 0xfffffff702027812 */ /* 0x000fe200078ec0ff */
[----:B------:R-:W-:Y:S02]  /*9f30*/  VIADD R3, R16, 0x8 ;  /* 0x0000000810037836 */ /* 0x000fe40000000000 */
[----:B------:R-:W-:Y:S02]  /*9f40*/  VIADD R10, R11, 0x1 ;  /* 0x000000010b0a7836 */ /* 0x000fe40000000000 */
[----:B------:R-:W-:Y:S01]  /*9f50*/  @P3 LOP3.LUT R2, R2, 0x8, RZ, 0xfc, !PT ;  /* 0x0000000802023812 */ /* 0x000fe200078efcff */
[----:B------:R-:W-:Y:S01]  /*9f60*/  @!P0 IMAD.MOV R10, RZ, RZ, R11 ;  /* 0x000000ffff0a8224 */ /* 0x000fe200078e020b */
[----:B------:R-:W-:Y:S02]  /*9f70*/  ISETP.GE.OR P4, PT, R3, UR4, P4 ;  /* 0x0000000403007c0c */ /* 0x000fe4000a786670 */
[----:B------:R-:W-:Y:S01]  /*9f80*/  LOP3.LUT R2, R2, 0xfffffffb, RZ, 0xc0, !PT ;  /* 0xfffffffb02027812 */ /* 0x000fe200078ec0ff */
[----:B------:R-:W-:-:S02]  /*9f90*/  VIADD R9, R10, 0x1 ;  /* 0x000000010a097836 */ /* 0x000fc40000000000 */
[----:B------:R-:W-:Y:S02]  /*9fa0*/  @!P3 IMAD.MOV R9, RZ, RZ, R10 ;  /* 0x000000ffff09b224 */ /* 0x000fe400078e020a */
[----:B------:R-:W-:Y:S01]  /*9fb0*/  VIADD R3, R16, 0x9 ;  /* 0x0000000910037836 */ /* 0x000fe20000000000 */
[----:B------:R-:W-:Y:S01]  /*9fc0*/  @P6 LOP3.LUT R2, R2, 0x4, RZ, 0xfc, !PT ;  /* 0x0000000402026812 */ /* 0x000fe200078efcff */
[----:B------:R-:W-:Y:S02]  /*9fd0*/  VIADD R8, R9, 0x1 ;  /* 0x0000000109087836 */ /* 0x000fe40000000000 */
[----:B------:R-:W-:Y:S01]  /*9fe0*/  @!P6 IMAD.MOV R8, RZ, RZ, R9 ;  /* 0x000000ffff08e224 */ /* 0x000fe200078e0209 */
[----:B------:R-:W-:Y:S01]  /*9ff0*/  ISETP.GE.OR P5, PT, R3, UR4, P5 ;  /* 0x0000000403007c0c */ /* 0x000fe2000afa6670 */
[----:B------:R-:W-:Y:S01]  /*a000*/  VIADD R3, R16, 0xa ;  /* 0x0000000a10037836 */ /* 0x000fe20000000000 */
[----:B------:R-:W-:Y:S02]  /*a010*/  LOP3.LUT R2, R2, 0xfffffffe, RZ, 0xc0, !PT ;  /* 0xfffffffe02027812 */ /* 0x000fe400078ec0ff */
[----:B------:R-:W-:Y:S01]  /*a020*/  ISETP.NE.AND P3, PT, R26, RZ, PT ;  /* 0x000000ff1a00720c */ /* 0x000fe20003f65270 */
[----:B------:R-:W-:Y:S01]  /*a030*/  VIADD R6, R8, 0x1 ;  /* 0x0000000108067836 */ /* 0x000fe20000000000 */
[----:B------:R-:W-:Y:S01]  /*a040*/  @P4 LOP3.LUT R2, R2, 0x1, RZ, 0xfc, !PT ;  /* 0x0000000102024812 */ /* 0x000fe200078efcff */
[----:B------:R-:W-:Y:S01]  /*a050*/  @!P4 IMAD.MOV R6, RZ, RZ, R8 ;  /* 0x000000ffff06c224 */ /* 0x000fe200078e0208 */
[----:B------:R-:W-:Y:S01]  /*a060*/  ISETP.GE.OR P4, PT, R3, UR4, P3 ;  /* 0x0000000403007c0c */ /* 0x000fe20009f86670 */
[C---:B------:R-:W-:Y:S01]  /*a070*/  VIADD R3, R16.reuse, 0xb ;  /* 0x0000000b10037836 */ /* 0x040fe20000000000 */
[----:B------:R-:W-:Y:S01]  /*a080*/  ISETP.NE.AND P0, PT, R19, RZ, PT ;  /* 0x000000ff1300720c */ /* 0x000fe20003f05270 */
[----:B------:R-:W-:-:S03]  /*a090*/  VIADD R16, R16, 0xc ;  /* 0x0000000c10107836 */ /* 0x000fc60000000000 */
        /* <DEDUP_REMOVED lines=21> */
[----:B------:R-:W0:Y:S01]  /*a1f0*/  SHFL.UP P3, R32, R19, 0x10, RZ ;  /* 0x0600000013207989 */ /* 0x000e2200000600ff */
[----:B----4-:R-:W-:Y:S01]  /*a200*/  ULEA UR5, UR6, UR5, 0x18 ;  /* 0x0000000506057291 */ /* 0x010fe2000f8ec0ff */
[----:B------:R-:W-:Y:S01]  /*a210*/  SHF.R.U32.HI R26, RZ, 0x5, R31 ;  /* 0x00000005ff1a7819 */ /* 0x000fe2000001161f */
[----:B0-----:R-:W-:Y:S01]  /*a220*/  @P3 IMAD.IADD R32, R19, 0x1, R32 ;  /* 0x0000000113203824 */ /* 0x001fe200078e0220 */
[----:B-1----:R-:W-:-:S13]  /*a230*/  ISETP.NE.AND P3, PT, R47, 0x1f, PT ;  /* 0x0000001f2f00780c */ /* 0x002fda0003f65270 */
        /* <DEDUP_REMOVED lines=51> */
[----:B------:R-:W-:Y:S02]  /*a570*/  SEL R32, R18, R32, !P3 ;  /* 0x0000002012207207 */ /* 0x000fe40005800000 */
[----:B------:R-:W-:-:S03]  /*a580*/  ISETP.GE.U32.AND P3, PT, R31, 0x20, PT ;  /* 0x000000201f00780c */ /* 0x000fc60003f66070 */
[----:B------:R-:W-:-:S05]  /*a590*/  IMAD.IADD R32, R32, 0x1, R27 ;  /* 0x0000000120207824 */ /* 0x000fca00078e021b */
[----:B------:R-:W-:Y:S02]  /*a5a0*/  SEL R39, R39, R32, !P3 ;  /* 0x0000002027277207 */ /* 0x000fe40005800000 */
[----:B------:R-:W-:Y:S01]  /*a5b0*/  ISETP.GT.U32.AND P3, PT, R31, 0x1f, PT ;  /* 0x0000001f1f00780c */ /* 0x000fe20003f64070 */
[----:B------:R-:W-:-:S12]  /*a5c0*/  IMAD.IADD R19, R19, 0x1, R18 ;  /* 0x0000000113137824 */ /* 0x000fd800078e0212 */
[----:B------:R-:W-:Y:S05]  /*a5d0*/  @P3 BRA `(.L_x_577) ;  /* 0x0000000800b43947 */ /* 0x000fea0003800000 */
[----:B------:R-:W0:Y:S01]  /*a5e0*/  LDC.64 R32, c[0x0][0x3a8] ;  /* 0x0000ea00ff207b82 */ /* 0x000e220000000a00 */
[----:B------:R-:W-:Y:S02]  /*a5f0*/  ISETP.NE.AND P3, PT, R31, RZ, PT ;  /* 0x000000ff1f00720c */ /* 0x000fe40003f65270 */
[----:B------:R-:W-:-:S11]  /*a600*/  LOP3.LUT R26, RZ, R31, RZ, 0x33, !PT ;  /* 0x0000001fff1a7212 */ /* 0x000fd600078e33ff */
[----:B------:R-:W-:Y:S01]  /*a610*/  @!P3 IMAD.MOV.U32 R18, RZ, RZ, 0x64 ;  /* 0x00000064ff12b424 */ /* 0x000fe200078e00ff */
[----:B------:R-:W-:Y:S01]  /*a620*/  @!P3 STS [UR5+0x6c], R19 ;  /* 0x00006c13ff00b988 */ /* 0x000fe20008000805 */
[----:B0-----:R-:W-:-:S05]  /*a630*/  IMAD.WIDE R16, R7, 0x8, R32 ;  /* 0x0000000807107825 */ /* 0x001fca00078e0220 */
[----:B------:R0:W-:Y:S01]  /*a640*/  @!P3 ST.E.64.STRONG.GPU desc[UR8][R16.64+0x100], R18 ;  /* 0x000100121000b985 */ /* 0x0001e2000c10fb08 */
[----:B------:R-:W-:Y:S05]  /*a650*/  NANOSLEEP 0x2a3 ;  /* 0x000002a30000795d */ /* 0x000fea0003800000 */
[----:B0-----:R-:W-:-:S04]  /*a660*/  IMAD.IADD R18, R7, 0x1, R26 ;  /* 0x0000000107127824 */ /* 0x001fc800078e021a */
[----:B------:R-:W-:-:S05]  /*a670*/  IMAD.WIDE R32, R18, 0x8, R32 ;  /* 0x0000000812207825 */ /* 0x000fca00078e0220 */
[----:B------:R-:W2:Y:S01]  /*a680*/  LD.E.64.STRONG.GPU R26, desc[UR8][R32.64+0x100] ;  /* 0x00010008201a7980 */ /* 0x000ea2000c10fb00 */
[----:B------:R-:W-:Y:S01]  /*a690*/  UMOV UR6, 0xffffffff ;  /* 0xffffffff00067882 */ /* 0x000fe20000000000 */
[----:B--2---:R-:W-:Y:S02]  /*a6a0*/  ISETP.NE.AND P3, PT, R26, 0x63, PT ;  /* 0x000000631a00780c */ /* 0x004fe40003f65270 */
[----:B------:R-:W-:Y:S11]  /*a6b0*/  BRA.DIV UR6, `(.L_x_578) ;  /* 0x0000003206287947 */ /* 0x000ff6000b800000 */
[----:B------:R-:W-:-:S13]  /*a6c0*/  VOTE.ANY P3, !P3 ;  /* 0x0000000000ff7806 */ /* 0x000fda0005860100 */
.L_x_670:
[----:B------:R-:W-:Y:S05]  /*a6d0*/  @!P3 BRA `(.L_x_579) ;  /* 0x000000000074b947 */ /* 0x000fea0003800000 */
[----:B------:R-:W-:-:S07]  /*a6e0*/  IMAD.MOV.U32 R40, RZ, RZ, 0x1a6 ;  /* 0x000001a6ff287424 */ /* 0x000fce00078e00ff */
.L_x_581:
[----:B------:R-:W-:Y:S02]  /*a6f0*/  VIADD R42, R40, 0x1 ;  /* 0x00000001282a7836 */ /* 0x000fe40000000000 */
[----:B------:R-:W-:Y:S02]  /*a700*/  IMAD R43, R7, 0x41a7, RZ ;  /* 0x000041a7072b7824 */ /* 0x000fe400078e02ff */
[----:B------:R-:W0:Y:S01]  /*a710*/  I2F.U32.RP R41, R42 ;  /* 0x0000002a00297306 */ /* 0x000e220000209000 */
[----:B------:R-:W-:-:S07]  /*a720*/  IMAD.MOV R45, RZ, RZ, -R42 ;  /* 0x000000ffff2d7224 */ /* 0x000fce00078e0a2a */
[----:B0-----:R-:W0:Y:S02]  /*a730*/  MUFU.RCP R41, R41 ;  /* 0x0000002900297308 */ /* 0x001e240000001000 */
[----:B0-----:R-:W-:-:S06]  /*a740*/  VIADD R26, R41, 0xffffffe ;  /* 0x0ffffffe291a7836 */ /* 0x001fcc0000000000 */
[----:B------:R0:W1:Y:S02]  /*a750*/  F2I.FTZ.U32.TRUNC.NTZ R27, R26 ;  /* 0x0000001a001b7305 */ /* 0x000064000021f000 */
[----:B0-----:R-:W-:Y:S02]  /*a760*/  IMAD.MOV.U32 R26, RZ, RZ, RZ ;  /* 0x000000ffff1a7224 */ /* 0x001fe400078e00ff */
[----:B-1----:R-:W-:-:S04]  /*a770*/  IMAD R7, R45, R27, RZ ;  /* 0x0000001b2d077224 */ /* 0x002fc800078e02ff */
[----:B------:R-:W-:Y:S01]  /*a780*/  IMAD.HI.U32 R44, R27, R7, R26 ;  /* 0x000000071b2c7227 */ /* 0x000fe200078e001a */
[----:B------:R-:W-:-:S05]  /*a790*/  LOP3.LUT R7, R43, 0x7fffffff, RZ, 0xc0, !PT ;  /* 0x7fffffff2b077812 */ /* 0x000fca00078ec0ff */
        /* <DEDUP_REMOVED lines=16> */
.L_x_673:
[----:B------:R-:W-:Y:S05]  /*a8a0*/  @P3 BRA `(.L_x_581) ;  /* 0xfffffffc00903947 */ /* 0x000fea000383ffff */
.L_x_579:
[----:B------:R-:W-:Y:S01]  /*a8b0*/  UMOV UR6, 0xffffffff ;  /* 0xffffffff00067882 */ /* 0x000fe20000000000 */
[----:B------:R-:W-:Y:S02]  /*a8c0*/  ISETP.NE.AND P3, PT, R26, 0x65, PT ;  /* 0x000000651a00780c */ /* 0x000fe40003f65270 */
[----:B------:R-:W-:Y:S11]  /*a8d0*/  BRA.DIV UR6, `(.L_x_582) ;  /* 0x0000002e06e07947 */ /* 0x000ff6000b800000 */
[----:B------:R-:W0:Y:S01]  /*a8e0*/  S2R R40, SR_GEMASK ;  /* 0x0000000000287919 */ /* 0x000e220000003c00 */
[----:B------:R-:W-:Y:S01]  /*a8f0*/  VOTE.ANY R51, PT, !P3 ;  /* 0x0000000000337806 */ /* 0x000fe200058e0100 */
[C---:B------:R-:W-:Y:S01]  /*a900*/  VIADD R43, R47.reuse, 0x2 ;  /* 0x000000022f2b7836 */ /* 0x040fe20000000000 */
[----:B------:R-:W-:Y:S01]  /*a910*/  ISETP.NE.AND P6, PT, R26, 0x65, PT ;  /* 0x000000651a00780c */ /* 0x000fe20003fc5270 */
[----:B------:R-:W-:Y:S01]  /*a920*/  VIADD R41, R47, 0x8 ;  /* 0x000000082f297836 */ /* 0x000fe20000000000 */
[----:B0-----:R-:W-:-:S05]  /*a930*/  LOP3.LUT R51, R51, 0x80000000, R40, 0xec, !PT ;  /* 0x8000000033337812 */ /* 0x001fca00078eec28 */
[----:B------:R-:W-:-:S05]  /*a940*/  VIADD R32, R51, 0xffffffff ;  /* 0xffffffff33207836 */ /* 0x000fca0000000000 */
[----:B------:R-:W-:-:S04]  /*a950*/  LOP3.LUT R32, R51, R32, RZ, 0xc, !PT ;  /* 0x0000002033207212 */ /* 0x000fc800078e0cff */
[----:B------:R-:W0:Y:S02]  /*a960*/  POPC R52, R32 ;  /* 0x0000002000347309 */ /* 0x000e240000000000 */
[----:B0-----:R-:W0:Y:S01]  /*a970*/  SHFL.DOWN PT, R55, R27, 0x1, R52 ;  /* 0x082000001b377989 */ /* 0x001e2200000e0034 */
[----:B------:R-:W-:-:S04]  /*a980*/  ISETP.GE.AND P3, PT, R47, R52, PT ;  /* 0x000000342f00720c */ /* 0x000fc80003f66270 */
[----:B0-----:R-:W-:Y:S02]  /*a990*/  SEL R42, R55, RZ, !P3 ;  /* 0x000000ff372a7207 */ /* 0x001fe40005800000 */
[----:B------:R-:W-:-:S03]  /*a9a0*/  ISETP.GT.AND P3, PT, R43, R52, PT ;  /* 0x000000342b00720c */ /* 0x000fc60003f64270 */
[----:B------:R-:W-:-:S05]  /*a9b0*/  IMAD.IADD R33, R42, 0x1, R27 ;  /* 0x000000012a217824 */ /* 0x000fca00078e021b */
[----:B------:R-:W0:Y:S02]  /*a9c0*/  SHFL.DOWN PT, R55, R33, 0x2, R52 ;  /* 0x0840000021377989 */ /* 0x000e2400000e0034 */
        /* <DEDUP_REMOVED lines=8> */
[----:B------:R-:W0:Y:S01]  /*aa50*/  LDC.64 R32, c[0x0][0x3a8] ;  /* 0x0000ea00ff207b82 */ /* 0x000e220000000a00 */
[----:B------:R-:W-:Y:S02]  /*aa60*/  VIADD R45, R47, 0x10 ;  /* 0x000000102f2d7836 */ /* 0x000fe40000000000 */
[----:B------:R-:W1:Y:S02]  /*aa70*/  SHFL.DOWN PT, R55, R27, 0x8, R52 ;  /* 0x090000001b377989 */ /* 0x000e6400000e0034 */
[----:B-1----:R-:W-:Y:S02]  /*aa80*/  SEL R44, R55, RZ, !P3 ;  /* 0x000000ff372c7207 */ /* 0x002fe40005800000 */
[----:B0-----:R-:W-:-:S05]  /*aa90*/  IADD3 R46, P3, PT, R32, 0x100, RZ ;  /* 0x00000100202e7810 */ /* 0x001fca0007f7e0ff */
[----:B------:R-:W-:Y:S01]  /*aaa0*/  IMAD.X R49, RZ, RZ, R33, P3 ;  /* 0x000000ffff317224 */ /* 0x000fe200018e0621 */
[----:B------:R-:W-:Y:S01]  /*aab0*/  ISETP.GT.AND P3, PT, R45, R52, PT ;  /* 0x000000342d00720c */ /* 0x000fe20003f64270 */
[----:B------:R-:W-:-:S05]  /*aac0*/  IMAD.IADD R33, R27, 0x1, R44 ;  /* 0x000000011b217824 */ /* 0x000fca00078e022c */
[----:B------:R-:W0:Y:S02]  /*aad0*/  SHFL.DOWN PT, R55, R33, 0x10, R52 ;  /* 0x0a00000021377989 */ /* 0x000e2400000e0034 */
[----:B0-----:R-:W-:Y:S02]  /*aae0*/  SEL R44, R55, RZ, !P3 ;  /* 0x000000ff372c7207 */ /* 0x001fe40005800000 */
[----:B------:R-:W-:-:S03]  /*aaf0*/  VOTE.ALL P3, P6 ;  /* 0x0000000000ff7806 */ /* 0x000fc60003060000 */
[----:B------:R-:W-:-:S10]  /*ab00*/  IMAD.IADD R44, R33, 0x1, R44 ;  /* 0x00000001212c7824 */ /* 0x000fd400078e022c */
.L_x_682:
[----:B------:R-:W-:Y:S05]  /*ab10*/  @!P3 BRA `(.L_x_583) ;  /* 0x000000040024b947 */ /* 0x000fea0003800000 */
[----:B------:R-:W-:-:S07]  /*ab20*/  IMAD.MOV.U32 R48, RZ, RZ, 0x1a6 ;  /* 0x000001a6ff307424 */ /* 0x000fce00078e00ff */
.L_x_589:
        /* <DEDUP_REMOVED lines=10> */
.L_x_685:
[----:B------:R-:W-:Y:S05]  /*abd0*/  @!P3 BRA `(.L_x_585) ;  /* 0x000000000074b947 */ /* 0x000fea0003800000 */
[----:B------:R-:W-:-:S07]  /*abe0*/  IMAD.MOV.U32 R50, RZ, RZ, R48 ;  /* 0x000000ffff327224 */ /* 0x000fce00078e0030 */
.L_x_587:
        /* <DEDUP_REMOVED lines=27> */
.L_x_688:
[----:B------:R-:W-:Y:S05]  /*ada0*/  @P3 BRA `(.L_x_587) ;  /* 0xfffffffc00903947 */ /* 0x000fea000383ffff */
.L_x_585:
[----:B------:R-:W-:Y:S01]  /*adb0*/  UMOV UR6, 0xffffffff ;  /* 0xffffffff00067882 */ /* 0x000fe20000000000 */
[----:B------:R-:W-:Y:S02]  /*adc0*/  ISETP.NE.AND P3, PT, R26, 0x65, PT ;  /* 0x000000651a00780c */ /* 0x000fe40003f65270 */
[----:B------:R-:W-:Y:S11]  /*add0*/  BRA.DIV UR6, `(.L_x_588) ;  /* 0x0000002e06e87947 */ /* 0x000ff6000b800000 */
[----:B------:R-:W-:Y:S01]  /*ade0*/  VOTE.ANY R51, PT, !P3 ;  /* 0x0000000000337806 */ /* 0x000fe200058e0100 */
[----:B------:R-:W-:-:S03]  /*adf0*/  VIADD R18, R18, 0xffffffe0 ;  /* 0xffffffe012127836 */ /* 0x000fc60000000000 */
[----:B------:R-:W-:-:S05]  /*ae00*/  LOP3.LUT R51, R51, 0x80000000, R40, 0xec, !PT ;  /* 0x8000000033337812 */ /* 0x000fca00078eec28 */
        /* <DEDUP_REMOVED lines=25> */
.L_x_697:
[----:B------:R-:W-:Y:S05]  /*afa0*/  @P3 BRA `(.L_x_589) ;  /* 0xfffffff800e03947 */ /* 0x000fea000383ffff */
.L_x_583:
[----:B------:R-:W-:Y:S01]  /*afb0*/  ISETP.NE.AND P3, PT, R31, RZ, PT ;  /* 0x000000ff1f00720c */ /* 0x000fe20003f65270 */
[----:B------:R-:W-:-:S12]  /*afc0*/  IMAD.MOV.U32 R32, RZ, RZ, R39 ;  /* 0x000000ffff207224 */ /* 0x000fd800078e0027 */
[----:B------:R-:W0:Y:S01]  /*afd0*/  @!P3 S2R R26, SR_CgaCtaId ;  /* 0x00000000001ab919 */ /* 0x000e220000008800 */
[----:B------:R-:W-:Y:S01]  /*afe0*/  @!P3 MOV R7, 0x400 ;  /* 0x000004000007b802 */ /* 0x000fe20000000f00 */
[----:B------:R-:W-:Y:S02]  /*aff0*/  @!P3 IMAD.IADD R19, R19, 0x1, R44 ;  /* 0x000000011313b824 */ /* 0x000fe400078e022c */
[----:B------:R-:W-:-:S05]  /*b000*/  @!P3 IMAD.MOV.U32 R18, RZ, RZ, 0x65 ;  /* 0x00000065ff12b424 */ /* 0x000fca00078e00ff */
[----:B------:R1:W-:Y:S01]  /*b010*/  @!P3 ST.E.64.STRONG.GPU desc[UR8][R16.64+0x100], R18 ;  /* 0x000100121000b985 */ /* 0x0003e2000c10fb08 */
[----:B0-----:R-:W-:-:S05]  /*b020*/  @!P3 LEA R7, R26, R7, 0x18 ;  /* 0x000000071a07b211 */ /* 0x001fca00078ec0ff */
[----:B------:R1:W-:Y:S04]  /*b030*/  @!P3 STS [R7+0x68], R19 ;  /* 0x000068130700b388 */ /* 0x0003e80000000800 */
[----:B------:R1:W-:Y:S01]  /*b040*/  @!P3 STS [R7+0x64], R44 ;  /* 0x0000642c0700b388 */ /* 0x0003e20000000800 */
[----:B------:R-:W-:-:S13]  /*b050*/  ISETP.NE.AND P3, PT, R47, RZ, PT ;  /* 0x000000ff2f00720c */ /* 0x000fda0003f65270 */
[----:B------:R-:W0:Y:S01]  /*b060*/  @!P3 S2R R27, SR_CgaCtaId ;  /* 0x00000000001bb919 */ /* 0x000e220000008800 */
[----:B------:R-:W-:Y:S01]  /*b070*/  @!P3 MOV R26, 0x400 ;  /* 0x00000400001ab802 */ /* 0x000fe20000000f00 */
[----:B------:R-:W-:-:S03]  /*b080*/  @!P3 IMAD.MOV.U32 R32, RZ, RZ, R44 ;  /* 0x000000ffff20b224 */ /* 0x000fc600078e002c */
[----:B0-----:R-:W-:-:S05]  /*b090*/  @!P3 LEA R27, R27, R26, 0x18 ;  /* 0x0000001a1b1bb211 */ /* 0x001fca00078ec0ff */
[----:B------:R1:W-:Y:S02]  /*b0a0*/  @!P3 STS [R27+0x50], R44 ;  /* 0x0000502c1b00b388 */ /* 0x0003e40000000800 */
.L_x_577:
[----:B------:R-:W-:Y:S05]  /*b0b0*/  WARPSYNC.ALL ;  /* 0x0000000000007948 */ /* 0x000fea0003800000 */
[----:B------:R-:W0:Y:S08]  /*b0c0*/  S2UR UR6, SR_CgaCtaId ;  /* 0x00000000000679c3 */ /* 0x000e300000008800 */
[----:B------:R-:W-:Y:S01]  /*b0d0*/  BAR.SYNC.DEFER_BLOCKING 0x0 ;  /* 0x0000000000007b1d */ /* 0x000fe20000010000 */
[----:B------:R-:W-:Y:S01]  /*b0e0*/  UIADD3 UR4, UPT, UPT, -UR4, 0x1c00, URZ ;  /* 0x00001c0004047890 */ /* 0x000fe2000fffe1ff */
[----:B------:R-:W-:-:S04]  /*b0f0*/  ISETP.NE.AND P3, PT, R31, RZ, PT ;  /* 0x000000ff1f00720c */ /* 0x000fc80003f65270 */
[----:B------:R-:W-:Y:S02]  /*b100*/  UMOV UR5, 0x400 ;  /* 0x0000040000057882 */ /* 0x000fe40000000000 */
[----:B0-----:R-:W-:-:S09]  /*b110*/  ULEA UR5, UR6, UR5, 0x18 ;  /* 0x0000000506057291 */ /* 0x001fd2000f8ec0ff */
[----:B-1----:R-:W0:Y:S04]  /*b120*/  LDS.128 R16, [UR5+0x60] ;  /* 0x00006005ff107984 */ /* 0x002e280008000c00 */
[----:B------:R-:W1:Y:S01]  /*b130*/  LDS R7, [UR5+0x50] ;  /* 0x00005005ff077984 */ /* 0x000e620008000800 */
[----:B0-----:R-:W-:Y:S02]  /*b140*/  VIADD R16, R19, -UR4 ;  /* 0x8000000413107c36 */ /* 0x001fe40008000000 */
[----:B------:R-:W-:Y:S01]  /*b150*/  VIADD R18, R18, -UR4 ;  /* 0x8000000412127c36 */ /* 0x000fe20008000000 */
[----:B-1----:R-:W-:Y:S02]  /*b160*/  SEL R7, R7, RZ, P3 ;  /* 0x000000ff07077207 */ /* 0x002fe40001800000 */
[----:B------:R-:W-:-:S03]  /*b170*/  ISETP.GT.AND P3, PT, R16, 0x200, PT ;  /* 0x000002001000780c */ /* 0x000fc60003f64270 */
        /* <DEDUP_REMOVED lines=13> */
[----:B------:R-:W-:Y:S01]  /*b250*/  IMAD.IADD R0, R0, 0x1, R27 ;  /* 0x0000000100007824 */ /* 0x000fe200078e021b */
[----:B------:R-:W-:Y:S06]  /*b260*/  @P3 BRA `(.L_x_590) ;  /* 0x0000000c00bc3947 */ /* 0x000fec0003800000 */
[----:B------:R-:W-:Y:S01]  /*b270*/  LOP3.LUT P6, RZ, R2, 0x20, RZ, 0xc0, !PT ;  /* 0x0000002002ff7812 */ /* 0x000fe200078cc0ff */
[----:B------:R-:W0:Y:S01]  /*b280*/  LDCU.U8 UR4, c[0x0][0x3c8] ;  /* 0x00007900ff0477ac */ /* 0x000e220008000000 */
[----:B------:R-:W-:Y:S02]  /*b290*/  BSSY.RECONVERGENT B0, `(.L_x_591) ;  /* 0x000000f000007945 */ /* 0x000fe40003800200 */
[----:B------:R-:W-:-:S13]  /*b2a0*/  ISETP.LT.AND P3, PT, R27, R18, P6 ;  /* 0x000000121b00720c */ /* 0x000fda0003761270 */
[----:B------:R-:W-:Y:S05]  /*b2b0*/  @!P3 BRA `(.L_x_592) ;  /* 0x000000000030b947 */ /* 0x000fea0003800000 */
[----:B0-----:R-:W-:Y:S01]  /*b2c0*/  UISETP.NE.AND UP0, UPT, UR4, URZ, UPT ;  /* 0x000000ff0400728c */ /* 0x001fe2000bf05270 */
[----:B------:R-:W-:-:S08]  /*b2d0*/  CS2R R4, SRZ ;  /* 0x0000000000047805 */ /* 0x000fd0000001ff00 */
[----:B------:R-:W-:Y:S05]  /*b2e0*/  BRA.U UP0, `(.L_x_593) ;  /* 0x0000000100087547 */ /* 0x000fea000b800000 */
[----:B------:R-:W0:Y:S02]  /*b2f0*/  LDC.64 R4, c[0x0][0x3e0] ;  /* 0x0000f800ff047b82 */ /* 0x000e240000000a00 */
[----:B0-----:R-:W5:Y:S02]  /*b300*/  LDG.E.64 R4, desc[UR8][R4.64] ;  /* 0x0000000804047981 */ /* 0x001f64000c1e1b00 */
.L_x_593:
[----:B------:R-:W0:Y:S01]  /*b310*/  LDCU.64 UR12, c[0x0][0x398] ;  /* 0x00007300ff0c77ac */ /* 0x000e220008000a00 */
[C---:B-----5:R-:W-:Y:S02]  /*b320*/  IADD3 R16, P3, PT, R27.reuse, R4, RZ ;  /* 0x000000041b107210 */ /* 0x060fe40007f7e0ff */
[----:B------:R-:W-:Y:S02]  /*b330*/  SHF.R.S32.HI R39, RZ, 0x1f, R38 ;  /* 0x0000001fff277819 */ /* 0x000fe40000011426 */
[----:B------:R-:W-:Y:S02]  /*b340*/  LEA.HI.X.SX32 R5, R27, R5, 0x1, P3 ;  /* 0x000000051b057211 */ /* 0x000fe400018f0eff */
[----:B0-----:R-:W-:-:S04]  /*b350*/  LEA R4, P3, R16, UR12, 0x3 ;  /* 0x0000000c10047c11 */ /* 0x001fc8000f8618ff */
[----:B------:R-:W-:-:S05]  /*b360*/  LEA.HI.X R5, R16, UR13, R5, 0x3, P3 ;  /* 0x0000000d10057c11 */ /* 0x000fca00098f1c05 */
[----:B------:R1:W-:Y:S04]  /*b370*/  STG.E.64 desc[UR8][R4.64], R38 ;  /* 0x0000002604007986 */ /* 0x0003e8000c101b08 */
.L_x_592:
[----:B0-----:R-:W-:Y:S05]  /*b380*/  BSYNC.RECONVERGENT B0 ;  /* 0x0000000000007941 */ /* 0x001fea0003800200 */
.L_x_591:
[----:B------:R-:W-:Y:S01]  /*b390*/  LOP3.LUT P3, RZ, R2, 0x40, RZ, 0xc0, !PT ;  /* 0x0000004002ff7812 */ /* 0x000fe2000786c0ff */
[----:B------:R-:W-:Y:S03]  /*b3a0*/  BSSY.RECONVERGENT B0, `(.L_x_594) ;  /* 0x0000010000007945 */ /* 0x000fe60003800200 */
[----:B------:R-:W-:-:S13]  /*b3b0*/  ISETP.GE.OR P3, PT, R26, R18, !P3 ;  /* 0x000000121a00720c */ /* 0x000fda0005f66670 */
[----:B------:R-:W-:Y:S05]  /*b3c0*/  @P3 BRA `(.L_x_595) ;  /* 0x0000000000343947 */ /* 0x000fea0003800000 */
[----:B------:R-:W-:Y:S01]  /*b3d0*/  UISETP.NE.AND UP0, UPT, UR4, URZ, UPT ;  /* 0x000000ff0400728c */ /* 0x000fe2000bf05270 */
[----:B-1----:R-:W-:-:S08]  /*b3e0*/  CS2R R4, SRZ ;  /* 0x0000000000047805 */ /* 0x002fd0000001ff00 */
[----:B------:R-:W-:Y:S05]  /*b3f0*/  BRA.U UP0, `(.L_x_596) ;  /* 0x0000000100087547 */ /* 0x000fea000b800000 */
[----:B------:R-:W0:Y:S02]  /*b400*/  LDC.64 R4, c[0x0][0x3e0] ;  /* 0x0000f800ff047b82 */ /* 0x000e240000000a00 */
[----:B0-----:R-:W5:Y:S02]  /*b410*/  LDG.E.64 R4, desc[UR8][R4.64] ;  /* 0x0000000804047981 */ /* 0x001f64000c1e1b00 */
.L_x_596:
        /* <DEDUP_REMOVED lines=8> */
.L_x_595:
[----:B------:R-:W-:Y:S05]  /*b4a0*/  BSYNC.RECONVERGENT B0 ;  /* 0x0000000000007941 */ /* 0x000fea0003800200 */
.L_x_594:
        /* <DEDUP_REMOVED lines=9> */
.L_x_599:
[----:B------:R-:W0:Y:S01]  /*b540*/  LDCU.64 UR12, c[0x0][0x398] ;  /* 0x00007300ff0c77ac */ /* 0x000e220008000a00 */
[C---:B-----5:R-:W-:Y:S02]  /*b550*/  IADD3 R16, P3, PT, R15.reuse, R4, RZ ;  /* 0x000000040f107210 */ /* 0x060fe40007f7e0ff */
[----:B------:R-:W-:Y:S02]  /*b560*/  SHF.R.S32.HI R37, RZ, 0x1f, R36 ;  /* 0x0000001fff257819 */ /* 0x000fe40000011424 */
[----:B------:R-:W-:Y:S02]  /*b570*/  LEA.HI.X.SX32 R5, R15, R5, 0x1, P3 ;  /* 0x000000050f057211 */ /* 0x000fe400018f0eff */
[----:B0-----:R-:W-:-:S04]  /*b580*/  LEA R4, P3, R16, UR12, 0x3 ;  /* 0x0000000c10047c11 */ /* 0x001fc8000f8618ff */
[----:B------:R-:W-:-:S05]  /*b590*/  LEA.HI.X R5, R16, UR13, R5, 0x3, P3 ;  /* 0x0000000d10057c11 */ /* 0x000fca00098f1c05 */
[----:B------:R2:W-:Y:S04]  /*b5a0*/  STG.E.64 desc[UR8][R4.64], R36 ;  /* 0x0000002404007986 */ /* 0x0005e8000c101b08 */
.L_x_598:
[----:B------:R-:W-:Y:S05]  /*b5b0*/  BSYNC.RECONVERGENT B0 ;  /* 0x0000000000007941 */ /* 0x000fea0003800200 */
.L_x_597:
        /* <DEDUP_REMOVED lines=9> */
.L_x_602:
[----:B------:R-:W0:Y:S01]  /*b650*/  LDCU.64 UR12, c[0x0][0x398] ;  /* 0x00007300ff0c77ac */ /* 0x000e220008000a00 */
[----:B-----5:R-:W-:-:S04]  /*b660*/  IADD3 R4, P3, PT, R13, R4, RZ ;  /* 0x000000040d047210 */ /* 0x020fc80007f7e0ff */
[----:B------:R-:W-:Y:S02]  /*b670*/  LEA.HI.X.SX32 R5, R13, R5, 0x1, P3 ;  /* 0x000000050d057211 */ /* 0x000fe400018f0eff */
[----:B0-----:R-:W-:-:S04]  /*b680*/  LEA R16, P3, R4, UR12, 0x3 ;  /* 0x0000000c04107c11 */ /* 0x001fc8000f8618ff */
[----:B------:R-:W-:Y:S01]  /*b690*/  LEA.HI.X R17, R4, UR13, R5, 0x3, P3 ;  /* 0x0000000d04117c11 */ /* 0x000fe200098f1c05 */
[--C-:B------:R-:W-:Y:S01]  /*b6a0*/  IMAD.MOV.U32 R4, RZ, RZ, R35.reuse ;  /* 0x000000ffff047224 */ /* 0x100fe200078e0023 */
[----:B------:R-:W-:-:S05]  /*b6b0*/  SHF.R.S32.HI R5, RZ, 0x1f, R35 ;  /* 0x0000001fff057819 */ /* 0x000fca0000011423 */
[----:B------:R3:W-:Y:S02]  /*b6c0*/  STG.E.64 desc[UR8][R16.64], R4 ;  /* 0x0000000410007986 */ /* 0x0007e4000c101b08 */
.L_x_601:
[----:B------:R-:W-:Y:S05]  /*b6d0*/  BSYNC.RECONVERGENT B0 ;  /* 0x0000000000007941 */ /* 0x000fea0003800200 */
.L_x_600:
        /* <DEDUP_REMOVED lines=9> */
.L_x_605:
[----:B------:R-:W0:Y:S01]  /*b770*/  LDCU.64 UR12, c[0x0][0x398] ;  /* 0x00007300ff0c77ac */ /* 0x000e220008000a00 */
[C---:B-----5:R-:W-:Y:S02]  /*b780*/  IADD3 R13, P3, PT, R12.reuse, R4, RZ ;  /* 0x000000040c0d7210 */ /* 0x060fe40007f7e0ff */
[----:B------:R-:W-:Y:S02]  /*b790*/  SHF.R.S32.HI R35, RZ, 0x1f, R34 ;  /* 0x0000001fff237819 */ /* 0x000fe40000011422 */
[----:B------:R-:W-:Y:S02]  /*b7a0*/  LEA.HI.X.SX32 R12, R12, R5, 0x1, P3 ;  /* 0x000000050c0c7211 */ /* 0x000fe400018f0eff */
[----:B0-----:R-:W-:-:S04]  /*b7b0*/  LEA R4, P3, R13, UR12, 0x3 ;  /* 0x0000000c0d047c11 */ /* 0x001fc8000f8618ff */
[----:B------:R-:W-:-:S05]  /*b7c0*/  LEA.HI.X R5, R13, UR13, R12, 0x3, P3 ;  /* 0x0000000d0d057c11 */ /* 0x000fca00098f1c0c */
[----:B------:R4:W-:Y:S04]  /*b7d0*/  STG.E.64 desc[UR8][R4.64], R34 ;  /* 0x0000002204007986 */ /* 0x0009e8000c101b08 */
.L_x_604:
[----:B------:R-:W-:Y:S05]  /*b7e0*/  BSYNC.RECONVERGENT B0 ;  /* 0x0000000000007941 */ /* 0x000fea0003800200 */
.L_x_603:
        /* <DEDUP_REMOVED lines=9> */
.L_x_608:
[----:B------:R-:W0:Y:S01]  /*b880*/  LDCU.64 UR12, c[0x0][0x398] ;  /* 0x00007300ff0c77ac */ /* 0x000e220008000a00 */
[C---:B-----5:R-:W-:Y:S02]  /*b890*/  IADD3 R12, P3, PT, R11.reuse, R4, RZ ;  /* 0x000000040b0c7210 */ /* 0x060fe40007f7e0ff */
[----:B------:R-:W-:Y:S02]  /*b8a0*/  SHF.R.S32.HI R31, RZ, 0x1f, R30 ;  /* 0x0000001fff1f7819 */ /* 0x000fe4000001141e */
[----:B------:R-:W-:Y:S02]  /*b8b0*/  LEA.HI.X.SX32 R5, R11, R5, 0x1, P3 ;  /* 0x000000050b057211 */ /* 0x000fe400018f0eff */
[----:B0-----:R-:W-:-:S04]  /*b8c0*/  LEA R4, P3, R12, UR12, 0x3 ;  /* 0x0000000c0c047c11 */ /* 0x001fc8000f8618ff */
[----:B------:R-:W-:-:S05]  /*b8d0*/  LEA.HI.X R5, R12, UR13, R5, 0x3, P3 ;  /* 0x0000000d0c057c11 */ /* 0x000fca00098f1c05 */
[----:B------:R0:W-:Y:S04]  /*b8e0*/  STG.E.64 desc[UR8][R4.64], R30 ;  /* 0x0000001e04007986 */ /* 0x0001e8000c101b08 */
.L_x_607:
[----:B------:R-:W-:Y:S05]  /*b8f0*/  BSYNC.RECONVERGENT B0 ;  /* 0x0000000000007941 */ /* 0x000fea0003800200 */
.L_x_606:
        /* <DEDUP_REMOVED lines=9> */
.L_x_611:
        /* <DEDUP_REMOVED lines=8> */
.L_x_610:
[----:B------:R-:W-:Y:S05]  /*ba10*/  BSYNC.RECONVERGENT B0 ;  /* 0x0000000000007941 */ /* 0x000fea0003800200 */
.L_x_609:
        /* <DEDUP_REMOVED lines=10> */
.L_x_614:
[C---:B-----5:R-:W-:Y:S02]  /*bac0*/  IADD3 R10, P3, PT, R9.reuse, R4, RZ ;  /* 0x00000004090a7210 */ /* 0x060fe40007f7e0ff */
[----:B------:R-:W-:Y:S02]  /*bad0*/  SHF.R.S32.HI R29, RZ, 0x1f, R28 ;  /* 0x0000001fff1d7819 */ /* 0x000fe4000001141c */
[----:B------:R-:W-:Y:S02]  /*bae0*/  LEA.HI.X.SX32 R5, R9, R5, 0x1, P3 ;  /* 0x0000000509057211 */ /* 0x000fe400018f0eff */
[----:B0-----:R-:W-:-:S04]  /*baf0*/  LEA R4, P3, R10, UR12, 0x3 ;  /* 0x0000000c0a047c11 */ /* 0x001fc8000f8618ff */
[----:B------:R-:W-:-:S05]  /*bb00*/  LEA.HI.X R5, R10, UR13, R5, 0x3, P3 ;  /* 0x0000000d0a057c11 */ /* 0x000fca00098f1c05 */
[----:B------:R0:W-:Y:S04]  /*bb10*/  STG.E.64 desc[UR8][R4.64], R28 ;  /* 0x0000001c04007986 */ /* 0x0001e8000c101b08 */
.L_x_613:
[----:B------:R-:W-:Y:S05]  /*bb20*/  BSYNC.RECONVERGENT B0 ;  /* 0x0000000000007941 */ /* 0x000fea0003800200 */
.L_x_612:
        /* <DEDUP_REMOVED lines=10> */
.L_x_617:
[----:B-----5:R-:W-:Y:S01]  /*bbd0*/  IADD3 R2, P3, PT, R8, R4, RZ ;  /* 0x0000000408027210 */ /* 0x020fe20007f7e0ff */
[----:B------:R-:W-:-:S03]  /*bbe0*/  IMAD.MOV.U32 R4, RZ, RZ, R25 ;  /* 0x000000ffff047224 */ /* 0x000fc600078e0019 */
[----:B------:R-:W-:Y:S02]  /*bbf0*/  LEA.HI.X.SX32 R9, R8, R5, 0x1, P3 ;  /* 0x0000000508097211 */ /* 0x000fe400018f0eff */
[C---:B0-----:R-:W-:Y:S02]  /*bc00*/  LEA R8, P3, R2.reuse, UR12, 0x3 ;  /* 0x0000000c02087c11 */ /* 0x041fe4000f8618ff */
[----:B------:R-:W-:Y:S02]  /*bc10*/  SHF.R.S32.HI R5, RZ, 0x1f, R25 ;  /* 0x0000001fff057819 */ /* 0x000fe40000011419 */
[----:B------:R-:W-:-:S05]  /*bc20*/  LEA.HI.X R9, R2, UR13, R9, 0x3, P3 ;  /* 0x0000000d02097c11 */ /* 0x000fca00098f1c09 */
[----:B------:R0:W-:Y:S04]  /*bc30*/  STG.E.64 desc[UR8][R8.64], R4 ;  /* 0x0000000408007986 */ /* 0x0001e8000c101b08 */
.L_x_616:
[----:B------:R-:W-:Y:S05]  /*bc40*/  BSYNC.RECONVERGENT B0 ;  /* 0x0000000000007941 */ /* 0x000fea0003800200 */
.L_x_615:
[----:B------:R-:W-:Y:S01]  /*bc50*/  ISETP.GE.OR P5, PT, R6, R18, !P5 ;  /* 0x000000120600720c */ /* 0x000fe20006fa6670 */
[----:B------:R-:W-:-:S12]  /*bc60*/  BSSY.RECONVERGENT B0, `(.L_x_618) ;  /* 0x000000e000007945 */ /* 0x000fd80003800200 */
[----:B------:R-:W-:Y:S05]  /*bc70*/  @P5 BRA `(.L_x_619) ;  /* 0x0000000000305947 */ /* 0x000fea0003800000 */
[----:B------:R-:W-:Y:S01]  /*bc80*/  UISETP.NE.AND UP0, UPT, UR4, URZ, UPT ;  /* 0x000000ff0400728c */ /* 0x000fe2000bf05270 */
[----:B01234-:R-:W-:Y:S01]  /*bc90*/  CS2R R4, SRZ ;  /* 0x0000000000047805 */ /* 0x01ffe2000001ff00 */
[----:B------:R-:W0:Y:S07]  /*bca0*/  LDCU.64 UR12, c[0x0][0x398] ;  /* 0x00007300ff0c77ac */ /* 0x000e2e0008000a00 */
[----:B------:R-:W-:Y:S05]  /*bcb0*/  BRA.U UP0, `(.L_x_620) ;  /* 0x0000000100087547 */ /* 0x000fea000b800000 */
[----:B------:R-:W1:Y:S02]  /*bcc0*/  LDC.64 R4, c[0x0][0x3e0] ;  /* 0x0000f800ff047b82 */ /* 0x000e640000000a00 */
[----:B-1----:R-:W5:Y:S02]  /*bcd0*/  LDG.E.64 R4, desc[UR8][R4.64] ;  /* 0x0000000804047981 */ /* 0x002f64000c1e1b00 */
.L_x_620:
[C---:B-----5:R-:W-:Y:S02]  /*bce0*/  IADD3 R2, P3, PT, R6.reuse, R4, RZ ;  /* 0x0000000406027210 */ /* 0x060fe40007f7e0ff */
[----:B------:R-:W-:Y:S02]  /*bcf0*/  SHF.R.S32.HI R25, RZ, 0x1f, R24 ;  /* 0x0000001fff197819 */ /* 0x000fe40000011418 */
[----:B------:R-:W-:Y:S02]  /*bd00*/  LEA.HI.X.SX32 R5, R6, R5, 0x1, P3 ;  /* 0x0000000506057211 */ /* 0x000fe400018f0eff */
[----:B0-----:R-:W-:-:S04]  /*bd10*/  LEA R4, P3, R2, UR12, 0x3 ;  /* 0x0000000c02047c11 */ /* 0x001fc8000f8618ff */
[----:B------:R-:W-:-:S05]  /*bd20*/  LEA.HI.X R5, R2, UR13, R5, 0x3, P3 ;  /* 0x0000000d02057c11 */ /* 0x000fca00098f1c05 */
[----:B------:R0:W-:Y:S04]  /*bd30*/  STG.E.64 desc[UR8][R4.64], R24 ;  /* 0x0000001804007986 */ /* 0x0001e8000c101b08 */
.L_x_619:
[----:B------:R-:W-:Y:S05]  /*bd40*/  BSYNC.RECONVERGENT B0 ;  /* 0x0000000000007941 */ /* 0x000fea0003800200 */
.L_x_618:
        /* <DEDUP_REMOVED lines=9> */
.L_x_623:
[----:B-----5:R-:W-:Y:S01]  /*bde0*/  IADD3 R2, P3, PT, R7, R4, RZ ;  /* 0x0000000407027210 */ /* 0x020fe20007f7e0ff */
[----:B------:R-:W-:-:S03]  /*bdf0*/  IMAD.MOV.U32 R4, RZ, RZ, R23 ;  /* 0x000000ffff047224 */ /* 0x000fc600078e0017 */
[----:B------:R-:W-:Y:S02]  /*be00*/  LEA.HI.X.SX32 R7, R7, R5, 0x1, P3 ;  /* 0x0000000507077211 */ /* 0x000fe400018f0eff */
[C---:B0-----:R-:W-:Y:S02]  /*be10*/  LEA R6, P3, R2.reuse, UR12, 0x3 ;  /* 0x0000000c02067c11 */ /* 0x041fe4000f8618ff */
[----:B------:R-:W-:Y:S02]  /*be20*/  SHF.R.S32.HI R5, RZ, 0x1f, R23 ;  /* 0x0000001fff057819 */ /* 0x000fe40000011417 */
[----:B------:R-:W-:-:S05]  /*be30*/  LEA.HI.X R7, R2, UR13, R7, 0x3, P3 ;  /* 0x0000000d02077c11 */ /* 0x000fca00098f1c07 */
[----:B------:R0:W-:Y:S04]  /*be40*/  STG.E.64 desc[UR8][R6.64], R4 ;  /* 0x0000000406007986 */ /* 0x0001e8000c101b08 */
.L_x_622:
[----:B------:R-:W-:Y:S05]  /*be50*/  BSYNC.RECONVERGENT B0 ;  /* 0x0000000000007941 */ /* 0x000fea0003800200 */
.L_x_621:
        /* <DEDUP_REMOVED lines=9> */
.L_x_626:
[C---:B-----5:R-:W-:Y:S02]  /*bef0*/  IADD3 R2, P0, PT, R14.reuse, R4, RZ ;  /* 0x000000040e027210 */ /* 0x060fe40007f1e0ff */
[----:B------:R-:W-:Y:S02]  /*bf00*/  SHF.R.S32.HI R23, RZ, 0x1f, R22 ;  /* 0x0000001fff177819 */ /* 0x000fe40000011416 */
[----:B------:R-:W-:Y:S02]  /*bf10*/  LEA.HI.X.SX32 R5, R14, R5, 0x1, P0 ;  /* 0x000000050e057211 */ /* 0x000fe400000f0eff */
[----:B0-----:R-:W-:-:S04]  /*bf20*/  LEA R4, P0, R2, UR12, 0x3 ;  /* 0x0000000c02047c11 */ /* 0x001fc8000f8018ff */
[----:B------:R-:W-:-:S05]  /*bf30*/  LEA.HI.X R5, R2, UR13, R5, 0x3, P0 ;  /* 0x0000000d02057c11 */ /* 0x000fca00080f1c05 */
[----:B------:R0:W-:Y:S04]  /*bf40*/  STG.E.64 desc[UR8][R4.64], R22 ;  /* 0x0000001604007986 */ /* 0x0001e8000c101b08 */
.L_x_625:
[----:B------:R-:W-:Y:S05]  /*bf50*/  BSYNC.RECONVERGENT B0 ;  /* 0x0000000000007941 */ /* 0x000fea0003800200 */
.L_x_624:
        /* <DEDUP_REMOVED lines=9> */
.L_x_629:
[----:B-----5:R-:W-:-:S04]  /*bff0*/  IADD3 R2, P0, PT, R3, R4, RZ ;  /* 0x0000000403027210 */ /* 0x020fc80007f1e0ff */
[----:B------:R-:W-:Y:S02]  /*c000*/  LEA.HI.X.SX32 R5, R3, R5, 0x1, P0 ;  /* 0x0000000503057211 */ /* 0x000fe400000f0eff */
[C---:B0-----:R-:W-:Y:S02]  /*c010*/  LEA R4, P0, R2.reuse, UR12, 0x3 ;  /* 0x0000000c02047c11 */ /* 0x041fe4000f8018ff */
[----:B------:R-:W-:Y:S02]  /*c020*/  SHF.R.S32.HI R3, RZ, 0x1f, R21 ;  /* 0x0000001fff037819 */ /* 0x000fe40000011415 */
[----:B------:R-:W-:Y:S01]  /*c030*/  LEA.HI.X R5, R2, UR13, R5, 0x3, P0 ;  /* 0x0000000d02057c11 */ /* 0x000fe200080f1c05 */
[----:B------:R-:W-:-:S05]  /*c040*/  IMAD.MOV.U32 R2, RZ, RZ, R21 ;  /* 0x000000ffff027224 */ /* 0x000fca00078e0015 */
[----:B------:R0:W-:Y:S03]  /*c050*/  STG.E.64 desc[UR8][R4.64], R2 ;  /* 0x0000000204007986 */ /* 0x0001e6000c101b08 */
.L_x_628:
[----:B------:R-:W-:Y:S05]  /*c060*/  BSYNC.RECONVERGENT B0 ;  /* 0x0000000000007941 */ /* 0x000fea0003800200 */
.L_x_627:
[----:B------:R-:W-:-:S13]  /*c070*/  ISETP.GE.OR P2, PT, R0, R18, !P2 ;  /* 0x000000120000720c */ /* 0x000fda0005746670 */
[----:B------:R-:W-:Y:S05]  /*c080*/  @P2 BRA `(.L_x_576) ;  /* 0x0000000800b82947 */ /* 0x000fea0003800000 */
[----:B------:R-:W-:Y:S01]  /*c090*/  UISETP.NE.AND UP0, UPT, UR4, URZ, UPT ;  /* 0x000000ff0400728c */ /* 0x000fe2000bf05270 */
[----:B0-----:R-:W-:Y:S01]  /*c0a0*/  CS2R R2, SRZ ;  /* 0x0000000000027805 */ /* 0x001fe2000001ff00 */
[----:B------:R-:W0:Y:S07]  /*c0b0*/  LDCU.64 UR12, c[0x0][0x398] ;  /* 0x00007300ff0c77ac */ /* 0x000e2e0008000a00 */
[----:B------:R-:W-:Y:S05]  /*c0c0*/  BRA.U UP0, `(.L_x_630) ;  /* 0x0000000100087547 */ /* 0x000fea000b800000 */
[----:B------:R-:W1:Y:S02]  /*c0d0*/  LDC.64 R2, c[0x0][0x3e0] ;  /* 0x0000f800ff027b82 */ /* 0x000e640000000a00 */
[----:B-1----:R-:W5:Y:S02]  /*c0e0*/  LDG.E.64 R2, desc[UR8][R2.64] ;  /* 0x0000000802027981 */ /* 0x002f64000c1e1b00 */
.L_x_630:
[C---:B-12345:R-:W-:Y:S02]  /*c0f0*/  IADD3 R4, P0, PT, R0.reuse, R2, RZ ;  /* 0x0000000200047210 */ /* 0x07efe40007f1e0ff */
[----:B------:R-:W-:Y:S02]  /*c100*/  SHF.R.S32.HI R21, RZ, 0x1f, R20 ;  /* 0x0000001fff157819 */ /* 0x000fe40000011414 */
[----:B------:R-:W-:Y:S02]  /*c110*/  LEA.HI.X.SX32 R3, R0, R3, 0x1, P0 ;  /* 0x0000000300037211 */ /* 0x000fe400000f0eff */
[----:B0-----:R-:W-:-:S04]  /*c120*/  LEA R2, P0, R4, UR12, 0x3 ;  /* 0x0000000c04027c11 */ /* 0x001fc8000f8018ff */
[----:B------:R-:W-:-:S05]  /*c130*/  LEA.HI.X R3, R4, UR13, R3, 0x3, P0 ;  /* 0x0000000d04037c11 */ /* 0x000fca00080f1c03 */
[----:B------:R0:W-:Y:S01]  /*c140*/  STG.E.64 desc[UR8][R2.64], R20 ;  /* 0x0000001402007986 */ /* 0x0001e2000c101b08 */
[----:B------:R-:W-:Y:S05]  /*c150*/  BRA `(.L_x_576) ;  /* 0x0000000800847947 */ /* 0x000fea0003800000 */
.L_x_590:
[----:B------:R-:W-:Y:S01]  /*c160*/  P2R R33, PR, RZ, 0x20 ;  /* 0x00000020ff217803 */ /* 0x000fe20000000000 */
[----:B------:R-:W-:Y:S01]  /*c170*/  BAR.SYNC.DEFER_BLOCKING 0x0 ;  /* 0x0000000000007b1d */ /* 0x000fe20000010000 */
[C---:B------:R-:W-:Y:S02]  /*c180*/  LOP3.LUT P5, RZ, R2.reuse, 0x80, RZ, 0xc0, !PT ;  /* 0x0000008002ff7812 */ /* 0x040fe400078ac0ff */
[----:B------:R-:W-:Y:S02]  /*c190*/  P2R R39, PR, RZ, 0x10 ;  /* 0x00000010ff277803 */ /* 0x000fe40000000000 */
[----:B------:R-:W-:Y:S01]  /*c1a0*/  P2R R32, PR, RZ, 0x20 ;  /* 0x00000020ff207803 */ /* 0x000fe20000000000 */
[----:B------:R-:W0:Y:S01]  /*c1b0*/  LDCU.64 UR14, c[0x0][0x398] ;  /* 0x00007300ff0e77ac */ /* 0x000e220008000a00 */
[----:B------:R-:W-:Y:S02]  /*c1c0*/  LOP3.LUT P5, RZ, R2, 0x40, RZ, 0xc0, !PT ;  /* 0x0000004002ff7812 */ /* 0x000fe400078ac0ff */
[----:B------:R-:W-:Y:S01]  /*c1d0*/  P2R R40, PR, RZ, 0x1 ;  /* 0x00000001ff287803 */ /* 0x000fe20000000000 */
[----:B------:R-:W1:Y:S01]  /*c1e0*/  LDCU.64 UR12, c[0x0][0x398] ;  /* 0x00007300ff0c77ac */ /* 0x000e620008000a00 */
[----:B------:R-:W-:-:S02]  /*c1f0*/  P2R R4, PR, RZ, 0x20 ;  /* 0x00000020ff047803 */ /* 0x000fc40000000000 */
[C---:B------:R-:W-:Y:S02]  /*c200*/  LOP3.LUT P5, RZ, R2.reuse, 0x20, RZ, 0xc0, !PT ;  /* 0x0000002002ff7812 */ /* 0x040fe400078ac0ff */
[----:B------:R-:W-:Y:S02]  /*c210*/  P2R R41, PR, RZ, 0x2 ;  /* 0x00000002ff297803 */ /* 0x000fe40000000000 */
[----:B------:R-:W-:Y:S02]  /*c220*/  P2R R42, PR, RZ, 0x4 ;  /* 0x00000004ff2a7803 */ /* 0x000fe40000000000 */
[C---:B------:R-:W-:Y:S02]  /*c230*/  LOP3.LUT P4, RZ, R2.reuse, 0x100, RZ, 0xc0, !PT ;  /* 0x0000010002ff7812 */ /* 0x040fe4000788c0ff */
[C---:B------:R-:W-:Y:S02]  /*c240*/  LOP3.LUT P0, RZ, R2.reuse, 0x200, RZ, 0xc0, !PT ;  /* 0x0000020002ff7812 */ /* 0x040fe4000780c0ff */
[----:B------:R-:W-:-:S02]  /*c250*/  LOP3.LUT P1, RZ, R2, 0x10, RZ, 0xc0, !PT ;  /* 0x0000001002ff7812 */ /* 0x000fc4000782c0ff */
[C---:B------:R-:W-:Y:S02]  /*c260*/  LOP3.LUT P2, RZ, R2.reuse, 0x8, RZ, 0xc0, !PT ;  /* 0x0000000802ff7812 */ /* 0x040fe4000784c0ff */
[C---:B------:R-:W-:Y:S02]  /*c270*/  LOP3.LUT P6, RZ, R2.reuse, 0x4, RZ, 0xc0, !PT ;  /* 0x0000000402ff7812 */ /* 0x040fe400078cc0ff */
[----:B------:R-:W-:Y:S01]  /*c280*/  LOP3.LUT P3, RZ, R2, 0x1, RZ, 0xc0, !PT ;  /* 0x0000000102ff7812 */ /* 0x000fe2000786c0ff */
[--C-:B------:R-:W-:Y:S02]  /*c290*/  @P5 IMAD.IADD R2, R27, 0x1, -R17.reuse ;  /* 0x000000011b025824 */ /* 0x100fe400078e0a11 */
[--C-:B------:R-:W-:Y:S02]  /*c2a0*/  @P4 IMAD.IADD R13, R13, 0x1, -R17.reuse ;  /* 0x000000010d0d4824 */ /* 0x100fe400078e0a11 */
[--C-:B------:R-:W-:Y:S01]  /*c2b0*/  @P0 IMAD.IADD R12, R12, 0x1, -R17.reuse ;  /* 0x000000010c0c0824 */ /* 0x100fe200078e0a11 */
[----:B------:R-:W-:Y:S01]  /*c2c0*/  @P5 LEA R5, R2, UR5, 0x2 ;  /* 0x0000000502055c11 */ /* 0x000fe2000f8e10ff */
[--C-:B------:R-:W-:Y:S01]  /*c2d0*/  @P1 IMAD.IADD R11, R11, 0x1, -R17.reuse ;  /* 0x000000010b0b1824 */ /* 0x100fe200078e0a11 */
[----:B------:R-:W-:Y:S01]  /*c2e0*/  @P4 LEA R2, R13, UR5, 0x2 ;  /* 0x000000050d024c11 */ /* 0x000fe2000f8e10ff */
[----:B------:R-:W-:-:S02]  /*c2f0*/  @P2 IMAD.IADD R10, R10, 0x1, -R17 ;  /* 0x000000010a0a2824 */ /* 0x000fc400078e0a11 */
[----:B-----5:R2:W-:Y:S01]  /*c300*/  @P5 STS [R5], R38 ;  /* 0x0000002605005388 */ /* 0x0205e20000000800 */
[----:B------:R-:W-:Y:S01]  /*c310*/  ISETP.NE.AND P5, PT, R4, RZ, PT ;  /* 0x000000ff0400720c */ /* 0x000fe20003fa5270 */
[--C-:B------:R-:W-:Y:S01]  /*c320*/  @P6 IMAD.IADD R9, R9, 0x1, -R17.reuse ;  /* 0x0000000109096824 */ /* 0x100fe200078e0a11 */
[----:B------:R-:W-:Y:S01]  /*c330*/  @P1 LEA R11, R11, UR5, 0x2 ;  /* 0x000000050b0b1c11 */ /* 0x000fe2000f8e10ff */
[----:B------:R-:W-:Y:S01]  /*c340*/  @P3 IMAD.IADD R8, R8, 0x1, -R17 ;  /* 0x0000000108083824 */ /* 0x000fe200078e0a11 */
[----:B------:R-:W-:Y:S02]  /*c350*/  @P2 LEA R10, R10, UR5, 0x2 ;  /* 0x000000050a0a2c11 */ /* 0x000fe4000f8e10ff */
[----:B------:R-:W-:Y:S02]  /*c360*/  @P6 LEA R9, R9, UR5, 0x2 ;  /* 0x0000000509096c11 */ /* 0x000fe4000f8e10ff */
[----:B------:R-:W-:Y:S02]  /*c370*/  @P3 LEA R8, R8, UR5, 0x2 ;  /* 0x0000000508083c11 */ /* 0x000fe4000f8e10ff */
[----:B--2---:R-:W-:-:S03]  /*c380*/  @P0 LEA R5, R12, UR5, 0x2 ;  /* 0x000000050c050c11 */ /* 0x004fc6000f8e10ff */
[----:B------:R-:W-:-:S05]  /*c390*/  @P5 IMAD.IADD R26, R26, 0x1, -R17 ;  /* 0x000000011a1a5824 */ /* 0x000fca00078e0a11 */
[----:B------:R-:W-:-:S05]  /*c3a0*/  @P5 LEA R26, R26, UR5, 0x2 ;  /* 0x000000051a1a5c11 */ /* 0x000fca000f8e10ff */
[----:B------:R-:W-:Y:S01]  /*c3b0*/  @P5 STS [R26], R37 ;  /* 0x000000251a005388 */ /* 0x000fe20000000800 */
[----:B------:R-:W-:-:S13]  /*c3c0*/  ISETP.NE.AND P5, PT, R32, RZ, PT ;  /* 0x000000ff2000720c */ /* 0x000fda0003fa5270 */
[----:B------:R-:W-:-:S05]  /*c3d0*/  @P5 IMAD.IADD R15, R15, 0x1, -R17 ;  /* 0x000000010f0f5824 */ /* 0x000fca00078e0a11 */
[----:B------:R-:W-:-:S05]  /*c3e0*/  @P5 LEA R15, R15, UR5, 0x2 ;  /* 0x000000050f0f5c11 */ /* 0x000fca000f8e10ff */
[----:B------:R-:W-:Y:S01]  /*c3f0*/  @P5 STS [R15], R36 ;  /* 0x000000240f005388 */ /* 0x000fe20000000800 */
[----:B------:R-:W-:-:S03]  /*c400*/  ISETP.NE.AND P5, PT, R33, RZ, PT ;  /* 0x000000ff2100720c */ /* 0x000fc60003fa5270 */
[----:B------:R2:W-:Y:S01]  /*c410*/  @P4 STS [R2], R35 ;  /* 0x0000002302004388 */ /* 0x0005e20000000800 */
[----:B------:R-:W-:-:S03]  /*c420*/  ISETP.NE.AND P4, PT, R39, RZ, PT ;  /* 0x000000ff2700720c */ /* 0x000fc60003f85270 */
[----:B------:R3:W-:Y:S01]  /*c430*/  @P0 STS [R5], R34 ;  /* 0x0000002205000388 */ /* 0x0007e20000000800 */
[----:B------:R-:W-:-:S03]  /*c440*/  ISETP.NE.AND P0, PT, R40, RZ, PT ;  /* 0x000000ff2800720c */ /* 0x000fc60003f05270 */
[----:B------:R4:W-:Y:S01]  /*c450*/  @P1 STS [R11], R30 ;  /* 0x0000001e0b001388 */ /* 0x0009e20000000800 */
[----:B------:R-:W-:Y:S01]  /*c460*/  ISETP.NE.AND P1, PT, R41, RZ, PT ;  /* 0x000000ff2900720c */ /* 0x000fe20003f25270 */
[--C-:B------:R-:W-:Y:S02]  /*c470*/  @P5 IMAD.IADD R6, R6, 0x1, -R17.reuse ;  /* 0x0000000106065824 */ /* 0x100fe400078e0a11 */
[----:B------:R4:W-:Y:S01]  /*c480*/  @P2 STS [R10], R29 ;  /* 0x0000001d0a002388 */ /* 0x0009e20000000800 */
[----:B------:R-:W-:Y:S01]  /*c490*/  ISETP.NE.AND P2, PT, R42, RZ, PT ;  /* 0x000000ff2a00720c */ /* 0x000fe20003f45270 */
[--C-:B------:R-:W-:Y:S02]  /*c4a0*/  @P4 IMAD.IADD R7, R7, 0x1, -R17.reuse ;  /* 0x0000000107074824 */ /* 0x100fe400078e0a11 */
[----:B------:R4:W-:Y:S02]  /*c4b0*/  @P6 STS [R9], R28 ;  /* 0x0000001c09006388 */ /* 0x0009e40000000800 */
[----:B------:R-:W-:-:S02]  /*c4c0*/  @P0 IMAD.IADD R14, R14, 0x1, -R17 ;  /* 0x000000010e0e0824 */ /* 0x000fc400078e0a11 */
[----:B------:R4:W-:Y:S02]  /*c4d0*/  @P3 STS [R8], R25 ;  /* 0x0000001908003388 */ /* 0x0009e40000000800 */
[--C-:B--2---:R-:W-:Y:S01]  /*c4e0*/  @P1 IMAD.IADD R2, R3, 0x1, -R17.reuse ;  /* 0x0000000103021824 */ /* 0x104fe200078e0a11 */
[----:B------:R-:W-:Y:S02]  /*c4f0*/  @P5 LEA R3, R6, UR5, 0x2 ;  /* 0x0000000506035c11 */ /* 0x000fe4000f8e10ff */
[----:B---3--:R-:W-:Y:S01]  /*c500*/  @P0 LEA R5, R14, UR5, 0x2 ;  /* 0x000000050e050c11 */ /* 0x008fe2000f8e10ff */
[----:B------:R-:W-:Y:S01]  /*c510*/  @P2 IMAD.IADD R4, R0, 0x1, -R17 ;  /* 0x0000000100042824 */ /* 0x000fe200078e0a11 */
[----:B------:R-:W-:Y:S01]  /*c520*/  @P4 LEA R0, R7, UR5, 0x2 ;  /* 0x0000000507004c11 */ /* 0x000fe2000f8e10ff */
[----:B------:R4:W-:Y:S01]  /*c530*/  @P5 STS [R3], R24 ;  /* 0x0000001803005388 */ /* 0x0009e20000000800 */
[----:B------:R-:W-:Y:S02]  /*c540*/  @P1 LEA R2, R2, UR5, 0x2 ;  /* 0x0000000502021c11 */ /* 0x000fe4000f8e10ff */
[----:B------:R-:W-:Y:S01]  /*c550*/  @P2 LEA R7, R4, UR5, 0x2 ;  /* 0x0000000504072c11 */ /* 0x000fe2000f8e10ff */
[----:B------:R4:W-:Y:S04]  /*c560*/  @P4 STS [R0], R23 ;  /* 0x0000001700004388 */ /* 0x0009e80000000800 */
[----:B------:R4:W-:Y:S01]  /*c570*/  @P0 STS [R5], R22 ;  /* 0x0000001605000388 */ /* 0x0009e20000000800 */
[----:B------:R-:W-:-:S03]  /*c580*/  ISETP.GE.AND P0, PT, R31, R16, PT ;  /* 0x000000101f00720c */ /* 0x000fc60003f06270 */
[----:B------:R4:W-:Y:S04]  /*c590*/  @P1 STS [R2], R21 ;  /* 0x0000001502001388 */ /* 0x0009e80000000800 */
[----:B------:R4:W-:Y:S01]  /*c5a0*/  @P2 STS [R7], R20 ;  /* 0x0000001407002388 */ /* 0x0009e20000000800 */
[----:B------:R-:W-:Y:S06]  /*c5b0*/  BAR.SYNC.DEFER_BLOCKING 0x0 ;  /* 0x0000000000007b1d */ /* 0x000fec0000010000 */
[----:B01----:R-:W-:Y:S05]  /*c5c0*/  @P0 BRA `(.L_x_576) ;  /* 0x0000000400680947 */ /* 0x003fea0003800000 */
[----:B------:R-:W0:Y:S01]  /*c5d0*/  LDCU UR4, c[0x0][0x3bc] ;  /* 0x00007780ff0477ac */ /* 0x000e220008000800 */
[----:B----4-:R-:W-:Y:S01]  /*c5e0*/  VIADD R0, R31, UR7 ;  /* 0x000000071f007c36 */ /* 0x010fe20008000000 */
[----:B------:R-:W-:Y:S04]  /*c5f0*/  BSSY.RECONVERGENT B0, `(.L_x_631) ;  /* 0x0000020000007945 */ /* 0x000fe80003800200 */
[----:B0-----:R-:W-:Y:S02]  /*c600*/  IADD3 R0, PT, PT, -R0, UR4, R19 ;  /* 0x0000000400007c10 */ /* 0x001fe4000fffe113 */
[----:B------:R-:W0:Y:S03]  /*c610*/  LDC.U8 R19, c[0x0][0x3c8] ;  /* 0x0000f200ff137b82 */ /* 0x000e260000000000 */
[----:B------:R-:W-:-:S05]  /*c620*/  VIADD R0, R0, 0xffffe3ff ;  /* 0xffffe3ff00007836 */ /* 0x000fca0000000000 */
[C---:B------:R-:W-:Y:S02]  /*c630*/  LOP3.LUT R2, R0.reuse, 0x600, RZ, 0xc0, !PT ;  /* 0x0000060000027812 */ /* 0x040fe400078ec0ff */
[----:B------:R-:W-:Y:S02]  /*c640*/  ISETP.GE.U32.AND P1, PT, R0, 0x600, PT ;  /* 0x000006000000780c */ /* 0x000fe40003f26070 */
[----:B------:R-:W-:-:S13]  /*c650*/  ISETP.NE.AND P0, PT, R2, 0x600, PT ;  /* 0x000006000200780c */ /* 0x000fda0003f05270 */
[----:B------:R-:W-:Y:S05]  /*c660*/  @!P0 BRA `(.L_x_632) ;  /* 0x0000000000608947 */ /* 0x000fea0003800000 */
[----:B------:R-:W-:Y:S01]  /*c670*/  LEA.HI R0, R0, 0x1, RZ, 0x17 ;  /* 0x0000000100007811 */ /* 0x000fe200078fb8ff */
[C---:B------:R-:W-:Y:S01]  /*c680*/  IMAD.IADD R9, R31.reuse, 0x1, R17 ;  /* 0x000000011f097824 */ /* 0x040fe200078e0211 */
[----:B------:R-:W-:Y:S02]  /*c690*/  LEA R8, R31, UR5, 0x2 ;  /* 0x000000051f087c11 */ /* 0x000fe4000f8e10ff */
[----:B0-----:R-:W-:Y:S01]  /*c6a0*/  ISETP.NE.AND P2, PT, R19, RZ, PT ;  /* 0x000000ff1300720c */ /* 0x001fe20003f45270 */
[C---:B------:R-:W-:Y:S01]  /*c6b0*/  IMAD.SHL.U32 R2, R0.reuse, 0x200, RZ ;  /* 0x0000020000027824 */ /* 0x040fe200078e00ff */
[----:B------:R-:W-:-:S04]  /*c6c0*/  LOP3.LUT R0, R0, 0x3, RZ, 0xc0, !PT ;  /* 0x0000000300007812 */ /* 0x000fc800078ec0ff */
[----:B------:R-:W-:Y:S01]  /*c6d0*/  LOP3.LUT R2, R2, 0x600, RZ, 0xc0, !PT ;  /* 0x0000060002027812 */ /* 0x000fe200078ec0ff */
[----:B------:R-:W-:-:S04]  /*c6e0*/  IMAD.MOV R0, RZ, RZ, -R0 ;  /* 0x000000ffff007224 */ /* 0x000fc800078e0a00 */
[----:B------:R-:W-:-:S07]  /*c6f0*/  IMAD.IADD R31, R31, 0x1, R2 ;  /* 0x000000011f1f7824 */ /* 0x000fce00078e0202 */
.L_x_633:
[----:B------:R-:W0:Y:S01]  /*c700*/  @!P2 LDC.64 R6, c[0x0][0x3e0] ;  /* 0x0000f800ff06ab82 */ /* 0x000e220000000a00 */
[----:B-1----:R-:W-:Y:S01]  /*c710*/  CS2R R2, SRZ ;  /* 0x0000000000027805 */ /* 0x002fe2000001ff00 */
        /* <DEDUP_REMOVED lines=13> */
.L_x_632:
[----:B------:R-:W-:Y:S05]  /*c7f0*/  BSYNC.RECONVERGENT B0 ;  /* 0x0000000000007941 */ /* 0x000fea0003800200 */
.L_x_631:
[----:B------:R-:W-:Y:S05]  /*c800*/  @!P1 BRA `(.L_x_576) ;  /* 0x0000000000d89947 */ /* 0x000fea0003800000 */
[----:B------:R-:W2:Y:S01]  /*c810*/  S2UR UR6, SR_CgaCtaId ;  /* 0x00000000000679c3 */ /* 0x000ea20000008800 */
[----:B------:R-:W-:Y:S01]  /*c820*/  UMOV UR4, 0x400 ;  /* 0x0000040000047882 */ /* 0x000fe20000000000 */
[----:B0-----:R-:W-:Y:S01]  /*c830*/  ISETP.NE.AND P0, PT, R19, RZ, PT ;  /* 0x000000ff1300720c */ /* 0x001fe20003f05270 */
[----:B------:R-:W-:Y:S01]  /*c840*/  IMAD.IADD R17, R31, 0x1, R17 ;  /* 0x000000011f117824 */ /* 0x000fe200078e0211 */
[----:B--2---:R-:W-:-:S06]  /*c850*/  ULEA UR4, UR6, UR4, 0x18 ;  /* 0x0000000406047291 */ /* 0x004fcc000f8ec0ff */
[----:B------:R-:W-:-:S05]  /*c860*/  LEA R0, R31, UR4, 0x2 ;  /* 0x000000041f007c11 */ /* 0x000fca000f8e10ff */
[----:B------:R-:W-:-:S07]  /*c870*/  VIADD R0, R0, 0x1000 ;  /* 0x0000100000007836 */ /* 0x000fce0000000000 */
.L_x_634:
[----:B--2---:R-:W0:Y:S01]  /*c880*/  @!P0 LDC.64 R6, c[0x0][0x3e0] ;  /* 0x0000f800ff068b82 */ /* 0x004e220000000a00 */
[----:B-1----:R-:W-:Y:S01]  /*c890*/  CS2R R2, SRZ ;  /* 0x0000000000027805 */ /* 0x002fe2000001ff00 */
[----:B------:R-:W1:Y:S05]  /*c8a0*/  LDS R4, [R0+-0x1000] ;  /* 0xfff0000000047984 */ /* 0x000e6a0000000800 */
[----:B0-----:R0:W2:Y:S01]  /*c8b0*/  @!P0 LDG.E.64 R2, desc[UR8][R6.64] ;  /* 0x0000000806028981 */ /* 0x0010a2000c1e1b00 */
[----:B------:R-:W-:Y:S02]  /*c8c0*/  ISETP.NE.AND P0, PT, R19, RZ, PT ;  /* 0x000000ff1300720c */ /* 0x000fe40003f05270 */
[----:B------:R-:W-:Y:S01]  /*c8d0*/  SHF.R.S32.HI R21, RZ, 0x1f, R17 ;  /* 0x0000001fff157819 */ /* 0x000fe20000011411 */
[----:B0-----:R-:W0:Y:S10]  /*c8e0*/  LDS R6, [R0+-0x800] ;  /* 0xfff8000000067984 */ /* 0x001e340000000800 */
[----:B------:R-:W3:Y:S01]  /*c8f0*/  @!P0 LDC.64 R12, c[0x0][0x3e0] ;  /* 0x0000f800ff0c8b82 */ /* 0x000ee20000000a00 */
[----:B-1----:R-:W-:-:S02]  /*c900*/  SHF.R.S32.HI R5, RZ, 0x1f, R4 ;  /* 0x0000001fff057819 */ /* 0x002fc40000011404 */
[----:B--2---:R-:W-:-:S05]  /*c910*/  IADD3 R2, P1, PT, R17, R2, RZ ;  /* 0x0000000211027210 */ /* 0x004fca0007f3e0ff */
[----:B------:R-:W-:Y:S01]  /*c920*/  IMAD.X R3, R21, 0x1, R3, P1 ;  /* 0x0000000115037824 */ /* 0x000fe200008e0603 */
[----:B------:R-:W-:-:S04]  /*c930*/  LEA R8, P1, R2, UR14, 0x3 ;  /* 0x0000000e02087c11 */ /* 0x000fc8000f8218ff */
[----:B------:R-:W-:Y:S02]  /*c940*/  LEA.HI.X R9, R2, UR15, R3, 0x3, P1 ;  /* 0x0000000f02097c11 */ /* 0x000fe400088f1c03 */
[----:B------:R-:W-:-:S03]  /*c950*/  CS2R R2, SRZ ;  /* 0x0000000000027805 */ /* 0x000fc6000001ff00 */
[----:B------:R-:W-:Y:S04]  /*c960*/  STG.E.64 desc[UR8][R8.64], R4 ;  /* 0x0000000408007986 */ /* 0x000fe8000c101b08 */
[----:B---3--:R-:W2:Y:S01]  /*c970*/  @!P0 LDG.E.64 R2, desc[UR8][R12.64] ;  /* 0x000000080c028981 */ /* 0x008ea2000c1e1b00 */
[----:B------:R-:W1:Y:S01]  /*c980*/  @!P0 LDC.64 R14, c[0x0][0x3e0] ;  /* 0x0000f800ff0e8b82 */ /* 0x000e620000000a00 */
[----:B0-----:R-:W-:Y:S02]  /*c990*/  SHF.R.S32.HI R7, RZ, 0x1f, R6 ;  /* 0x0000001fff077819 */ /* 0x001fe40000011406 */
[----:B------:R-:W0:Y:S01]  /*c9a0*/  LDS R4, [R0] ;  /* 0x0000000000047984 */ /* 0x000e220000000800 */
[----:B--2---:R-:W-:-:S05]  /*c9b0*/  IADD3 R2, P1, PT, R17, R2, RZ ;  /* 0x0000000211027210 */ /* 0x004fca0007f3e0ff */
[----:B------:R-:W-:Y:S01]  /*c9c0*/  IMAD.X R3, R21, 0x1, R3, P1 ;  /* 0x0000000115037824 */ /* 0x000fe200008e0603 */
[----:B------:R-:W-:-:S04]  /*c9d0*/  LEA R10, P1, R2, UR14, 0x3 ;  /* 0x0000000e020a7c11 */ /* 0x000fc8000f8218ff */
[----:B------:R-:W-:Y:S02]  /*c9e0*/  LEA.HI.X R11, R2, UR15, R3, 0x3, P1 ;  /* 0x0000000f020b7c11 */ /* 0x000fe400088f1c03 */
[----:B------:R-:W-:-:S03]  /*c9f0*/  CS2R R2, SRZ ;  /* 0x0000000000027805 */ /* 0x000fc6000001ff00 */
[----:B------:R-:W-:Y:S04]  /*ca00*/  STG.E.64 desc[UR8][R10.64+0x1000], R6 ;  /* 0x001000060a007986 */ /* 0x000fe8000c101b08 */
[----:B-1----:R-:W2:Y:S01]  /*ca10*/  @!P0 LDG.E.64 R2, desc[UR8][R14.64] ;  /* 0x000000080e028981 */ /* 0x002ea2000c1e1b00 */
[----:B------:R-:W1:Y:S01]  /*ca20*/  @!P0 LDC.64 R12, c[0x0][0x3e0] ;  /* 0x0000f800ff0c8b82 */ /* 0x000e620000000a00 */
[----:B0-----:R-:W-:Y:S02]  /*ca30*/  SHF.R.S32.HI R5, RZ, 0x1f, R4 ;  /* 0x0000001fff057819 */ /* 0x001fe40000011404 */
[----:B------:R-:W0:Y:S01]  /*ca40*/  LDS R6, [R0+0x800] ;  /* 0x0008000000067984 */ /* 0x000e220000000800 */
[----:B--2---:R-:W-:-:S05]  /*ca50*/  IADD3 R2, P1, PT, R17, R2, RZ ;  /* 0x0000000211027210 */ /* 0x004fca0007f3e0ff */
[----:B------:R-:W-:Y:S01]  /*ca60*/  IMAD.X R3, R21, 0x1, R3, P1 ;  /* 0x0000000115037824 */ /* 0x000fe200008e0603 */
[----:B------:R-:W-:-:S04]  /*ca70*/  LEA R8, P1, R2, UR14, 0x3 ;  /* 0x0000000e02087c11 */ /* 0x000fc8000f8218ff */
[----:B------:R-:W-:Y:S02]  /*ca80*/  LEA.HI.X R9, R2, UR15, R3, 0x3, P1 ;  /* 0x0000000f02097c11 */ /* 0x000fe400088f1c03 */
[----:B------:R-:W-:-:S03]  /*ca90*/  CS2R R2, SRZ ;  /* 0x0000000000027805 */ /* 0x000fc6000001ff00 */
[----:B------:R2:W-:Y:S04]  /*caa0*/  STG.E.64 desc[UR8][R8.64+0x2000], R4 ;  /* 0x0020000408007986 */ /* 0x0005e8000c101b08 */
[----:B-1----:R-:W3:Y:S01]  /*cab0*/  @!P0 LDG.E.64 R2, desc[UR8][R12.64] ;  /* 0x000000080c028981 */ /* 0x002ee2000c1e1b00 */
[----:B0-----:R-:W-:Y:S01]  /*cac0*/  SHF.R.S32.HI R7, RZ, 0x1f, R6 ;  /* 0x0000001fff077819 */ /* 0x001fe20000011406 */
        /* <DEDUP_REMOVED lines=10> */
.L_x_576:
[----:B------:R-:W-:Y:S05]  /*cb70*/  BSYNC.RECONVERGENT B1 ;  /* 0x0000000000017941 */ /* 0x000fea0003800200 */
.L_x_527:
[----:B-1--45:R-:W1:Y:S02]  /*cb80*/  S2R R0, SR_TID.X ;  /* 0x0000000000007919 */ /* 0x032e640000002100 */
[----:B-1----:R-:W-:-:S13]  /*cb90*/  ISETP.NE.AND P0, PT, R0, RZ, PT ;  /* 0x000000ff0000720c */ /* 0x002fda0003f05270 */
[----:B------:R-:W-:Y:S05]  /*cba0*/  @P0 EXIT ;  /* 0x000000000000094d */ /* 0x000fea0003800000 */
[----:B------:R-:W1:Y:S02]  /*cbb0*/  LDCU.U8 UR4, c[0x0][0x3c9] ;  /* 0x00007920ff0477ac */ /* 0x000e640008000000 */
[----:B-1----:R-:W-:-:S09]  /*cbc0*/  UISETP.NE.AND UP0, UPT, UR4, URZ, UPT ;  /* 0x000000ff0400728c */ /* 0x002fd2000bf05270 */
[----:B------:R-:W-:Y:S05]  /*cbd0*/  BRA.U !UP0, `(.L_x_635) ;  /* 0x00000001082c7547 */ /* 0x000fea000b800000 */
[----:B------:R-:W1:Y:S01]  /*cbe0*/  LDCU.U8 UR4, c[0x0][0x3c8] ;  /* 0x00007900ff0477ac */ /* 0x000e620008000000 */
[----:B0-23--:R-:W0:Y:S01]  /*cbf0*/  LDC.64 R4, c[0x0][0x3a0] ;  /* 0x0000e800ff047b82 */ /* 0x00de220000000a00 */
[----:B------:R-:W-:Y:S01]  /*cc00*/  CS2R R2, SRZ ;  /* 0x0000000000027805 */ /* 0x000fe2000001ff00 */
[----:B-1----:R-:W-:-:S09]  /*cc10*/  UISETP.NE.AND UP0, UPT, UR4, URZ, UPT ;  /* 0x000000ff0400728c */ /* 0x002fd2000bf05270 */
[----:B------:R-:W-:Y:S05]  /*cc20*/  BRA.U UP0, `(.L_x_636) ;  /* 0x0000000100087547 */ /* 0x000fea000b800000 */
[----:B------:R-:W1:Y:S02]  /*cc30*/  LDC.64 R2, c[0x0][0x3e0] ;  /* 0x0000f800ff027b82 */ /* 0x000e640000000a00 */
[----:B-1----:R-:W5:Y:S02]  /*cc40*/  LDG.E.64 R2, desc[UR8][R2.64] ;  /* 0x0000000802027981 */ /* 0x002f64000c1e1b00 */
.L_x_636:
[----:B-----5:R-:W-:-:S04]  /*cc50*/  IADD3 R2, P0, PT, R18, R2, RZ ;  /* 0x0000000212027210 */ /* 0x020fc80007f1e0ff */
[----:B------:R-:W-:-:S05]  /*cc60*/  LEA.HI.X.SX32 R3, R18, R3, 0x1, P0 ;  /* 0x0000000312037211 */ /* 0x000fca00000f0eff */
[----:B0-----:R-:W-:Y:S01]  /*cc70*/  STG.E.64 desc[UR8][R4.64], R2 ;  /* 0x0000000204007986 */ /* 0x001fe2000c101b08 */
[----:B------:R-:W-:Y:S05]  /*cc80*/  EXIT ;  /* 0x000000000000794d */ /* 0x000fea0003800000 */
.L_x_635:
[----:B------:R-:W1:Y:S01]  /*cc90*/  LDCU.U8 UR4, c[0x0][0x3c8] ;  /* 0x00007900ff0477ac */ /* 0x000e620008000000 */
[----:B0-23--:R-:W0:Y:S01]  /*cca0*/  LDC.64 R4, c[0x0][0x3e8] ;  /* 0x0000fa00ff047b82 */ /* 0x00de220000000a00 */
[----:B------:R-:W-:Y:S01]  /*ccb0*/  CS2R R2, SRZ ;  /* 0x0000000000027805 */ /* 0x000fe2000001ff00 */
[----:B-1----:R-:W-:-:S09]  /*ccc0*/  UISETP.NE.AND UP0, UPT, UR4, URZ, UPT ;  /* 0x000000ff0400728c */ /* 0x002fd2000bf05270 */
[----:B------:R-:W-:Y:S05]  /*ccd0*/  BRA.U UP0, `(.L_x_637) ;  /* 0x0000000100087547 */ /* 0x000fea000b800000 */
[----:B------:R-:W1:Y:S02]  /*cce0*/  LDC.64 R2, c[0x0][0x3e0] ;  /* 0x0000f800ff027b82 */ /* 0x000e640000000a00 */
[----:B-1----:R-:W5:Y:S02]  /*ccf0*/  LDG.E.64 R2, desc[UR8][R2.64] ;  /* 0x0000000802027981 */ /* 0x002f64000c1e1b00 */
.L_x_637:
[----:B-----5:R-:W-:-:S04]  /*cd00*/  IADD3 R2, P0, PT, R18, R2, RZ ;  /* 0x0000000212027210 */ /* 0x020fc80007f1e0ff */
[----:B------:R-:W-:-:S05]  /*cd10*/  LEA.HI.X.SX32 R3, R18, R3, 0x1, P0 ;  /* 0x0000000312037211 */ /* 0x000fca00000f0eff */
[----:B0-----:R-:W-:Y:S01]  /*cd20*/  STG.E.64 desc[UR8][R4.64], R2 ;  /* 0x0000000204007986 */ /* 0x001fe2000c101b08 */
[----:B------:R-:W-:Y:S05]  /*cd30*/  EXIT ;  /* 0x000000000000794d */ /* 0x000fea0003800000 */
.L_x_470:
[----:B------:R-:W-:Y:S01]  /*cd40*/  BSSY B0, `(.L_x_638) ;  /* 0x0000006000007945 */ /* 0x000fe20003800000 */
[----:B------:R-:W-:Y:S01]  /*cd50*/  PLOP3.LUT P3, PT, P3, PT, PT, 0x8, 0x80 ;  /* 0x000000000080781c */ /* 0x000fe20001f6e170 */
[----:B------:R-:W-:-:S12]  /*cd60*/  IMAD.MOV.U32 R51, RZ, RZ, -0x1 ;  /* 0xffffffffff337424 */ /* 0x000fd800078e00ff */
[----:B-----5:R-:W-:Y:S05]  /*cd70*/  WARPSYNC.COLLECTIVE R51, `(.L_x_639) ;  /* 0x0000000033087348 */ /* 0x020fea0003c00000 */
[----:B------:R-:W-:Y:S01]  /*cd80*/  VOTE.ANY P3, P3 ;  /* 0x0000000000ff7806 */ /* 0x000fe20001860100 */
[----:B-----5:R-:W-:-:S12]  /*cd90*/  ENDCOLLECTIVE ;  /* 0x000000000000791b */ /* 0x020fd80003800000 */
.L_x_639:
[----:B------:R-:W-:Y:S05]  /*cda0*/  BSYNC B0 ;  /* 0x0000000000007941 */ /* 0x000fea0003800000 */
.L_x_638:
[----:B------:R-:W-:Y:S05]  /*cdb0*/  BRA `(.L_x_640) ;  /* 0xffffff6800e87947 */ /* 0x000fea000383ffff */
.L_x_472:
[----:B------:R-:W-:Y:S01]  /*cdc0*/  BSSY B0, `(.L_x_641) ;  /* 0x0000006000007945 */ /* 0x000fe20003800000 */
[----:B------:R-:W-:Y:S01]  /*cdd0*/  PLOP3.LUT P3, PT, P3, PT, PT, 0x8, 0x80 ;  /* 0x000000000080781c */ /* 0x000fe20001f6e170 */
[----:B------:R-:W-:-:S12]  /*cde0*/  IMAD.MOV.U32 R51, RZ, RZ, -0x1 ;  /* 0xffffffffff337424 */ /* 0x000fd800078e00ff */
[----:B-----5:R-:W-:Y:S05]  /*cdf0*/  WARPSYNC.COLLECTIVE R51, `(.L_x_642) ;  /* 0x0000000033087348 */ /* 0x020fea0003c00000 */
[----:B------:R-:W-:Y:S01]  /*ce00*/  VOTE.ANY P3, P3 ;  /* 0x0000000000ff7806 */ /* 0x000fe20001860100 */
[----:B-----5:R-:W-:-:S12]  /*ce10*/  ENDCOLLECTIVE ;  /* 0x000000000000791b */ /* 0x020fd80003800000 */
.L_x_642:
[----:B------:R-:W-:Y:S05]  /*ce20*/  BSYNC B0 ;  /* 0x0000000000007941 */ /* 0x000fea0003800000 */
.L_x_641:
[----:B------:R-:W-:Y:S05]  /*ce30*/  BRA `(.L_x_643) ;  /* 0xffffff6c003c7947 */ /* 0x000fea000383ffff */
.L_x_474:
[----:B------:R-:W-:Y:S01]  /*ce40*/  BSSY B0, `(.L_x_644) ;  /* 0x0000006000007945 */ /* 0x000fe20003800000 */
[----:B------:R-:W-:Y:S01]  /*ce50*/  PLOP3.LUT P3, PT, P3, PT, PT, 0x8, 0x80 ;  /* 0x000000000080781c */ /* 0x000fe20001f6e170 */
[----:B------:R-:W-:-:S12]  /*ce60*/  IMAD.MOV.U32 R51, RZ, RZ, -0x1 ;  /* 0xffffffffff337424 */ /* 0x000fd800078e00ff */
[----:B-----5:R-:W-:Y:S05]  /*ce70*/  WARPSYNC.COLLECTIVE R51, `(.L_x_645) ;  /* 0x0000000033087348 */ /* 0x020fea0003c00000 */
[----:B------:R-:W-:Y:S01]  /*ce80*/  VOTE.ANY R51, PT, P3 ;  /* 0x0000000000337806 */ /* 0x000fe200018e0100 */
[----:B-----5:R-:W-:Y:S06]  /*ce90*/  ENDCOLLECTIVE ;  /* 0x000000000000791b */ /* 0x020fec0003800000 */
.L_x_645:
[----:B------:R-:W-:Y:S05]  /*cea0*/  BSYNC B0 ;  /* 0x0000000000007941 */ /* 0x000fea0003800000 */
.L_x_644:
[----:B------:R-:W0:Y:S01]  /*ceb0*/  S2R R22, SR_GEMASK ;  /* 0x0000000000167919 */ /* 0x000e220000003c00 */
[----:B------:R-:W-:Y:S01]  /*cec0*/  IMAD.MOV.U32 R54, RZ, RZ, R45 ;  /* 0x000000ffff367224 */ /* 0x000fe200078e002d */
[----:B------:R-:W-:Y:S01]  /*ced0*/  ISETP.NE.AND P6, PT, R44, 0x65, PT ;  /* 0x000000652c00780c */ /* 0x000fe20003fc5270 */
[----:B------:R-:W-:Y:S01]  /*cee0*/  IMAD.MOV.U32 R53, RZ, RZ, 0x1 ;  /* 0x00000001ff357424 */ /* 0x000fe200078e00ff */
[----:B------:R-:W1:Y:S01]  /*cef0*/  S2R R46, SR_LANEID ;  /* 0x00000000002e7919 */ /* 0x000e620000000000 */
[----:B0-----:R-:W-:Y:S01]  /*cf00*/  LOP3.LUT R51, R51, 0x80000000, R22, 0xec, !PT ;  /* 0x8000000033337812 */ /* 0x001fe200078eec16 */
[----:B-1----:R-:W-:-:S04]  /*cf10*/  VIADD R23, R46, 0x4 ;  /* 0x000000042e177836 */ /* 0x002fc80000000000 */
[----:B------:R-:W-:-:S05]  /*cf20*/  VIADD R22, R51, 0xffffffff ;  /* 0xffffffff33167836 */ /* 0x000fca0000000000 */
[----:B------:R-:W-:Y:S01]  /*cf30*/  LOP3.LUT R22, R51, R22, RZ, 0xc, !PT ;  /* 0x0000001633167212 */ /* 0x000fe200078e0cff */
[----:B------:R-:W-:-:S03]  /*cf40*/  IMAD.MOV.U32 R51, RZ, RZ, -0x1 ;  /* 0xffffffffff337424 */ /* 0x000fc600078e00ff */
[----:B------:R0:W1:Y:S02]  /*cf50*/  POPC R42, R22 ;  /* 0x00000016002a7309 */ /* 0x0000640000000000 */
[----:B0-----:R-:W-:Y:S02]  /*cf60*/  VIADD R22, R46, 0x2 ;  /* 0x000000022e167836 */ /* 0x001fe40000000000 */
[----:B-1----:R-:W-:-:S07]  /*cf70*/  IMAD.MOV.U32 R52, RZ, RZ, R42 ;  /* 0x000000ffff347224 */ /* 0x002fce00078e002a */
[----:B------:R-:W-:Y:S05]  /*cf80*/  WARPSYNC.COLLECTIVE R51, `(.L_x_646) ;  /* 0x0000000033087348 */ /* 0x000fea0003c00000 */
[----:B------:R0:W1:Y:S02]  /*cf90*/  SHFL.DOWN P3, R55, R54, R53, R52 ;  /* 0x0800003536377389 */ /* 0x0000640000060034 */
[----:B01----:R-:W-:Y:S05]  /*cfa0*/  ENDCOLLECTIVE ;  /* 0x000000000000791b */ /* 0x003fea0003800000 */
.L_x_646:
[----:B------:R-:W-:Y:S01]  /*cfb0*/  IMAD.MOV.U32 R53, RZ, RZ, 0x2 ;  /* 0x00000002ff357424 */ /* 0x000fe200078e00ff */
[----:B------:R-:W-:-:S04]  /*cfc0*/  ISETP.GE.AND P3, PT, R46, R42, PT ;  /* 0x0000002a2e00720c */ /* 0x000fc80003f66270 */
[----:B------:R-:W-:-:S05]  /*cfd0*/  SEL R40, R55, RZ, !P3 ;  /* 0x000000ff37287207 */ /* 0x000fca0005800000 */
[----:B------:R-:W-:-:S04]  /*cfe0*/  IMAD.IADD R49, R40, 0x1, R45 ;  /* 0x0000000128317824 */ /* 0x000fc800078e022d */
[----:B------:R-:W-:-:S07]  /*cff0*/  IMAD.MOV.U32 R54, RZ, RZ, R49 ;  /* 0x000000ffff367224 */ /* 0x000fce00078e0031 */
[----:B------:R-:W-:Y:S05]  /*d000*/  WARPSYNC.COLLECTIVE R51, `(.L_x_647) ;  /* 0x0000000033087348 */ /* 0x000fea0003c00000 */
[----:B------:R0:W1:Y:S02]  /*d010*/  SHFL.DOWN P3, R55, R54, R53, R52 ;  /* 0x0800003536377389 */ /* 0x0000640000060034 */
[----:B01----:R-:W-:Y:S05]  /*d020*/  ENDCOLLECTIVE ;  /* 0x000000000000791b */ /* 0x003fea0003800000 */
.L_x_647:
[----:B------:R-:W-:Y:S01]  /*d030*/  IMAD.MOV.U32 R53, RZ, RZ, 0x4 ;  /* 0x00000004ff357424 */ /* 0x000fe200078e00ff */
[----:B------:R-:W-:-:S04]  /*d040*/  ISETP.GT.AND P3, PT, R22, R42, PT ;  /* 0x0000002a1600720c */ /* 0x000fc80003f64270 */
[----:B------:R-:W-:-:S05]  /*d050*/  SEL R40, R55, RZ, !P3 ;  /* 0x000000ff37287207 */ /* 0x000fca0005800000 */
[----:B------:R-:W-:-:S04]  /*d060*/  IMAD.IADD R47, R49, 0x1, R40 ;  /* 0x00000001312f7824 */ /* 0x000fc800078e0228 */
[----:B------:R-:W-:-:S07]  /*d070*/  IMAD.MOV.U32 R54, RZ, RZ, R47 ;  /* 0x000000ffff367224 */ /* 0x000fce00078e002f */
[----:B------:R-:W-:Y:S05]  /*d080*/  WARPSYNC.COLLECTIVE R51, `(.L_x_648) ;  /* 0x0000000033087348 */ /* 0x000fea0003c00000 */
[----:B------:R0:W1:Y:S02]  /*d090*/  SHFL.DOWN P3, R55, R54, R53, R52 ;  /* 0x0800003536377389 */ /* 0x0000640000060034 */
[----:B01----:R-:W-:Y:S05]  /*d0a0*/  ENDCOLLECTIVE ;  /* 0x000000000000791b */ /* 0x003fea0003800000 */
.L_x_648:
[----:B------:R-:W-:Y:S01]  /*d0b0*/  IMAD.MOV.U32 R53, RZ, RZ, 0x8 ;  /* 0x00000008ff357424 */ /* 0x000fe200078e00ff */
[----:B------:R-:W-:-:S04]  /*d0c0*/  ISETP.GT.AND P3, PT, R23, R42, PT ;  /* 0x0000002a1700720c */ /* 0x000fc80003f64270 */
[----:B------:R-:W-:-:S05]  /*d0d0*/  SEL R40, R55, RZ, !P3 ;  /* 0x000000ff37287207 */ /* 0x000fca0005800000 */
[----:B------:R-:W-:Y:S02]  /*d0e0*/  IMAD.IADD R41, R47, 0x1, R40 ;  /* 0x000000012f297824 */ /* 0x000fe400078e0228 */
[----:B------:R-:W-:Y:S02]  /*d0f0*/  VIADD R40, R46, 0x8 ;  /* 0x000000082e287836 */ /* 0x000fe40000000000 */
[----:B------:R-:W-:-:S07]  /*d100*/  IMAD.MOV.U32 R54, RZ, RZ, R41 ;  /* 0x000000ffff367224 */ /* 0x000fce00078e0029 */
[----:B------:R-:W-:Y:S05]  /*d110*/  WARPSYNC.COLLECTIVE R51, `(.L_x_649) ;  /* 0x0000000033087348 */ /* 0x000fea0003c00000 */
[----:B------:R0:W1:Y:S02]  /*d120*/  SHFL.DOWN P3, R55, R54, R53, R52 ;  /* 0x0800003536377389 */ /* 0x0000640000060034 */
[----:B01----:R-:W-:Y:S05]  /*d130*/  ENDCOLLECTIVE ;  /* 0x000000000000791b */ /* 0x003fea0003800000 */
.L_x_649:
        /* <DEDUP_REMOVED lines=9> */
.L_x_650:
[----:B------:R-:W-:-:S04]  /*d1d0*/  ISETP.GT.AND P3, PT, R41, R42, PT ;  /* 0x0000002a2900720c */ /* 0x000fc80003f64270 */
[----:B------:R-:W-:-:S05]  /*d1e0*/  SEL R42, R55, RZ, !P3 ;  /* 0x000000ff372a7207 */ /* 0x000fca0005800000 */
[----:B------:R-:W-:Y:S02]  /*d1f0*/  IMAD.IADD R42, R45, 0x1, R42 ;  /* 0x000000012d2a7824 */ /* 0x000fe400078e022a */
[----:B------:R-:W0:Y:S02]  /*d200*/  LDC.64 R44, c[0x0][0x3a8] ;  /* 0x0000ea00ff2c7b82 */ /* 0x000e240000000a00 */
[----:B0-----:R-:W-:-:S05]  /*d210*/  IADD3 R48, P3, PT, R44, 0x100, RZ ;  /* 0x000001002c307810 */ /* 0x001fca0007f7e0ff */
[----:B------:R-:W-:Y:S01]  /*d220*/  IMAD.X R49, RZ, RZ, R45, P3 ;  /* 0x000000ffff317224 */ /* 0x000fe200018e062d */
[----:B------:R-:W-:-:S13]  /*d230*/  PLOP3.LUT P3, PT, P6, PT, PT, 0x80, 0x8 ;  /* 0x000000000008781c */ /* 0x000fda000376f070 */
[----:B------:R-:W-:Y:S05]  /*d240*/  WARPSYNC.COLLECTIVE R51, `(.L_x_651) ;  /* 0x0000000033087348 */ /* 0x000fea0003c00000 */
[----:B------:R-:W-:Y:S01]  /*d250*/  VOTE.ALL P3, P3 ;  /* 0x0000000000ff7806 */ /* 0x000fe20001860000 */
[----:B------:R-:W-:-:S12]  /*d260*/  ENDCOLLECTIVE ;  /* 0x000000000000791b */ /* 0x000fd80003800000 */
.L_x_651:
[----:B------:R-:W-:Y:S05]  /*d270*/  BRA `(.L_x_652) ;  /* 0xffffff6800cc7947 */ /* 0x000fea000383ffff */
.L_x_476:
[----:B------:R-:W-:Y:S01]  /*d280*/  BSSY B0, `(.L_x_653) ;  /* 0x0000006000007945 */ /* 0x000fe20003800000 */
[----:B------:R-:W-:Y:S01]  /*d290*/  PLOP3.LUT P3, PT, P3, PT, PT, 0x8, 0x80 ;  /* 0x000000000080781c */ /* 0x000fe20001f6e170 */
[----:B------:R-:W-:-:S12]  /*d2a0*/  IMAD.MOV.U32 R51, RZ, RZ, -0x1 ;  /* 0xffffffffff337424 */ /* 0x000fd800078e00ff */
[----:B-----5:R-:W-:Y:S05]  /*d2b0*/  WARPSYNC.COLLECTIVE R51, `(.L_x_654) ;  /* 0x0000000033087348 */ /* 0x020fea0003c00000 */
[----:B------:R-:W-:Y:S01]  /*d2c0*/  VOTE.ANY P3, P3 ;  /* 0x0000000000ff7806 */ /* 0x000fe20001860100 */
[----:B-----5:R-:W-:-:S12]  /*d2d0*/  ENDCOLLECTIVE ;  /* 0x000000000000791b */ /* 0x020fd80003800000 */
.L_x_654:
[----:B------:R-:W-:Y:S05]  /*d2e0*/  BSYNC B0 ;  /* 0x0000000000007941 */ /* 0x000fea0003800000 */
.L_x_653:
[----:B------:R-:W-:Y:S05]  /*d2f0*/  BRA `(.L_x_655) ;  /* 0xffffff6800dc7947 */ /* 0x000fea000383ffff */
.L_x_478:
[----:B------:R-:W-:Y:S01]  /*d300*/  BSSY B0, `(.L_x_656) ;  /* 0x0000006000007945 */ /* 0x000fe20003800000 */
[----:B------:R-:W-:Y:S01]  /*d310*/  PLOP3.LUT P3, PT, P3, PT, PT, 0x8, 0x80 ;  /* 0x000000000080781c */ /* 0x000fe20001f6e170 */
[----:B------:R-:W-:-:S12]  /*d320*/  IMAD.MOV.U32 R51, RZ, RZ, -0x1 ;  /* 0xffffffffff337424 */ /* 0x000fd800078e00ff */
[----:B-----5:R-:W-:Y:S05]  /*d330*/  WARPSYNC.COLLECTIVE R51, `(.L_x_657) ;  /* 0x0000000033087348 */ /* 0x020fea0003c00000 */
[----:B------:R-:W-:Y:S01]  /*d340*/  VOTE.ANY P3, P3 ;  /* 0x0000000000ff7806 */ /* 0x000fe20001860100 */
[----:B-----5:R-:W-:-:S12]  /*d350*/  ENDCOLLECTIVE ;  /* 0x000000000000791b */ /* 0x020fd80003800000 */
.L_x_657:
[----:B------:R-:W-:Y:S05]  /*d360*/  BSYNC B0 ;  /* 0x0000000000007941 */ /* 0x000fea0003800000 */
.L_x_656:
[----:B------:R-:W-:Y:S05]  /*d370*/  BRA `(.L_x_658) ;  /* 0xffffff6c00307947 */ /* 0x000fea000383ffff */
.L_x_480:
[----:B------:R-:W-:Y:S01]  /*d380*/  BSSY B0, `(.L_x_659) ;  /* 0x0000006000007945 */ /* 0x000fe20003800000 */
[----:B------:R-:W-:Y:S01]  /*d390*/  PLOP3.LUT P3, PT, P3, PT, PT, 0x8, 0x80 ;  /* 0x000000000080781c */ /* 0x000fe20001f6e170 */
[----:B------:R-:W-:-:S12]  /*d3a0*/  IMAD.MOV.U32 R51, RZ, RZ, -0x1 ;  /* 0xffffffffff337424 */ /* 0x000fd800078e00ff */
[----:B-----5:R-:W-:Y:S05]  /*d3b0*/  WARPSYNC.COLLECTIVE R51, `(.L_x_660) ;  /* 0x0000000033087348 */ /* 0x020fea0003c00000 */
[----:B------:R-:W-:Y:S01]  /*d3c0*/  VOTE.ANY R51, PT, P3 ;  /* 0x0000000000337806 */ /* 0x000fe200018e0100 */
[----:B-----5:R-:W-:Y:S06]  /*d3d0*/  ENDCOLLECTIVE ;  /* 0x000000000000791b */ /* 0x020fec0003800000 */
.L_x_660:
[----:B------:R-:W-:Y:S05]  /*d3e0*/  BSYNC B0 ;  /* 0x0000000000007941 */ /* 0x000fea0003800000 */
.L_x_659:
[----:B------:R-:W0:Y:S01]  /*d3f0*/  S2R R45, SR_GEMASK ;  /* 0x00000000002d7919 */ /* 0x000e220000003c00 */
[----:B------:R-:W-:Y:S02]  /*d400*/  IMAD.MOV.U32 R44, RZ, RZ, R51 ;  /* 0x000000ffff2c7224 */ /* 0x000fe400078e0033 */
[----:B------:R-:W-:Y:S02]  /*d410*/  IMAD.MOV.U32 R54, RZ, RZ, R47 ;  /* 0x000000ffff367224 */ /* 0x000fe400078e002f */
[----:B------:R-:W-:Y:S02]  /*d420*/  IMAD.MOV.U32 R53, RZ, RZ, 0x1 ;  /* 0x00000001ff357424 */ /* 0x000fe400078e00ff */
[----:B------:R-:W-:Y:S02]  /*d430*/  IMAD.MOV.U32 R51, RZ, RZ, -0x1 ;  /* 0xffffffffff337424 */ /* 0x000fe400078e00ff */
[----:B------:R-:W-:Y:S01]  /*d440*/  VIADD R21, R21, 0xffffffe0 ;  /* 0xffffffe015157836 */ /* 0x000fe20000000000 */
[----:B0-----:R-:W-:-:S05]  /*d450*/  LOP3.LUT R44, R44, 0x80000000, R45, 0xec, !PT ;  /* 0x800000002c2c7812 */ /* 0x001fca00078eec2d */
[----:B------:R-:W-:-:S05]  /*d460*/  VIADD R45, R44, 0xffffffff ;  /* 0xffffffff2c2d7836 */ /* 0x000fca0000000000 */
[----:B------:R-:W-:Y:S02]  /*d470*/  LOP3.LUT R44, R44, R45, RZ, 0xc, !PT ;  /* 0x0000002d2c2c7212 */ /* 0x000fe400078e0cff */
[----:B------:R-:W0:Y:S04]  /*d480*/  S2R R45, SR_LANEID ;  /* 0x00000000002d7919 */ /* 0x000e280000000000 */
[----:B------:R-:W1:Y:S02]  /*d490*/  POPC R44, R44 ;  /* 0x0000002c002c7309 */ /* 0x000e640000000000 */
[----:B-1----:R-:W-:-:S07]  /*d4a0*/  IMAD.MOV.U32 R52, RZ, RZ, R44 ;  /* 0x000000ffff347224 */ /* 0x002fce00078e002c */
[----:B0-----:R-:W-:Y:S05]  /*d4b0*/  WARPSYNC.COLLECTIVE R51, `(.L_x_661) ;  /* 0x0000000033087348 */ /* 0x001fea0003c00000 */
[----:B------:R1:W2:Y:S02]  /*d4c0*/  SHFL.DOWN P3, R55, R54, R53, R52 ;  /* 0x0800003536377389 */ /* 0x0002a40000060034 */
[----:B012---:R-:W-:Y:S05]  /*d4d0*/  ENDCOLLECTIVE ;  /* 0x000000000000791b */ /* 0x007fea0003800000 */
.L_x_661:
        /* <DEDUP_REMOVED lines=8> */
.L_x_662:
        /* <DEDUP_REMOVED lines=8> */
.L_x_663:
        /* <DEDUP_REMOVED lines=8> */
.L_x_664:
        /* <DEDUP_REMOVED lines=8> */
.L_x_665:
[----:B------:R-:W-:-:S04]  /*d6e0*/  ISETP.GT.AND P3, PT, R41, R44, PT ;  /* 0x0000002c2900720c */ /* 0x000fc80003f64270 */
[----:B------:R-:W-:Y:S02]  /*d6f0*/  SEL R55, R55, RZ, !P3 ;  /* 0x000000ff37377207 */ /* 0x000fe40005800000 */
[----:B------:R-:W-:Y:S02]  /*d700*/  ISETP.NE.AND P3, PT, R46, 0x65, PT ;  /* 0x000000652e00780c */ /* 0x000fe40003f65270 */
[----:B------:R-:W-:-:S11]  /*d710*/  IADD3 R42, PT, PT, R47, R55, R42 ;  /* 0x000000372f2a7210 */ /* 0x000fd60007ffe02a */
[----:B------:R-:W-:Y:S05]  /*d720*/  WARPSYNC.COLLECTIVE R51, `(.L_x_666) ;  /* 0x0000000033087348 */ /* 0x000fea0003c00000 */
[----:B------:R-:W-:Y:S01]  /*d730*/  VOTE.ALL P3, P3 ;  /* 0x0000000000ff7806 */ /* 0x000fe20001860000 */
[----:B------:R-:W-:-:S12]  /*d740*/  ENDCOLLECTIVE ;  /* 0x000000000000791b */ /* 0x000fd80003800000 */
.L_x_666:
[----:B------:R-:W-:Y:S05]  /*d750*/  BRA `(.L_x_667) ;  /* 0xffffff6800c07947 */ /* 0x000fea000383ffff */
.L_x_578:
[----:B------:R-:W-:Y:S01]  /*d760*/  BSSY B0, `(.L_x_668) ;  /* 0x0000006000007945 */ /* 0x000fe20003800000 */
[----:B------:R-:W-:Y:S01]  /*d770*/  PLOP3.LUT P3, PT, P3, PT, PT, 0x8, 0x80 ;  /* 0x000000000080781c */ /* 0x000fe20001f6e170 */
[----:B------:R-:W-:-:S12]  /*d780*/  IMAD.MOV.U32 R51, RZ, RZ, -0x1 ;  /* 0xffffffffff337424 */ /* 0x000fd800078e00ff */
[----:B-----5:R-:W-:Y:S05]  /*d790*/  WARPSYNC.COLLECTIVE R51, `(.L_x_669) ;  /* 0x0000000033087348 */ /* 0x020fea0003c00000 */
[----:B------:R-:W-:Y:S01]  /*d7a0*/  VOTE.ANY P3, P3 ;  /* 0x0000000000ff7806 */ /* 0x000fe20001860100 */
[----:B-----5:R-:W-:-:S12]  /*d7b0*/  ENDCOLLECTIVE ;  /* 0x000000000000791b */ /* 0x020fd80003800000 */
.L_x_669:
[----:B------:R-:W-:Y:S05]  /*d7c0*/  BSYNC B0 ;  /* 0x0000000000007941 */ /* 0x000fea0003800000 */
.L_x_668:
[----:B------:R-:W-:Y:S05]  /*d7d0*/  BRA `(.L_x_670) ;  /* 0xffffffcc00bc7947 */ /* 0x000fea000383ffff */
.L_x_580:
[----:B------:R-:W-:Y:S01]  /*d7e0*/  BSSY B0, `(.L_x_671) ;  /* 0x0000006000007945 */ /* 0x000fe20003800000 */
[----:B------:R-:W-:Y:S01]  /*d7f0*/  PLOP3.LUT P3, PT, P3, PT, PT, 0x8, 0x80 ;  /* 0x000000000080781c */ /* 0x000fe20001f6e170 */
[----:B------:R-:W-:-:S12]  /*d800*/  IMAD.MOV.U32 R51, RZ, RZ, -0x1 ;  /* 0xffffffffff337424 */ /* 0x000fd800078e00ff */
[----:B-----5:R-:W-:Y:S05]  /*d810*/  WARPSYNC.COLLECTIVE R51, `(.L_x_672) ;  /* 0x0000000033087348 */ /* 0x020fea0003c00000 */
[----:B------:R-:W-:Y:S01]  /*d820*/  VOTE.ANY P3, P3 ;  /* 0x0000000000ff7806 */ /* 0x000fe20001860100 */
[----:B-----5:R-:W-:-:S12]  /*d830*/  ENDCOLLECTIVE ;  /* 0x000000000000791b */ /* 0x020fd80003800000 */
.L_x_672:
[----:B------:R-:W-:Y:S05]  /*d840*/  BSYNC B0 ;  /* 0x0000000000007941 */ /* 0x000fea0003800000 */
.L_x_671:
[----:B------:R-:W-:Y:S05]  /*d850*/  BRA `(.L_x_673) ;  /* 0xffffffd000107947 */ /* 0x000fea000383ffff */
.L_x_582:
[----:B------:R-:W-:Y:S01]  /*d860*/  BSSY B0, `(.L_x_674) ;  /* 0x0000006000007945 */ /* 0x000fe20003800000 */
[----:B------:R-:W-:Y:S01]  /*d870*/  PLOP3.LUT P3, PT, P3, PT, PT, 0x8, 0x80 ;  /* 0x000000000080781c */ /* 0x000fe20001f6e170 */
[----:B------:R-:W-:-:S12]  /*d880*/  IMAD.MOV.U32 R51, RZ, RZ, -0x1 ;  /* 0xffffffffff337424 */ /* 0x000fd800078e00ff */
[----:B-----5:R-:W-:Y:S05]  /*d890*/  WARPSYNC.COLLECTIVE R51, `(.L_x_675) ;  /* 0x0000000033087348 */ /* 0x020fea0003c00000 */
[----:B------:R-:W-:Y:S01]  /*d8a0*/  VOTE.ANY R51, PT, P3 ;  /* 0x0000000000337806 */ /* 0x000fe200018e0100 */
[----:B-----5:R-:W-:Y:S06]  /*d8b0*/  ENDCOLLECTIVE ;  /* 0x000000000000791b */ /* 0x020fec0003800000 */
.L_x_675:
[----:B------:R-:W-:Y:S05]  /*d8c0*/  BSYNC B0 ;  /* 0x0000000000007941 */ /* 0x000fea0003800000 */
.L_x_674:
[----:B------:R-:W0:Y:S01]  /*d8d0*/  S2R R40, SR_GEMASK ;  /* 0x0000000000287919 */ /* 0x000e220000003c00 */
[----:B------:R-:W-:Y:S01]  /*d8e0*/  IMAD.MOV.U32 R54, RZ, RZ, R27 ;  /* 0x000000ffff367224 */ /* 0x000fe200078e001b */
[----:B------:R-:W-:Y:S01]  /*d8f0*/  ISETP.NE.AND P6, PT, R26, 0x65, PT ;  /* 0x000000651a00780c */ /* 0x000fe20003fc5270 */
[----:B------:R-:W-:Y:S02]  /*d900*/  IMAD.MOV.U32 R53, RZ, RZ, 0x1 ;  /* 0x00000001ff357424 */ /* 0x000fe400078e00ff */
[C---:B------:R-:W-:Y:S02]  /*d910*/  VIADD R43, R47.reuse, 0x2 ;  /* 0x000000022f2b7836 */ /* 0x040fe40000000000 */
[----:B------:R-:W-:Y:S01]  /*d920*/  VIADD R41, R47, 0x8 ;  /* 0x000000082f297836 */ /* 0x000fe20000000000 */
[----:B0-----:R-:W-:-:S05]  /*d930*/  LOP3.LUT R51, R51, 0x80000000, R40, 0xec, !PT ;  /* 0x8000000033337812 */ /* 0x001fca00078eec28 */
[----:B------:R-:W-:-:S05]  /*d940*/  VIADD R32, R51, 0xffffffff ;  /* 0xffffffff33207836 */ /* 0x000fca0000000000 */
[----:B------:R-:W-:Y:S01]  /*d950*/  LOP3.LUT R32, R51, R32, RZ, 0xc, !PT ;  /* 0x0000002033207212 */ /* 0x000fe200078e0cff */
[----:B------:R-:W-:-:S03]  /*d960*/  IMAD.MOV.U32 R51, RZ, RZ, -0x1 ;  /* 0xffffffffff337424 */ /* 0x000fc600078e00ff */
[----:B------:R0:W1:Y:S04]  /*d970*/  POPC R52, R32 ;  /* 0x0000002000347309 */ /* 0x0000680000000000 */
[----:B01----:R-:W-:Y:S05]  /*d980*/  WARPSYNC.COLLECTIVE R51, `(.L_x_676) ;  /* 0x0000000033087348 */ /* 0x003fea0003c00000 */
[----:B-1----:R1:W2:Y:S02]  /*d990*/  SHFL.DOWN P3, R55, R54, R53, R52 ;  /* 0x0800003536377389 */ /* 0x0022a40000060034 */
[----:B012---:R-:W-:Y:S05]  /*d9a0*/  ENDCOLLECTIVE ;  /* 0x000000000000791b */ /* 0x007fea0003800000 */
.L_x_676:
[----:B------:R-:W-:Y:S01]  /*d9b0*/  IMAD.MOV.U32 R53, RZ, RZ, 0x2 ;  /* 0x00000002ff357424 */ /* 0x000fe200078e00ff */
[----:B------:R-:W-:-:S04]  /*d9c0*/  ISETP.GE.AND P3, PT, R47, R52, PT ;  /* 0x000000342f00720c */ /* 0x000fc80003f66270 */
[----:B------:R-:W-:-:S05]  /*d9d0*/  SEL R42, R55, RZ, !P3 ;  /* 0x000000ff372a7207 */ /* 0x000fca0005800000 */
[----:B------:R-:W-:Y:S02]  /*d9e0*/  IMAD.IADD R33, R42, 0x1, R27 ;  /* 0x000000012a217824 */ /* 0x000fe400078e021b */
[----:B------:R-:W-:Y:S02]  /*d9f0*/  VIADD R42, R47, 0x4 ;  /* 0x000000042f2a7836 */ /* 0x000fe40000000000 */
[----:B------:R-:W-:-:S07]  /*da00*/  IMAD.MOV.U32 R54, RZ, RZ, R33 ;  /* 0x000000ffff367224 */ /* 0x000fce00078e0021 */
[----:B------:R-:W-:Y:S05]  /*da10*/  WARPSYNC.COLLECTIVE R51, `(.L_x_677) ;  /* 0x0000000033087348 */ /* 0x000fea0003c00000 */
[----:B------:R0:W1:Y:S02]  /*da20*/  SHFL.DOWN P3, R55, R54, R53, R52 ;  /* 0x0800003536377389 */ /* 0x0000640000060034 */
[----:B01----:R-:W-:Y:S05]  /*da30*/  ENDCOLLECTIVE ;  /* 0x000000000000791b */ /* 0x003fea0003800000 */
.L_x_677:
        /* <DEDUP_REMOVED lines=8> */
.L_x_678:
        /* <DEDUP_REMOVED lines=9> */
.L_x_679:
[----:B------:R-:W-:Y:S01]  /*db50*/  IMAD.MOV.U32 R53, RZ, RZ, 0x10 ;  /* 0x00000010ff357424 */ /* 0x000fe200078e00ff */
[----:B------:R-:W-:-:S04]  /*db60*/  ISETP.GT.AND P3, PT, R41, R52, PT ;  /* 0x000000342900720c */ /* 0x000fc80003f64270 */
[----:B------:R-:W-:-:S05]  /*db70*/  SEL R26, R55, RZ, !P3 ;  /* 0x000000ff371a7207 */ /* 0x000fca0005800000 */
[----:B------:R-:W-:Y:S02]  /*db80*/  IMAD.IADD R33, R27, 0x1, R26 ;  /* 0x000000011b217824 */ /* 0x000fe400078e021a */
[----:B------:R-:W0:Y:S02]  /*db90*/  LDC.64 R26, c[0x0][0x3a8] ;  /* 0x0000ea00ff1a7b82 */ /* 0x000e240000000a00 */
[----:B------:R-:W-:-:S07]  /*dba0*/  IMAD.MOV.U32 R54, RZ, RZ, R33 ;  /* 0x000000ffff367224 */ /* 0x000fce00078e0021 */
[----:B0-----:R-:W-:Y:S05]  /*dbb0*/  WARPSYNC.COLLECTIVE R51, `(.L_x_680) ;  /* 0x0000000033087348 */ /* 0x001fea0003c00000 */
[----:B------:R1:W2:Y:S02]  /*dbc0*/  SHFL.DOWN P3, R55, R54, R53, R52 ;  /* 0x0800003536377389 */ /* 0x0002a40000060034 */
[----:B012---:R-:W-:Y:S05]  /*dbd0*/  ENDCOLLECTIVE ;  /* 0x000000000000791b */ /* 0x007fea0003800000 */
.L_x_680:
[----:B------:R-:W-:-:S04]  /*dbe0*/  ISETP.GT.AND P3, PT, R45, R52, PT ;  /* 0x000000342d00720c */ /* 0x000fc80003f64270 */
[----:B------:R-:W-:Y:S02]  /*dbf0*/  SEL R44, R55, RZ, !P3 ;  /* 0x000000ff372c7207 */ /* 0x000fe40005800000 */
[----:B------:R-:W-:-:S03]  /*dc00*/  IADD3 R46, P3, PT, R26, 0x100, RZ ;  /* 0x000001001a2e7810 */ /* 0x000fc60007f7e0ff */
[----:B------:R-:W-:Y:S02]  /*dc10*/  IMAD.IADD R44, R33, 0x1, R44 ;  /* 0x00000001212c7824 */ /* 0x000fe400078e022c */
[----:B------:R-:W-:Y:S01]  /*dc20*/  IMAD.X R49, RZ, RZ, R27, P3 ;  /* 0x000000ffff317224 */ /* 0x000fe200018e061b */
[----:B------:R-:W-:-:S13]  /*dc30*/  PLOP3.LUT P3, PT, P6, PT, PT, 0x80, 0x8 ;  /* 0x000000000008781c */ /* 0x000fda000376f070 */
[----:B------:R-:W-:Y:S05]  /*dc40*/  WARPSYNC.COLLECTIVE R51, `(.L_x_681) ;  /* 0x0000000033087348 */ /* 0x000fea0003c00000 */
[----:B------:R-:W-:Y:S01]  /*dc50*/  VOTE.ALL P3, P3 ;  /* 0x0000000000ff7806 */ /* 0x000fe20001860000 */
[----:B------:R-:W-:-:S12]  /*dc60*/  ENDCOLLECTIVE ;  /* 0x000000000000791b */ /* 0x000fd80003800000 */
.L_x_681:
[----:B------:R-:W-:Y:S05]  /*dc70*/  BRA `(.L_x_682) ;  /* 0xffffffcc00a47947 */ /* 0x000fea000383ffff */
.L_x_584:
[----:B------:R-:W-:Y:S01]  /*dc80*/  BSSY B0, `(.L_x_683) ;  /* 0x0000006000007945 */ /* 0x000fe20003800000 */
[----:B------:R-:W-:Y:S01]  /*dc90*/  PLOP3.LUT P3, PT, P3, PT, PT, 0x8, 0x80 ;  /* 0x000000000080781c */ /* 0x000fe20001f6e170 */
[----:B------:R-:W-:-:S12]  /*dca0*/  IMAD.MOV.U32 R51, RZ, RZ, -0x1 ;  /* 0xffffffffff337424 */ /* 0x000fd800078e00ff */
[----:B-----5:R-:W-:Y:S05]  /*dcb0*/  WARPSYNC.COLLECTIVE R51, `(.L_x_684) ;  /* 0x0000000033087348 */ /* 0x020fea0003c00000 */
[----:B------:R-:W-:Y:S01]  /*dcc0*/  VOTE.ANY P3, P3 ;  /* 0x0000000000ff7806 */ /* 0x000fe20001860100 */
[----:B-----5:R-:W-:-:S12]  /*dcd0*/  ENDCOLLECTIVE ;  /* 0x000000000000791b */ /* 0x020fd80003800000 */
.L_x_684:
[----:B------:R-:W-:Y:S05]  /*dce0*/  BSYNC B0 ;  /* 0x0000000000007941 */ /* 0x000fea0003800000 */
.L_x_683:
[----:B------:R-:W-:Y:S05]  /*dcf0*/  BRA `(.L_x_685) ;  /* 0xffffffcc00b47947 */ /* 0x000fea000383ffff */
.L_x_586:
[----:B------:R-:W-:Y:S01]  /*dd00*/  BSSY B0, `(.L_x_686) ;  /* 0x0000006000007945 */ /* 0x000fe20003800000 */
[----:B------:R-:W-:Y:S01]  /*dd10*/  PLOP3.LUT P3, PT, P3, PT, PT, 0x8, 0x80 ;  /* 0x000000000080781c */ /* 0x000fe20001f6e170 */
[----:B------:R-:W-:-:S12]  /*dd20*/  IMAD.MOV.U32 R51, RZ, RZ, -0x1 ;  /* 0xffffffffff337424 */ /* 0x000fd800078e00ff */
[----:B-----5:R-:W-:Y:S05]  /*dd30*/  WARPSYNC.COLLECTIVE R51, `(.L_x_687) ;  /* 0x0000000033087348 */ /* 0x020fea0003c00000 */
[----:B------:R-:W-:Y:S01]  /*dd40*/  VOTE.ANY P3, P3 ;  /* 0x0000000000ff7806 */ /* 0x000fe20001860100 */
[----:B-----5:R-:W-:-:S12]  /*dd50*/  ENDCOLLECTIVE ;  /* 0x000000000000791b */ /* 0x020fd80003800000 */
.L_x_687:
[----:B------:R-:W-:Y:S05]  /*dd60*/  BSYNC B0 ;  /* 0x0000000000007941 */ /* 0x000fea0003800000 */
.L_x_686:
[----:B------:R-:W-:Y:S05]  /*dd70*/  BRA `(.L_x_688) ;  /* 0xffffffd000087947 */ /* 0x000fea000383ffff */
.L_x_588:
[----:B------:R-:W-:Y:S01]  /*dd80*/  BSSY B0, `(.L_x_689) ;  /* 0x0000006000007945 */ /* 0x000fe20003800000 */
[----:B------:R-:W-:Y:S01]  /*dd90*/  PLOP3.LUT P3, PT, P3, PT, PT, 0x8, 0x80 ;  /* 0x000000000080781c */ /* 0x000fe20001f6e170 */
[----:B------:R-:W-:-:S12]  /*dda0*/  IMAD.MOV.U32 R51, RZ, RZ, -0x1 ;  /* 0xffffffffff337424 */ /* 0x000fd800078e00ff */
[----:B-----5:R-:W-:Y:S05]  /*ddb0*/  WARPSYNC.COLLECTIVE R51, `(.L_x_690) ;  /* 0x0000000033087348 */ /* 0x020fea0003c00000 */
[----:B------:R-:W-:Y:S01]  /*ddc0*/  VOTE.ANY R51, PT, P3 ;  /* 0x0000000000337806 */ /* 0x000fe200018e0100 */
[----:B-----5:R-:W-:Y:S06]  /*ddd0*/  ENDCOLLECTIVE ;  /* 0x000000000000791b */ /* 0x020fec0003800000 */
.L_x_690:
[----:B------:R-:W-:Y:S05]  /*dde0*/  BSYNC B0 ;  /* 0x0000000000007941 */ /* 0x000fea0003800000 */
.L_x_689:
[----:B------:R-:W-:Y:S01]  /*ddf0*/  LOP3.LUT R51, R51, 0x80000000, R40, 0xec, !PT ;  /* 0x8000000033337812 */ /* 0x000fe200078eec28 */
[----:B------:R-:W-:Y:S02]  /*de00*/  IMAD.MOV.U32 R54, RZ, RZ, R27 ;  /* 0x000000ffff367224 */ /* 0x000fe400078e001b */
[----:B------:R-:W-:Y:S02]  /*de10*/  IMAD.MOV.U32 R53, RZ, RZ, 0x1 ;  /* 0x00000001ff357424 */ /* 0x000fe400078e00ff */
[----:B------:R-:W-:Y:S02]  /*de20*/  VIADD R32, R51, 0xffffffff ;  /* 0xffffffff33207836 */ /* 0x000fe40000000000 */
[----:B------:R-:W-:-:S03]  /*de30*/  VIADD R18, R18, 0xffffffe0 ;  /* 0xffffffe012127836 */ /* 0x000fc60000000000 */
[----:B------:R-:W-:Y:S01]  /*de40*/  LOP3.LUT R32, R51, R32, RZ, 0xc, !PT ;  /* 0x0000002033207212 */ /* 0x000fe200078e0cff */
[----:B------:R-:W-:-:S03]  /*de50*/  IMAD.MOV.U32 R51, RZ, RZ, -0x1 ;  /* 0xffffffffff337424 */ /* 0x000fc600078e00ff */
[----:B------:R0:W1:Y:S04]  /*de60*/  POPC R52, R32 ;  /* 0x0000002000347309 */ /* 0x0000680000000000 */
[----:B01----:R-:W-:Y:S05]  /*de70*/  WARPSYNC.COLLECTIVE R51, `(.L_x_691) ;  /* 0x0000000033087348 */ /* 0x003fea0003c00000 */
[----:B-1----:R1:W2:Y:S02]  /*de80*/  SHFL.DOWN P3, R55, R54, R53, R52 ;  /* 0x0800003536377389 */ /* 0x0022a40000060034 */
[----:B012---:R-:W-:Y:S05]  /*de90*/  ENDCOLLECTIVE ;  /* 0x000000000000791b */ /* 0x007fea0003800000 */
.L_x_691:
        /* <DEDUP_REMOVED lines=8> */
.L_x_692:
        /* <DEDUP_REMOVED lines=8> */
.L_x_693:
        /* <DEDUP_REMOVED lines=8> */
.L_x_694:
        /* <DEDUP_REMOVED lines=8> */
.L_x_695:
[----:B------:R-:W-:-:S04]  /*e0a0*/  ISETP.GT.AND P3, PT, R45, R52, PT ;  /* 0x000000342d00720c */ /* 0x000fc80003f64270 */
[----:B------:R-:W-:Y:S02]  /*e0b0*/  SEL R55, R55, RZ, !P3 ;  /* 0x000000ff37377207 */ /* 0x000fe40005800000 */
[----:B------:R-:W-:Y:S02]  /*e0c0*/  ISETP.NE.AND P3, PT, R26, 0x65, PT ;  /* 0x000000651a00780c */ /* 0x000fe40003f65270 */
[----:B------:R-:W-:-:S11]  /*e0d0*/  IADD3 R44, PT, PT, R33, R55, R44 ;  /* 0x00000037212c7210 */ /* 0x000fd60007ffe02c */
[----:B------:R-:W-:Y:S05]  /*e0e0*/  WARPSYNC.COLLECTIVE R51, `(.L_x_696) ;  /* 0x0000000033087348 */ /* 0x000fea0003c00000 */
[----:B------:R-:W-:Y:S01]  /*e0f0*/  VOTE.ALL P3, P3 ;  /* 0x0000000000ff7806 */ /* 0x000fe20001860000 */
[----:B------:R-:W-:-:S12]  /*e100*/  ENDCOLLECTIVE ;  /* 0x000000000000791b */ /* 0x000fd80003800000 */
.L_x_696:
[----:B------:R-:W-:Y:S05]  /*e110*/  BRA `(.L_x_697) ;  /* 0xffffffcc00a07947 */ /* 0x000fea000383ffff */
.L_x_698:
        /* <DEDUP_REMOVED lines=14> */
.L_x_2583:


//--------------------- .text._ZN3cub18CUB_300001_SM_10006detail4scan23DeviceCompactInitKernelINS0_13ScanTileStateIiLb1EEEPlEEvT_iT0_ --------------------------
	.section	.text._ZN3cub18CUB_300001_SM_10006detail4scan23DeviceCompactInitKernelINS0_13ScanTileStateIiLb1EEEPlEEvT_iT0_,"ax",@progbits
	.align	128
        .global         _ZN3cub18CUB_300001_SM_10006detail4scan23DeviceCompactInitKernelINS0_13ScanTileStateIiLb1EEEPlEEvT_iT0_
        .type           _ZN3cub18CUB_300001_SM_10006detail4scan23DeviceCompactInitKernelINS0_13ScanTileStateIiLb1EEEPlEEvT_iT0_,@function
        .size           _ZN3cub18CUB_300001_SM_10006detail4scan23DeviceCompactInitKernelINS0_13ScanTileStateIiLb1EEEPlEEvT_iT0_,(.L_x_2584 - _ZN3cub18CUB_300001_SM_10006detail4scan23DeviceCompactInitKernelINS0_13ScanTileStateIiLb1EEEPlEEvT_iT0_)
        .other          _ZN3cub18CUB_300001_SM_10006detail4scan23DeviceCompactInitKernelINS0_13ScanTileStateIiLb1EEEPlEEvT_iT0_,@"STO_CUDA_ENTRY STV_DEFAULT"
_ZN3cub18CUB_300001_SM_10006detail4scan23DeviceCompactInitKernelINS0_13ScanTileStateIiLb1EEEPlEEvT_iT0_:
.text._ZN3cub18CUB_300001_SM_10006detail4scan23DeviceCompactInitKernelINS0_13ScanTileStateIiLb1EEEPlEEvT_iT0_:
[----:B------:R-:W-:Y:S01]  /*0000*/  LDC R1, c[0x0][0x37c] ;  /* 0x0000df00ff017b82 */ /* 0x000fe20000000800 */
[----:B------:R-:W0:Y:S07]  /*0010*/  S2R R0, SR_TID.X ;  /* 0x0000000000007919 */ /* 0x000e2e0000002100 */
[----:B------:R-:W1:Y:S01]  /*0020*/  S2UR UR6, SR_CTAID.X ;  /* 0x00000000000679c3 */ /* 0x000e620000002500 */
[----:B------:R-:W2:Y:S07]  /*0030*/  LDCU UR4, c[0x0][0x388] ;  /* 0x00007100ff0477ac */ /* 0x000eae0008000800 */
[----:B------:R-:W1:Y:S01]  /*0040*/  LDC R7, c[0x0][0x360] ;  /* 0x0000d800ff077b82 */ /* 0x000e620000000800 */
[C---:B0-----:R-:W-:Y:S01]  /*0050*/  ISETP.GT.U32.AND P0, PT, R0.reuse, 0x1f, PT ;  /* 0x0000001f0000780c */ /* 0x041fe20003f04070 */
[----:B-1----:R-:W-:Y:S01]  /*0060*/  IMAD R7, R7, UR6, R0 ;  /* 0x0000000607077c24 */ /* 0x002fe2000f8e0200 */
[----:B------:R-:W-:-:S02]  /*0070*/  LOP3.LUT P2, RZ, R0, UR6, RZ, 0xfc, !PT ;  /* 0x0000000600ff7c12 */ /* 0x000fc4000f84fcff */
[----:B------:R-:W-:Y:S02]  /*0080*/  ISETP.NE.OR P0, PT, RZ, UR6, P0 ;  /* 0x00000006ff007c0c */ /* 0x000fe40008705670 */
[----:B--2---:R-:W-:Y:S01]  /*0090*/  ISETP.GE.AND P1, PT, R7, UR4, PT ;  /* 0x0000000407007c0c */ /* 0x004fe2000bf26270 */
[----:B------:R-:W0:Y:S10]  /*00a0*/  LDCU.64 UR4, c[0x0][0x358] ;  /* 0x00006b00ff0477ac */ /* 0x000e340008000a00 */
[----:B------:R-:W1:Y:S02]  /*00b0*/  @!P0 LDC.64 R4, c[0x0][0x380] ;  /* 0x0000e000ff048b82 */ /* 0x000e640000000a00 */
[----:B------:R-:W-:-:S06]  /*00c0*/  @!P1 MOV R6, 0x63 ;  /* 0x0000006300069802 */ /* 0x000fcc0000000f00 */
[----:B------:R-:W2:Y:S01]  /*00d0*/  @!P1 LDC.64 R2, c[0x0][0x380] ;  /* 0x0000e000ff029b82 */ /* 0x000ea20000000a00 */
[----:B-1----:R-:W-:-:S04]  /*00e0*/  @!P0 IMAD.WIDE.U32 R4, R0, 0x8, R4 ;  /* 0x0000000800048825 */ /* 0x002fc800078e0004 */
[----:B--2---:R-:W-:-:S04]  /*00f0*/  @!P1 IMAD.WIDE R2, R7, 0x8, R2 ;  /* 0x0000000807029825 */ /* 0x004fc800078e0202 */
[----:B------:R-:W-:-:S05]  /*0100*/  IMAD.MOV.U32 R7, RZ, RZ, RZ ;  /* 0x000000ffff077224 */ /* 0x000fca00078e00ff */
[----:B0-----:R0:W-:Y:S04]  /*0110*/  @!P1 STG.E.64 desc[UR4][R2.64+0x100], R6 ;  /* 0x0001000602009986 */ /* 0x0011e8000c101b04 */
[----:B------:R0:W-:Y:S01]  /*0120*/  @!P0 STG.E.64 desc[UR4][R4.64], RZ ;  /* 0x000000ff04008986 */ /* 0x0001e2000c101b04 */
[----:B------:R-:W-:Y:S05]  /*0130*/  @P2 EXIT ;  /* 0x000000000000294d */ /* 0x000fea0003800000 */
[----:B0-----:R-:W0:Y:S02]  /*0140*/  LDC.64 R2, c[0x0][0x390] ;  /* 0x0000e400ff027b82 */ /* 0x001e240000000a00 */
[----:B0-----:R-:W-:Y:S01]  /*0150*/  STG.E.64 desc[UR4][R2.64], RZ ;  /* 0x000000ff02007986 */ /* 0x001fe2000c101b04 */
[----:B------:R-:W-:Y:S05]  /*0160*/  EXIT ;  /* 0x000000000000794d */ /* 0x000fea0003800000 */
.L_x_699:
        /* <DEDUP_REMOVED lines=9> */
.L_x_2584:


//--------------------- .text._ZN3cub18CUB_300001_SM_10006detail4scan16DeviceScanKernelINS2_10policy_hubIiiimN4cuda3std3__44plusIvEEE10Policy1000EN6thrust24THRUST_300001_SM_1000_NS6detail15normal_iteratorINSD_10device_ptrIiEEEESI_NS0_13ScanTileStateIiLb1EEES9_NS1_10InputValueIiPiEEmiLb0EiEEvT0_T1_T2_iT3_T4_T5_ --------------------------
	.section	.text._ZN3cub18CUB_300001_SM_10006detail4scan16DeviceScanKernelINS2_10policy_hubIiiimN4cuda3std3__44plusIvEEE10Policy1000EN6thrust24THRUST_300001_SM_1000_NS6detail15normal_iteratorINSD_10device_ptrIiEEEESI_NS0_13ScanTileStateIiLb1EEES9_NS1_10InputValueIiPiEEmiLb0EiEEvT0_T1_T2_iT3_T4_T5_,"ax",@progbits
	.align	128
        .global         _ZN3cub18CUB_300001_SM_10006detail4scan16DeviceScanKernelINS2_10policy_hubIiiimN4cuda3std3__44plusIvEEE10Policy1000EN6thrust24THRUST_300001_SM_1000_NS6detail15normal_iteratorINSD_10device_ptrIiEEEESI_NS0_13ScanTileStateIiLb1EEES9_NS1_10InputValueIiPiEEmiLb0EiEEvT0_T1_T2_iT3_T4_T5_
        .type           _ZN3cub18CUB_300001_SM_10006detail4scan16DeviceScanKernelINS2_10policy_hubIiiimN4cuda3std3__44plusIvEEE10Policy1000EN6thrust24THRUST_300001_SM_1000_NS6detail15normal_iteratorINSD_10device_ptrIiEEEESI_NS0_13ScanTileStateIiLb1EEES9_NS1_10InputValueIiPiEEmiLb0EiEEvT0_T1_T2_iT3_T4_T5_,@function
        .size           _ZN3cub18CUB_300001_SM_10006detail4scan16DeviceScanKernelINS2_10policy_hubIiiimN4cuda3std3__44plusIvEEE10Policy1000EN6thrust24THRUST_300001_SM_1000_NS6detail15normal_iteratorINSD_10device_ptrIiEEEESI_NS0_13ScanTileStateIiLb1EEES9_NS1_10InputValueIiPiEEmiLb0EiEEvT0_T1_T2_iT3_T4_T5_,(.L_x_2585 - _ZN3cub18CUB_300001_SM_10006detail4scan16DeviceScanKernelINS2_10policy_hubIiiimN4cuda3std3__44plusIvEEE10Policy1000EN6thrust24THRUST_300001_SM_1000_NS6detail15normal_iteratorINSD_10device_ptrIiEEEESI_NS0_13ScanTileStateIiLb1EEES9_NS1_10InputValueIiPiEEmiLb0EiEEvT0_T1_T2_iT3_T4_T5_)
        .other          _ZN3cub18CUB_300001_SM_10006detail4scan16DeviceScanKernelINS2_10policy_hubIiiimN4cuda3std3__44plusIvEEE10Policy1000EN6thrust24THRUST_300001_SM_1000_NS6detail15normal_iteratorINSD_10device_ptrIiEEEESI_NS0_13ScanTileStateIiLb1EEES9_NS1_10InputValueIiPiEEmiLb0EiEEvT0_T1_T2_iT3_T4_T5_,@"STO_CUDA_ENTRY STV_DEFAULT"
_ZN3cub18CUB_300001_SM_10006detail4scan16DeviceScanKernelINS2_10policy_hubIiiimN4cuda3std3__44plusIvEEE10Policy1000EN6thrust24THRUST_300001_SM_1000_NS6detail15normal_iteratorINSD_10device_ptrIiEEEESI_NS0_13ScanTileStateIiLb1EEES9_NS1_10InputValueIiPiEEmiLb0EiEEvT0_T1_T2_iT3_T4_T5_:
.text._ZN3cub18CUB_300001_SM_10006detail4scan16DeviceScanKernelINS2_10policy_hubIiiimN4cuda3std3__44plusIvEEE10Policy1000EN6thrust24THRUST_300001_SM_1000_NS6detail15normal_iteratorINSD_10device_ptrIiEEEESI_NS0_13ScanTileStateIiLb1EEES9_NS1_10InputValueIiPiEEmiLb0EiEEvT0_T1_T2_iT3_T4_T5_:
[----:B------:R-:W-:Y:S01]  /*0000*/  LDC R1, c[0x0][0x37c] ;  /* 0x0000df00ff017b82 */ /* 0x000fe20000000800 */
[----:B------:R-:W0:Y:S01]  /*0010*/  LDCU UR4, c[0x0][0x3a0] ;  /* 0x00007400ff0477ac */ /* 0x000e220008000800 */
[----:B------:R-:W1:Y:S06]  /*0020*/  LDCU.64 UR12, c[0x0][0x358] ;  /* 0x00006b00ff0c77ac */ /* 0x000e6c0008000a00 */
[----:B------:R-:W2:Y:S01]  /*0030*/  S2UR UR6, SR_CTAID.X ;  /* 0x00000000000679c3 */ /* 0x000ea20000002500 */
[----:B------:R-:W3:Y:S01]  /*0040*/  LDCU.64 UR8, c[0x0][0x3b0] ;  /* 0x00007600ff0877ac */ /* 0x000ee20008000a00 */
[----:B0-----:R-:W-:-:S06]  /*0050*/  UPRMT UR4, UR4, 0x7770, URZ ;  /* 0x0000777004047896 */ /* 0x001fcc00080000ff */
[----:B------:R-:W-:-:S05]  /*0060*/  ISETP.NE.AND P0, PT, RZ, UR4, PT ;  /* 0x00000004ff007c0c */ /* 0x000fca000bf05270 */
[----:B------:R-:W2:Y:S08]  /*0070*/  LDCU UR4, c[0x0][0x398] ;  /* 0x00007300ff0477ac */ /* 0x000eb00008000800 */
[----:B------:R-:W1:Y:S02]  /*0080*/  @P0 LDC.64 R2, c[0x0][0x3a8] ;  /* 0x0000ea00ff020b82 */ /* 0x000e640000000a00 */
[----:B-1----:R0:W5:Y:S01]  /*0090*/  @P0 LDG.E R39, desc[UR12][R2.64] ;  /* 0x0000000c02270981 */ /* 0x002162000c1e1900 */
[----:B--2---:R-:W-:-:S04]  /*00a0*/  UIADD3 UR6, UPT, UPT, UR6, UR4, URZ ;  /* 0x0000000406067290 */ /* 0x004fc8000fffe0ff */
[----:B------:R-:W-:-:S04]  /*00b0*/  UIMAD.WIDE UR10, UR6, 0x1ee0, URZ ;  /* 0x00001ee0060a78a5 */ /* 0x000fc8000f8e02ff */
[----:B---3--:R-:W-:-:S04]  /*00c0*/  UIADD3 UR7, UP0, UPT, -UR10, UR8, URZ ;  /* 0x000000080a077290 */ /* 0x008fc8000ff1e1ff */
[----:B------:R-:W-:Y:S02]  /*00d0*/  UIADD3.X UR4, UPT, UPT, ~UR11, UR9, URZ, UP0, !UPT ;  /* 0x000000090b047290 */ /* 0x000fe400087fe5ff */
[----:B------:R-:W-:-:S04]  /*00e0*/  UISETP.GE.U32.AND UP0, UPT, UR7, 0x1ee1, UPT ;  /* 0x00001ee10700788c */ /* 0x000fc8000bf06070 */
[----:B------:R-:W-:Y:S01]  /*00f0*/  UISETP.GE.U32.AND.EX UP0, UPT, UR4, URZ, UPT, UP0 ;  /* 0x000000ff0400728c */ /* 0x000fe2000bf06100 */
[----:B------:R-:W1:Y:S08]  /*0100*/  @!P0 LDC R39, c[0x0][0x3a8] ;  /* 0x0000ea00ff278b82 */ /* 0x000e700000000800 */
[----:B0-----:R-:W-:Y:S05]  /*0110*/  BRA.U !UP0, `(.L_x_700) ;  /* 0x0000001908f47547 */ /* 0x001fea000b800000 */
[----:B------:R-:W0:Y:S01]  /*0120*/  S2R R35, SR_TID.X ;  /* 0x0000000000237919 */ /* 0x000e220000002100 */
[----:B------:R-:W2:Y:S01]  /*0130*/  LDCU.64 UR4, c[0x0][0x380] ;  /* 0x00007000ff0477ac */ /* 0x000ea20008000a00 */
[C---:B0-----:R-:W-:Y:S02]  /*0140*/  LOP3.LUT R0, R35.reuse, 0x1f, RZ, 0xc0, !PT ;  /* 0x0000001f23007812 */ /* 0x041fe400078ec0ff */
[----:B------:R-:W-:-:S05]  /*0150*/  LOP3.LUT R3, R35, 0x3e0, RZ, 0xc0, !PT ;  /* 0x000003e023037812 */ /* 0x000fca00078ec0ff */
[----:B------:R-:W-:-:S05]  /*0160*/  IMAD R0, R3, 0x13, R0 ;  /* 0x0000001303007824 */ /* 0x000fca00078e0200 */
[----:B------:R-:W-:-:S05]  /*0170*/  IADD3 R0, P0, PT, R0, UR10, RZ ;  /* 0x0000000a00007c10 */ /* 0x000fca000ff1e0ff */
[----:B------:R-:W-:Y:S02]  /*0180*/  IMAD.X R3, RZ, RZ, UR11, P0 ;  /* 0x0000000bff037e24 */ /* 0x000fe400080e06ff */
[----:B------:R-:W-:-:S03]  /*0190*/  IMAD.SHL.U32 R31, R0, 0x4, RZ ;  /* 0x00000004001f7824 */ /* 0x000fc600078e00ff */
[----:B------:R-:W-:Y:S02]  /*01a0*/  SHF.L.U64.HI R30, R0, 0x2, R3 ;  /* 0x00000002001e7819 */ /* 0x000fe40000010203 */
[----:B--2---:R-:W-:-:S04]  /*01b0*/  IADD3 R2, P0, PT, R31, UR4, RZ ;  /* 0x000000041f027c10 */ /* 0x004fc8000ff1e0ff */
[----:B------:R-:W-:-:S05]  /*01c0*/  IADD3.X R3, PT, PT, R30, UR5, RZ, P0, !PT ;  /* 0x000000051e037c10 */ /* 0x000fca00087fe4ff */
        /* <DEDUP_REMOVED lines=19> */
[----:B------:R-:W0:Y:S01]  /*0300*/  S2UR UR5, SR_CgaCtaId ;  /* 0x00000000000579c3 */ /* 0x000e220000008800 */
[----:B------:R-:W-:Y:S01]  /*0310*/  SHF.R.U32.HI R36, RZ, 0x5, R35 ;  /* 0x00000005ff247819 */ /* 0x000fe20000011623 */
[----:B------:R-:W-:Y:S01]  /*0320*/  UMOV UR4, 0x400 ;  /* 0x0000040000047882 */ /* 0x000fe20000000000 */
[----:B------:R-:W1:Y:S01]  /*0330*/  S2R R37, SR_LANEID ;  /* 0x0000000000257919 */ /* 0x000e620000000000 */
[----:B------:R-:W-:Y:S01]  /*0340*/  UISETP.NE.AND UP0, UPT, UR6, URZ, UPT ;  /* 0x000000ff0600728c */ /* 0x000fe2000bf05270 */
[----:B------:R-:W-:Y:S01]  /*0350*/  BSSY.RECONVERGENT B0, `(.L_x_701) ;  /* 0x0000148000007945 */ /* 0x000fe20003800200 */
[----:B0-----:R-:W-:Y:S01]  /*0360*/  ULEA UR4, UR5, UR4, 0x18 ;  /* 0x0000000405047291 */ /* 0x001fe2000f8ec0ff */
[----:B-1----:R-:W-:-:S05]  /*0370*/  IMAD R34, R36, 0x260, R37 ;  /* 0x0000026024227824 */ /* 0x002fca00078e0225 */
[----:B------:R-:W-:-:S05]  /*0380*/  LEA R34, R34, UR4, 0x2 ;  /* 0x0000000422227c11 */ /* 0x000fca000f8e10ff */
[----:B------:R-:W-:Y:S01]  /*0390*/  IMAD R33, R37, 0x48, R34 ;  /* 0x0000004825217824 */ /* 0x000fe200078e0222 */
[----:B--2---:R0:W-:Y:S04]  /*03a0*/  STS [R34], R5 ;  /* 0x0000000522007388 */ /* 0x0041e80000000800 */
[----:B---3--:R0:W-:Y:S04]  /*03b0*/  STS [R34+0x80], R7 ;  /* 0x0000800722007388 */ /* 0x0081e80000000800 */
[----:B----4-:R0:W-:Y:S04]  /*03c0*/  STS [R34+0x100], R9 ;  /* 0x0001000922007388 */ /* 0x0101e80000000800 */
[----:B------:R0:W-:Y:S04]  /*03d0*/  STS [R34+0x180], R11 ;  /* 0x0001800b22007388 */ /* 0x0001e80000000800 */
        /* <DEDUP_REMOVED lines=14> */
[----:B------:R0:W-:Y:S01]  /*04c0*/  STS [R34+0x900], R8 ;  /* 0x0009000822007388 */ /* 0x0001e20000000800 */
[----:B------:R-:W-:-:S03]  /*04d0*/  NOP ;  /* 0x0000000000007918 */ /* 0x000fc60000000000 */
[----:B------:R0:W1:Y:S04]  /*04e0*/  LDS R32, [R33] ;  /* 0x0000000021207984 */ /* 0x0000680000000800 */
[----:B------:R0:W2:Y:S04]  /*04f0*/  LDS R29, [R33+0x4] ;  /* 0x00000400211d7984 */ /* 0x0000a80000000800 */
        /* <DEDUP_REMOVED lines=18> */
[----:B-1234-:R-:W-:Y:S05]  /*0620*/  BRA.U UP0, `(.L_x_702) ;  /* 0x0000000500247547 */ /* 0x01efea000b800000 */
[----:B0-----:R-:W-:Y:S02]  /*0630*/  IADD3 R8, PT, PT, R28, R29, R32 ;  /* 0x0000001d1c087210 */ /* 0x001fe40007ffe020 */
[C---:B------:R-:W-:Y:S02]  /*0640*/  ISETP.NE.AND P1, PT, R37.reuse, 0x1f, PT ;  /* 0x0000001f2500780c */ /* 0x040fe40003f25270 */
[----:B------:R-:W-:Y:S02]  /*0650*/  IADD3 R8, PT, PT, R26, R27, R8 ;  /* 0x0000001b1a087210 */ /* 0x000fe40007ffe008 */
[----:B------:R-:W-:Y:S02]  /*0660*/  ISETP.NE.AND P2, PT, R37, RZ, PT ;  /* 0x000000ff2500720c */ /* 0x000fe40003f45270 */
[----:B------:R-:W-:-:S04]  /*0670*/  IADD3 R8, PT, PT, R24, R25, R8 ;  /* 0x0000001918087210 */ /* 0x000fc80007ffe008 */
[----:B------:R-:W-:-:S03]  /*0680*/  IADD3 R8, PT, PT, R22, R23, R8 ;  /* 0x0000001716087210 */ /* 0x000fc60007ffe008 */
[----:B------:R-:W-:Y:S02]  /*0690*/  @!P1 LEA R42, R36, UR4, 0x2 ;  /* 0x00000004242a9c11 */ /* 0x000fe4000f8e10ff */
[----:B------:R-:W-:-:S04]  /*06a0*/  IADD3 R8, PT, PT, R20, R21, R8 ;  /* 0x0000001514087210 */ /* 0x000fc80007ffe008 */
[----:B------:R-:W-:-:S04]  /*06b0*/  IADD3 R8, PT, PT, R6, R7, R8 ;  /* 0x0000000706087210 */ /* 0x000fc80007ffe008 */
[----:B------:R-:W-:-:S04]  /*06c0*/  IADD3 R8, PT, PT, R4, R5, R8 ;  /* 0x0000000504087210 */ /* 0x000fc80007ffe008 */
[----:B------:R-:W-:-:S04]  /*06d0*/  IADD3 R8, PT, PT, R2, R3, R8 ;  /* 0x0000000302087210 */ /* 0x000fc80007ffe008 */
[----:B------:R-:W-:-:S05]  /*06e0*/  IADD3 R38, PT, PT, R9, R0, R8 ;  /* 0x0000000009267210 */ /* 0x000fca0007ffe008 */
        /* <DEDUP_REMOVED lines=14> */
[----:B------:R-:W-:Y:S02]  /*07d0*/  ISETP.NE.AND P1, PT, R36, 0xc, PT ;  /* 0x0000000c2400780c */ /* 0x000fe40003f25270 */
[----:B------:R-:W-:-:S03]  /*07e0*/  SEL R38, R38, RZ, P2 ;  /* 0x000000ff26267207 */ /* 0x000fc60001000000 */
[----:B------:R-:W0:Y:S04]  /*07f0*/  LDS.128 R8, [UR4+0x10] ;  /* 0x00001004ff087984 */ /* 0x000e280008000c00 */
[----:B------:R-:W1:Y:S04]  /*0800*/  LDS.128 R12, [UR4+0x20] ;  /* 0x00002004ff0c7984 */ /* 0x000e680008000c00 */
[----:B------:R-:W2:Y:S01]  /*0810*/  LDS.128 R16, [UR4+0x30] ;  /* 0x00003004ff107984 */ /* 0x000ea20008000c00 */
[----:B0-----:R-:W-:-:S04]  /*0820*/  IMAD.IADD R9, R8, 0x1, R9 ;  /* 0x0000000108097824 */ /* 0x001fc800078e0209 */
[----:B------:R-:W-:Y:S01]  /*0830*/  IMAD.IADD R10, R10, 0x1, R9 ;  /* 0x000000010a0a7824 */ /* 0x000fe200078e0209 */
[----:B------:R-:W-:Y:S02]  /*0840*/  SEL R8, R9, R8, !P0 ;  /* 0x0000000809087207 */ /* 0x000fe40004000000 */
[----:B------:R-:W-:Y:S01]  /*0850*/  ISETP.NE.AND P0, PT, R36, 0x3, PT ;  /* 0x000000032400780c */ /* 0x000fe20003f05270 */
[----:B------:R-:W-:-:S03]  /*0860*/  IMAD.IADD R11, R11, 0x1, R10 ;  /* 0x000000010b0b7824 */ /* 0x000fc600078e020a */
[----:B------:R-:W-:Y:S01]  /*0870*/  SEL R8, R10, R8, !P0 ;  /* 0x000000080a087207 */ /* 0x000fe20004000000 */
[----:B-1----:R-:W-:Y:S01]  /*0880*/  IMAD.IADD R12, R11, 0x1, R12 ;  /* 0x000000010b0c7824 */ /* 0x002fe200078e020c */
[----:B------:R-:W-:-:S03]  /*0890*/  ISETP.NE.AND P0, PT, R36, 0x4, PT ;  /* 0x000000042400780c */ /* 0x000fc60003f05270 */
[----:B------:R-:W-:Y:S01]  /*08a0*/  IMAD.IADD R13, R13, 0x1, R12 ;  /* 0x000000010d0d7824 */ /* 0x000fe200078e020c */
[----:B------:R-:W-:Y:S02]  /*08b0*/  SEL R8, R11, R8, !P0 ;  /* 0x000000080b087207 */ /* 0x000fe40004000000 */
[----:B------:R-:W-:Y:S01]  /*08c0*/  ISETP.NE.AND P0, PT, R36, 0x5, PT ;  /* 0x000000052400780c */ /* 0x000fe20003f05270 */
[----:B------:R-:W-:-:S03]  /*08d0*/  IMAD.IADD R14, R14, 0x1, R13 ;  /* 0x000000010e0e7824 */ /* 0x000fc600078e020d */
[----:B------:R-:W-:Y:S01]  /*08e0*/  SEL R8, R12, R8, !P0 ;  /* 0x000000080c087207 */ /* 0x000fe20004000000 */
[----:B------:R-:W-:Y:S01]  /*08f0*/  IMAD.IADD R15, R15, 0x1, R14 ;  /* 0x000000010f0f7824 */ /* 0x000fe200078e020e */
[----:B------:R-:W-:-:S03]  /*0900*/  ISETP.NE.AND P0, PT, R36, 0x6, PT ;  /* 0x000000062400780c */ /* 0x000fc60003f05270 */
[----:B--2---:R-:W-:Y:S01]  /*0910*/  IMAD.IADD R16, R15, 0x1, R16 ;  /* 0x000000010f107824 */ /* 0x004fe200078e0210 */
[----:B------:R-:W-:Y:S02]  /*0920*/  SEL R9, R13, R8, !P0 ;  /* 0x000000080d097207 */ /* 0x000fe40004000000 */
[----:B------:R-:W-:Y:S01]  /*0930*/  ISETP.NE.AND P0, PT, R36, 0x7, PT ;  /* 0x000000072400780c */ /* 0x000fe20003f05270 */
[----:B------:R-:W0:Y:S01]  /*0940*/  LDS R8, [UR4+0x40] ;  /* 0x00004004ff087984 */ /* 0x000e220008000800 */
[----:B------:R-:W-:Y:S02]  /*0950*/  IMAD.IADD R17, R17, 0x1, R16 ;  /* 0x0000000111117824 */ /* 0x000fe400078e0210 */
[----:B------:R-:W-:Y:S02]  /*0960*/  SEL R9, R14, R9, !P0 ;  /* 0x000000090e097207 */ /* 0x000fe40004000000 */
[----:B------:R-:W-:Y:S01]  /*0970*/  ISETP.NE.AND P0, PT, R36, 0x8, PT ;  /* 0x000000082400780c */ /* 0x000fe20003f05270 */
[----:B------:R-:W-:-:S03]  /*0980*/  IMAD.IADD R18, R18, 0x1, R17 ;  /* 0x0000000112127824 */ /* 0x000fc600078e0211 */
[----:B------:R-:W-:Y:S02]  /*0990*/  SEL R9, R15, R9, !P0 ;  /* 0x000000090f097207 */ /* 0x000fe40004000000 */
[----:B------:R-:W-:-:S04]  /*09a0*/  ISETP.NE.AND P0, PT, R36, 0x9, PT ;  /* 0x000000092400780c */ /* 0x000fc80003f05270 */
[----:B------:R-:W-:Y:S02]  /*09b0*/  SEL R9, R16, R9, !P0 ;  /* 0x0000000910097207 */ /* 0x000fe40004000000 */
[----:B------:R-:W-:-:S04]  /*09c0*/  ISETP.NE.AND P0, PT, R36, 0xa, PT ;  /* 0x0000000a2400780c */ /* 0x000fc80003f05270 */
[----:B------:R-:W-:Y:S02]  /*09d0*/  SEL R9, R17, R9, !P0 ;  /* 0x0000000911097207 */ /* 0x000fe40004000000 */
[----:B------:R-:W-:-:S04]  /*09e0*/  ISETP.NE.AND P0, PT, R36, 0xb, PT ;  /* 0x0000000b2400780c */ /* 0x000fc80003f05270 */
[----:B------:R-:W-:Y:S01]  /*09f0*/  SEL R9, R18, R9, !P0 ;  /* 0x0000000912097207 */ /* 0x000fe20004000000 */
[----:B------:R-:W-:Y:S01]  /*0a00*/  IMAD.IADD R18, R19, 0x1, R18 ;  /* 0x0000000113127824 */ /* 0x000fe200078e0212 */
[----:B------:R-:W-:-:S04]  /*0a10*/  ISETP.GE.U32.AND P0, PT, R35, 0x20, PT ;  /* 0x000000202300780c */ /* 0x000fc80003f06070 */
[C---:B------:R-:W-:Y:S02]  /*0a20*/  SEL R9, R18.reuse, R9, !P1 ;  /* 0x0000000912097207 */ /* 0x040fe40004800000 */
[----:B------:R-:W-:Y:S02]  /*0a30*/  ISETP.NE.AND P1, PT, R35, RZ, PT ;  /* 0x000000ff2300720c */ /* 0x000fe40003f25270 */
[----:B------:R-:W-:Y:S02]  /*0a40*/  SEL R10, R9, RZ, P0 ;  /* 0x000000ff090a7207 */ /* 0x000fe40000000000 */
[--C-:B0----5:R-:W-:Y:S02]  /*0a50*/  IADD3 R9, PT, PT, R18, R8, R39.reuse ;  /* 0x0000000812097210 */ /* 0x121fe40007ffe027 */
[----:B------:R-:W-:-:S07]  /*0a60*/  IADD3 R38, PT, PT, R10, R38, R39 ;  /* 0x000000260a267210 */ /* 0x000fce0007ffe027 */
[----:B------:R-:W-:Y:S05]  /*0a70*/  @P1 BRA `(.L_x_703) ;  /* 0x0000000c00541947 */ /* 0x000fea0003800000 */
[----:B------:R-:W0:Y:S01]  /*0a80*/  LDC.64 R10, c[0x0][0x390] ;  /* 0x0000e400ff0a7b82 */ /* 0x000e220000000a00 */
[----:B------:R-:W-:-:S05]  /*0a90*/  IMAD.MOV.U32 R8, RZ, RZ, 0x65 ;  /* 0x00000065ff087424 */ /* 0x000fca00078e00ff */
[----:B0-----:R0:W-:Y:S01]  /*0aa0*/  ST.E.64.STRONG.GPU desc[UR12][R10.64+0x100], R8 ;  /* 0x000100080a007985 */ /* 0x0011e2000c10fb0c */
[----:B------:R-:W-:Y:S05]  /*0ab0*/  BRA `(.L_x_703) ;  /* 0x0000000c00447947 */ /* 0x000fea0003800000 */
.L_x_702:
        /* <DEDUP_REMOVED lines=20> */
[----:B-----5:R-:W0:Y:S02]  /*0c00*/  SHFL.UP P0, R39, R40, 0x10, RZ ;  /* 0x0600000028277989 */ /* 0x020e2400000000ff */
[----:B0-----:R-:W-:Y:S01]  /*0c10*/  @P0 IMAD.IADD R39, R40, 0x1, R39 ;  /* 0x0000000128270824 */ /* 0x001fe200078e0227 */
[----:B------:R-:W-:-:S04]  /*0c20*/  ISETP.NE.AND P0, PT, R36, 0x2, PT ;  /* 0x000000022400780c */ /* 0x000fc80003f05270 */
[----:B------:R-:W-:Y:S01]  /*0c30*/  @!P1 STS [R42+0x10], R39 ;  /* 0x000010272a009388 */ /* 0x000fe20000000800 */
[----:B------:R-:W-:Y:S01]  /*0c40*/  BAR.SYNC.DEFER_BLOCKING 0x0 ;  /* 0x0000000000007b1d */ /* 0x000fe20000010000 */
[----:B------:R-:W-:-:S05]  /*0c50*/  ISETP.NE.AND P1, PT, R36, 0xc, PT ;  /* 0x0000000c2400780c */ /* 0x000fca0003f25270 */
[----:B------:R-:W0:Y:S04]  /*0c60*/  LDS.128 R8, [UR4+0x10] ;  /* 0x00001004ff087984 */ /* 0x000e280008000c00 */
[----:B------:R-:W1:Y:S04]  /*0c70*/  LDS.128 R12, [UR4+0x20] ;  /* 0x00002004ff0c7984 */ /* 0x000e680008000c00 */
[----:B------:R-:W2:Y:S01]  /*0c80*/  LDS.128 R16, [UR4+0x30] ;  /* 0x00003004ff107984 */ /* 0x000ea20008000c00 */
[----:B0-----:R-:W-:-:S04]  /*0c90*/  IMAD.IADD R9, R8, 0x1, R9 ;  /* 0x0000000108097824 */ /* 0x001fc800078e0209 */
[----:B------:R-:W-:Y:S01]  /*0ca0*/  IMAD.IADD R10, R10, 0x1, R9 ;  /* 0x000000010a0a7824 */ /* 0x000fe200078e0209 */
[----:B------:R-:W-:Y:S02]  /*0cb0*/  SEL R8, R9, R8, !P0 ;  /* 0x0000000809087207 */ /* 0x000fe40004000000 */
[----:B------:R-:W-:Y:S01]  /*0cc0*/  ISETP.NE.AND P0, PT, R36, 0x3, PT ;  /* 0x000000032400780c */ /* 0x000fe20003f05270 */
[----:B------:R-:W-:Y:S01]  /*0cd0*/  IMAD.IADD R11, R11, 0x1, R10 ;  /* 0x000000010b0b7824 */ /* 0x000fe200078e020a */
[----:B------:R-:W0:Y:S02]  /*0ce0*/  LDS R9, [UR4+0x40] ;  /* 0x00004004ff097984 */ /* 0x000e240008000800 */
        /* <DEDUP_REMOVED lines=13> */
[----:B------:R-:W-:-:S03]  /*0dc0*/  IMAD.IADD R17, R17, 0x1, R16 ;  /* 0x0000000111117824 */ /* 0x000fc600078e0210 */
[----:B------:R-:W-:Y:S01]  /*0dd0*/  SEL R8, R14, R8, !P0 ;  /* 0x000000080e087207 */ /* 0x000fe20004000000 */
[----:B------:R-:W-:Y:S01]  /*0de0*/  IMAD.IADD R18, R18, 0x1, R17 ;  /* 0x0000000112127824 */ /* 0x000fe200078e0211 */
[----:B------:R-:W-:-:S03]  /*0df0*/  ISETP.NE.AND P0, PT, R36, 0x8, PT ;  /* 0x000000082400780c */ /* 0x000fc60003f05270 */
[----:B------:R-:W-:Y:S01]  /*0e00*/  IMAD.IADD R19, R19, 0x1, R18 ;  /* 0x0000000113137824 */ /* 0x000fe200078e0212 */
[----:B------:R-:W-:Y:S02]  /*0e10*/  SEL R8, R15, R8, !P0 ;  /* 0x000000080f087207 */ /* 0x000fe40004000000 */
[----:B------:R-:W-:-:S04]  /*0e20*/  ISETP.NE.AND P0, PT, R36, 0x9, PT ;  /* 0x000000092400780c */ /* 0x000fc80003f05270 */
[----:B------:R-:W-:Y:S02]  /*0e30*/  SEL R8, R16, R8, !P0 ;  /* 0x0000000810087207 */ /* 0x000fe40004000000 */
[----:B------:R-:W-:Y:S01]  /*0e40*/  ISETP.NE.AND P0, PT, R36, 0xa, PT ;  /* 0x0000000a2400780c */ /* 0x000fe20003f05270 */
[----:B0-----:R-:W-:-:S03]  /*0e50*/  IMAD.IADD R9, R19, 0x1, R9 ;  /* 0x0000000113097824 */ /* 0x001fc600078e0209 */
[----:B------:R-:W-:Y:S01]  /*0e60*/  SEL R8, R17, R8, !P0 ;  /* 0x0000000811087207 */ /* 0x000fe20004000000 */
[----:B------:R-:W-:Y:S01]  /*0e70*/  IMAD.IADD R17, R39, 0x1, -R38 ;  /* 0x0000000127117824 */ /* 0x000fe200078e0a26 */
[----:B------:R-:W-:-:S04]  /*0e80*/  ISETP.NE.AND P0, PT, R36, 0xb, PT ;  /* 0x0000000b2400780c */ /* 0x000fc80003f05270 */
[----:B------:R-:W-:Y:S02]  /*0e90*/  SEL R8, R18, R8, !P0 ;  /* 0x0000000812087207 */ /* 0x000fe40004000000 */
[----:B------:R-:W-:Y:S02]  /*0ea0*/  ISETP.GT.U32.AND P0, PT, R35, 0x1f, PT ;  /* 0x0000001f2300780c */ /* 0x000fe40003f04070 */
[----:B------:R-:W-:Y:S02]  /*0eb0*/  SEL R11, R17, RZ, P2 ;  /* 0x000000ff110b7207 */ /* 0x000fe40001000000 */
[----:B------:R-:W-:Y:S02]  /*0ec0*/  SEL R8, R19, R8, !P1 ;  /* 0x0000000813087207 */ /* 0x000fe40004800000 */
[----:B------:R-:W-:-:S03]  /*0ed0*/  ISETP.GE.U32.AND P1, PT, R35, 0x20, PT ;  /* 0x000000202300780c */ /* 0x000fc60003f26070 */
[----:B------:R-:W-:-:S05]  /*0ee0*/  IMAD.IADD R38, R8, 0x1, R11 ;  /* 0x0000000108267824 */ /* 0x000fca00078e020b */
[----:B------:R-:W-:Y:S01]  /*0ef0*/  SEL R17, R17, R38, !P1 ;  /* 0x0000002611117207 */ /* 0x000fe20004800000 */
[----:B------:R-:W-:Y:S06]  /*0f00*/  @P0 BRA `(.L_x_704) ;  /* 0x00000008000c0947 */ /* 0x000fec0003800000 */
[----:B------:R-:W0:Y:S01]  /*0f10*/  LDC.64 R14, c[0x0][0x390] ;  /* 0x0000e400ff0e7b82 */ /* 0x000e220000000a00 */
[----:B------:R-:W-:Y:S01]  /*0f20*/  ISETP.NE.AND P1, PT, R35, RZ, PT ;  /* 0x000000ff2300720c */ /* 0x000fe20003f25270 */
[----:B------:R-:W-:Y:S01]  /*0f30*/  IMAD.U32 R45, RZ, RZ, UR6 ;  /* 0x00000006ff2d7e24 */ /* 0x000fe2000f8e00ff */
[----:B------:R-:W-:-:S05]  /*0f40*/  LOP3.LUT R18, RZ, R35, RZ, 0x33, !PT ;  /* 0x00000023ff127212 */ /* 0x000fca00078e33ff */
[----:B------:R-:W-:-:S06]  /*0f50*/  VIADD R18, R18, UR6 ;  /* 0x0000000612127c36 */ /* 0x000fcc0008000000 */
[----:B------:R-:W-:Y:S01]  /*0f60*/  @!P1 IMAD.MOV.U32 R8, RZ, RZ, 0x64 ;  /* 0x00000064ff089424 */ /* 0x000fe200078e00ff */
[----:B------:R1:W-:Y:S01]  /*0f70*/  @!P1 STS [UR4+0xc], R9 ;  /* 0x00000c09ff009988 */ /* 0x0003e20008000804 */
[----:B0-----:R-:W-:-:S04]  /*0f80*/  IMAD.WIDE R44, R45, 0x8, R14 ;  /* 0x000000082d2c7825 */ /* 0x001fc800078e020e */
[----:B------:R-:W-:Y:S01]  /*0f90*/  IMAD.WIDE R14, R18, 0x8, R14 ;  /* 0x00000008120e7825 */ /* 0x000fe200078e020e */
[----:B------:R1:W-:Y:S01]  /*0fa0*/  @!P1 ST.E.64.STRONG.GPU desc[UR12][R44.64+0x100], R8 ;  /* 0x000100082c009985 */ /* 0x0003e2000c10fb0c */
[----:B------:R-:W-:Y:S05]  /*0fb0*/  NANOSLEEP 0x226 ;  /* 0x000002260000795d */ /* 0x000fea0003800000 */
[----:B------:R-:W2:Y:S01]  /*0fc0*/  LD.E.64.STRONG.GPU R12, desc[UR12][R14.64+0x100] ;  /* 0x0001000c0e0c7980 */ /* 0x000ea2000c10fb00 */
[----:B------:R-:W-:Y:S01]  /*0fd0*/  UMOV UR5, 0xffffffff ;  /* 0xffffffff00057882 */ /* 0x000fe20000000000 */
[----:B--2---:R-:W-:Y:S02]  /*0fe0*/  ISETP.NE.AND P0, PT, R12, 0x63, PT ;  /* 0x000000630c00780c */ /* 0x004fe40003f05270 */
[----:B-1----:R-:W-:Y:S11]  /*0ff0*/  BRA.DIV UR5, `(.L_x_705) ;  /* 0x0000002e05bc7947 */ /* 0x002ff6000b800000 */
[----:B------:R-:W-:-:S13]  /*1000*/  VOTE.ANY P0, !P0 ;  /* 0x0000000000ff7806 */ /* 0x000fda0004000100 */
.L_x_734:
[----:B------:R-:W-:Y:S05]  /*1010*/  @!P0 BRA `(.L_x_706) ;  /* 0x0000000000248947 */ /* 0x000fea0003800000 */
[----:B------:R-:W-:-:S07]  /*1020*/  IMAD.MOV.U32 R8, RZ, RZ, 0x1de ;  /* 0x000001deff087424 */ /* 0x000fce00078e00ff */
.L_x_708:
[----:B------:R-:W-:Y:S05]  /*1030*/  NANOSLEEP R8 ;  /* 0x000000080000735d */ /* 0x000fea0003800000 */
[----:B------:R-:W2:Y:S01]  /*1040*/  LD.E.64.STRONG.GPU R12, desc[UR12][R14.64+0x100] ;  /* 0x0001000c0e0c7980 */ /* 0x000ea2000c10fb00 */
[----:B------:R-:W-:Y:S01]  /*1050*/  UMOV UR5, 0xffffffff ;  /* 0xffffffff00057882 */ /* 0x000fe20000000000 */
[----:B------:R-:W-:Y:S02]  /*1060*/  SHF.R.U32.HI R8, RZ, 0x1, R8 ;  /* 0x00000001ff087819 */ /* 0x000fe40000011608 */
[----:B--2---:R-:W-:Y:S01]  /*1070*/  ISETP.NE.AND P0, PT, R12, 0x63, PT ;  /* 0x000000630c00780c */ /* 0x004fe20003f05270 */
[----:B------:R-:W-:-:S12]  /*1080*/  BRA.DIV UR5, `(.L_x_707) ;  /* 0x0000002e05b87947 */ /* 0x000fd8000b800000 */
[----:B------:R-:W-:-:S13]  /*1090*/  VOTE.ANY P0, !P0 ;  /* 0x0000000000ff7806 */ /* 0x000fda0004000100 */
.L_x_737:
[----:B------:R-:W-:Y:S05]  /*10a0*/  @P0 BRA `(.L_x_708) ;  /* 0xfffffffc00e00947 */ /* 0x000fea000383ffff */
.L_x_706:
[----:B------:R-:W-:Y:S01]  /*10b0*/  UMOV UR5, 0xffffffff ;  /* 0xffffffff00057882 */ /* 0x000fe20000000000 */
[----:B------:R-:W-:Y:S02]  /*10c0*/  ISETP.NE.AND P0, PT, R12, 0x65, PT ;  /* 0x000000650c00780c */ /* 0x000fe40003f05270 */
[----:B------:R-:W-:Y:S11]  /*10d0*/  BRA.DIV UR5, `(.L_x_709) ;  /* 0x0000002e05c47947 */ /* 0x000ff6000b800000 */
[----:B------:R-:W0:Y:S01]  /*10e0*/  S2R R8, SR_GEMASK ;  /* 0x0000000000087919 */ /* 0x000e220000003c00 */
[----:B------:R-:W-:Y:S01]  /*10f0*/  VOTE.ANY R10, PT, !P0 ;  /* 0x00000000000a7806 */ /* 0x000fe200040e0100 */
[C---:B------:R-:W-:Y:S02]  /*1100*/  VIADD R38, R37.reuse, 0x2 ;  /* 0x0000000225267836 */ /* 0x040fe40000000000 */
[----:B------:R-:W-:Y:S01]  /*1110*/  VIADD R39, R37, 0x10 ;  /* 0x0000001025277836 */ /* 0x000fe20000000000 */
[----:B0-----:R-:W-:-:S05]  /*1120*/  LOP3.LUT R10, R10, 0x80000000, R8, 0xec, !PT ;  /* 0x800000000a0a7812 */ /* 0x001fca00078eec08 */
[----:B------:R-:W-:-:S05]  /*1130*/  VIADD R11, R10, 0xffffffff ;  /* 0xffffffff0a0b7836 */ /* 0x000fca0000000000 */
[----:B------:R-:W-:-:S04]  /*1140*/  LOP3.LUT R11, R10, R11, RZ, 0xc, !PT ;  /* 0x0000000b0a0b7212 */ /* 0x000fc800078e0cff */
[----:B------:R-:W0:Y:S02]  /*1150*/  POPC R15, R11 ;  /* 0x0000000b000f7309 */ /* 0x000e240000000000 */
[----:B0-----:R-:W0:Y:S01]  /*1160*/  SHFL.DOWN PT, R16, R13, 0x1, R15 ;  /* 0x082000000d107989 */ /* 0x001e2200000e000f */
[-C--:B------:R-:W-:Y:S02]  /*1170*/  ISETP.GE.AND P0, PT, R37, R15.reuse, PT ;  /* 0x0000000f2500720c */ /* 0x080fe40003f06270 */
[-C--:B------:R-:W-:Y:S02]  /*1180*/  ISETP.GT.AND P2, PT, R39, R15.reuse, PT ;  /* 0x0000000f2700720c */ /* 0x080fe40003f44270 */
[----:B0-----:R-:W-:Y:S02]  /*1190*/  SEL R16, R16, RZ, !P0 ;  /* 0x000000ff10107207 */ /* 0x001fe40004000000 */
[----:B------:R-:W-:-:S03]  /*11a0*/  ISETP.GT.AND P0, PT, R38, R15, PT ;  /* 0x0000000f2600720c */ /* 0x000fc60003f04270 */
[----:B------:R-:W-:-:S05]  /*11b0*/  IMAD.IADD R36, R16, 0x1, R13 ;  /* 0x0000000110247824 */ /* 0x000fca00078e020d */
[----:B------:R-:W0:Y:S02]  /*11c0*/  SHFL.DOWN PT, R16, R36, 0x2, R15 ;  /* 0x0840000024107989 */ /* 0x000e2400000e000f */
[----:B0-----:R-:W-:-:S05]  /*11d0*/  SEL R19, R16, RZ, !P0 ;  /* 0x000000ff10137207 */ /* 0x001fca0004000000 */
[----:B------:R-:W-:Y:S02]  /*11e0*/  IMAD.IADD R40, R36, 0x1, R19 ;  /* 0x0000000124287824 */ /* 0x000fe400078e0213 */
[C---:B------:R-:W-:Y:S02]  /*11f0*/  VIADD R19, R37.reuse, 0x4 ;  /* 0x0000000425137836 */ /* 0x040fe40000000000 */
[----:B------:R-:W-:Y:S01]  /*1200*/  VIADD R36, R37, 0x8 ;  /* 0x0000000825247836 */ /* 0x000fe20000000000 */
[----:B------:R-:W0:Y:S02]  /*1210*/  SHFL.DOWN PT, R16, R40, 0x4, R15 ;  /* 0x0880000028107989 */ /* 0x000e2400000e000f */
[----:B------:R-:W-:-:S04]  /*1220*/  ISETP.GT.AND P0, PT, R19, R15, PT ;  /* 0x0000000f1300720c */ /* 0x000fc80003f04270 */
[----:B0-----:R-:W-:Y:S02]  /*1230*/  SEL R11, R16, RZ, !P0 ;  /* 0x000000ff100b7207 */ /* 0x001fe40004000000 */
[----:B------:R-:W-:-:S03]  /*1240*/  ISETP.GT.AND P0, PT, R36, R15, PT ;  /* 0x0000000f2400720c */ /* 0x000fc60003f04270 */
[----:B------:R-:W-:Y:S02]  /*1250*/  IMAD.IADD R42, R40, 0x1, R11 ;  /* 0x00000001282a7824 */ /* 0x000fe400078e020b */
[----:B------:R-:W0:Y:S03]  /*1260*/  LDC.64 R10, c[0x0][0x390] ;  /* 0x0000e400ff0a7b82 */ /* 0x000e260000000a00 */
[----:B------:R-:W1:Y:S02]  /*1270*/  SHFL.DOWN PT, R16, R42, 0x8, R15 ;  /* 0x090000002a107989 */ /* 0x000e6400000e000f */
[----:B-1----:R-:W-:Y:S02]  /*1280*/  SEL R41, R16, RZ, !P0 ;  /* 0x000000ff10297207 */ /* 0x002fe40004000000 */
[----:B------:R-:W-:-:S03]  /*1290*/  ISETP.NE.AND P0, PT, R12, 0x65, PT ;  /* 0x000000650c00780c */ /* 0x000fc60003f05270 */
[----:B------:R-:W-:Y:S01]  /*12a0*/  IMAD.IADD R41, R42, 0x1, R41 ;  /* 0x000000012a297824 */ /* 0x000fe200078e0229 */
[----:B0-----:R-:W-:-:S04]  /*12b0*/  IADD3 R42, P3, PT, R10, 0x100, RZ ;  /* 0x000001000a2a7810 */ /* 0x001fc80007f7e0ff */
[----:B------:R-:W0:Y:S01]  /*12c0*/  SHFL.DOWN PT, R16, R41, 0x10, R15 ;  /* 0x0a00000029107989 */ /* 0x000e2200000e000f */
[----:B------:R-:W-:-:S04]  /*12d0*/  IMAD.X R43, RZ, RZ, R11, P3 ;  /* 0x000000ffff2b7224 */ /* 0x000fc800018e060b */
[----:B------:R-:W-:Y:S02]  /*12e0*/  VOTE.ALL P0, P0 ;  /* 0x0000000000ff7806 */ /* 0x000fe40000000000 */
[----:B0-----:R-:W-:-:S05]  /*12f0*/  SEL R16, R16, RZ, !P2 ;  /* 0x000000ff10107207 */ /* 0x001fca0005000000 */
[----:B------:R-:W-:-:S07]  /*1300*/  IMAD.IADD R40, R41, 0x1, R16 ;  /* 0x0000000129287824 */ /* 0x000fce00078e0210 */
.L_x_746:
[----:B------:R-:W-:Y:S05]  /*1310*/  @!P0 BRA `(.L_x_710) ;  /* 0x0000000000cc8947 */ /* 0x000fea0003800000 */
[----:B------:R-:W-:-:S07]  /*1320*/  IMAD.MOV.U32 R11, RZ, RZ, 0x1de ;  /* 0x000001deff0b7424 */ /* 0x000fce00078e00ff */
.L_x_716:
        /* <DEDUP_REMOVED lines=8> */
.L_x_749:
[----:B------:R-:W-:Y:S05]  /*13b0*/  @!P0 BRA `(.L_x_712) ;  /* 0x0000000000248947 */ /* 0x000fea0003800000 */
[----:B------:R-:W-:-:S07]  /*13c0*/  IMAD.MOV.U32 R16, RZ, RZ, R11 ;  /* 0x000000ffff107224 */ /* 0x000fce00078e000b */
.L_x_714:
[----:B------:R-:W-:Y:S05]  /*13d0*/  NANOSLEEP R16 ;  /* 0x000000100000735d */ /* 0x000fea0003800000 */
[----:B------:R-:W2:Y:S01]  /*13e0*/  LD.E.64.STRONG.GPU R12, desc[UR12][R14.64+-0x100] ;  /* 0xffff000c0e0c7980 */ /* 0x000ea2000c10fb00 */
[----:B------:R-:W-:Y:S01]  /*13f0*/  UMOV UR5, 0xffffffff ;  /* 0xffffffff00057882 */ /* 0x000fe20000000000 */
[----:B------:R-:W-:Y:S02]  /*1400*/  SHF.R.U32.HI R16, RZ, 0x1, R16 ;  /* 0x00000001ff107819 */ /* 0x000fe40000011610 */
[----:B--2---:R-:W-:Y:S01]  /*1410*/  ISETP.NE.AND P0, PT, R12, 0x63, PT ;  /* 0x000000630c00780c */ /* 0x004fe20003f05270 */
[----:B------:R-:W-:-:S12]  /*1420*/  BRA.DIV UR5, `(.L_x_713) ;  /* 0x0000003205107947 */ /* 0x000fd8000b800000 */
[----:B------:R-:W-:-:S13]  /*1430*/  VOTE.ANY P0, !P0 ;  /* 0x0000000000ff7806 */ /* 0x000fda0004000100 */
.L_x_752:
[----:B------:R-:W-:Y:S05]  /*1440*/  @P0 BRA `(.L_x_714) ;  /* 0xfffffffc00e00947 */ /* 0x000fea000383ffff */
.L_x_712:
[----:B------:R-:W-:Y:S01]  /*1450*/  UMOV UR5, 0xffffffff ;  /* 0xffffffff00057882 */ /* 0x000fe20000000000 */
[----:B------:R-:W-:Y:S02]  /*1460*/  ISETP.NE.AND P0, PT, R12, 0x65, PT ;  /* 0x000000650c00780c */ /* 0x000fe40003f05270 */
[----:B------:R-:W-:Y:S11]  /*1470*/  BRA.DIV UR5, `(.L_x_715) ;  /* 0x00000032051c7947 */ /* 0x000ff6000b800000 */
[----:B------:R-:W-:Y:S01]  /*1480*/  VOTE.ANY R10, PT, !P0 ;  /* 0x00000000000a7806 */ /* 0x000fe200040e0100 */
[----:B------:R-:W-:-:S03]  /*1490*/  VIADD R18, R18, 0xffffffe0 ;  /* 0xffffffe012127836 */ /* 0x000fc60000000000 */
[----:B------:R-:W-:-:S05]  /*14a0*/  LOP3.LUT R10, R10, 0x80000000, R8, 0xec, !PT ;  /* 0x800000000a0a7812 */ /* 0x000fca00078eec08 */
[----:B------:R-:W-:-:S05]  /*14b0*/  VIADD R15, R10, 0xffffffff ;  /* 0xffffffff0a0f7836 */ /* 0x000fca0000000000 */
[----:B------:R-:W-:-:S06]  /*14c0*/  LOP3.LUT R15, R10, R15, RZ, 0xc, !PT ;  /* 0x0000000f0a0f7212 */ /* 0x000fcc00078e0cff */
        /* <DEDUP_REMOVED lines=17> */
[----:B------:R-:W-:-:S03]  /*15e0*/  ISETP.NE.AND P0, PT, R12, 0x65, PT ;  /* 0x000000650c00780c */ /* 0x000fc60003f05270 */
[----:B------:R-:W-:-:S05]  /*15f0*/  IMAD.IADD R41, R13, 0x1, R16 ;  /* 0x000000010d297824 */ /* 0x000fca00078e0210 */
[----:B------:R-:W0:Y:S05]  /*1600*/  SHFL.DOWN PT, R16, R41, 0x10, R15 ;  /* 0x0a00000029107989 */ /* 0x000e2a00000e000f */
[----:B------:R-:W-:Y:S02]  /*1610*/  VOTE.ALL P0, P0 ;  /* 0x0000000000ff7806 */ /* 0x000fe40000000000 */
[----:B0-----:R-:W-:-:S04]  /*1620*/  SEL R16, R16, RZ, !P2 ;  /* 0x000000ff10107207 */ /* 0x001fc80005000000 */
[----:B------:R-:W-:-:S07]  /*1630*/  IADD3 R40, PT, PT, R41, R16, R40 ;  /* 0x0000001029287210 */ /* 0x000fce0007ffe028 */
.L_x_761:
[----:B------:R-:W-:Y:S05]  /*1640*/  @P0 BRA `(.L_x_716) ;  /* 0xfffffffc00380947 */ /* 0x000fea000383ffff */
.L_x_710:
[----:B------:R-:W-:Y:S01]  /*1650*/  ISETP.NE.AND P0, PT, R37, RZ, PT ;  /* 0x000000ff2500720c */ /* 0x000fe20003f05270 */
[----:B------:R-:W0:Y:S01]  /*1660*/  @!P1 S2R R11, SR_CgaCtaId ;  /* 0x00000000000b9919 */ /* 0x000e220000008800 */
[----:B------:R-:W-:Y:S01]  /*1670*/  @!P1 MOV R10, 0x400 ;  /* 0x00000400000a9802 */ /* 0x000fe20000000f00 */
[----:B------:R-:W-:Y:S02]  /*1680*/  @!P1 IMAD.IADD R9, R9, 0x1, R40 ;  /* 0x0000000109099824 */ /* 0x000fe400078e0228 */
[----:B------:R-:W-:Y:S02]  /*1690*/  @!P1 IMAD.MOV.U32 R8, RZ, RZ, 0x65 ;  /* 0x00000065ff089424 */ /* 0x000fe400078e00ff */
[----:B------:R-:W-:-:S03]  /*16a0*/  IMAD.MOV.U32 R38, RZ, RZ, R17 ;  /* 0x000000ffff267224 */ /* 0x000fc600078e0011 */
[----:B------:R1:W-:Y:S03]  /*16b0*/  @!P1 ST.E.64.STRONG.GPU desc[UR12][R44.64+0x100], R8 ;  /* 0x000100082c009985 */ /* 0x0003e6000c10fb0c */
[----:B------:R-:W-:Y:S01]  /*16c0*/  @!P0 MOV R12, 0x400 ;  /* 0x00000400000c8802 */ /* 0x000fe20000000f00 */
[----:B------:R-:W2:Y:S01]  /*16d0*/  @!P0 S2R R13, SR_CgaCtaId ;  /* 0x00000000000d8919 */ /* 0x000ea20000008800 */
[----:B------:R-:W-:Y:S01]  /*16e0*/  @!P0 IMAD.MOV.U32 R38, RZ, RZ, R40 ;  /* 0x000000ffff268224 */ /* 0x000fe200078e0028 */
[----:B0-----:R-:W-:-:S05]  /*16f0*/  @!P1 LEA R10, R11, R10, 0x18 ;  /* 0x0000000a0b0a9211 */ /* 0x001fca00078ec0ff */
[----:B------:R1:W-:Y:S04]  /*1700*/  @!P1 STS [R10+0x8], R9 ;  /* 0x000008090a009388 */ /* 0x0003e80000000800 */
[----:B------:R1:W-:Y:S01]  /*1710*/  @!P1 STS [R10+0x4], R40 ;  /* 0x000004280a009388 */ /* 0x0003e20000000800 */
[----:B--2---:R-:W-:-:S05]  /*1720*/  @!P0 LEA R13, R13, R12, 0x18 ;  /* 0x0000000c0d0d8211 */ /* 0x004fca00078ec0ff */
[----:B------:R1:W-:Y:S02]  /*1730*/  @!P0 STS [R13+0x54], R40 ;  /* 0x000054280d008388 */ /* 0x0003e40000000800 */
.L_x_704:
[----:B------:R-:W-:Y:S05]  /*1740*/  WARPSYNC.ALL ;  /* 0x0000000000007948 */ /* 0x000fea0003800000 */
[----:B------:R-:W0:Y:S08]  /*1750*/  S2UR UR7, SR_CgaCtaId ;  /* 0x00000000000779c3 */ /* 0x000e300000008800 */
[----:B------:R-:W-:Y:S01]  /*1760*/  BAR.SYNC.DEFER_BLOCKING 0x0 ;  /* 0x0000000000007b1d */ /* 0x000fe20000010000 */
[----:B------:R-:W-:-:S05]  /*1770*/  ISETP.NE.AND P0, PT, R35, RZ, PT ;  /* 0x000000ff2300720c */ /* 0x000fca0003f05270 */
[----:B------:R-:W-:Y:S02]  /*1780*/  UMOV UR5, 0x400 ;  /* 0x0000040000057882 */ /* 0x000fe40000000000 */
[----:B0-----:R-:W-:-:S09]  /*1790*/  ULEA UR5, UR7, UR5, 0x18 ;  /* 0x0000000507057291 */ /* 0x001fd2000f8ec0ff */
[----:B-1----:R-:W0:Y:S02]  /*17a0*/  LDS R8, [UR5+0x54] ;  /* 0x00005405ff087984 */ /* 0x002e240008000800 */
[----:B0-----:R-:W-:-:S05]  /*17b0*/  SEL R9, R8, RZ, P0 ;  /* 0x000000ff08097207 */ /* 0x001fca0000000000 */
[----:B------:R-:W-:-:S07]  /*17c0*/  IMAD.IADD R38, R9, 0x1, R38 ;  /* 0x0000000109267824 */ /* 0x000fce00078e0226 */
.L_x_703:
[----:B------:R-:W-:Y:S05]  /*17d0*/  BSYNC.RECONVERGENT B0 ;  /* 0x0000000000007941 */ /* 0x000fea0003800200 */
.L_x_701:
[----:B------:R-:W-:Y:S01]  /*17e0*/  IMAD.IADD R32, R32, 0x1, R38 ;  /* 0x0000000120207824 */ /* 0x000fe200078e0226 */
[----:B------:R-:W-:Y:S03]  /*17f0*/  BAR.SYNC.DEFER_BLOCKING 0x0 ;  /* 0x0000000000007b1d */ /* 0x000fe60000010000 */
[----:B------:R-:W-:-:S03]  /*1800*/  IMAD.IADD R29, R29, 0x1, R32 ;  /* 0x000000011d1d7824 */ /* 0x000fc600078e0220 */
[----:B------:R-:W1:Y:S01]  /*1810*/  LDCU.64 UR8, c[0x0][0x388] ;  /* 0x00007100ff0877ac */ /* 0x000e620008000a00 */
[----:B------:R-:W-:-:S04]  /*1820*/  IMAD.IADD R28, R28, 0x1, R29 ;  /* 0x000000011c1c7824 */ /* 0x000fc800078e021d */
[----:B------:R-:W-:-:S04]  /*1830*/  IMAD.IADD R27, R27, 0x1, R28 ;  /* 0x000000011b1b7824 */ /* 0x000fc800078e021c */
[----:B------:R-:W-:-:S04]  /*1840*/  IMAD.IADD R26, R26, 0x1, R27 ;  /* 0x000000011a1a7824 */ /* 0x000fc800078e021b */
[----:B------:R-:W-:-:S04]  /*1850*/  IMAD.IADD R25, R25, 0x1, R26 ;  /* 0x0000000119197824 */ /* 0x000fc800078e021a */
[----:B------:R-:W-:Y:S01]  /*1860*/  IMAD.IADD R24, R24, 0x1, R25 ;  /* 0x0000000118187824 */ /* 0x000fe200078e0219 */
[----:B------:R-:W-:Y:S03]  /*1870*/  STS [R33], R38 ;  /* 0x0000002621007388 */ /* 0x000fe60000000800 */
[----:B------:R-:W-:Y:S01]  /*1880*/  IMAD.IADD R23, R23, 0x1, R24 ;  /* 0x0000000117177824 */ /* 0x000fe200078e0218 */
[----:B------:R-:W-:Y:S03]  /*1890*/  STS [R33+0x4], R32 ;  /* 0x0000042021007388 */ /* 0x000fe60000000800 */
        /* <DEDUP_REMOVED lines=19> */
[----:B------:R-:W-:Y:S04]  /*19d0*/  STS [R33+0x2c], R20 ;  /* 0x00002c1421007388 */ /* 0x000fe80000000800 */
[----:B------:R-:W-:Y:S04]  /*19e0*/  STS [R33+0x30], R7 ;  /* 0x0000300721007388 */ /* 0x000fe80000000800 */
[----:B------:R-:W-:Y:S04]  /*19f0*/  STS [R33+0x34], R6 ;  /* 0x0000340621007388 */ /* 0x000fe80000000800 */
[----:B------:R-:W-:Y:S04]  /*1a00*/  STS [R33+0x38], R5 ;  /* 0x0000380521007388 */ /* 0x000fe80000000800 */
[----:B------:R-:W-:Y:S04]  /*1a10*/  STS [R33+0x3c], R4 ;  /* 0x00003c0421007388 */ /* 0x000fe80000000800 */
[----:B------:R-:W-:Y:S04]  /*1a20*/  STS [R33+0x40], R3 ;  /* 0x0000400321007388 */ /* 0x000fe80000000800 */
[----:B------:R1:W-:Y:S04]  /*1a30*/  STS [R33+0x44], R2 ;  /* 0x0000440221007388 */ /* 0x0003e80000000800 */
[----:B------:R-:W-:Y:S01]  /*1a40*/  STS [R33+0x48], R0 ;  /* 0x0000480021007388 */ /* 0x000fe20000000800 */
[----:B------:R-:W-:-:S03]  /*1a50*/  NOP ;  /* 0x0000000000007918 */ /* 0x000fc60000000000 */
[----:B0-----:R-:W0:Y:S01]  /*1a60*/  LDS R9, [R34] ;  /* 0x0000000022097984 */ /* 0x001e220000000800 */
[----:B-1----:R-:W-:-:S03]  /*1a70*/  IADD3 R2, P0, PT, R31, UR8, RZ ;  /* 0x000000081f027c10 */ /* 0x002fc6000ff1e0ff */
[----:B------:R-:W1:Y:S01]  /*1a80*/  LDS R7, [R34+0x80] ;  /* 0x0000800022077984 */ /* 0x000e620000000800 */
[----:B------:R-:W-:-:S03]  /*1a90*/  IADD3.X R3, PT, PT, R30, UR9, RZ, P0, !PT ;  /* 0x000000091e037c10 */ /* 0x000fc600087fe4ff */
        /* <DEDUP_REMOVED lines=17> */
[----:B0-----:R-:W-:Y:S04]  /*1bb0*/  STG.E desc[UR12][R2.64], R9 ;  /* 0x0000000902007986 */ /* 0x001fe8000c10190c */
[----:B-1----:R-:W-:Y:S04]  /*1bc0*/  STG.E desc[UR12][R2.64+0x80], R7 ;  /* 0x0000800702007986 */ /* 0x002fe8000c10190c */
[----:B--2---:R-:W-:Y:S04]  /*1bd0*/  STG.E desc[UR12][R2.64+0x100], R11 ;  /* 0x0001000b02007986 */ /* 0x004fe8000c10190c */
[----:B---3--:R-:W-:Y:S04]  /*1be0*/  STG.E desc[UR12][R2.64+0x180], R13 ;  /* 0x0001800d02007986 */ /* 0x008fe8000c10190c */
[----:B----4-:R-:W-:Y:S04]  /*1bf0*/  STG.E desc[UR12][R2.64+0x200], R5 ;  /* 0x0002000502007986 */ /* 0x010fe8000c10190c */
        /* <DEDUP_REMOVED lines=15> */
.L_x_700:
[----:B------:R-:W-:-:S04]  /*1cf0*/  ISETP.NE.U32.AND P0, PT, RZ, UR7, PT ;  /* 0x00000007ff007c0c */ /* 0x000fc8000bf05070 */
[----:B------:R-:W-:-:S13]  /*1d00*/  ISETP.NE.AND.EX P0, PT, RZ, UR4, PT, P0 ;  /* 0x00000004ff007c0c */ /* 0x000fda000bf05300 */
[----:B------:R-:W-:Y:S05]  /*1d10*/  @!P0 EXIT ;  /* 0x000000000000894d */ /* 0x000fea0003800000 */
[----:B------:R-:W0:Y:S02]  /*1d20*/  LDCU.64 UR4, c[0x0][0x380] ;  /* 0x00007000ff0477ac */ /* 0x000e240008000a00 */
[----:B0-----:R-:W-:-:S06]  /*1d30*/  UIMAD.WIDE UR4, UR6, 0x7b80, UR4 ;  /* 0x00007b80060478a5 */ /* 0x001fcc000f8e0204 */
[----:B------:R-:W-:Y:S02]  /*1d40*/  IMAD.U32 R2, RZ, RZ, UR4 ;  /* 0x00000004ff027e24 */ /* 0x000fe4000f8e00ff */
[----:B------:R-:W-:-:S05]  /*1d50*/  IMAD.U32 R3, RZ, RZ, UR5 ;  /* 0x00000005ff037e24 */ /* 0x000fca000f8e00ff */
[----:B------:R0:W2:Y:S01]  /*1d60*/  LDG.E R0, desc[UR12][R2.64] ;  /* 0x0000000c02007981 */ /* 0x0000a2000c1e1900 */
[----:B------:R-:W3:Y:S02]  /*1d70*/  S2R R31, SR_TID.X ;  /* 0x00000000001f7919 */ /* 0x000ee40000002100 */
[C---:B---3--:R-:W-:Y:S02]  /*1d80*/  LOP3.LUT R30, R31.reuse, 0x1f, RZ, 0xc0, !PT ;  /* 0x0000001f1f1e7812 */ /* 0x048fe400078ec0ff */
[----:B------:R-:W-:-:S05]  /*1d90*/  LOP3.LUT R5, R31, 0x3e0, RZ, 0xc0, !PT ;  /* 0x000003e01f057812 */ /* 0x000fca00078ec0ff */
[----:B------:R-:W-:-:S04]  /*1da0*/  IMAD R30, R5, 0x13, R30 ;  /* 0x00000013051e7824 */ /* 0x000fc800078e021e */
[C---:B------:R-:W-:Y:S01]  /*1db0*/  VIADD R4, R30.reuse, 0x20 ;  /* 0x000000201e047836 */ /* 0x040fe20000000000 */
[C---:B------:R-:W-:Y:S01]  /*1dc0*/  ISETP.GE.U32.AND P1, PT, R30.reuse, UR7, PT ;  /* 0x000000071e007c0c */ /* 0x040fe2000bf26070 */
[C---:B------:R-:W-:Y:S01]  /*1dd0*/  VIADD R5, R30.reuse, 0x40 ;  /* 0x000000401e057836 */ /* 0x040fe20000000000 */
[C---:B0-----:R-:W-:Y:S01]  /*1de0*/  LEA R2, P0, R30.reuse, UR4, 0x2 ;  /* 0x000000041e027c11 */ /* 0x041fe2000f8010ff */
[----:B------:R-:W-:Y:S01]  /*1df0*/  VIADD R3, R30, 0x80 ;  /* 0x000000801e037836 */ /* 0x000fe20000000000 */
[----:B------:R-:W-:Y:S01]  /*1e00*/  ISETP.GE.U32.AND P2, PT, R4, UR7, PT ;  /* 0x0000000704007c0c */ /* 0x000fe2000bf46070 */
[C---:B------:R-:W-:Y:S01]  /*1e10*/  VIADD R4, R30.reuse, 0xa0 ;  /* 0x000000a01e047836 */ /* 0x040fe20000000000 */
[----:B------:R-:W-:Y:S01]  /*1e20*/  ISETP.GE.U32.AND P3, PT, R5, UR7, PT ;  /* 0x0000000705007c0c */ /* 0x000fe2000bf66070 */
[----:B------:R-:W-:Y:S01]  /*1e30*/  VIADD R5, R30, 0xc0 ;  /* 0x000000c01e057836 */ /* 0x000fe20000000000 */
[----:B------:R-:W-:Y:S01]  /*1e40*/  ISETP.GE.U32.AND P5, PT, R3, UR7, PT ;  /* 0x0000000703007c0c */ /* 0x000fe2000bfa6070 */
[----:B------:R-:W-:Y:S01]  /*1e50*/  IMAD.X R3, RZ, RZ, UR5, P0 ;  /* 0x00000005ff037e24 */ /* 0x000fe200080e06ff */
[----:B------:R-:W-:Y:S01]  /*1e60*/  ISETP.GE.U32.AND P6, PT, R4, UR7, PT ;  /* 0x0000000704007c0c */ /* 0x000fe2000bfc6070 */
[C---:B------:R-:W-:Y:S01]  /*1e70*/  VIADD R6, R30.reuse, 0x60 ;  /* 0x000000601e067836 */ /* 0x040fe20000000000 */
[----:B------:R-:W-:Y:S01]  /*1e80*/  ISETP.GE.U32.AND P0, PT, R5, UR7, PT ;  /* 0x0000000705007c0c */ /* 0x000fe2000bf06070 */
[----:B------:R-:W-:-:S02]  /*1e90*/  VIADD R5, R30, 0xe0 ;  /* 0x000000e01e057836 */ /* 0x000fc40000000000 */
[----:B------:R-:W-:Y:S01]  /*1ea0*/  VIADD R37, R30, 0x100 ;  /* 0x000001001e257836 */ /* 0x000fe20000000000 */
[----:B------:R-:W-:Y:S01]  /*1eb0*/  ISETP.GE.U32.AND P4, PT, R6, UR7, PT ;  /* 0x0000000706007c0c */ /* 0x000fe2000bf86070 */
[C---:B------:R-:W-:Y:S02]  /*1ec0*/  VIADD R7, R30.reuse, 0x140 ;  /* 0x000001401e077836 */ /* 0x040fe40000000000 */
[C---:B------:R-:W-:Y:S02]  /*1ed0*/  VIADD R36, R30.reuse, 0x120 ;  /* 0x000001201e247836 */ /* 0x040fe40000000000 */
[C---:B------:R-:W-:Y:S02]  /*1ee0*/  VIADD R35, R30.reuse, 0x220 ;  /* 0x000002201e237836 */ /* 0x040fe40000000000 */
[----:B------:R-:W-:Y:S02]  /*1ef0*/  VIADD R34, R30, 0x240 ;  /* 0x000002401e227836 */ /* 0x000fe40000000000 */
[----:B--2---:R-:W-:-:S02]  /*1f00*/  IMAD.MOV.U32 R4, RZ, RZ, R0 ;  /* 0x000000ffff047224 */ /* 0x004fc400078e0000 */
[----:B------:R-:W2:Y:S02]  /*1f10*/  @!P1 LDG.E R0, desc[UR12][R2.64] ;  /* 0x0000000c02009981 */ /* 0x000ea4000c1e1900 */
[--C-:B------:R-:W-:Y:S01]  /*1f20*/  IMAD.MOV.U32 R12, RZ, RZ, R4.reuse ;  /* 0x000000ffff0c7224 */ /* 0x100fe200078e0004 */
[----:B------:R-:W-:Y:S01]  /*1f30*/  ISETP.GE.U32.AND P1, PT, R5, UR7, PT ;  /* 0x0000000705007c0c */ /* 0x000fe2000bf26070 */
[--C-:B------:R-:W-:Y:S02]  /*1f40*/  IMAD.MOV.U32 R8, RZ, RZ, R4.reuse ;  /* 0x000000ffff087224 */ /* 0x100fe400078e0004 */
[C---:B------:R-:W-:Y:S02]  /*1f50*/  VIADD R5, R30.reuse, 0x160 ;  /* 0x000001601e057836 */ /* 0x040fe40000000000 */
[--C-:B------:R-:W-:Y:S01]  /*1f60*/  IMAD.MOV.U32 R6, RZ, RZ, R4.reuse ;  /* 0x000000ffff067224 */ /* 0x100fe200078e0004 */
[----:B------:R-:W3:Y:S01]  /*1f70*/  @!P5 LDG.E R12, desc[UR12][R2.64+0x200] ;  /* 0x0002000c020cd981 */ /* 0x000ee2000c1e1900 */
[--C-:B------:R-:W-:Y:S01]  /*1f80*/  IMAD.MOV.U32 R14, RZ, RZ, R4.reuse ;  /* 0x000000ffff0e7224 */ /* 0x100fe200078e0004 */
[----:B------:R-:W-:Y:S01]  /*1f90*/  ISETP.GE.U32.AND P5, PT, R37, UR7, PT ;  /* 0x0000000725007c0c */ /* 0x000fe2000bfa6070 */
[----:B------:R-:W-:Y:S01]  /*1fa0*/  IMAD.MOV.U32 R16, RZ, RZ, R4 ;  /* 0x000000ffff107224 */ /* 0x000fe200078e0004 */
[----:B------:R-:W4:Y:S01]  /*1fb0*/  @!P3 LDG.E R8, desc[UR12][R2.64+0x100] ;  /* 0x0001000c0208b981 */ /* 0x000f22000c1e1900 */
[----:B------:R-:W-:Y:S01]  /*1fc0*/  ISETP.GE.U32.AND P3, PT, R5, UR7, PT ;  /* 0x0000000705007c0c */ /* 0x000fe2000bf66070 */
[----:B------:R-:W-:-:S02]  /*1fd0*/  VIADD R5, R30, 0x1a0 ;  /* 0x000001a01e057836 */ /* 0x000fc40000000000 */
[----:B------:R-:W4:Y:S01]  /*1fe0*/  @!P2 LDG.E R6, desc[UR12][R2.64+0x80] ;  /* 0x0000800c0206a981 */ /* 0x000f22000c1e1900 */
[----:B------:R-:W-:Y:S01]  /*1ff0*/  ISETP.GE.U32.AND P2, PT, R7, UR7, PT ;  /* 0x0000000707007c0c */ /* 0x000fe2000bf46070 */
[--C-:B------:R-:W-:Y:S02]  /*2000*/  IMAD.MOV.U32 R10, RZ, RZ, R4.reuse ;  /* 0x000000ffff0a7224 */ /* 0x100fe400078e0004 */
[----:B------:R-:W4:Y:S01]  /*2010*/  @!P6 LDG.E R14, desc[UR12][R2.64+0x280] ;  /* 0x0002800c020ee981 */ /* 0x000f22000c1e1900 */
[----:B------:R-:W-:Y:S01]  /*2020*/  ISETP.GE.U32.AND P6, PT, R36, UR7, PT ;  /* 0x0000000724007c0c */ /* 0x000fe2000bfc6070 */
[----:B------:R-:W-:Y:S02]  /*2030*/  IMAD.MOV.U32 R20, RZ, RZ, R4 ;  /* 0x000000ffff147224 */ /* 0x000fe400078e0004 */
[----:B------:R-:W4:Y:S01]  /*2040*/  @!P0 LDG.E R16, desc[UR12][R2.64+0x300] ;  /* 0x0003000c02108981 */ /* 0x000f22000c1e1900 */
[----:B------:R-:W-:Y:S01]  /*2050*/  ISETP.GE.U32.AND P0, PT, R5, UR7, PT ;  /* 0x0000000705007c0c */ /* 0x000fe2000bf06070 */
[----:B------:R-:W-:-:S02]  /*2060*/  VIADD R7, R30, 0x180 ;  /* 0x000001801e077836 */ /* 0x000fc40000000000 */
[C---:B------:R-:W-:Y:S01]  /*2070*/  VIADD R5, R30.reuse, 0x1e0 ;  /* 0x000001e01e057836 */ /* 0x040fe20000000000 */
[----:B------:R-:W4:Y:S01]  /*2080*/  @!P4 LDG.E R10, desc[UR12][R2.64+0x180] ;  /* 0x0001800c020ac981 */ /* 0x000f22000c1e1900 */
[--C-:B------:R-:W-:Y:S01]  /*2090*/  IMAD.MOV.U32 R18, RZ, RZ, R4.reuse ;  /* 0x000000ffff127224 */ /* 0x100fe200078e0004 */
[----:B------:R-:W-:Y:S01]  /*20a0*/  ISETP.GE.U32.AND P4, PT, R7, UR7, PT ;  /* 0x0000000707007c0c */ /* 0x000fe2000bf86070 */
[--C-:B------:R-:W-:Y:S01]  /*20b0*/  IMAD.MOV.U32 R22, RZ, RZ, R4.reuse ;  /* 0x000000ffff167224 */ /* 0x100fe200078e0004 */
[----:B------:R-:W4:Y:S01]  /*20c0*/  @!P5 LDG.E R20, desc[UR12][R2.64+0x400] ;  /* 0x0004000c0214d981 */ /* 0x000f22000c1e1900 */
[--C-:B------:R-:W-:Y:S01]  /*20d0*/  IMAD.MOV.U32 R24, RZ, RZ, R4.reuse ;  /* 0x000000ffff187224 */ /* 0x100fe200078e0004 */
[----:B------:R-:W-:Y:S01]  /*20e0*/  ISETP.GE.U32.AND P5, PT, R5, UR7, PT ;  /* 0x0000000705007c0c */ /* 0x000fe2000bfa6070 */
[----:B------:R-:W-:Y:S01]  /*20f0*/  IMAD.MOV.U32 R26, RZ, RZ, R4 ;  /* 0x000000ffff1a7224 */ /* 0x000fe200078e0004 */
[----:B------:R-:W4:Y:S01]  /*2100*/  @!P1 LDG.E R18, desc[UR12][R2.64+0x380] ;  /* 0x0003800c02129981 */ /* 0x000f22000c1e1900 */
[----:B------:R-:W-:-:S02]  /*2110*/  VIADD R7, R30, 0x1c0 ;  /* 0x000001c01e077836 */ /* 0x000fc40000000000 */
[----:B------:R-:W-:Y:S01]  /*2120*/  VIADD R5, R30, 0x200 ;  /* 0x000002001e057836 */ /* 0x000fe20000000000 */
[----:B------:R-:W4:Y:S02]  /*2130*/  @!P6 LDG.E R22, desc[UR12][R2.64+0x480] ;  /* 0x0004800c0216e981 */ /* 0x000f24000c1e1900 */
[----:B------:R-:W-:Y:S02]  /*2140*/  ISETP.GE.U32.AND P1, PT, R7, UR7, PT ;  /* 0x0000000707007c0c */ /* 0x000fe4000bf26070 */
[----:B------:R-:W4:Y:S01]  /*2150*/  @!P2 LDG.E R24, desc[UR12][R2.64+0x500] ;  /* 0x0005000c0218a981 */ /* 0x000f22000c1e1900 */
[----:B------:R-:W-:Y:S02]  /*2160*/  ISETP.GE.U32.AND P6, PT, R5, UR7, PT ;  /* 0x0000000705007c0c */ /* 0x000fe4000bfc6070 */
[----:B------:R-:W-:Y:S01]  /*2170*/  ISETP.GE.U32.AND P2, PT, R35, UR7, PT ;  /* 0x0000000723007c0c */ /* 0x000fe2000bf46070 */
[----:B------:R-:W4:Y:S01]  /*2180*/  @!P3 LDG.E R26, desc[UR12][R2.64+0x580] ;  /* 0x0005800c021ab981 */ /* 0x000f22000c1e1900 */
[----:B------:R-:W-:Y:S01]  /*2190*/  ISETP.GE.U32.AND P3, PT, R34, UR7, PT ;  /* 0x0000000722007c0c */ /* 0x000fe2000bf66070 */
[----:B------:R-:W-:-:S02]  /*21a0*/  IMAD.MOV.U32 R28, RZ, RZ, R4 ;  /* 0x000000ffff1c7224 */ /* 0x000fc400078e0004 */
[--C-:B------:R-:W-:Y:S02]  /*21b0*/  IMAD.MOV.U32 R40, RZ, RZ, R4.reuse ;  /* 0x000000ffff287224 */ /* 0x100fe400078e0004 */
[--C-:B------:R-:W-:Y:S02]  /*21c0*/  IMAD.MOV.U32 R42, RZ, RZ, R4.reuse ;  /* 0x000000ffff2a7224 */ /* 0x100fe400078e0004 */
[--C-:B------:R-:W-:Y:S01]  /*21d0*/  IMAD.MOV.U32 R44, RZ, RZ, R4.reuse ;  /* 0x000000ffff2c7224 */ /* 0x100fe200078e0004 */
[----:B------:R-:W4:Y:S01]  /*21e0*/  @!P4 LDG.E R28, desc[UR12][R2.64+0x600] ;  /* 0x0006000c021cc981 */ /* 0x000f22000c1e1900 */
[--C-:B------:R-:W-:Y:S02]  /*21f0*/  IMAD.MOV.U32 R5, RZ, RZ, R4.reuse ;  /* 0x000000ffff057224 */ /* 0x100fe400078e0004 */
[----:B------:R-:W-:Y:S01]  /*2200*/  IMAD.MOV.U32 R7, RZ, RZ, R4 ;  /* 0x000000ffff077224 */ /* 0x000fe200078e0004 */
[----:B------:R-:W4:Y:S04]  /*2210*/  @!P0 LDG.E R40, desc[UR12][R2.64+0x680] ;  /* 0x0006800c02288981 */ /* 0x000f28000c1e1900 */
[----:B------:R-:W4:Y:S04]  /*2220*/  @!P1 LDG.E R42, desc[UR12][R2.64+0x700] ;  /* 0x0007000c022a9981 */ /* 0x000f28000c1e1900 */
[----:B------:R-:W4:Y:S04]  /*2230*/  @!P5 LDG.E R44, desc[UR12][R2.64+0x780] ;  /* 0x0007800c022cd981 */ /* 0x000f28000c1e1900 */
[----:B------:R-:W4:Y:S04]  /*2240*/  @!P6 LDG.E R5, desc[UR12][R2.64+0x800] ;  /* 0x0008000c0205e981 */ /* 0x000f28000c1e1900 */
[----:B------:R-:W4:Y:S04]  /*2250*/  @!P2 LDG.E R7, desc[UR12][R2.64+0x880] ;  /* 0x0008800c0207a981 */ /* 0x000f28000c1e1900 */
[----:B------:R-:W4:Y:S01]  /*2260*/  @!P3 LDG.E R4, desc[UR12][R2.64+0x900] ;  /* 0x0009000c0204b981 */ /* 0x000f22000c1e1900 */
[----:B------:R-:W0:Y:S01]  /*2270*/  S2R R38, SR_LANEID ;  /* 0x0000000000267919 */ /* 0x000e220000000000 */
[----:B------:R-:W1:Y:S01]  /*2280*/  S2UR UR5, SR_CgaCtaId ;  /* 0x00000000000579c3 */ /* 0x000e620000008800 */
[----:B------:R-:W-:Y:S01]  /*2290*/  SHF.R.U32.HI R41, RZ, 0x5, R31 ;  /* 0x00000005ff297819 */ /* 0x000fe2000001161f */
[----:B------:R-:W-:-:S02]  /*22a0*/  UMOV UR4, 0x400 ;  /* 0x0000040000047882 */ /* 0x000fc40000000000 */
[----:B-1----:R-:W-:Y:S02]  /*22b0*/  ULEA UR4, UR5, UR4, 0x18 ;  /* 0x0000000405047291 */ /* 0x002fe4000f8ec0ff */
[----:B0-----:R-:W-:-:S05]  /*22c0*/  IMAD R29, R41, 0x260, R38 ;  /* 0x00000260291d7824 */ /* 0x001fca00078e0226 */
[----:B------:R-:W-:Y:S01]  /*22d0*/  LEA R29, R29, UR4, 0x2 ;  /* 0x000000041d1d7c11 */ /* 0x000fe2000f8e10ff */
[----:B------:R-:W-:-:S04]  /*22e0*/  UISETP.NE.AND UP0, UPT, UR6, URZ, UPT ;  /* 0x000000ff0600728c */ /* 0x000fc8000bf05270 */
[----:B--2---:R-:W-:Y:S04]  /*22f0*/  STS [R29], R0 ;  /* 0x000000001d007388 */ /* 0x004fe80000000800 */
[----:B---3--:R-:W-:Y:S04]  /*2300*/  STS [R29+0x200], R12 ;  /* 0x0002000c1d007388 */ /* 0x008fe80000000800 */
[----:B----4-:R0:W-:Y:S04]  /*2310*/  STS [R29+0x100], R8 ;  /* 0x000100081d007388 */ /* 0x0101e80000000800 */
[----:B------:R1:W-:Y:S01]  /*2320*/  STS [R29+0x80], R6 ;  /* 0x000080061d007388 */ /* 0x0003e20000000800 */
[----:B0-----:R-:W-:-:S03]  /*2330*/  IMAD R8, R38, 0x48, R29 ;  /* 0x0000004826087824 */ /* 0x001fc600078e021d */
        /* <DEDUP_REMOVED lines=16> */
[----:B------:R1:W0:Y:S04]  /*2440*/  LDS R32, [R8] ;  /* 0x0000000008207984 */ /* 0x0002280000000800 */
        /* <DEDUP_REMOVED lines=19> */
[----:B--234-:R-:W-:Y:S05]  /*2580*/  BRA.U UP0, `(.L_x_717) ;  /* 0x0000000500047547 */ /* 0x01cfea000b800000 */
[----:B01----:R-:W-:Y:S02]  /*2590*/  IADD3 R8, PT, PT, R28, R33, R32 ;  /* 0x000000211c087210 */ /* 0x003fe40007ffe020 */
[----:B------:R-:W-:Y:S02]  /*25a0*/  ISETP.NE.AND P1, PT, R38, 0x1f, PT ;  /* 0x0000001f2600780c */ /* 0x000fe40003f25270 */
[----:B------:R-:W-:Y:S02]  /*25b0*/  IADD3 R8, PT, PT, R26, R27, R8 ;  /* 0x0000001b1a087210 */ /* 0x000fe40007ffe008 */
[----:B------:R-:W-:Y:S02]  /*25c0*/  ISETP.NE.AND P2, PT, R41, 0xc, PT ;  /* 0x0000000c2900780c */ /* 0x000fe40003f45270 */
        /* <DEDUP_REMOVED lines=47> */
[----:B------:R-:W-:-:S04]  /*28c0*/  ISETP.NE.AND P0, PT, R41, 0x8, PT ;  /* 0x000000082900780c */ /* 0x000fc80003f05270 */
[----:B------:R-:W-:Y:S02]  /*28d0*/  SEL R8, R15, R8, !P0 ;  /* 0x000000080f087207 */ /* 0x000fe40004000000 */
[C---:B------:R-:W-:Y:S02]  /*28e0*/  ISETP.NE.AND P0, PT, R41.reuse, 0xa, PT ;  /* 0x0000000a2900780c */ /* 0x040fe40003f05270 */
[----:B------:R-:W-:Y:S02]  /*28f0*/  SEL R8, R16, R8, !P1 ;  /* 0x0000000810087207 */ /* 0x000fe40004800000 */
[----:B------:R-:W-:Y:S02]  /*2900*/  ISETP.NE.AND P1, PT, R41, 0xb, PT ;  /* 0x0000000b2900780c */ /* 0x000fe40003f25270 */
[----:B------:R-:W-:Y:S02]  /*2910*/  SEL R8, R17, R8, !P0 ;  /* 0x0000000811087207 */ /* 0x000fe40004000000 */
[----:B------:R-:W-:-:S02]  /*2920*/  ISETP.GE.U32.AND P0, PT, R31, 0x20, PT ;  /* 0x000000201f00780c */ /* 0x000fc40003f06070 */
[----:B------:R-:W-:Y:S01]  /*2930*/  SEL R8, R18, R8, !P1 ;  /* 0x0000000812087207 */ /* 0x000fe20004800000 */
[----:B------:R-:W-:Y:S01]  /*2940*/  @!P2 IMAD.IADD R8, R19, 0x1, R18 ;  /* 0x000000011308a824 */ /* 0x000fe200078e0212 */
[----:B------:R-:W-:-:S04]  /*2950*/  ISETP.NE.AND P1, PT, R38, RZ, PT ;  /* 0x000000ff2600720c */ /* 0x000fc80003f25270 */
[----:B------:R-:W-:Y:S02]  /*2960*/  SEL R40, R40, RZ, P1 ;  /* 0x000000ff28287207 */ /* 0x000fe40000800000 */
[----:B------:R-:W-:-:S04]  /*2970*/  SEL R8, R8, RZ, P0 ;  /* 0x000000ff08087207 */ /* 0x000fc80000000000 */
[----:B-----5:R-:W-:Y:S01]  /*2980*/  IADD3 R39, PT, PT, R8, R40, R39 ;  /* 0x0000002808277210 */ /* 0x020fe20007ffe027 */
[----:B------:R-:W-:Y:S06]  /*2990*/  BRA `(.L_x_718) ;  /* 0x0000000c00547947 */ /* 0x000fec0003800000 */
.L_x_717:
[----:B01----:R-:W-:Y:S02]  /*29a0*/  IADD3 R8, PT, PT, R28, R33, R32 ;  /* 0x000000211c087210 */ /* 0x003fe40007ffe020 */
[----:B------:R-:W-:Y:S02]  /*29b0*/  ISETP.NE.AND P1, PT, R38, 0x1f, PT ;  /* 0x0000001f2600780c */ /* 0x000fe40003f25270 */
        /* <DEDUP_REMOVED lines=9> */
[----:B-----5:R-:W-:-:S05]  /*2a50*/  IADD3 R39, PT, PT, R9, R0, R8 ;  /* 0x0000000009277210 */ /* 0x020fca0007ffe008 */
        /* <DEDUP_REMOVED lines=28> */
[----:B------:R-:W-:Y:S01]  /*2c20*/  IMAD.IADD R14, R14, 0x1, R13 ;  /* 0x000000010e0e7824 */ /* 0x000fe200078e020d */
[----:B------:R-:W0:Y:S02]  /*2c30*/  LDS R11, [UR4+0x40] ;  /* 0x00004004ff0b7984 */ /* 0x000e240008000800 */
        /* <DEDUP_REMOVED lines=14> */
[----:B------:R-:W-:-:S04]  /*2d20*/  ISETP.NE.AND P0, PT, R41, 0xa, PT ;  /* 0x0000000a2900780c */ /* 0x000fc80003f05270 */
[----:B------:R-:W-:Y:S01]  /*2d30*/  SEL R8, R17, R8, !P0 ;  /* 0x0000000811087207 */ /* 0x000fe20004000000 */
[----:B------:R-:W-:Y:S01]  /*2d40*/  IMAD.IADD R17, R40, 0x1, -R39 ;  /* 0x0000000128117824 */ /* 0x000fe200078e0a27 */
[----:B------:R-:W-:-:S04]  /*2d50*/  ISETP.NE.AND P0, PT, R41, 0xb, PT ;  /* 0x0000000b2900780c */ /* 0x000fc80003f05270 */
[----:B------:R-:W-:Y:S02]  /*2d60*/  SEL R8, R18, R8, !P0 ;  /* 0x0000000812087207 */ /* 0x000fe40004000000 */
[----:B------:R-:W-:Y:S01]  /*2d70*/  ISETP.GT.U32.AND P0, PT, R31, 0x1f, PT ;  /* 0x0000001f1f00780c */ /* 0x000fe20003f04070 */
[----:B0-----:R-:W-:Y:S01]  /*2d80*/  IMAD.IADD R11, R19, 0x1, R11 ;  /* 0x00000001130b7824 */ /* 0x001fe200078e020b */
        /* <DEDUP_REMOVED lines=22> */
.L_x_764:
[----:B------:R-:W-:Y:S05]  /*2ef0*/  @!P0 BRA `(.L_x_721) ;  /* 0x0000000000248947 */ /* 0x000fea0003800000 */
[----:B------:R-:W-:-:S07]  /*2f00*/  IMAD.MOV.U32 R14, RZ, RZ, 0x1de ;  /* 0x000001deff0e7424 */ /* 0x000fce00078e00ff */
.L_x_723:
[----:B------:R-:W-:Y:S05]  /*2f10*/  NANOSLEEP R14 ;  /* 0x0000000e0000735d */ /* 0x000fea0003800000 */
[----:B------:R-:W2:Y:S01]  /*2f20*/  LD.E.64.STRONG.GPU R8, desc[UR12][R12.64+0x100] ;  /* 0x0001000c0c087980 */ /* 0x000ea2000c10fb00 */
[----:B------:R-:W-:Y:S01]  /*2f30*/  UMOV UR5, 0xffffffff ;  /* 0xffffffff00057882 */ /* 0x000fe20000000000 */
[----:B------:R-:W-:Y:S02]  /*2f40*/  SHF.R.U32.HI R14, RZ, 0x1, R14 ;  /* 0x00000001ff0e7819 */ /* 0x000fe4000001160e */
[----:B--2---:R-:W-:Y:S01]  /*2f50*/  ISETP.NE.AND P0, PT, R8, 0x63, PT ;  /* 0x000000630800780c */ /* 0x004fe20003f05270 */
[----:B------:R-:W-:-:S12]  /*2f60*/  BRA.DIV UR5, `(.L_x_722) ;  /* 0x0000001a05607947 */ /* 0x000fd8000b800000 */
[----:B------:R-:W-:-:S13]  /*2f70*/  VOTE.ANY P0, !P0 ;  /* 0x0000000000ff7806 */ /* 0x000fda0004000100 */
.L_x_767:
[----:B------:R-:W-:Y:S05]  /*2f80*/  @P0 BRA `(.L_x_723) ;  /* 0xfffffffc00e00947 */ /* 0x000fea000383ffff */
.L_x_721:
[----:B------:R-:W-:Y:S01]  /*2f90*/  UMOV UR5, 0xffffffff ;  /* 0xffffffff00057882 */ /* 0x000fe20000000000 */
[----:B------:R-:W-:Y:S02]  /*2fa0*/  ISETP.NE.AND P2, PT, R8, 0x65, PT ;  /* 0x000000650800780c */ /* 0x000fe40003f45270 */
[----:B------:R-:W-:Y:S11]  /*2fb0*/  BRA.DIV UR5, `(.L_x_724) ;  /* 0x0000001a056c7947 */ /* 0x000ff6000b800000 */
[----:B------:R-:W0:Y:S01]  /*2fc0*/  S2R R19, SR_GEMASK ;  /* 0x0000000000137919 */ /* 0x000e220000003c00 */
[----:B------:R-:W-:-:S04]  /*2fd0*/  VOTE.ANY R10, PT, !P2 ;  /* 0x00000000000a7806 */ /* 0x000fc800050e0100 */
[----:B0-----:R-:W-:-:S05]  /*2fe0*/  LOP3.LUT R10, R10, 0x80000000, R19, 0xec, !PT ;  /* 0x800000000a0a7812 */ /* 0x001fca00078eec13 */
[----:B------:R-:W-:-:S05]  /*2ff0*/  VIADD R13, R10, 0xffffffff ;  /* 0xffffffff0a0d7836 */ /* 0x000fca0000000000 */
[----:B------:R-:W-:Y:S01]  /*3000*/  LOP3.LUT R13, R10, R13, RZ, 0xc, !PT ;  /* 0x0000000d0a0d7212 */ /* 0x000fe200078e0cff */
[----:B------:R-:W-:-:S03]  /*3010*/  VIADD R10, R38, 0x2 ;  /* 0x00000002260a7836 */ /* 0x000fc60000000000 */
[----:B------:R-:W0:Y:S02]  /*3020*/  POPC R15, R13 ;  /* 0x0000000d000f7309 */ /* 0x000e240000000000 */
[----:B0-----:R-:W0:Y:S01]  /*3030*/  SHFL.DOWN PT, R16, R9, 0x1, R15 ;  /* 0x0820000009107989 */ /* 0x001e2200000e000f */
[----:B------:R-:W-:-:S04]  /*3040*/  ISETP.GE.AND P0, PT, R38, R15, PT ;  /* 0x0000000f2600720c */ /* 0x000fc80003f06270 */
[----:B0-----:R-:W-:Y:S02]  /*3050*/  SEL R16, R16, RZ, !P0 ;  /* 0x000000ff10107207 */ /* 0x001fe40004000000 */
[----:B------:R-:W-:Y:S01]  /*3060*/  ISETP.GT.AND P0, PT, R10, R15, PT ;  /* 0x0000000f0a00720c */ /* 0x000fe20003f04270 */
[----:B------:R-:W-:Y:S02]  /*3070*/  VIADD R10, R38, 0x4 ;  /* 0x00000004260a7836 */ /* 0x000fe40000000000 */
[----:B------:R-:W-:-:S05]  /*3080*/  IMAD.IADD R12, R16, 0x1, R9 ;  /* 0x00000001100c7824 */ /* 0x000fca00078e0209 */
[----:B------:R-:W0:Y:S02]  /*3090*/  SHFL.DOWN PT, R16, R12, 0x2, R15 ;  /* 0x084000000c107989 */ /* 0x000e2400000e000f */
[----:B0-----:R-:W-:Y:S02]  /*30a0*/  SEL R39, R16, RZ, !P0 ;  /* 0x000000ff10277207 */ /* 0x001fe40004000000 */
[----:B------:R-:W-:Y:S01]  /*30b0*/  ISETP.GT.AND P0, PT, R10, R15, PT ;  /* 0x0000000f0a00720c */ /* 0x000fe20003f04270 */
[----:B------:R-:W-:Y:S02]  /*30c0*/  VIADD R10, R38, 0x8 ;  /* 0x00000008260a7836 */ /* 0x000fe40000000000 */
[----:B------:R-:W-:Y:S02]  /*30d0*/  IMAD.IADD R40, R12, 0x1, R39 ;  /* 0x000000010c287824 */ /* 0x000fe400078e0227 */
[----:B------:R-:W0:Y:S03]  /*30e0*/  LDC.64 R12, c[0x0][0x390] ;  /* 0x0000e400ff0c7b82 */ /* 0x000e260000000a00 */
[----:B------:R-:W1:Y:S02]  /*30f0*/  SHFL.DOWN PT, R16, R40, 0x4, R15 ;  /* 0x0880000028107989 */ /* 0x000e6400000e000f */
[----:B-1----:R-:W-:-:S02]  /*3100*/  SEL R9, R16, RZ, !P0 ;  /* 0x000000ff10097207 */ /* 0x002fc40004000000 */
[----:B------:R-:W-:-:S03]  /*3110*/  ISETP.GT.AND P0, PT, R10, R15, PT ;  /* 0x0000000f0a00720c */ /* 0x000fc60003f04270 */
[----:B------:R-:W-:Y:S01]  /*3120*/  IMAD.IADD R9, R40, 0x1, R9 ;  /* 0x0000000128097824 */ /* 0x000fe200078e0209 */
[----:B0-----:R-:W-:-:S04]  /*3130*/  IADD3 R40, P3, PT, R12, 0x100, RZ ;  /* 0x000001000c287810 */ /* 0x001fc80007f7e0ff */
[----:B------:R-:W0:Y:S01]  /*3140*/  SHFL.DOWN PT, R16, R9, 0x8, R15 ;  /* 0x0900000009107989 */ /* 0x000e2200000e000f */
[----:B------:R-:W-:Y:S01]  /*3150*/  IMAD.X R41, RZ, RZ, R13, P3 ;  /* 0x000000ffff297224 */ /* 0x000fe200018e060d */
[----:B0-----:R-:W-:Y:S02]  /*3160*/  SEL R16, R16, RZ, !P0 ;  /* 0x000000ff10107207 */ /* 0x001fe40004000000 */
[----:B------:R-:W-:Y:S01]  /*3170*/  ISETP.NE.AND P0, PT, R8, 0x65, PT ;  /* 0x000000650800780c */ /* 0x000fe20003f05270 */
[----:B------:R-:W-:Y:S02]  /*3180*/  VIADD R8, R38, 0x10 ;  /* 0x0000001026087836 */ /* 0x000fe40000000000 */
[----:B------:R-:W-:-:S03]  /*3190*/  IMAD.IADD R44, R9, 0x1, R16 ;  /* 0x00000001092c7824 */ /* 0x000fc600078e0210 */
[----:B------:R-:W-:Y:S02]  /*31a0*/  ISETP.GT.AND P2, PT, R8, R15, PT ;  /* 0x0000000f0800720c */ /* 0x000fe40003f44270 */
[----:B------:R-:W0:Y:S05]  /*31b0*/  SHFL.DOWN PT, R16, R44, 0x10, R15 ;  /* 0x0a0000002c107989 */ /* 0x000e2a00000e000f */
[----:B------:R-:W-:Y:S02]  /*31c0*/  VOTE.ALL P0, P0 ;  /* 0x0000000000ff7806 */ /* 0x000fe40000000000 */
[----:B0-----:R-:W-:-:S05]  /*31d0*/  SEL R9, R16, RZ, !P2 ;  /* 0x000000ff10097207 */ /* 0x001fca0005000000 */
[----:B------:R-:W-:-:S07]  /*31e0*/  IMAD.IADD R12, R44, 0x1, R9 ;  /* 0x000000012c0c7824 */ /* 0x000fce00078e0209 */
.L_x_776:
[----:B------:R-:W-:Y:S05]  /*31f0*/  @!P0 BRA `(.L_x_725) ;  /* 0x0000000000dc8947 */ /* 0x000fea0003800000 */
[----:B------:R-:W-:-:S07]  /*3200*/  IMAD.MOV.U32 R39, RZ, RZ, 0x1de ;  /* 0x000001deff277424 */ /* 0x000fce00078e00ff */
.L_x_731:
        /* <DEDUP_REMOVED lines=8> */
.L_x_779:
[----:B------:R-:W-:Y:S05]  /*3290*/  @!P0 BRA `(.L_x_727) ;  /* 0x0000000000248947 */ /* 0x000fea0003800000 */
[----:B------:R-:W-:-:S07]  /*32a0*/  IMAD.MOV.U32 R13, RZ, RZ, R39 ;  /* 0x000000ffff0d7224 */ /* 0x000fce00078e0027 */
.L_x_729:
[----:B------:R-:W-:Y:S05]  /*32b0*/  NANOSLEEP R13 ;  /* 0x0000000d0000735d */ /* 0x000fea0003800000 */
[----:B------:R-:W2:Y:S01]  /*32c0*/  LD.E.64.STRONG.GPU R8, desc[UR12][R14.64+-0x100] ;  /* 0xffff000c0e087980 */ /* 0x000ea2000c10fb00 */
[----:B------:R-:W-:Y:S01]  /*32d0*/  UMOV UR5, 0xffffffff ;  /* 0xffffffff00057882 */ /* 0x000fe20000000000 */
[----:B------:R-:W-:Y:S02]  /*32e0*/  SHF.R.U32.HI R13, RZ, 0x1, R13 ;  /* 0x00000001ff0d7819 */ /* 0x000fe4000001160d */
[----:B--2---:R-:W-:Y:S01]  /*32f0*/  ISETP.NE.AND P0, PT, R8, 0x63, PT ;  /* 0x000000630800780c */ /* 0x004fe20003f05270 */
[----:B------:R-:W-:-:S12]  /*3300*/  BRA.DIV UR5, `(.L_x_728) ;  /* 0x0000001a05bc7947 */ /* 0x000fd8000b800000 */
[----:B------:R-:W-:-:S13]  /*3310*/  VOTE.ANY P0, !P0 ;  /* 0x0000000000ff7806 */ /* 0x000fda0004000100 */
.L_x_782:
[----:B------:R-:W-:Y:S05]  /*3320*/  @P0 BRA `(.L_x_729) ;  /* 0xfffffffc00e00947 */ /* 0x000fea000383ffff */
.L_x_727:
[----:B------:R-:W-:Y:S01]  /*3330*/  UMOV UR5, 0xffffffff ;  /* 0xffffffff00057882 */ /* 0x000fe20000000000 */
[----:B------:R-:W-:Y:S02]  /*3340*/  ISETP.NE.AND P0, PT, R8, 0x65, PT ;  /* 0x000000650800780c */ /* 0x000fe40003f05270 */
[----:B------:R-:W-:Y:S11]  /*3350*/  BRA.DIV UR5, `(.L_x_730) ;  /* 0x0000001a05c87947 */ /* 0x000ff6000b800000 */
[----:B------:R-:W-:Y:S01]  /*3360*/  VOTE.ANY R10, PT, !P0 ;  /* 0x00000000000a7806 */ /* 0x000fe200040e0100 */
[----:B------:R-:W-:-:S03]  /*3370*/  VIADD R18, R18, 0xffffffe0 ;  /* 0xffffffe012127836 */ /* 0x000fc60000000000 */
[----:B------:R-:W-:-:S05]  /*3380*/  LOP3.LUT R10, R10, 0x80000000, R19, 0xec, !PT ;  /* 0x800000000a0a7812 */ /* 0x000fca00078eec13 */
        /* <DEDUP_REMOVED lines=14> */
[----:B------:R-:W-:-:S05]  /*3470*/  IMAD.IADD R45, R44, 0x1, R45 ;  /* 0x000000012c2d7824 */ /* 0x000fca00078e022d */
[----:B------:R-:W0:Y:S02]  /*3480*/  SHFL.DOWN PT, R16, R45, 0x4, R15 ;  /* 0x088000002d107989 */ /* 0x000e2400000e000f */
[----:B0-----:R-:W-:Y:S02]  /*3490*/  SEL R16, R16, RZ, !P0 ;  /* 0x000000ff10107207 */ /* 0x001fe40004000000 */
[----:B------:R-:W-:-:S03]  /*34a0*/  ISETP.GT.AND P0, PT, R10, R15, PT ;  /* 0x0000000f0a00720c */ /* 0x000fc60003f04270 */
[----:B------:R-:W-:-:S05]  /*34b0*/  IMAD.IADD R9, R45, 0x1, R16 ;  /* 0x000000012d097824 */ /* 0x000fca00078e0210 */
[----:B------:R-:W0:Y:S02]  /*34c0*/  SHFL.DOWN PT, R16, R9, 0x8, R15 ;  /* 0x0900000009107989 */ /* 0x000e2400000e000f */
[----:B0-----:R-:W-:Y:S02]  /*34d0*/  SEL R16, R16, RZ, !P0 ;  /* 0x000000ff10107207 */ /* 0x001fe40004000000 */
[----:B------:R-:W-:Y:S01]  /*34e0*/  ISETP.NE.AND P0, PT, R8, 0x65, PT ;  /* 0x000000650800780c */ /* 0x000fe20003f05270 */
[----:B------:R-:W-:Y:S02]  /*34f0*/  VIADD R8, R38, 0x10 ;  /* 0x0000001026087836 */ /* 0x000fe40000000000 */
[----:B------:R-:W-:-:S03]  /*3500*/  IMAD.IADD R44, R9, 0x1, R16 ;  /* 0x00000001092c7824 */ /* 0x000fc600078e0210 */
[----:B------:R-:W-:Y:S02]  /*3510*/  ISETP.GT.AND P2, PT, R8, R15, PT ;  /* 0x0000000f0800720c */ /* 0x000fe40003f44270 */
[----:B------:R-:W0:Y:S05]  /*3520*/  SHFL.DOWN PT, R16, R44, 0x10, R15 ;  /* 0x0a0000002c107989 */ /* 0x000e2a00000e000f */
[----:B------:R-:W-:Y:S02]  /*3530*/  VOTE.ALL P0, P0 ;  /* 0x0000000000ff7806 */ /* 0x000fe40000000000 */
[----:B0-----:R-:W-:-:S04]  /*3540*/  SEL R13, R16, RZ, !P2 ;  /* 0x000000ff100d7207 */ /* 0x001fc80005000000 */
[----:B------:R-:W-:-:S07]  /*3550*/  IADD3 R12, PT, PT, R44, R13, R12 ;  /* 0x0000000d2c0c7210 */ /* 0x000fce0007ffe00c */
.L_x_791:
[----:B------:R-:W-:Y:S05]  /*3560*/  @P0 BRA `(.L_x_731) ;  /* 0xfffffffc00280947 */ /* 0x000fea000383ffff */
.L_x_725:
[----:B------:R-:W-:Y:S01]  /*3570*/  ISETP.NE.AND P0, PT, R38, RZ, PT ;  /* 0x000000ff2600720c */ /* 0x000fe20003f05270 */
[----:B------:R-:W0:Y:S01]  /*3580*/  @!P1 S2R R9, SR_CgaCtaId ;  /* 0x0000000000099919 */ /* 0x000e220000008800 */
[----:B------:R-:W-:Y:S01]  /*3590*/  @!P1 MOV R8, 0x400 ;  /* 0x0000040000089802 */ /* 0x000fe20000000f00 */
[----:B------:R-:W-:Y:S02]  /*35a0*/  @!P1 IMAD.IADD R11, R11, 0x1, R12 ;  /* 0x000000010b0b9824 */ /* 0x000fe400078e020c */
[----:B------:R-:W-:-:S05]  /*35b0*/  @!P1 IMAD.MOV.U32 R10, RZ, RZ, 0x65 ;  /* 0x00000065ff0a9424 */ /* 0x000fca00078e00ff */
[----:B------:R1:W-:Y:S03]  /*35c0*/  @!P1 ST.E.64.STRONG.GPU desc[UR12][R42.64+0x100], R10 ;  /* 0x0001000a2a009985 */ /* 0x0003e6000c10fb0c */
[----:B------:R-:W-:Y:S01]  /*35d0*/  @!P0 MOV R13, 0x400 ;  /* 0x00000400000d8802 */ /* 0x000fe20000000f00 */
[----:B------:R-:W2:Y:S01]  /*35e0*/  @!P0 S2R R14, SR_CgaCtaId ;  /* 0x00000000000e8919 */ /* 0x000ea20000008800 */
[----:B0-----:R-:W-:Y:S01]  /*35f0*/  @!P1 LEA R9, R9, R8, 0x18 ;  /* 0x0000000809099211 */ /* 0x001fe200078ec0ff */
[----:B------:R-:W-:Y:S02]  /*3600*/  IMAD.MOV.U32 R8, RZ, RZ, R17 ;  /* 0x000000ffff087224 */ /* 0x000fe400078e0011 */
[----:B------:R-:W-:Y:S02]  /*3610*/  @!P0 IMAD.MOV.U32 R8, RZ, RZ, R12 ;  /* 0x000000ffff088224 */ /* 0x000fe400078e000c */
[----:B------:R1:W-:Y:S04]  /*3620*/  @!P1 STS [R9+0x8], R11 ;  /* 0x0000080b09009388 */ /* 0x0003e80000000800 */
[----:B------:R1:W-:Y:S01]  /*3630*/  @!P1 STS [R9+0x4], R12 ;  /* 0x0000040c09009388 */ /* 0x0003e20000000800 */
[----:B--2---:R-:W-:-:S05]  /*3640*/  @!P0 LEA R13, R14, R13, 0x18 ;  /* 0x0000000d0e0d8211 */ /* 0x004fca00078ec0ff */
[----:B------:R1:W-:Y:S02]  /*3650*/  @!P0 STS [R13+0x54], R12 ;  /* 0x0000540c0d008388 */ /* 0x0003e40000000800 */
.L_x_719:
        /* <DEDUP_REMOVED lines=9> */
.L_x_718:
[----:B------:R-:W-:Y:S01]  /*36f0*/  IMAD.IADD R32, R32, 0x1, R39 ;  /* 0x0000000120207824 */ /* 0x000fe200078e0227 */
[----:B------:R-:W0:Y:S01]  /*3700*/  S2R R8, SR_LANEID ;  /* 0x0000000000087919 */ /* 0x000e220000000000 */
[----:B------:R-:W-:Y:S02]  /*3710*/  BAR.SYNC.DEFER_BLOCKING 0x0 ;  /* 0x0000000000007b1d */ /* 0x000fe40000010000 */
[----:B------:R-:W-:Y:S01]  /*3720*/  IMAD.IADD R33, R33, 0x1, R32 ;  /* 0x0000000121217824 */ /* 0x000fe200078e0220 */
[----:B------:R-:W-:Y:S01]  /*3730*/  ISETP.NE.AND P0, PT, R31, RZ, PT ;  /* 0x000000ff1f00720c */ /* 0x000fe20003f05270 */
[----:B------:R-:W-:Y:S02]  /*3740*/  IMAD.U32 R12, RZ, RZ, UR7 ;  /* 0x00000007ff0c7e24 */ /* 0x000fe4000f8e00ff */
[----:B------:R-:W-:Y:S01]  /*3750*/  IMAD.IADD R28, R28, 0x1, R33 ;  /* 0x000000011c1c7824 */ /* 0x000fe200078e0221 */
[----:B------:R-:W1:Y:S03]  /*3760*/  LDCU.64 UR8, c[0x0][0x388] ;  /* 0x00007100ff0877ac */ /* 0x000e660008000a00 */
[----:B------:R-:W-:-:S04]  /*3770*/  IMAD.IADD R27, R27, 0x1, R28 ;  /* 0x000000011b1b7824 */ /* 0x000fc800078e021c */
[----:B------:R-:W-:-:S04]  /*3780*/  IMAD.IADD R26, R26, 0x1, R27 ;  /* 0x000000011a1a7824 */ /* 0x000fc800078e021b */
[----:B------:R-:W-:-:S04]  /*3790*/  IMAD.IADD R25, R25, 0x1, R26 ;  /* 0x0000000119197824 */ /* 0x000fc800078e021a */
[----:B------:R-:W-:-:S04]  /*37a0*/  IMAD.IADD R24, R24, 0x1, R25 ;  /* 0x0000000118187824 */ /* 0x000fc800078e0219 */
[----:B------:R-:W-:Y:S02]  /*37b0*/  IMAD.IADD R23, R23, 0x1, R24 ;  /* 0x0000000117177824 */ /* 0x000fe400078e0218 */
[----:B0-----:R-:W-:Y:S02]  /*37c0*/  IMAD R8, R8, 0x48, R29 ;  /* 0x0000004808087824 */ /* 0x001fe400078e021d */
[----:B------:R-:W-:-:S03]  /*37d0*/  IMAD.IADD R22, R22, 0x1, R23 ;  /* 0x0000000116167824 */ /* 0x000fc600078e0217 */
[----:B------:R-:W-:Y:S01]  /*37e0*/  STS [R8], R39 ;  /* 0x0000002708007388 */ /* 0x000fe20000000800 */
[----:B------:R-:W-:-:S03]  /*37f0*/  IMAD.IADD R21, R21, 0x1, R22 ;  /* 0x0000000115157824 */ /* 0x000fc600078e0216 */
[----:B------:R-:W-:Y:S01]  /*3800*/  STS [R8+0x4], R32 ;  /* 0x0000042008007388 */ /* 0x000fe20000000800 */
        /* <DEDUP_REMOVED lines=24> */
[----:B------:R0:W-:Y:S01]  /*3990*/  STS [R8+0x48], R0 ;  /* 0x0000480008007388 */ /* 0x0001e20000000800 */
[----:B------:R-:W-:-:S03]  /*39a0*/  NOP ;  /* 0x0000000000007918 */ /* 0x000fc60000000000 */
[----:B------:R-:W-:Y:S04]  /*39b0*/  LDS R39, [R29] ;  /* 0x000000001d277984 */ /* 0x000fe80000000800 */
        /* <DEDUP_REMOVED lines=18> */
[----:B------:R2:W-:Y:S01]  /*3ae0*/  @!P0 STS [UR4+0x7b80], R12 ;  /* 0x007b800cff008988 */ /* 0x0005e20008000804 */
[----:B------:R-:W-:Y:S01]  /*3af0*/  BAR.SYNC.DEFER_BLOCKING 0x0 ;  /* 0x0000000000007b1d */ /* 0x000fe20000010000 */
[----:B0-----:R-:W-:-:S05]  /*3b00*/  IADD3 R0, P0, PT, R30, UR10, RZ ;  /* 0x0000000a1e007c10 */ /* 0x001fca000ff1e0ff */
[----:B------:R-:W0:Y:S01]  /*3b10*/  S2R R2, SR_TID.X ;  /* 0x0000000000027919 */ /* 0x000e220000002100 */
[----:B------:R-:W3:Y:S01]  /*3b20*/  LDS R31, [UR4+0x7b80] ;  /* 0x007b8004ff1f7984 */ /* 0x000ee20008000800 */
[C---:B0-----:R-:W-:Y:S02]  /*3b30*/  LOP3.LUT R3, R2.reuse, 0x3e0, RZ, 0xc0, !PT ;  /* 0x000003e002037812 */ /* 0x041fe400078ec0ff */
[----:B------:R-:W-:-:S05]  /*3b40*/  LOP3.LUT R2, R2, 0x1f, RZ, 0xc0, !PT ;  /* 0x0000001f02027812 */ /* 0x000fca00078ec0ff */
[----:B------:R-:W-:Y:S02]  /*3b50*/  IMAD R8, R3, 0x13, R2 ;  /* 0x0000001303087824 */ /* 0x000fe400078e0202 */
[----:B------:R-:W-:Y:S01]  /*3b60*/  IMAD.X R3, RZ, RZ, UR11, P0 ;  /* 0x0000000bff037e24 */ /* 0x000fe200080e06ff */
[----:B-1----:R-:W-:Y:S01]  /*3b70*/  LEA R2, P0, R0, UR8, 0x2 ;  /* 0x0000000800027c11 */ /* 0x002fe2000f8010ff */
[C---:B------:R-:W-:Y:S02]  /*3b80*/  VIADD R10, R8.reuse, 0x20 ;  /* 0x00000020080a7836 */ /* 0x040fe40000000000 */
[----:B--2---:R-:W-:Y:S01]  /*3b90*/  VIADD R12, R8, 0xa0 ;  /* 0x000000a0080c7836 */ /* 0x004fe20000000000 */
[----:B------:R-:W-:Y:S01]  /*3ba0*/  LEA.HI.X R3, R0, UR9, R3, 0x2, P0 ;  /* 0x0000000900037c11 */ /* 0x000fe200080f1403 */
[----:B------:R-:W-:Y:S01]  /*3bb0*/  VIADD R0, R8, 0x40 ;  /* 0x0000004008007836 */ /* 0x000fe20000000000 */
[-C--:B---3--:R-:W-:Y:S02]  /*3bc0*/  ISETP.GE.AND P1, PT, R30, R31.reuse, PT ;  /* 0x0000001f1e00720c */ /* 0x088fe40003f26270 */
        /* <DEDUP_REMOVED lines=9> */
[----:B------:R0:W-:Y:S01]  /*3c60*/  @!P1 STG.E desc[UR12][R2.64], R39 ;  /* 0x0000002702009986 */ /* 0x0001e2000c10190c */
[-C--:B------:R-:W-:Y:S01]  /*3c70*/  ISETP.GE.AND P0, PT, R10, R31.reuse, PT ;  /* 0x0000001f0a00720c */ /* 0x080fe20003f06270 */
[----:B------:R-:W-:Y:S01]  /*3c80*/  VIADD R10, R8, 0x160 ;  /* 0x00000160080a7836 */ /* 0x000fe20000000000 */
[-C--:B------:R-:W-:Y:S01]  /*3c90*/  ISETP.GE.AND P1, PT, R0, R31.reuse, PT ;  /* 0x0000001f0000720c */ /* 0x080fe20003f26270 */
[----:B------:R-:W-:Y:S01]  /*3ca0*/  VIADD R0, R8, 0x140 ;  /* 0x0000014008007836 */ /* 0x000fe20000000000 */
[----:B------:R0:W-:Y:S01]  /*3cb0*/  @!P2 STG.E desc[UR12][R2.64+0x80], R41 ;  /* 0x000080290200a986 */ /* 0x0001e2000c10190c */
[----:B------:R-:W-:-:S03]  /*3cc0*/  ISETP.GE.AND P2, PT, R37, R31, PT ;  /* 0x0000001f2500720c */ /* 0x000fc60003f46270 */
[----:B------:R0:W-:Y:S01]  /*3cd0*/  @!P3 STG.E desc[UR12][R2.64+0x100], R43 ;  /* 0x0001002b0200b986 */ /* 0x0001e2000c10190c */
[----:B------:R-:W-:-:S03]  /*3ce0*/  ISETP.GE.AND P3, PT, R36, R31, PT ;  /* 0x0000001f2400720c */ /* 0x000fc60003f66270 */
        /* <DEDUP_REMOVED lines=32> */
.L_x_705:
[----:B------:R-:W-:Y:S01]  /*3ef0*/  BSSY B1, `(.L_x_732) ;  /* 0x0000006000017945 */ /* 0x000fe20003800000 */
[----:B------:R-:W-:Y:S01]  /*3f00*/  PLOP3.LUT P0, PT, P0, PT, PT, 0x8, 0x80 ;  /* 0x000000000080781c */ /* 0x000fe2000070e170 */
[----:B------:R-:W-:-:S12]  /*3f10*/  IMAD.MOV.U32 R10, RZ, RZ, -0x1 ;  /* 0xffffffffff0a7424 */ /* 0x000fd800078e00ff */
[----:B------:R-:W-:Y:S05]  /*3f20*/  WARPSYNC.COLLECTIVE R10, `(.L_x_733) ;  /* 0x000000000a087348 */ /* 0x000fea0003c00000 */
[----:B------:R-:W-:Y:S01]  /*3f30*/  VOTE.ANY P0, P0 ;  /* 0x0000000000ff7806 */ /* 0x000fe20000000100 */
[----:B------:R-:W-:-:S12]  /*3f40*/  ENDCOLLECTIVE ;  /* 0x000000000000791b */ /* 0x000fd80003800000 */
.L_x_733:
[----:B------:R-:W-:Y:S05]  /*3f50*/  BSYNC B1 ;  /* 0x0000000000017941 */ /* 0x000fea0003800000 */
.L_x_732:
[----:B------:R-:W-:Y:S05]  /*3f60*/  BRA `(.L_x_734) ;  /* 0xffffffd000287947 */ /* 0x000fea000383ffff */
.L_x_707:
[----:B------:R-:W-:Y:S01]  /*3f70*/  BSSY B1, `(.L_x_735) ;  /* 0x0000006000017945 */ /* 0x000fe20003800000 */
[----:B------:R-:W-:Y:S01]  /*3f80*/  PLOP3.LUT P0, PT, P0, PT, PT, 0x8, 0x80 ;  /* 0x000000000080781c */ /* 0x000fe2000070e170 */
[----:B------:R-:W-:-:S12]  /*3f90*/  IMAD.MOV.U32 R10, RZ, RZ, -0x1 ;  /* 0xffffffffff0a7424 */ /* 0x000fd800078e00ff */
[----:B------:R-:W-:Y:S05]  /*3fa0*/  WARPSYNC.COLLECTIVE R10, `(.L_x_736) ;  /* 0x000000000a087348 */ /* 0x000fea0003c00000 */
[----:B------:R-:W-:Y:S01]  /*3fb0*/  VOTE.ANY P0, P0 ;  /* 0x0000000000ff7806 */ /* 0x000fe20000000100 */
[----:B------:R-:W-:-:S12]  /*3fc0*/  ENDCOLLECTIVE ;  /* 0x000000000000791b */ /* 0x000fd80003800000 */
.L_x_736:
[----:B------:R-:W-:Y:S05]  /*3fd0*/  BSYNC B1 ;  /* 0x0000000000017941 */ /* 0x000fea0003800000 */
.L_x_735:
[----:B------:R-:W-:Y:S05]  /*3fe0*/  BRA `(.L_x_737) ;  /* 0xffffffd0002c7947 */ /* 0x000fea000383ffff */
.L_x_709:
[----:B------:R-:W0:Y:S01]  /*3ff0*/  S2R R8, SR_GEMASK ;  /* 0x0000000000087919 */ /* 0x000e220000003c00 */
[----:B------:R-:W-:Y:S01]  /*4000*/  BSSY B1, `(.L_x_738) ;  /* 0x0000006000017945 */ /* 0x000fe20003800000 */
[----:B------:R-:W-:Y:S01]  /*4010*/  PLOP3.LUT P2, PT, P0, PT, PT, 0x8, 0x80 ;  /* 0x000000000080781c */ /* 0x000fe2000074e170 */
[----:B------:R-:W-:-:S12]  /*4020*/  IMAD.MOV.U32 R10, RZ, RZ, -0x1 ;  /* 0xffffffffff0a7424 */ /* 0x000fd800078e00ff */
[----:B0-----:R-:W-:Y:S05]  /*4030*/  WARPSYNC.COLLECTIVE R10, `(.L_x_739) ;  /* 0x000000000a087348 */ /* 0x001fea0003c00000 */
[----:B------:R-:W-:Y:S01]  /*4040*/  VOTE.ANY R10, PT, P2 ;  /* 0x00000000000a7806 */ /* 0x000fe200010e0100 */
[----:B0-----:R-:W-:Y:S06]  /*4050*/  ENDCOLLECTIVE ;  /* 0x000000000000791b */ /* 0x001fec0003800000 */
.L_x_739:
[----:B------:R-:W-:Y:S05]  /*4060*/  BSYNC B1 ;  /* 0x0000000000017941 */ /* 0x000fea0003800000 */
.L_x_738:
[----:B------:R-:W-:Y:S01]  /*4070*/  LOP3.LUT R10, R10, 0x80000000, R8, 0xec, !PT ;  /* 0x800000000a0a7812 */ /* 0x000fe200078eec08 */
[----:B------:R-:W-:Y:S01]  /*4080*/  IMAD.MOV.U32 R14, RZ, RZ, 0x1 ;  /* 0x00000001ff0e7424 */ /* 0x000fe200078e00ff */
[----:B------:R-:W-:Y:S01]  /*4090*/  ISETP.NE.AND P0, PT, R12, 0x65, PT ;  /* 0x000000650c00780c */ /* 0x000fe20003f05270 */
[C---:B------:R-:W-:Y:S02]  /*40a0*/  VIADD R38, R37.reuse, 0x2 ;  /* 0x0000000225267836 */ /* 0x040fe40000000000 */
[C---:B------:R-:W-:Y:S02]  /*40b0*/  VIADD R11, R10.reuse, 0xffffffff ;  /* 0xffffffff0a0b7836 */ /* 0x040fe40000000000 */
[C---:B------:R-:W-:Y:S02]  /*40c0*/  VIADD R19, R37.reuse, 0x4 ;  /* 0x0000000425137836 */ /* 0x040fe40000000000 */
[----:B------:R-:W-:Y:S01]  /*40d0*/  VIADD R39, R37, 0x10 ;  /* 0x0000001025277836 */ /* 0x000fe20000000000 */
[----:B------:R-:W-:Y:S01]  /*40e0*/  LOP3.LUT R11, R10, R11, RZ, 0xc, !PT ;  /* 0x0000000b0a0b7212 */ /* 0x000fe200078e0cff */
[----:B------:R-:W-:-:S03]  /*40f0*/  IMAD.MOV.U32 R10, RZ, RZ, -0x1 ;  /* 0xffffffffff0a7424 */ /* 0x000fc600078e00ff */
[----:B------:R0:W1:Y:S04]  /*4100*/  POPC R15, R11 ;  /* 0x0000000b000f7309 */ /* 0x0000680000000000 */
[----:B01----:R-:W-:Y:S05]  /*4110*/  WARPSYNC.COLLECTIVE R10, `(.L_x_740) ;  /* 0x000000000a087348 */ /* 0x003fea0003c00000 */
[----:B-1----:R1:W2:Y:S02]  /*4120*/  SHFL.DOWN P2, R16, R13, R14, R15 ;  /* 0x0800000e0d107389 */ /* 0x0022a4000004000f */
[----:B012---:R-:W-:Y:S05]  /*4130*/  ENDCOLLECTIVE ;  /* 0x000000000000791b */ /* 0x007fea0003800000 */
.L_x_740:
        /* <DEDUP_REMOVED lines=8> */
.L_x_741:
        /* <DEDUP_REMOVED lines=9> */
.L_x_742:
        /* <DEDUP_REMOVED lines=8> */
.L_x_743:
        /* <DEDUP_REMOVED lines=8> */
.L_x_744:
[----:B------:R-:W-:Y:S05]  /*4350*/  WARPSYNC.COLLECTIVE R10, `(.L_x_745) ;  /* 0x000000000a087348 */ /* 0x000fea0003c00000 */
[----:B------:R-:W-:Y:S01]  /*4360*/  VOTE.ALL P0, P0 ;  /* 0x0000000000ff7806 */ /* 0x000fe20000000000 */
[----:B------:R-:W-:-:S12]  /*4370*/  ENDCOLLECTIVE ;  /* 0x000000000000791b */ /* 0x000fd80003800000 */
.L_x_745:
[----:B------:R-:W0:Y:S01]  /*4380*/  LDC.64 R12, c[0x0][0x390] ;  /* 0x0000e400ff0c7b82 */ /* 0x000e220000000a00 */
[----:B------:R-:W-:-:S04]  /*4390*/  ISETP.GT.AND P2, PT, R39, R15, PT ;  /* 0x0000000f2700720c */ /* 0x000fc80003f44270 */
[----:B------:R-:W-:-:S05]  /*43a0*/  SEL R16, R16, RZ, !P2 ;  /* 0x000000ff10107207 */ /* 0x000fca0005000000 */
[----:B------:R-:W-:Y:S01]  /*43b0*/  IMAD.IADD R40, R41, 0x1, R16 ;  /* 0x0000000129287824 */ /* 0x000fe200078e0210 */
[----:B0-----:R-:W-:-:S05]  /*43c0*/  IADD3 R42, P2, PT, R12, 0x100, RZ ;  /* 0x000001000c2a7810 */ /* 0x001fca0007f5e0ff */
[----:B------:R-:W-:Y:S01]  /*43d0*/  IMAD.X R43, RZ, RZ, R13, P2 ;  /* 0x000000ffff2b7224 */ /* 0x000fe200010e060d */
[----:B------:R-:W-:Y:S07]  /*43e0*/  BRA `(.L_x_746) ;  /* 0xffffffcc00c87947 */ /* 0x000fee000383ffff */
.L_x_711:
[----:B------:R-:W-:Y:S01]  /*43f0*/  BSSY B1, `(.L_x_747) ;  /* 0x0000006000017945 */ /* 0x000fe20003800000 */
[----:B------:R-:W-:Y:S01]  /*4400*/  PLOP3.LUT P0, PT, P0, PT, PT, 0x8, 0x80 ;  /* 0x000000000080781c */ /* 0x000fe2000070e170 */
[----:B------:R-:W-:-:S12]  /*4410*/  IMAD.MOV.U32 R10, RZ, RZ, -0x1 ;  /* 0xffffffffff0a7424 */ /* 0x000fd800078e00ff */
[----:B------:R-:W-:Y:S05]  /*4420*/  WARPSYNC.COLLECTIVE R10, `(.L_x_748) ;  /* 0x000000000a087348 */ /* 0x000fea0003c00000 */
[----:B------:R-:W-:Y:S01]  /*4430*/  VOTE.ANY P0, P0 ;  /* 0x0000000000ff7806 */ /* 0x000fe20000000100 */
[----:B------:R-:W-:-:S12]  /*4440*/  ENDCOLLECTIVE ;  /* 0x000000000000791b */ /* 0x000fd80003800000 */
.L_x_748:
[----:B------:R-:W-:Y:S05]  /*4450*/  BSYNC B1 ;  /* 0x0000000000017941 */ /* 0x000fea0003800000 */
.L_x_747:
[----:B------:R-:W-:Y:S05]  /*4460*/  BRA `(.L_x_749) ;  /* 0xffffffcc00d07947 */ /* 0x000fea000383ffff */
.L_x_713:
[----:B------:R-:W-:Y:S01]  /*4470*/  BSSY B1, `(.L_x_750) ;  /* 0x0000006000017945 */ /* 0x000fe20003800000 */
[----:B------:R-:W-:Y:S01]  /*4480*/  PLOP3.LUT P0, PT, P0, PT, PT, 0x8, 0x80 ;  /* 0x000000000080781c */ /* 0x000fe2000070e170 */
[----:B------:R-:W-:-:S12]  /*4490*/  IMAD.MOV.U32 R10, RZ, RZ, -0x1 ;  /* 0xffffffffff0a7424 */ /* 0x000fd800078e00ff */
[----:B------:R-:W-:Y:S05]  /*44a0*/  WARPSYNC.COLLECTIVE R10, `(.L_x_751) ;  /* 0x000000000a087348 */ /* 0x000fea0003c00000 */
[----:B------:R-:W-:Y:S01]  /*44b0*/  VOTE.ANY P0, P0 ;  /* 0x0000000000ff7806 */ /* 0x000fe20000000100 */
[----:B------:R-:W-:-:S12]  /*44c0*/  ENDCOLLECTIVE ;  /* 0x000000000000791b */ /* 0x000fd80003800000 */
.L_x_751:
[----:B------:R-:W-:Y:S05]  /*44d0*/  BSYNC B1 ;  /* 0x0000000000017941 */ /* 0x000fea0003800000 */
.L_x_750:
[----:B------:R-:W-:Y:S05]  /*44e0*/  BRA `(.L_x_752) ;  /* 0xffffffcc00d47947 */ /* 0x000fea000383ffff */
.L_x_715:
[----:B------:R-:W-:Y:S01]  /*44f0*/  BSSY B1, `(.L_x_753) ;  /* 0x0000006000017945 */ /* 0x000fe20003800000 */
[----:B------:R-:W-:Y:S01]  /*4500*/  PLOP3.LUT P2, PT, P0, PT, PT, 0x8, 0x80 ;  /* 0x000000000080781c */ /* 0x000fe2000074e170 */
[----:B------:R-:W-:-:S12]  /*4510*/  IMAD.MOV.U32 R10, RZ, RZ, -0x1 ;  /* 0xffffffffff0a7424 */ /* 0x000fd800078e00ff */
[----:B------:R-:W-:Y:S05]  /*4520*/  WARPSYNC.COLLECTIVE R10, `(.L_x_754) ;  /* 0x000000000a087348 */ /* 0x000fea0003c00000 */
[----:B------:R-:W-:Y:S01]  /*4530*/  VOTE.ANY R10, PT, P2 ;  /* 0x00000000000a7806 */ /* 0x000fe200010e0100 */
[----:B------:R-:W-:Y:S06]  /*4540*/  ENDCOLLECTIVE ;  /* 0x000000000000791b */ /* 0x000fec0003800000 */
.L_x_754:
[----:B------:R-:W-:Y:S05]  /*4550*/  BSYNC B1 ;  /* 0x0000000000017941 */ /* 0x000fea0003800000 */
.L_x_753:
[----:B------:R-:W-:Y:S01]  /*4560*/  LOP3.LUT R10, R10, 0x80000000, R8, 0xec, !PT ;  /* 0x800000000a0a7812 */ /* 0x000fe200078eec08 */
[----:B------:R-:W-:Y:S02]  /*4570*/  IMAD.MOV.U32 R14, RZ, RZ, 0x1 ;  /* 0x00000001ff0e7424 */ /* 0x000fe400078e00ff */
[----:B------:R-:W-:Y:S02]  /*4580*/  VIADD R18, R18, 0xffffffe0 ;  /* 0xffffffe012127836 */ /* 0x000fe40000000000 */
[----:B------:R-:W-:-:S05]  /*4590*/  VIADD R15, R10, 0xffffffff ;  /* 0xffffffff0a0f7836 */ /* 0x000fca0000000000 */
[----:B------:R-:W-:Y:S01]  /*45a0*/  LOP3.LUT R15, R10, R15, RZ, 0xc, !PT ;  /* 0x0000000f0a0f7212 */ /* 0x000fe200078e0cff */
[----:B------:R-:W-:-:S05]  /*45b0*/  IMAD.MOV.U32 R10, RZ, RZ, -0x1 ;  /* 0xffffffffff0a7424 */ /* 0x000fca00078e00ff */
[----:B------:R-:W0:Y:S02]  /*45c0*/  POPC R15, R15 ;  /* 0x0000000f000f7309 */ /* 0x000e240000000000 */
[----:B0-----:R-:W-:Y:S05]  /*45d0*/  WARPSYNC.COLLECTIVE R10, `(.L_x_755) ;  /* 0x000000000a087348 */ /* 0x001fea0003c00000 */
[----:B0-----:R0:W1:Y:S02]  /*45e0*/  SHFL.DOWN P2, R16, R13, R14, R15 ;  /* 0x0800000e0d107389 */ /* 0x001064000004000f */
[----:B01----:R-:W-:Y:S05]  /*45f0*/  ENDCOLLECTIVE ;  /* 0x000000000000791b */ /* 0x003fea0003800000 */
.L_x_755:
[----:B------:R-:W-:Y:S01]  /*4600*/  ISETP.GE.AND P0, PT, R37, R15, PT ;  /* 0x0000000f2500720c */ /* 0x000fe20003f06270 */
[----:B------:R-:W-:-:S03]  /*4610*/  IMAD.MOV.U32 R14, RZ, RZ, 0x2 ;  /* 0x00000002ff0e7424 */ /* 0x000fc600078e00ff */
[----:B------:R-:W-:Y:S02]  /*4620*/  SEL R16, R16, RZ, !P0 ;  /* 0x000000ff10107207 */ /* 0x000fe40004000000 */
[----:B------:R-:W-:-:S03]  /*4630*/  ISETP.GT.AND P0, PT, R38, R15, PT ;  /* 0x0000000f2600720c */ /* 0x000fc60003f04270 */
[----:B------:R-:W-:-:S04]  /*4640*/  IMAD.IADD R41, R16, 0x1, R13 ;  /* 0x0000000110297824 */ /* 0x000fc800078e020d */
[----:B------:R-:W-:-:S07]  /*4650*/  IMAD.MOV.U32 R13, RZ, RZ, R41 ;  /* 0x000000ffff0d7224 */ /* 0x000fce00078e0029 */
[----:B------:R-:W-:Y:S05]  /*4660*/  WARPSYNC.COLLECTIVE R10, `(.L_x_756) ;  /* 0x000000000a087348 */ /* 0x000fea0003c00000 */
[----:B------:R0:W1:Y:S02]  /*4670*/  SHFL.DOWN P2, R16, R13, R14, R15 ;  /* 0x0800000e0d107389 */ /* 0x000064000004000f */
[----:B01----:R-:W-:Y:S05]  /*4680*/  ENDCOLLECTIVE ;  /* 0x000000000000791b */ /* 0x003fea0003800000 */
.L_x_756:
[----:B------:R-:W-:Y:S01]  /*4690*/  IMAD.MOV.U32 R14, RZ, RZ, 0x4 ;  /* 0x00000004ff0e7424 */ /* 0x000fe200078e00ff */
[----:B------:R-:W-:Y:S02]  /*46a0*/  SEL R16, R16, RZ, !P0 ;  /* 0x000000ff10107207 */ /* 0x000fe40004000000 */
[----:B------:R-:W-:-:S03]  /*46b0*/  ISETP.GT.AND P0, PT, R19, R15, PT ;  /* 0x0000000f1300720c */ /* 0x000fc60003f04270 */
[----:B------:R-:W-:-:S04]  /*46c0*/  IMAD.IADD R41, R41, 0x1, R16 ;  /* 0x0000000129297824 */ /* 0x000fc800078e0210 */
[----:B------:R-:W-:-:S07]  /*46d0*/  IMAD.MOV.U32 R13, RZ, RZ, R41 ;  /* 0x000000ffff0d7224 */ /* 0x000fce00078e0029 */
[----:B------:R-:W-:Y:S05]  /*46e0*/  WARPSYNC.COLLECTIVE R10, `(.L_x_757) ;  /* 0x000000000a087348 */ /* 0x000fea0003c00000 */
[----:B------:R0:W1:Y:S02]  /*46f0*/  SHFL.DOWN P2, R16, R13, R14, R15 ;  /* 0x0800000e0d107389 */ /* 0x000064000004000f */
[----:B01----:R-:W-:Y:S05]  /*4700*/  ENDCOLLECTIVE ;  /* 0x000000000000791b */ /* 0x003fea0003800000 */
.L_x_757:
[----:B------:R-:W-:Y:S01]  /*4710*/  IMAD.MOV.U32 R14, RZ, RZ, 0x8 ;  /* 0x00000008ff0e7424 */ /* 0x000fe200078e00ff */
[----:B------:R-:W-:Y:S02]  /*4720*/  SEL R16, R16, RZ, !P0 ;  /* 0x000000ff10107207 */ /* 0x000fe40004000000 */
[----:B------:R-:W-:-:S03]  /*4730*/  ISETP.GT.AND P0, PT, R36, R15, PT ;  /* 0x0000000f2400720c */ /* 0x000fc60003f04270 */
[----:B------:R-:W-:-:S10]  /*4740*/  IMAD.IADD R13, R41, 0x1, R16 ;  /* 0x00000001290d7824 */ /* 0x000fd400078e0210 */
[----:B------:R-:W-:Y:S05]  /*4750*/  WARPSYNC.COLLECTIVE R10, `(.L_x_758) ;  /* 0x000000000a087348 */ /* 0x000fea0003c00000 */
[----:B------:R0:W1:Y:S02]  /*4760*/  SHFL.DOWN P2, R16, R13, R14, R15 ;  /* 0x0800000e0d107389 */ /* 0x000064000004000f */
[----:B01----:R-:W-:Y:S05]  /*4770*/  ENDCOLLECTIVE ;  /* 0x000000000000791b */ /* 0x003fea0003800000 */
.L_x_758:
        /* <DEDUP_REMOVED lines=8> */
.L_x_759:
[----:B------:R-:W-:Y:S02]  /*4800*/  SEL R16, R16, RZ, !P0 ;  /* 0x000000ff10107207 */ /* 0x000fe40004000000 */
[----:B------:R-:W-:Y:S02]  /*4810*/  ISETP.NE.AND P0, PT, R12, 0x65, PT ;  /* 0x000000650c00780c */ /* 0x000fe40003f05270 */
[----:B------:R-:W-:-:S11]  /*4820*/  IADD3 R40, PT, PT, R41, R16, R40 ;  /* 0x0000001029287210 */ /* 0x000fd60007ffe028 */
[----:B------:R-:W-:Y:S05]  /*4830*/  WARPSYNC.COLLECTIVE R10, `(.L_x_760) ;  /* 0x000000000a087348 */ /* 0x000fea0003c00000 */
[----:B------:R-:W-:Y:S01]  /*4840*/  VOTE.ALL P0, P0 ;  /* 0x0000000000ff7806 */ /* 0x000fe20000000000 */
[----:B------:R-:W-:-:S12]  /*4850*/  ENDCOLLECTIVE ;  /* 0x000000000000791b */ /* 0x000fd80003800000 */
.L_x_760:
[----:B------:R-:W-:Y:S05]  /*4860*/  BRA `(.L_x_761) ;  /* 0xffffffcc00747947 */ /* 0x000fea000383ffff */
.L_x_720:
[----:B------:R-:W-:Y:S01]  /*4870*/  BSSY B0, `(.L_x_762) ;  /* 0x0000006000007945 */ /* 0x000fe20003800000 */
[----:B------:R-:W-:Y:S01]  /*4880*/  PLOP3.LUT P0, PT, P0, PT, PT, 0x8, 0x80 ;  /* 0x000000000080781c */ /* 0x000fe2000070e170 */
[----:B------:R-:W-:-:S12]  /*4890*/  IMAD.MOV.U32 R10, RZ, RZ, -0x1 ;  /* 0xffffffffff0a7424 */ /* 0x000fd800078e00ff */
[----:B------:R-:W-:Y:S05]  /*48a0*/  WARPSYNC.COLLECTIVE R10, `(.L_x_763) ;  /* 0x000000000a087348 */ /* 0x000fea0003c00000 */
[----:B------:R-:W-:Y:S01]  /*48b0*/  VOTE.ANY P0, P0 ;  /* 0x0000000000ff7806 */ /* 0x000fe20000000100 */
[----:B------:R-:W-:-:S12]  /*48c0*/  ENDCOLLECTIVE ;  /* 0x000000000000791b */ /* 0x000fd80003800000 */
.L_x_763:
[----:B------:R-:W-:Y:S05]  /*48d0*/  BSYNC B0 ;  /* 0x0000000000007941 */ /* 0x000fea0003800000 */
.L_x_762:
[----:B------:R-:W-:Y:S05]  /*48e0*/  BRA `(.L_x_764) ;  /* 0xffffffe400807947 */ /* 0x000fea000383ffff */
.L_x_722:
[----:B------:R-:W-:Y:S01]  /*48f0*/  BSSY B0, `(.L_x_765) ;  /* 0x0000006000007945 */ /* 0x000fe20003800000 */
[----:B------:R-:W-:Y:S01]  /*4900*/  PLOP3.LUT P0, PT, P0, PT, PT, 0x8, 0x80 ;  /* 0x000000000080781c */ /* 0x000fe2000070e170 */
[----:B------:R-:W-:-:S12]  /*4910*/  IMAD.MOV.U32 R10, RZ, RZ, -0x1 ;  /* 0xffffffffff0a7424 */ /* 0x000fd800078e00ff */
[----:B------:R-:W-:Y:S05]  /*4920*/  WARPSYNC.COLLECTIVE R10, `(.L_x_766) ;  /* 0x000000000a087348 */ /* 0x000fea0003c00000 */
[----:B------:R-:W-:Y:S01]  /*4930*/  VOTE.ANY P0, P0 ;  /* 0x0000000000ff7806 */ /* 0x000fe20000000100 */
[----:B------:R-:W-:-:S12]  /*4940*/  ENDCOLLECTIVE ;  /* 0x000000000000791b */ /* 0x000fd80003800000 */
.L_x_766:
[----:B------:R-:W-:Y:S05]  /*4950*/  BSYNC B0 ;  /* 0x0000000000007941 */ /* 0x000fea0003800000 */
.L_x_765:
[----:B------:R-:W-:Y:S05]  /*4960*/  BRA `(.L_x_767) ;  /* 0xffffffe400847947 */ /* 0x000fea000383ffff */
.L_x_724:
[----:B------:R-:W0:Y:S01]  /*4970*/  S2R R19, SR_GEMASK ;  /* 0x0000000000137919 */ /* 0x000e220000003c00 */
[----:B------:R-:W-:Y:S01]  /*4980*/  BSSY B0, `(.L_x_768) ;  /* 0x0000007000007945 */ /* 0x000fe20003800000 */
[----:B------:R-:W-:Y:S01]  /*4990*/  ISETP.NE.AND P0, PT, R8, 0x65, PT ;  /* 0x000000650800780c */ /* 0x000fe20003f05270 */
[----:B------:R-:W-:Y:S01]  /*49a0*/  IMAD.MOV.U32 R10, RZ, RZ, -0x1 ;  /* 0xffffffffff0a7424 */ /* 0x000fe200078e00ff */
[----:B------:R-:W-:-:S13]  /*49b0*/  PLOP3.LUT P2, PT, P2, PT, PT, 0x8, 0x80 ;  /* 0x000000000080781c */ /* 0x000fda000174e170 */
[----:B0-----:R-:W-:Y:S05]  /*49c0*/  WARPSYNC.COLLECTIVE R10, `(.L_x_769) ;  /* 0x000000000a087348 */ /* 0x001fea0003c00000 */
[----:B------:R-:W-:Y:S01]  /*49d0*/  VOTE.ANY R10, PT, P2 ;  /* 0x00000000000a7806 */ /* 0x000fe200010e0100 */
[----:B0-----:R-:W-:Y:S06]  /*49e0*/  ENDCOLLECTIVE ;  /* 0x000000000000791b */ /* 0x001fec0003800000 */
.L_x_769:
[----:B------:R-:W-:Y:S05]  /*49f0*/  BSYNC B0 ;  /* 0x0000000000007941 */ /* 0x000fea0003800000 */
.L_x_768:
[----:B------:R-:W-:Y:S01]  /*4a00*/  LOP3.LUT R10, R10, 0x80000000, R19, 0xec, !PT ;  /* 0x800000000a0a7812 */ /* 0x000fe200078eec13 */
[----:B------:R-:W-:-:S04]  /*4a10*/  IMAD.MOV.U32 R14, RZ, RZ, 0x1 ;  /* 0x00000001ff0e7424 */ /* 0x000fc800078e00ff */
[----:B------:R-:W-:-:S05]  /*4a20*/  VIADD R13, R10, 0xffffffff ;  /* 0xffffffff0a0d7836 */ /* 0x000fca0000000000 */
[----:B------:R-:W-:Y:S01]  /*4a30*/  LOP3.LUT R8, R10, R13, RZ, 0xc, !PT ;  /* 0x0000000d0a087212 */ /* 0x000fe200078e0cff */
[----:B------:R-:W-:Y:S02]  /*4a40*/  IMAD.MOV.U32 R13, RZ, RZ, R9 ;  /* 0x000000ffff0d7224 */ /* 0x000fe400078e0009 */
[----:B------:R-:W-:Y:S01]  /*4a50*/  IMAD.MOV.U32 R10, RZ, RZ, -0x1 ;  /* 0xffffffffff0a7424 */ /* 0x000fe200078e00ff */
[----:B------:R0:W1:Y:S02]  /*4a60*/  POPC R15, R8 ;  /* 0x00000008000f7309 */ /* 0x0000640000000000 */
[----:B0-----:R-:W-:-:S07]  /*4a70*/  VIADD R8, R38, 0x4 ;  /* 0x0000000426087836 */ /* 0x001fce0000000000 */
[----:B-1----:R-:W-:Y:S05]  /*4a80*/  WARPSYNC.COLLECTIVE R10, `(.L_x_770) ;  /* 0x000000000a087348 */ /* 0x002fea0003c00000 */
[----:B-1----:R0:W1:Y:S02]  /*4a90*/  SHFL.DOWN P2, R16, R13, R14, R15 ;  /* 0x0800000e0d107389 */ /* 0x002064000004000f */
[----:B01----:R-:W-:Y:S05]  /*4aa0*/  ENDCOLLECTIVE ;  /* 0x000000000000791b */ /* 0x003fea0003800000 */
.L_x_770:
[----:B------:R-:W-:Y:S01]  /*4ab0*/  IMAD.MOV.U32 R14, RZ, RZ, 0x2 ;  /* 0x00000002ff0e7424 */ /* 0x000fe200078e00ff */
[----:B------:R-:W-:-:S04]  /*4ac0*/  ISETP.GE.AND P2, PT, R38, R15, PT ;  /* 0x0000000f2600720c */ /* 0x000fc80003f46270 */
[----:B------:R-:W-:Y:S01]  /*4ad0*/  SEL R12, R16, RZ, !P2 ;  /* 0x000000ff100c7207 */ /* 0x000fe20005000000 */
[----:B------:R-:W-:-:S04]  /*4ae0*/  VIADD R16, R38, 0x2 ;  /* 0x0000000226107836 */ /* 0x000fc80000000000 */
[----:B------:R-:W-:Y:S01]  /*4af0*/  IMAD.IADD R12, R12, 0x1, R9 ;  /* 0x000000010c0c7824 */ /* 0x000fe200078e0209 */
[----:B------:R-:W-:-:S03]  /*4b00*/  ISETP.GT.AND P3, PT, R16, R15, PT ;  /* 0x0000000f1000720c */ /* 0x000fc60003f64270 */
[----:B------:R-:W-:-:S10]  /*4b10*/  IMAD.MOV.U32 R13, RZ, RZ, R12 ;  /* 0x000000ffff0d7224 */ /* 0x000fd400078e000c */
[----:B------:R-:W-:Y:S05]  /*4b20*/  WARPSYNC.COLLECTIVE R10, `(.L_x_771) ;  /* 0x000000000a087348 */ /* 0x000fea0003c00000 */
[----:B------:R0:W1:Y:S02]  /*4b30*/  SHFL.DOWN P2, R16, R13, R14, R15 ;  /* 0x0800000e0d107389 */ /* 0x000064000004000f */
[----:B01----:R-:W-:Y:S05]  /*4b40*/  ENDCOLLECTIVE ;  /* 0x000000000000791b */ /* 0x003fea0003800000 */
.L_x_771:
[----:B------:R-:W-:Y:S01]  /*4b50*/  IMAD.MOV.U32 R14, RZ, RZ, 0x4 ;  /* 0x00000004ff0e7424 */ /* 0x000fe200078e00ff */
[----:B------:R-:W-:Y:S02]  /*4b60*/  SEL R9, R16, RZ, !P3 ;  /* 0x000000ff10097207 */ /* 0x000fe40005800000 */
[----:B------:R-:W-:Y:S01]  /*4b70*/  ISETP.GT.AND P3, PT, R8, R15, PT ;  /* 0x0000000f0800720c */ /* 0x000fe20003f64270 */
[----:B------:R-:W-:Y:S02]  /*4b80*/  VIADD R8, R38, 0x8 ;  /* 0x0000000826087836 */ /* 0x000fe40000000000 */
[----:B------:R-:W-:-:S04]  /*4b90*/  IMAD.IADD R40, R12, 0x1, R9 ;  /* 0x000000010c287824 */ /* 0x000fc800078e0209 */
[----:B------:R-:W-:-:S07]  /*4ba0*/  IMAD.MOV.U32 R13, RZ, RZ, R40 ;  /* 0x000000ffff0d7224 */ /* 0x000fce00078e0028 */
[----:B------:R-:W-:Y:S05]  /*4bb0*/  WARPSYNC.COLLECTIVE R10, `(.L_x_772) ;  /* 0x000000000a087348 */ /* 0x000fea0003c00000 */
[----:B------:R0:W1:Y:S02]  /*4bc0*/  SHFL.DOWN P2, R16, R13, R14, R15 ;  /* 0x0800000e0d107389 */ /* 0x000064000004000f */
[----:B01----:R-:W-:Y:S05]  /*4bd0*/  ENDCOLLECTIVE ;  /* 0x000000000000791b */ /* 0x003fea0003800000 */
.L_x_772:
        /* <DEDUP_REMOVED lines=9> */
.L_x_773:
[----:B------:R-:W-:Y:S01]  /*4c70*/  IMAD.MOV.U32 R14, RZ, RZ, 0x10 ;  /* 0x00000010ff0e7424 */ /* 0x000fe200078e00ff */
[----:B------:R-:W-:-:S05]  /*4c80*/  SEL R16, R16, RZ, !P3 ;  /* 0x000000ff10107207 */ /* 0x000fca0005800000 */
[----:B------:R-:W-:-:S04]  /*4c90*/  IMAD.IADD R44, R9, 0x1, R16 ;  /* 0x00000001092c7824 */ /* 0x000fc800078e0210 */
[----:B------:R-:W-:-:S07]  /*4ca0*/  IMAD.MOV.U32 R13, RZ, RZ, R44 ;  /* 0x000000ffff0d7224 */ /* 0x000fce00078e002c */
[----:B------:R-:W-:Y:S05]  /*4cb0*/  WARPSYNC.COLLECTIVE R10, `(.L_x_774) ;  /* 0x000000000a087348 */ /* 0x000fea0003c00000 */
[----:B------:R0:W1:Y:S02]  /*4cc0*/  SHFL.DOWN P2, R16, R13, R14, R15 ;  /* 0x0800000e0d107389 */ /* 0x000064000004000f */
[----:B01----:R-:W-:Y:S05]  /*4cd0*/  ENDCOLLECTIVE ;  /* 0x000000000000791b */ /* 0x003fea0003800000 */
.L_x_774:
[----:B------:R-:W-:Y:S05]  /*4ce0*/  WARPSYNC.COLLECTIVE R10, `(.L_x_775) ;  /* 0x000000000a087348 */ /* 0x000fea0003c00000 */
[----:B------:R-:W-:Y:S01]  /*4cf0*/  VOTE.ALL P0, P0 ;  /* 0x0000000000ff7806 */ /* 0x000fe20000000000 */
[----:B------:R-:W-:-:S12]  /*4d00*/  ENDCOLLECTIVE ;  /* 0x000000000000791b */ /* 0x000fd80003800000 */
.L_x_775:
[----:B------:R-:W-:-:S04]  /*4d10*/  ISETP.GT.AND P2, PT, R8, R15, PT ;  /* 0x0000000f0800720c */ /* 0x000fc80003f44270 */
[----:B------:R-:W-:-:S05]  /*4d20*/  SEL R9, R16, RZ, !P2 ;  /* 0x000000ff10097207 */ /* 0x000fca0005000000 */
[----:B------:R-:W-:Y:S02]  /*4d30*/  IMAD.IADD R12, R44, 0x1, R9 ;  /* 0x000000012c0c7824 */ /* 0x000fe400078e0209 */
[----:B------:R-:W0:Y:S02]  /*4d40*/  LDC.64 R8, c[0x0][0x390] ;  /* 0x0000e400ff087b82 */ /* 0x000e240000000a00 */
[----:B0-----:R-:W-:-:S05]  /*4d50*/  IADD3 R40, P2, PT, R8, 0x100, RZ ;  /* 0x0000010008287810 */ /* 0x001fca0007f5e0ff */
[----:B------:R-:W-:Y:S01]  /*4d60*/  IMAD.X R41, RZ, RZ, R9, P2 ;  /* 0x000000ffff297224 */ /* 0x000fe200010e0609 */
[----:B------:R-:W-:Y:S07]  /*4d70*/  BRA `(.L_x_776) ;  /* 0xffffffe4001c7947 */ /* 0x000fee000383ffff */
.L_x_726:
[----:B------:R-:W-:Y:S01]  /*4d80*/  BSSY B0, `(.L_x_777) ;  /* 0x0000006000007945 */ /* 0x000fe20003800000 */
[----:B------:R-:W-:Y:S01]  /*4d90*/  PLOP3.LUT P0, PT, P0, PT, PT, 0x8, 0x80 ;  /* 0x000000000080781c */ /* 0x000fe2000070e170 */
[----:B------:R-:W-:-:S12]  /*4da0*/  IMAD.MOV.U32 R10, RZ, RZ, -0x1 ;  /* 0xffffffffff0a7424 */ /* 0x000fd800078e00ff */
[----:B------:R-:W-:Y:S05]  /*4db0*/  WARPSYNC.COLLECTIVE R10, `(.L_x_778) ;  /* 0x000000000a087348 */ /* 0x000fea0003c00000 */
[----:B------:R-:W-:Y:S01]  /*4dc0*/  VOTE.ANY P0, P0 ;  /* 0x0000000000ff7806 */ /* 0x000fe20000000100 */
[----:B------:R-:W-:-:S12]  /*4dd0*/  ENDCOLLECTIVE ;  /* 0x000000000000791b */ /* 0x000fd80003800000 */
.L_x_778:
[----:B------:R-:W-:Y:S05]  /*4de0*/  BSYNC B0 ;  /* 0x0000000000007941 */ /* 0x000fea0003800000 */
.L_x_777:
[----:B------:R-:W-:Y:S05]  /*4df0*/  BRA `(.L_x_779) ;  /* 0xffffffe400247947 */ /* 0x000fea000383ffff */
.L_x_728:
[----:B------:R-:W-:Y:S01]  /*4e00*/  BSSY B0, `(.L_x_780) ;  /* 0x0000006000007945 */ /* 0x000fe20003800000 */
[----:B------:R-:W-:Y:S01]  /*4e10*/  PLOP3.LUT P0, PT, P0, PT, PT, 0x8, 0x80 ;  /* 0x000000000080781c */ /* 0x000fe2000070e170 */
[----:B------:R-:W-:-:S12]  /*4e20*/  IMAD.MOV.U32 R10, RZ, RZ, -0x1 ;  /* 0xffffffffff0a7424 */ /* 0x000fd800078e00ff */
[----:B------:R-:W-:Y:S05]  /*4e30*/  WARPSYNC.COLLECTIVE R10, `(.L_x_781) ;  /* 0x000000000a087348 */ /* 0x000fea0003c00000 */
[----:B------:R-:W-:Y:S01]  /*4e40*/  VOTE.ANY P0, P0 ;  /* 0x0000000000ff7806 */ /* 0x000fe20000000100 */
[----:B------:R-:W-:-:S12]  /*4e50*/  ENDCOLLECTIVE ;  /* 0x000000000000791b */ /* 0x000fd80003800000 */
.L_x_781:
[----:B------:R-:W-:Y:S05]  /*4e60*/  BSYNC B0 ;  /* 0x0000000000007941 */ /* 0x000fea0003800000 */
.L_x_780:
[----:B------:R-:W-:Y:S05]  /*4e70*/  BRA `(.L_x_782) ;  /* 0xffffffe400287947 */ /* 0x000fea000383ffff */
.L_x_730:
[----:B------:R-:W-:Y:S01]  /*4e80*/  BSSY B0, `(.L_x_783) ;  /* 0x0000006000007945 */ /* 0x000fe20003800000 */
[----:B------:R-:W-:Y:S01]  /*4e90*/  PLOP3.LUT P2, PT, P0, PT, PT, 0x8, 0x80 ;  /* 0x000000000080781c */ /* 0x000fe2000074e170 */
[----:B------:R-:W-:-:S12]  /*4ea0*/  IMAD.MOV.U32 R10, RZ, RZ, -0x1 ;  /* 0xffffffffff0a7424 */ /* 0x000fd800078e00ff */
[----:B------:R-:W-:Y:S05]  /*4eb0*/  WARPSYNC.COLLECTIVE R10, `(.L_x_784) ;  /* 0x000000000a087348 */ /* 0x000fea0003c00000 */
[----:B------:R-:W-:Y:S01]  /*4ec0*/  VOTE.ANY R10, PT, P2 ;  /* 0x00000000000a7806 */ /* 0x000fe200010e0100 */
[----:B------:R-:W-:Y:S06]  /*4ed0*/  ENDCOLLECTIVE ;  /* 0x000000000000791b */ /* 0x000fec0003800000 */
.L_x_784:
[----:B------:R-:W-:Y:S05]  /*4ee0*/  BSYNC B0 ;  /* 0x0000000000007941 */ /* 0x000fea0003800000 */
.L_x_783:
[----:B------:R-:W-:Y:S01]  /*4ef0*/  LOP3.LUT R10, R10, 0x80000000, R19, 0xec, !PT ;  /* 0x800000000a0a7812 */ /* 0x000fe200078eec13 */
[----:B------:R-:W-:Y:S02]  /*4f00*/  IMAD.MOV.U32 R14, RZ, RZ, 0x1 ;  /* 0x00000001ff0e7424 */ /* 0x000fe400078e00ff */
[----:B------:R-:W-:Y:S02]  /*4f10*/  VIADD R18, R18, 0xffffffe0 ;  /* 0xffffffe012127836 */ /* 0x000fe40000000000 */
[----:B------:R-:W-:-:S05]  /*4f20*/  VIADD R13, R10, 0xffffffff ;  /* 0xffffffff0a0d7836 */ /* 0x000fca0000000000 */
[----:B------:R-:W-:Y:S01]  /*4f30*/  LOP3.LUT R45, R10, R13, RZ, 0xc, !PT ;  /* 0x0000000d0a2d7212 */ /* 0x000fe200078e0cff */
[----:B------:R-:W-:Y:S02]  /*4f40*/  IMAD.MOV.U32 R13, RZ, RZ, R9 ;  /* 0x000000ffff0d7224 */ /* 0x000fe400078e0009 */
[----:B------:R-:W-:Y:S01]  /*4f50*/  IMAD.MOV.U32 R10, RZ, RZ, -0x1 ;  /* 0xffffffffff0a7424 */ /* 0x000fe200078e00ff */
[----:B------:R0:W1:Y:S06]  /*4f60*/  POPC R15, R45 ;  /* 0x0000002d000f7309 */ /* 0x00006c0000000000 */
[----:B01----:R-:W-:Y:S05]  /*4f70*/  WARPSYNC.COLLECTIVE R10, `(.L_x_785) ;  /* 0x000000000a087348 */ /* 0x003fea0003c00000 */
[----:B-1----:R1:W2:Y:S02]  /*4f80*/  SHFL.DOWN P2, R16, R13, R14, R15 ;  /* 0x0800000e0d107389 */ /* 0x0022a4000004000f */
[----:B012---:R-:W-:Y:S05]  /*4f90*/  ENDCOLLECTIVE ;  /* 0x000000000000791b */ /* 0x007fea0003800000 */
.L_x_785:
[----:B------:R-:W-:Y:S01]  /*4fa0*/  ISETP.GE.AND P0, PT, R38, R15, PT ;  /* 0x0000000f2600720c */ /* 0x000fe20003f06270 */
[----:B------:R-:W-:-:S03]  /*4fb0*/  IMAD.MOV.U32 R14, RZ, RZ, 0x2 ;  /* 0x00000002ff0e7424 */ /* 0x000fc600078e00ff */
[----:B------:R-:W-:-:S05]  /*4fc0*/  SEL R16, R16, RZ, !P0 ;  /* 0x000000ff10107207 */ /* 0x000fca0004000000 */
[----:B------:R-:W-:Y:S02]  /*4fd0*/  IMAD.IADD R44, R16, 0x1, R9 ;  /* 0x00000001102c7824 */ /* 0x000fe400078e0209 */
[----:B------:R-:W-:Y:S02]  /*4fe0*/  VIADD R16, R38, 0x2 ;  /* 0x0000000226107836 */ /* 0x000fe40000000000 */
[----:B------:R-:W-:-:S03]  /*4ff0*/  IMAD.MOV.U32 R13, RZ, RZ, R44 ;  /* 0x000000ffff0d7224 */ /* 0x000fc600078e002c */
[----:B------:R-:W-:-:S13]  /*5000*/  ISETP.GT.AND P0, PT, R16, R15, PT ;  /* 0x0000000f1000720c */ /* 0x000fda0003f04270 */
[----:B------:R-:W-:Y:S05]  /*5010*/  WARPSYNC.COLLECTIVE R10, `(.L_x_786) ;  /* 0x000000000a087348 */ /* 0x000fea0003c00000 */
[----:B------:R0:W1:Y:S02]  /*5020*/  SHFL.DOWN P2, R16, R13, R14, R15 ;  /* 0x0800000e0d107389 */ /* 0x000064000004000f */
[----:B01----:R-:W-:Y:S05]  /*5030*/  ENDCOLLECTIVE ;  /* 0x000000000000791b */ /* 0x003fea0003800000 */
.L_x_786:
[----:B------:R-:W-:Y:S01]  /*5040*/  IMAD.MOV.U32 R14, RZ, RZ, 0x4 ;  /* 0x00000004ff0e7424 */ /* 0x000fe200078e00ff */
        /* <DEDUP_REMOVED lines=8> */
.L_x_787:
[----:B------:R-:W-:Y:S01]  /*50d0*/  IMAD.MOV.U32 R14, RZ, RZ, 0x8 ;  /* 0x00000008ff0e7424 */ /* 0x000fe200078e00ff */
        /* <DEDUP_REMOVED lines=8> */
.L_x_788:
        /* <DEDUP_REMOVED lines=9> */
.L_x_789:
[----:B------:R-:W-:Y:S02]  /*51f0*/  SEL R9, R16, RZ, !P0 ;  /* 0x000000ff10097207 */ /* 0x000fe40004000000 */
[----:B------:R-:W-:Y:S02]  /*5200*/  ISETP.NE.AND P0, PT, R8, 0x65, PT ;  /* 0x000000650800780c */ /* 0x000fe40003f05270 */
[----:B------:R-:W-:-:S11]  /*5210*/  IADD3 R12, PT, PT, R44, R9, R12 ;  /* 0x000000092c0c7210 */ /* 0x000fd60007ffe00c */
[----:B------:R-:W-:Y:S05]  /*5220*/  WARPSYNC.COLLECTIVE R10, `(.L_x_790) ;  /* 0x000000000a087348 */ /* 0x000fea0003c00000 */
[----:B------:R-:W-:Y:S01]  /*5230*/  VOTE.ALL P0, P0 ;  /* 0x0000000000ff7806 */ /* 0x000fe20000000000 */
[----:B------:R-:W-:-:S12]  /*5240*/  ENDCOLLECTIVE ;  /* 0x000000000000791b */ /* 0x000fd80003800000 */
.L_x_790:
[----:B------:R-:W-:Y:S05]  /*5250*/  BRA `(.L_x_791) ;  /* 0xffffffe000c07947 */ /* 0x000fea000383ffff */
.L_x_792:
        /* <DEDUP_REMOVED lines=10> */
.L_x_2585:


//--------------------- .text._ZN3cub18CUB_300001_SM_10006detail4scan16DeviceScanKernelINS2_10policy_hubIiiijN4cuda3std3__44plusIvEEE10Policy1000EN6thrust24THRUST_300001_SM_1000_NS6detail15normal_iteratorINSD_10device_ptrIiEEEESI_NS0_13ScanTileStateIiLb1EEES9_NS1_10InputValueIiPiEEjiLb0EiEEvT0_T1_T2_iT3_T4_T5_ --------------------------
	.section	.text._ZN3cub18CUB_300001_SM_10006detail4scan16DeviceScanKernelINS2_10policy_hubIiiijN4cuda3std3__44plusIvEEE10Policy1000EN6thrust24THRUST_300001_SM_1000_NS6detail15normal_iteratorINSD_10device_ptrIiEEEESI_NS0_13ScanTileStateIiLb1EEES9_NS1_10InputValueIiPiEEjiLb0EiEEvT0_T1_T2_iT3_T4_T5_,"ax",@progbits
	.align	128
        .global         _ZN3cub18CUB_300001_SM_10006detail4scan16DeviceScanKernelINS2_10policy_hubIiiijN4cuda3std3__44plusIvEEE10Policy1000EN6thrust24THRUST_300001_SM_1000_NS6detail15normal_iteratorINSD_10device_ptrIiEEEESI_NS0_13ScanTileStateIiLb1EEES9_NS1_10InputValueIiPiEEjiLb0EiEEvT0_T1_T2_iT3_T4_T5_
        .type           _ZN3cub18CUB_300001_SM_10006detail4scan16DeviceScanKernelINS2_10policy_hubIiiijN4cuda3std3__44plusIvEEE10Policy1000EN6thrust24THRUST_300001_SM_1000_NS6detail15normal_iteratorINSD_10device_ptrIiEEEESI_NS0_13ScanTileStateIiLb1EEES9_NS1_10InputValueIiPiEEjiLb0EiEEvT0_T1_T2_iT3_T4_T5_,@function
        .size           _ZN3cub18CUB_300001_SM_10006detail4scan16DeviceScanKernelINS2_10policy_hubIiiijN4cuda3std3__44plusIvEEE10Policy1000EN6thrust24THRUST_300001_SM_1000_NS6detail15normal_iteratorINSD_10device_ptrIiEEEESI_NS0_13ScanTileStateIiLb1EEES9_NS1_10InputValueIiPiEEjiLb0EiEEvT0_T1_T2_iT3_T4_T5_,(.L_x_2586 - _ZN3cub18CUB_300001_SM_10006detail4scan16DeviceScanKernelINS2_10policy_hubIiiijN4cuda3std3__44plusIvEEE10Policy1000EN6thrust24THRUST_300001_SM_1000_NS6detail15normal_iteratorINSD_10device_ptrIiEEEESI_NS0_13ScanTileStateIiLb1EEES9_NS1_10InputValueIiPiEEjiLb0EiEEvT0_T1_T2_iT3_T4_T5_)
        .other          _ZN3cub18CUB_300001_SM_10006detail4scan16DeviceScanKernelINS2_10policy_hubIiiijN4cuda3std3__44plusIvEEE10Policy1000EN6thrust24THRUST_300001_SM_1000_NS6detail15normal_iteratorINSD_10device_ptrIiEEEESI_NS0_13ScanTileStateIiLb1EEES9_NS1_10InputValueIiPiEEjiLb0EiEEvT0_T1_T2_iT3_T4_T5_,@"STO_CUDA_ENTRY STV_DEFAULT"
_ZN3cub18CUB_300001_SM_10006detail4scan16DeviceScanKernelINS2_10policy_hubIiiijN4cuda3std3__44plusIvEEE10Policy1000EN6thrust24THRUST_300001_SM_1000_NS6detail15normal_iteratorINSD_10device_ptrIiEEEESI_NS0_13ScanTileStateIiLb1EEES9_NS1_10InputValueIiPiEEjiLb0EiEEvT0_T1_T2_iT3_T4_T5_:
.text._ZN3cub18CUB_300001_SM_10006detail4scan16DeviceScanKernelINS2_10policy_hubIiiijN4cuda3std3__44plusIvEEE10Policy1000EN6thrust24THRUST_300001_SM_1000_NS6detail15normal_iteratorINSD_10device_ptrIiEEEESI_NS0_13ScanTileStateIiLb1EEES9_NS1_10InputValueIiPiEEjiLb0EiEEvT0_T1_T2_iT3_T4_T5_:
[----:B------:R-:W-:Y:S01]  /*0000*/  LDC R1, c[0x0][0x37c] ;  /* 0x0000df00ff017b82 */ /* 0x000fe20000000800 */
[----:B------:R-:W0:Y:S07]  /*0010*/  LDCU UR4, c[0x0][0x3a0] ;  /* 0x00007400ff0477ac */ /* 0x000e2e0008000800 */
[----:B------:R-:W1:Y:S01]  /*0020*/  LDC R42, c[0x0][0x398] ;  /* 0x0000e600ff2a7b82 */ /* 0x000e620000000800 */
[----:B------:R-:W2:Y:S01]  /*0030*/  LDCU.64 UR8, c[0x0][0x358] ;  /* 0x00006b00ff0877ac */ /* 0x000ea20008000a00 */
[----:B------:R-:W3:Y:S01]  /*0040*/  LDCU UR5, c[0x0][0x3b0] ;  /* 0x00007600ff0577ac */ /* 0x000ee20008000800 */
[----:B0-----:R-:W-:-:S06]  /*0050*/  UPRMT UR4, UR4, 0x7770, URZ ;  /* 0x0000777004047896 */ /* 0x001fcc00080000ff */
[----:B------:R-:W-:-:S13]  /*0060*/  ISETP.NE.AND P0, PT, RZ, UR4, PT ;  /* 0x00000004ff007c0c */ /* 0x000fda000bf05270 */
[----:B------:R-:W2:Y:S02]  /*0070*/  @P0 LDC.64 R2, c[0x0][0x3a8] ;  /* 0x0000ea00ff020b82 */ /* 0x000ea40000000a00 */
[----:B--2---:R0:W5:Y:S06]  /*0080*/  @P0 LDG.E R44, desc[UR8][R2.64] ;  /* 0x00000008022c0981 */ /* 0x00416c000c1e1900 */
[----:B------:R-:W1:Y:S02]  /*0090*/  S2UR UR4, SR_CTAID.X ;  /* 0x00000000000479c3 */ /* 0x000e640000002500 */
[----:B-1----:R-:W-:-:S04]  /*00a0*/  VIADD R42, R42, UR4 ;  /* 0x000000042a2a7c36 */ /* 0x002fc80008000000 */
[----:B------:R-:W-:-:S05]  /*00b0*/  IMAD R7, R42, 0x2100, RZ ;  /* 0x000021002a077824 */ /* 0x000fca00078e02ff */
[----:B---3--:R-:W-:Y:S01]  /*00c0*/  IADD3 R0, PT, PT, -R7, UR5, RZ ;  /* 0x0000000507007c10 */ /* 0x008fe2000fffe1ff */
[----:B------:R-:W1:Y:S03]  /*00d0*/  @!P0 LDC R44, c[0x0][0x3a8] ;  /* 0x0000ea00ff2c8b82 */ /* 0x000e660000000800 */
[----:B------:R-:W-:-:S13]  /*00e0*/  ISETP.GE.U32.AND P0, PT, R0, 0x2101, PT ;  /* 0x000021010000780c */ /* 0x000fda0003f06070 */
[----:B0-----:R-:W-:Y:S05]  /*00f0*/  @!P0 BRA `(.L_x_793) ;  /* 0x0000001c00ac8947 */ /* 0x001fea0003800000 */
[----:B------:R-:W0:Y:S01]  /*0100*/  S2R R16, SR_TID.X ;  /* 0x0000000000107919 */ /* 0x000e220000002100 */
[----:B------:R-:W2:Y:S01]  /*0110*/  LDCU.64 UR4, c[0x0][0x380] ;  /* 0x00007000ff0477ac */ /* 0x000ea20008000a00 */
[C---:B0-----:R-:W-:Y:S02]  /*0120*/  LOP3.LUT R0, R16.reuse, 0x1f, RZ, 0xc0, !PT ;  /* 0x0000001f10007812 */ /* 0x041fe400078ec0ff */
[----:B------:R-:W-:-:S05]  /*0130*/  LOP3.LUT R3, R16, 0x3e0, RZ, 0xc0, !PT ;  /* 0x000003e010037812 */ /* 0x000fca00078ec0ff */
[----:B------:R-:W-:-:S05]  /*0140*/  IMAD R0, R3, 0x16, R0 ;  /* 0x0000001603007824 */ /* 0x000fca00078e0200 */
[----:B------:R-:W-:-:S05]  /*0150*/  IADD3 R0, P0, PT, R7, R0, RZ ;  /* 0x0000000007007210 */ /* 0x000fca0007f1e0ff */
[----:B------:R-:W-:Y:S02]  /*0160*/  IMAD.X R3, RZ, RZ, RZ, P0 ;  /* 0x000000ffff037224 */ /* 0x000fe400000e06ff */
        /* <DEDUP_REMOVED lines=30> */
[----:B------:R-:W-:Y:S01]  /*0350*/  ISETP.NE.AND P0, PT, R42, RZ, PT ;  /* 0x000000ff2a00720c */ /* 0x000fe20003f05270 */
        /* <DEDUP_REMOVED lines=28> */
[----:B------:R0:W1:Y:S04]  /*0520*/  LDS.64 R36, [R27] ;  /* 0x000000001b247984 */ /* 0x0000680000000a00 */
[----:B------:R0:W2:Y:S04]  /*0530*/  LDS.64 R34, [R27+0x8] ;  /* 0x000008001b227984 */ /* 0x0000a80000000a00 */
[----:B------:R0:W3:Y:S04]  /*0540*/  LDS.64 R32, [R27+0x10] ;  /* 0x000010001b207984 */ /* 0x0000e80000000a00 */
[----:B------:R0:W4:Y:S04]  /*0550*/  LDS.64 R18, [R27+0x18] ;  /* 0x000018001b127984 */ /* 0x0001280000000a00 */
[----:B------:R0:W0:Y:S04]  /*0560*/  LDS.64 R14, [R27+0x20] ;  /* 0x000020001b0e7984 */ /* 0x0000280000000a00 */
[----:B------:R0:W0:Y:S04]  /*0570*/  LDS.64 R12, [R27+0x28] ;  /* 0x000028001b0c7984 */ /* 0x0000280000000a00 */
[----:B------:R0:W0:Y:S04]  /*0580*/  LDS.64 R10, [R27+0x30] ;  /* 0x000030001b0a7984 */ /* 0x0000280000000a00 */
[----:B------:R0:W0:Y:S04]  /*0590*/  LDS.64 R8, [R27+0x38] ;  /* 0x000038001b087984 */ /* 0x0000280000000a00 */
[----:B------:R0:W0:Y:S04]  /*05a0*/  LDS.64 R6, [R27+0x40] ;  /* 0x000040001b067984 */ /* 0x0000280000000a00 */
[----:B------:R0:W0:Y:S04]  /*05b0*/  LDS.64 R4, [R27+0x48] ;  /* 0x000048001b047984 */ /* 0x0000280000000a00 */
[----:B------:R0:W0:Y:S01]  /*05c0*/  LDS.64 R2, [R27+0x50] ;  /* 0x000050001b027984 */ /* 0x0000220000000a00 */
[----:B------:R-:W-:Y:S06]  /*05d0*/  BAR.SYNC.DEFER_BLOCKING 0x0 ;  /* 0x0000000000007b1d */ /* 0x000fec0000010000 */
[----:B-1----:R-:W-:Y:S05]  /*05e0*/  @P0 BRA `(.L_x_795) ;  /* 0x00000004001c0947 */ /* 0x002fea0003800000 */
[----:B0-2---:R-:W-:Y:S02]  /*05f0*/  IADD3 R17, PT, PT, R34, R37, R36 ;  /* 0x0000002522117210 */ /* 0x005fe40007ffe024 */
[C---:B------:R-:W-:Y:S02]  /*0600*/  ISETP.NE.AND P1, PT, R39.reuse, 0x1f, PT ;  /* 0x0000001f2700780c */ /* 0x040fe40003f25270 */
[----:B---3--:R-:W-:Y:S02]  /*0610*/  IADD3 R17, PT, PT, R32, R35, R17 ;  /* 0x0000002320117210 */ /* 0x008fe40007ffe011 */
[----:B------:R-:W-:Y:S02]  /*0620*/  ISETP.NE.AND P2, PT, R39, RZ, PT ;  /* 0x000000ff2700720c */ /* 0x000fe40003f45270 */
[----:B----4-:R-:W-:-:S04]  /*0630*/  IADD3 R17, PT, PT, R18, R33, R17 ;  /* 0x0000002112117210 */ /* 0x010fc80007ffe011 */
[----:B------:R-:W-:-:S03]  /*0640*/  IADD3 R17, PT, PT, R14, R19, R17 ;  /* 0x000000130e117210 */ /* 0x000fc60007ffe011 */
[----:B------:R-:W-:Y:S02]  /*0650*/  @!P1 LEA R43, R40, UR4, 0x2 ;  /* 0x00000004282b9c11 */ /* 0x000fe4000f8e10ff */
[----:B------:R-:W-:-:S04]  /*0660*/  IADD3 R17, PT, PT, R12, R15, R17 ;  /* 0x0000000f0c117210 */ /* 0x000fc80007ffe011 */
[----:B------:R-:W-:-:S04]  /*0670*/  IADD3 R17, PT, PT, R10, R13, R17 ;  /* 0x0000000d0a117210 */ /* 0x000fc80007ffe011 */
[----:B------:R-:W-:-:S04]  /*0680*/  IADD3 R17, PT, PT, R8, R11, R17 ;  /* 0x0000000b08117210 */ /* 0x000fc80007ffe011 */
[----:B------:R-:W-:-:S04]  /*0690*/  IADD3 R17, PT, PT, R6, R9, R17 ;  /* 0x0000000906117210 */ /* 0x000fc80007ffe011 */
[----:B------:R-:W-:-:S04]  /*06a0*/  IADD3 R17, PT, PT, R4, R7, R17 ;  /* 0x0000000704117210 */ /* 0x000fc80007ffe011 */
[----:B------:R-:W-:-:S05]  /*06b0*/  IADD3 R20, PT, PT, R2, R5, R17 ;  /* 0x0000000502147210 */ /* 0x000fca0007ffe011 */
        /* <DEDUP_REMOVED lines=38> */
[----:B------:R-:W-:Y:S02]  /*0920*/  SEL R20, R26, R20, !P0 ;  /* 0x000000141a147207 */ /* 0x000fe40004000000 */
[----:B------:R-:W-:-:S04]  /*0930*/  ISETP.NE.AND P0, PT, R40, 0x8, PT ;  /* 0x000000082800780c */ /* 0x000fc80003f05270 */
[----:B------:R-:W-:Y:S02]  /*0940*/  SEL R20, R27, R20, !P0 ;  /* 0x000000141b147207 */ /* 0x000fe40004000000 */
[----:B------:R-:W-:Y:S02]  /*0950*/  ISETP.NE.AND P0, PT, R40, 0xa, PT ;  /* 0x0000000a2800780c */ /* 0x000fe40003f05270 */
[----:B------:R-:W-:Y:S02]  /*0960*/  SEL R20, R28, R20, !P1 ;  /* 0x000000141c147207 */ /* 0x000fe40004800000 */
[----:B------:R-:W-:Y:S02]  /*0970*/  ISETP.NE.AND P1, PT, R40, 0xb, PT ;  /* 0x0000000b2800780c */ /* 0x000fe40003f25270 */
[----:B------:R-:W-:Y:S01]  /*0980*/  SEL R20, R29, R20, !P0 ;  /* 0x000000141d147207 */ /* 0x000fe20004000000 */
[----:B------:R-:W-:Y:S01]  /*0990*/  IMAD.IADD R29, R30, 0x1, R29 ;  /* 0x000000011e1d7824 */ /* 0x000fe200078e021d */
[----:B------:R-:W-:-:S04]  /*09a0*/  ISETP.GE.U32.AND P0, PT, R16, 0x20, PT ;  /* 0x000000201000780c */ /* 0x000fc80003f06070 */
[----:B------:R-:W-:Y:S02]  /*09b0*/  SEL R20, R29, R20, !P1 ;  /* 0x000000141d147207 */ /* 0x000fe40004800000 */
[----:B------:R-:W-:Y:S02]  /*09c0*/  ISETP.NE.AND P1, PT, R16, RZ, PT ;  /* 0x000000ff1000720c */ /* 0x000fe40003f25270 */
[----:B------:R-:W-:Y:S02]  /*09d0*/  SEL R16, R3, RZ, P2 ;  /* 0x000000ff03107207 */ /* 0x000fe40001000000 */
[----:B------:R-:W-:Y:S02]  /*09e0*/  SEL R3, R20, RZ, P0 ;  /* 0x000000ff14037207 */ /* 0x000fe40000000000 */
[--C-:B-----5:R-:W-:Y:S02]  /*09f0*/  IADD3 R31, PT, PT, R29, R31, R44.reuse ;  /* 0x0000001f1d1f7210 */ /* 0x120fe40007ffe02c */
[----:B------:R-:W-:-:S05]  /*0a00*/  IADD3 R44, PT, PT, R3, R16, R44 ;  /* 0x00000010032c7210 */ /* 0x000fca0007ffe02c */
[----:B------:R-:W-:Y:S05]  /*0a10*/  @P1 BRA `(.L_x_796) ;  /* 0x0000000c00f41947 */ /* 0x000fea0003800000 */
[----:B------:R-:W0:Y:S01]  /*0a20*/  LDC.64 R16, c[0x0][0x390] ;  /* 0x0000e400ff107b82 */ /* 0x000e220000000a00 */
[----:B------:R-:W-:-:S05]  /*0a30*/  IMAD.MOV.U32 R30, RZ, RZ, 0x65 ;  /* 0x00000065ff1e7424 */ /* 0x000fca00078e00ff */
[----:B0-----:R0:W-:Y:S01]  /*0a40*/  ST.E.64.STRONG.GPU desc[UR8][R16.64+0x100], R30 ;  /* 0x0001001e10007985 */ /* 0x0011e2000c10fb08 */
[----:B------:R-:W-:Y:S05]  /*0a50*/  BRA `(.L_x_796) ;  /* 0x0000000c00e47947 */ /* 0x000fea0003800000 */
.L_x_795:
        /* <DEDUP_REMOVED lines=57> */
[----:B------:R-:W-:Y:S02]  /*0df0*/  ISETP.NE.AND P0, PT, R40, 0xa, PT ;  /* 0x0000000a2800780c */ /* 0x000fe40003f05270 */
[----:B------:R-:W-:Y:S02]  /*0e00*/  SEL R20, R28, R20, !P1 ;  /* 0x000000141c147207 */ /* 0x000fe40004800000 */
[----:B------:R-:W-:Y:S02]  /*0e10*/  ISETP.NE.AND P1, PT, R40, 0xb, PT ;  /* 0x0000000b2800780c */ /* 0x000fe40003f25270 */
[----:B------:R-:W-:Y:S02]  /*0e20*/  SEL R20, R29, R20, !P0 ;  /* 0x000000141d147207 */ /* 0x000fe40004000000 */
[----:B------:R-:W-:-:S02]  /*0e30*/  ISETP.GT.U32.AND P0, PT, R16, 0x1f, PT ;  /* 0x0000001f1000780c */ /* 0x000fc40003f04070 */
[----:B------:R-:W-:Y:S02]  /*0e40*/  SEL R20, R30, R20, !P1 ;  /* 0x000000141e147207 */ /* 0x000fe40004800000 */
[----:B------:R-:W-:-:S03]  /*0e50*/  ISETP.GE.U32.AND P1, PT, R16, 0x20, PT ;  /* 0x000000201000780c */ /* 0x000fc60003f26070 */
[----:B------:R-:W-:-:S05]  /*0e60*/  IMAD.IADD R20, R20, 0x1, R17 ;  /* 0x0000000114147824 */ /* 0x000fca00078e0211 */
[----:B------:R-:W-:Y:S01]  /*0e70*/  SEL R23, R3, R20, !P1 ;  /* 0x0000001403177207 */ /* 0x000fe20004800000 */
[----:B------:R-:W-:Y:S06]  /*0e80*/  @P0 BRA `(.L_x_797) ;  /* 0x0000000800b00947 */ /* 0x000fec0003800000 */
[----:B------:R-:W0:Y:S01]  /*0e90*/  LDC.64 R20, c[0x0][0x390] ;  /* 0x0000e400ff147b82 */ /* 0x000e220000000a00 */
[----:B------:R-:W-:Y:S02]  /*0ea0*/  ISETP.NE.AND P1, PT, R16, RZ, PT ;  /* 0x000000ff1000720c */ /* 0x000fe40003f25270 */
[----:B------:R-:W-:-:S05]  /*0eb0*/  LOP3.LUT R3, RZ, R16, RZ, 0x33, !PT ;  /* 0x00000010ff037212 */ /* 0x000fca00078e33ff */
[----:B------:R-:W-:-:S06]  /*0ec0*/  IMAD.IADD R40, R42, 0x1, R3 ;  /* 0x000000012a287824 */ /* 0x000fcc00078e0203 */
        /* <DEDUP_REMOVED lines=11> */
.L_x_827:
[----:B------:R-:W-:Y:S05]  /*0f80*/  @!P0 BRA `(.L_x_799) ;  /* 0x0000000000748947 */ /* 0x000fea0003800000 */
[----:B------:R-:W-:-:S07]  /*0f90*/  IMAD.MOV.U32 R3, RZ, RZ, 0x3b8 ;  /* 0x000003b8ff037424 */ /* 0x000fce00078e00ff */
.L_x_801:
[----:B------:R-:W-:Y:S02]  /*0fa0*/  VIADD R27, R3, 0x1 ;  /* 0x00000001031b7836 */ /* 0x000fe40000000000 */
[----:B------:R-:W-:Y:S02]  /*0fb0*/  IMAD R42, R42, 0x41a7, RZ ;  /* 0x000041a72a2a7824 */ /* 0x000fe400078e02ff */
[----:B------:R-:W0:Y:S01]  /*0fc0*/  I2F.U32.RP R22, R27 ;  /* 0x0000001b00167306 */ /* 0x000e220000209000 */
[----:B------:R-:W-:Y:S01]  /*0fd0*/  IMAD.MOV R29, RZ, RZ, -R27 ;  /* 0x000000ffff1d7224 */ /* 0x000fe200078e0a1b */
[----:B------:R-:W-:Y:S02]  /*0fe0*/  ISETP.NE.U32.AND P2, PT, R27, RZ, PT ;  /* 0x000000ff1b00720c */ /* 0x000fe40003f45070 */
[----:B------:R-:W-:-:S04]  /*0ff0*/  LOP3.LUT R42, R42, 0x7fffffff, RZ, 0xc0, !PT ;  /* 0x7fffffff2a2a7812 */ /* 0x000fc800078ec0ff */
        /* <DEDUP_REMOVED lines=21> */
.L_x_830:
[----:B------:R-:W-:Y:S05]  /*1150*/  @P0 BRA `(.L_x_801) ;  /* 0xfffffffc00900947 */ /* 0x000fea000383ffff */
.L_x_799:
[----:B------:R-:W-:Y:S01]  /*1160*/  UMOV UR5, 0xffffffff ;  /* 0xffffffff00057882 */ /* 0x000fe20000000000 */
[----:B------:R-:W-:Y:S02]  /*1170*/  ISETP.NE.AND P0, PT, R26, 0x65, PT ;  /* 0x000000651a00780c */ /* 0x000fe40003f05270 */
[----:B------:R-:W-:Y:S11]  /*1180*/  BRA.DIV UR5, `(.L_x_802) ;  /* 0x0000003605247947 */ /* 0x000ff6000b800000 */
[----:B------:R-:W0:Y:S01]  /*1190*/  S2R R30, SR_GEMASK ;  /* 0x00000000001e7919 */ /* 0x000e220000003c00 */
[----:B------:R-:W-:Y:S01]  /*11a0*/  VOTE.ANY R21, PT, !P0 ;  /* 0x0000000000157806 */ /* 0x000fe200040e0100 */
[C---:B------:R-:W-:Y:S02]  /*11b0*/  VIADD R41, R39.reuse, 0x2 ;  /* 0x0000000227297836 */ /* 0x040fe40000000000 */
[C---:B------:R-:W-:Y:S02]  /*11c0*/  VIADD R43, R39.reuse, 0x4 ;  /* 0x00000004272b7836 */ /* 0x040fe40000000000 */
[C---:B------:R-:W-:Y:S02]  /*11d0*/  VIADD R44, R39.reuse, 0x8 ;  /* 0x00000008272c7836 */ /* 0x040fe40000000000 */
[----:B------:R-:W-:Y:S01]  /*11e0*/  VIADD R45, R39, 0x10 ;  /* 0x00000010272d7836 */ /* 0x000fe20000000000 */
[----:B0-----:R-:W-:-:S05]  /*11f0*/  LOP3.LUT R21, R21, 0x80000000, R30, 0xec, !PT ;  /* 0x8000000015157812 */ /* 0x001fca00078eec1e */
[----:B------:R-:W-:-:S05]  /*1200*/  VIADD R16, R21, 0xffffffff ;  /* 0xffffffff15107836 */ /* 0x000fca0000000000 */
[----:B------:R-:W-:-:S04]  /*1210*/  LOP3.LUT R16, R21, R16, RZ, 0xc, !PT ;  /* 0x0000001015107212 */ /* 0x000fc800078e0cff */
[----:B------:R0:W1:Y:S02]  /*1220*/  POPC R20, R16 ;  /* 0x0000001000147309 */ /* 0x0000640000000000 */
[----:B0-----:R-:W0:Y:S01]  /*1230*/  LDC.64 R16, c[0x0][0x390] ;  /* 0x0000e400ff107b82 */ /* 0x001e220000000a00 */
[----:B-1----:R-:W1:Y:S01]  /*1240*/  SHFL.DOWN PT, R22, R27, 0x1, R20 ;  /* 0x082000001b167989 */ /* 0x002e6200000e0014 */
[-C--:B------:R-:W-:Y:S02]  /*1250*/  ISETP.GE.AND P0, PT, R39, R20.reuse, PT ;  /* 0x000000142700720c */ /* 0x080fe40003f06270 */
[----:B------:R-:W-:Y:S02]  /*1260*/  ISETP.GT.AND P2, PT, R45, R20, PT ;  /* 0x000000142d00720c */ /* 0x000fe40003f44270 */
[----:B0-----:R-:W-:Y:S02]  /*1270*/  IADD3 R28, P3, PT, R16, 0x100, RZ ;  /* 0x00000100101c7810 */ /* 0x001fe40007f7e0ff */
[----:B-1----:R-:W-:-:S02]  /*1280*/  SEL R22, R22, RZ, !P0 ;  /* 0x000000ff16167207 */ /* 0x002fc40004000000 */
[----:B------:R-:W-:-:S03]  /*1290*/  ISETP.GT.AND P0, PT, R41, R20, PT ;  /* 0x000000142900720c */ /* 0x000fc60003f04270 */
[----:B------:R-:W-:-:S05]  /*12a0*/  IMAD.IADD R3, R22, 0x1, R27 ;  /* 0x0000000116037824 */ /* 0x000fca00078e021b */
[----:B------:R-:W0:Y:S02]  /*12b0*/  SHFL.DOWN PT, R22, R3, 0x2, R20 ;  /* 0x0840000003167989 */ /* 0x000e2400000e0014 */
[----:B0-----:R-:W-:Y:S02]  /*12c0*/  SEL R22, R22, RZ, !P0 ;  /* 0x000000ff16167207 */ /* 0x001fe40004000000 */
[----:B------:R-:W-:-:S03]  /*12d0*/  ISETP.GT.AND P0, PT, R43, R20, PT ;  /* 0x000000142b00720c */ /* 0x000fc60003f04270 */
[----:B------:R-:W-:Y:S02]  /*12e0*/  IMAD.IADD R29, R3, 0x1, R22 ;  /* 0x00000001031d7824 */ /* 0x000fe400078e0216 */
[----:B------:R-:W-:-:S03]  /*12f0*/  IMAD.X R3, RZ, RZ, R17, P3 ;  /* 0x000000ffff037224 */ /* 0x000fc600018e0611 */
        /* <DEDUP_REMOVED lines=10> */
[----:B0-----:R-:W-:-:S05]  /*13a0*/  SEL R22, R22, RZ, !P2 ;  /* 0x000000ff16167207 */ /* 0x001fca0005000000 */
[----:B------:R-:W-:-:S07]  /*13b0*/  IMAD.IADD R46, R47, 0x1, R22 ;  /* 0x000000012f2e7824 */ /* 0x000fce00078e0216 */
.L_x_839:
[----:B------:R-:W-:Y:S05]  /*13c0*/  @!P0 BRA `(.L_x_803) ;  /* 0x0000000400248947 */ /* 0x000fea0003800000 */
[----:B------:R-:W-:-:S07]  /*13d0*/  IMAD.MOV.U32 R29, RZ, RZ, 0x3b8 ;  /* 0x000003b8ff1d7424 */ /* 0x000fce00078e00ff */
.L_x_809:
        /* <DEDUP_REMOVED lines=10> */
.L_x_842:
[----:B------:R-:W-:Y:S05]  /*1480*/  @!P0 BRA `(.L_x_805) ;  /* 0x0000000000748947 */ /* 0x000fea0003800000 */
[----:B------:R-:W-:-:S07]  /*1490*/  IMAD.MOV.U32 R22, RZ, RZ, R29 ;  /* 0x000000ffff167224 */ /* 0x000fce00078e001d */
.L_x_807:
        /* <DEDUP_REMOVED lines=27> */
.L_x_845:
[----:B------:R-:W-:Y:S05]  /*1650*/  @P0 BRA `(.L_x_807) ;  /* 0xfffffffc00900947 */ /* 0x000fea000383ffff */
.L_x_805:
        /* <DEDUP_REMOVED lines=31> */
.L_x_854:
[----:B------:R-:W-:Y:S05]  /*1850*/  @P0 BRA `(.L_x_809) ;  /* 0xfffffff800e00947 */ /* 0x000fea000383ffff */
.L_x_803:
        /* <DEDUP_REMOVED lines=8> */
[----:B0-----:R-:W-:-:S05]  /*18e0*/  @!P1 LEA R3, R16, R3, 0x18 ;  /* 0x0000000310039211 */ /* 0x001fca00078ec0ff */
[----:B------:R1:W-:Y:S04]  /*18f0*/  @!P1 STS [R3+0x8], R31 ;  /* 0x0000081f03009388 */ /* 0x0003e80000000800 */
[----:B------:R1:W-:Y:S01]  /*1900*/  @!P1 STS [R3+0x4], R46 ;  /* 0x0000042e03009388 */ /* 0x0003e20000000800 */
[----:B--2---:R-:W-:Y:S01]  /*1910*/  @!P0 LEA R17, R20, R17, 0x18 ;  /* 0x0000001114118211 */ /* 0x004fe200078ec0ff */
[----:B------:R-:W-:Y:S02]  /*1920*/  IMAD.MOV.U32 R20, RZ, RZ, R23 ;  /* 0x000000ffff147224 */ /* 0x000fe400078e0017 */
[----:B------:R-:W-:Y:S02]  /*1930*/  @!P0 IMAD.MOV.U32 R20, RZ, RZ, R46 ;  /* 0x000000ffff148224 */ /* 0x000fe400078e002e */
[----:B------:R1:W-:Y:S05]  /*1940*/  @!P0 STS [R17+0x4c], R46 ;  /* 0x00004c2e11008388 */ /* 0x0003ea0000000800 */
.L_x_797:
[----:B------:R-:W-:Y:S05]  /*1950*/  WARPSYNC.ALL ;  /* 0x0000000000007948 */ /* 0x000fea0003800000 */
[----:B------:R-:W0:Y:S08]  /*1960*/  S2UR UR6, SR_CgaCtaId ;  /* 0x00000000000679c3 */ /* 0x000e300000008800 */
[----:B------:R-:W-:Y:S06]  /*1970*/  BAR.SYNC.DEFER_BLOCKING 0x0 ;  /* 0x0000000000007b1d */ /* 0x000fec0000010000 */
[----:B------:R-:W-:Y:S01]  /*1980*/  UMOV UR5, 0x400 ;  /* 0x0000040000057882 */ /* 0x000fe20000000000 */
[----:B------:R-:W2:Y:S01]  /*1990*/  S2R R16, SR_TID.X ;  /* 0x0000000000107919 */ /* 0x000ea20000002100 */
[----:B0-----:R-:W-:-:S09]  /*19a0*/  ULEA UR5, UR6, UR5, 0x18 ;  /* 0x0000000506057291 */ /* 0x001fd2000f8ec0ff */
[----:B-1----:R-:W0:Y:S01]  /*19b0*/  LDS R3, [UR5+0x4c] ;  /* 0x00004c05ff037984 */ /* 0x002e220008000800 */
[----:B--2---:R-:W-:-:S04]  /*19c0*/  ISETP.NE.AND P0, PT, R16, RZ, PT ;  /* 0x000000ff1000720c */ /* 0x004fc80003f05270 */
[----:B0-----:R-:W-:-:S05]  /*19d0*/  SEL R3, R3, RZ, P0 ;  /* 0x000000ff03037207 */ /* 0x001fca0000000000 */
[----:B------:R-:W-:-:S07]  /*19e0*/  IMAD.IADD R44, R3, 0x1, R20 ;  /* 0x00000001032c7824 */ /* 0x000fce00078e0214 */
.L_x_796:
[----:B------:R-:W-:Y:S05]  /*19f0*/  BSYNC.RECONVERGENT B0 ;  /* 0x0000000000007941 */ /* 0x000fea0003800200 */
.L_x_794:
[----:B------:R-:W-:Y:S01]  /*1a00*/  IMAD.IADD R45, R36, 0x1, R44 ;  /* 0x00000001242d7824 */ /* 0x000fe200078e022c */
[----:B------:R-:W1:Y:S01]  /*1a10*/  S2R R3, SR_TID.X ;  /* 0x0000000000037919 */ /* 0x000e620000002100 */
[----:B------:R-:W2:Y:S01]  /*1a20*/  S2UR UR6, SR_CgaCtaId ;  /* 0x00000000000679c3 */ /* 0x000ea20000008800 */
[----:B------:R-:W-:Y:S01]  /*1a30*/  UMOV UR5, 0x400 ;  /* 0x0000040000057882 */ /* 0x000fe20000000000 */
[----:B0-----:R-:W-:Y:S01]  /*1a40*/  IMAD.IADD R16, R37, 0x1, R45 ;  /* 0x0000000125107824 */ /* 0x001fe200078e022d */
[----:B------:R-:W0:Y:S03]  /*1a50*/  S2R R24, SR_LANEID ;  /* 0x0000000000187919 */ /* 0x000e260000000000 */
[----:B------:R-:W-:Y:S02]  /*1a60*/  IMAD.IADD R17, R34, 0x1, R16 ;  /* 0x0000000122117824 */ /* 0x000fe400078e0210 */
[----:B------:R-:W-:Y:S02]  /*1a70*/  BAR.SYNC.DEFER_BLOCKING 0x0 ;  /* 0x0000000000007b1d */ /* 0x000fe40000010000 */
[----:B------:R-:W-:-:S04]  /*1a80*/  IMAD.IADD R22, R35, 0x1, R17 ;  /* 0x0000000123167824 */ /* 0x000fc800078e0211 */
[----:B------:R-:W-:-:S04]  /*1a90*/  IMAD.IADD R23, R32, 0x1, R22 ;  /* 0x0000000120177824 */ /* 0x000fc800078e0216 */
[----:B------:R-:W-:-:S04]  /*1aa0*/  IMAD.IADD R20, R33, 0x1, R23 ;  /* 0x0000000121147824 */ /* 0x000fc800078e0217 */
[----:B------:R-:W-:Y:S01]  /*1ab0*/  IMAD.IADD R21, R18, 0x1, R20 ;  /* 0x0000000112157824 */ /* 0x000fe200078e0214 */
[----:B--2---:R-:W-:-:S03]  /*1ac0*/  ULEA UR5, UR6, UR5, 0x18 ;  /* 0x0000000506057291 */ /* 0x004fc6000f8ec0ff */
[----:B------:R-:W-:Y:S01]  /*1ad0*/  IMAD.IADD R18, R19, 0x1, R21 ;  /* 0x0000000113127824 */ /* 0x000fe200078e0215 */
[----:B------:R-:W2:Y:S03]  /*1ae0*/  LDCU.64 UR6, c[0x0][0x388] ;  /* 0x00007100ff0677ac */ /* 0x000ea60008000a00 */
[----:B------:R-:W-:Y:S01]  /*1af0*/  IMAD.IADD R19, R14, 0x1, R18 ;  /* 0x000000010e137824 */ /* 0x000fe200078e0212 */
[----:B-1----:R-:W-:-:S03]  /*1b00*/  SHF.R.U32.HI R3, RZ, 0x5, R3 ;  /* 0x00000005ff037819 */ /* 0x002fc60000011603 */
[----:B------:R-:W-:Y:S02]  /*1b10*/  IMAD.IADD R14, R15, 0x1, R19 ;  /* 0x000000010f0e7824 */ /* 0x000fe400078e0213 */
[----:B0-----:R-:W-:Y:S02]  /*1b20*/  IMAD R3, R3, 0x2c0, R24 ;  /* 0x000002c003037824 */ /* 0x001fe400078e0218 */
[----:B------:R-:W-:-:S03]  /*1b30*/  IMAD.IADD R15, R12, 0x1, R14 ;  /* 0x000000010c0f7824 */ /* 0x000fc600078e020e */
[----:B------:R-:W-:Y:S01]  /*1b40*/  LEA R49, R3, UR5, 0x2 ;  /* 0x0000000503317c11 */ /* 0x000fe2000f8e10ff */
[----:B------:R-:W-:Y:S01]  /*1b50*/  IMAD.IADD R12, R13, 0x1, R15 ;  /* 0x000000010d0c7824 */ /* 0x000fe200078e020f */
[----:B--2---:R-:W-:-:S03]  /*1b60*/  IADD3 R38, P0, PT, R38, UR6, RZ ;  /* 0x0000000626267c10 */ /* 0x004fc6000ff1e0ff */
[----:B------:R-:W-:Y:S02]  /*1b70*/  IMAD.IADD R13, R10, 0x1, R12 ;  /* 0x000000010a0d7824 */ /* 0x000fe400078e020c */
[----:B------:R-:W-:Y:S01]  /*1b80*/  IMAD R24, R24, 0x54, R49 ;  /* 0x0000005418187824 */ /* 0x000fe200078e0231 */
[----:B------:R-:W-:Y:S01]  /*1b90*/  IADD3.X R39, PT, PT, R0, UR7, RZ, P0, !PT ;  /* 0x0000000700277c10 */ /* 0x000fe200087fe4ff */
[----:B------:R-:W-:-:S03]  /*1ba0*/  IMAD.IADD R10, R11, 0x1, R13 ;  /* 0x000000010b0a7824 */ /* 0x000fc600078e020d */
[----:B------:R-:W-:Y:S01]  /*1bb0*/  STS.64 [R24], R44 ;  /* 0x0000002c18007388 */ /* 0x000fe20000000a00 */
[----:B------:R-:W-:-:S03]  /*1bc0*/  IMAD.IADD R11, R8, 0x1, R10 ;  /* 0x00000001080b7824 */ /* 0x000fc600078e020a */
[----:B------:R-:W-:Y:S01]  /*1bd0*/  STS.64 [R24+0x8], R16 ;  /* 0x0000081018007388 */ /* 0x000fe20000000a00 */
        /* <DEDUP_REMOVED lines=11> */
[----:B------:R-:W-:Y:S04]  /*1c90*/  STS.64 [R24+0x38], R10 ;  /* 0x0000380a18007388 */ /* 0x000fe80000000a00 */
[----:B------:R-:W-:Y:S04]  /*1ca0*/  STS.64 [R24+0x40], R8 ;  /* 0x0000400818007388 */ /* 0x000fe80000000a00 */
[----:B------:R-:W-:Y:S04]  /*1cb0*/  STS.64 [R24+0x48], R6 ;  /* 0x0000480618007388 */ /* 0x000fe80000000a00 */
[----:B------:R-:W-:Y:S01]  /*1cc0*/  STS.64 [R24+0x50], R4 ;  /* 0x0000500418007388 */ /* 0x000fe20000000a00 */
[----:B------:R-:W-:-:S03]  /*1cd0*/  NOP ;  /* 0x0000000000007918 */ /* 0x000fc60000000000 */
        /* <DEDUP_REMOVED lines=45> */
.L_x_793:
[----:B------:R-:W-:-:S13]  /*1fb0*/  ISETP.NE.AND P0, PT, R0, RZ, PT ;  /* 0x000000ff0000720c */ /* 0x000fda0003f05270 */
[----:B------:R-:W-:Y:S05]  /*1fc0*/  @!P0 EXIT ;  /* 0x000000000000894d */ /* 0x000fea0003800000 */
[----:B------:R-:W0:Y:S02]  /*1fd0*/  LDC.64 R4, c[0x0][0x380] ;  /* 0x0000e000ff047b82 */ /* 0x000e240000000a00 */
[----:B0-----:R-:W-:-:S05]  /*1fe0*/  IMAD.WIDE.U32 R4, R7, 0x4, R4 ;  /* 0x0000000407047825 */ /* 0x001fca00078e0004 */
[----:B------:R0:W2:Y:S01]  /*1ff0*/  LDG.E R6, desc[UR8][R4.64] ;  /* 0x0000000804067981 */ /* 0x0000a2000c1e1900 */
[----:B------:R-:W3:Y:S02]  /*2000*/  S2R R2, SR_TID.X ;  /* 0x0000000000027919 */ /* 0x000ee40000002100 */
[C---:B---3--:R-:W-:Y:S02]  /*2010*/  LOP3.LUT R3, R2.reuse, 0x1f, RZ, 0xc0, !PT ;  /* 0x0000001f02037812 */ /* 0x048fe400078ec0ff */
[----:B------:R-:W-:-:S05]  /*2020*/  LOP3.LUT R8, R2, 0x3e0, RZ, 0xc0, !PT ;  /* 0x000003e002087812 */ /* 0x000fca00078ec0ff */
[----:B------:R-:W-:-:S04]  /*2030*/  IMAD R3, R8, 0x16, R3 ;  /* 0x0000001608037824 */ /* 0x000fc800078e0203 */
[C---:B------:R-:W-:Y:S01]  /*2040*/  VIADD R7, R3.reuse, 0x20 ;  /* 0x0000002003077836 */ /* 0x040fe20000000000 */
[C---:B------:R-:W-:Y:S01]  /*2050*/  ISETP.GE.U32.AND P6, PT, R3.reuse, R0, PT ;  /* 0x000000000300720c */ /* 0x040fe20003fc6070 */
[C---:B------:R-:W-:Y:S01]  /*2060*/  VIADD R9, R3.reuse, 0x40 ;  /* 0x0000004003097836 */ /* 0x040fe20000000000 */
[C---:B0-----:R-:W-:Y:S01]  /*2070*/  LEA R4, P1, R3.reuse, R4, 0x2 ;  /* 0x0000000403047211 */ /* 0x041fe200078210ff */
[----:B------:R-:W-:Y:S01]  /*2080*/  VIADD R11, R3, 0x60 ;  /* 0x00000060030b7836 */ /* 0x000fe20000000000 */
[-C--:B------:R-:W-:Y:S01]  /*2090*/  ISETP.GE.U32.AND P5, PT, R7, R0.reuse, PT ;  /* 0x000000000700720c */ /* 0x080fe20003fa6070 */
[----:B------:R-:W-:Y:S01]  /*20a0*/  VIADD R7, R3, 0x80 ;  /* 0x0000008003077836 */ /* 0x000fe20000000000 */
[-C--:B------:R-:W-:Y:S01]  /*20b0*/  ISETP.GE.U32.AND P0, PT, R9, R0.reuse, PT ;  /* 0x000000000900720c */ /* 0x080fe20003f06070 */
[----:B------:R-:W-:Y:S01]  /*20c0*/  IMAD.X R5, RZ, RZ, R5, P1 ;  /* 0x000000ffff057224 */ /* 0x000fe200008e0605 */
[-C--:B------:R-:W-:Y:S01]  /*20d0*/  ISETP.GE.U32.AND P4, PT, R11, R0.reuse, PT ;  /* 0x000000000b00720c */ /* 0x080fe20003f86070 */
[----:B------:R-:W-:Y:S01]  /*20e0*/  VIADD R9, R3, 0xa0 ;  /* 0x000000a003097836 */ /* 0x000fe20000000000 */
[----:B------:R-:W-:Y:S01]  /*20f0*/  ISETP.GE.U32.AND P3, PT, R7, R0, PT ;  /* 0x000000000700720c */ /* 0x000fe20003f66070 */
[----:B------:R-:W-:-:S03]  /*2100*/  VIADD R7, R3, 0xc0 ;  /* 0x000000c003077836 */ /* 0x000fc60000000000 */
[-C--:B------:R-:W-:Y:S01]  /*2110*/  ISETP.GE.U32.AND P2, PT, R9, R0.reuse, PT ;  /* 0x000000000900720c */ /* 0x080fe20003f46070 */
[----:B------:R-:W-:Y:S01]  /*2120*/  VIADD R9, R3, 0x100 ;  /* 0x0000010003097836 */ /* 0x000fe20000000000 */
[-C--:B------:R-:W-:Y:S01]  /*2130*/  ISETP.GE.U32.AND P1, PT, R7, R0.reuse, PT ;  /* 0x000000000700720c */ /* 0x080fe20003f26070 */
[C---:B------:R-:W-:Y:S02]  /*2140*/  VIADD R7, R3.reuse, 0xe0 ;  /* 0x000000e003077836 */ /* 0x040fe40000000000 */
[----:B------:R-:W-:Y:S02]  /*2150*/  VIADD R39, R3, 0x2a0 ;  /* 0x000002a003277836 */ /* 0x000fe40000000000 */
[----:B--2---:R-:W-:Y:S02]  /*2160*/  IMAD.MOV.U32 R16, RZ, RZ, R6 ;  /* 0x000000ffff107224 */ /* 0x004fe400078e0006 */
[----:B------:R-:W2:Y:S01]  /*2170*/  @!P6 LDG.E R6, desc[UR8][R4.64] ;  /* 0x000000080406e981 */ /* 0x000ea2000c1e1900 */
[----:B------:R-:W-:Y:S01]  /*2180*/  ISETP.GE.U32.AND P6, PT, R7, R0, PT ;  /* 0x000000000700720c */ /* 0x000fe20003fc6070 */
[----:B------:R-:W-:-:S02]  /*2190*/  IMAD.MOV.U32 R10, RZ, RZ, R16 ;  /* 0x000000ffff0a7224 */ /* 0x000fc400078e0010 */
[----:B------:R-:W-:Y:S02]  /*21a0*/  VIADD R7, R3, 0x120 ;  /* 0x0000012003077836 */ /* 0x000fe40000000000 */
[--C-:B------:R-:W-:Y:S02]  /*21b0*/  IMAD.MOV.U32 R12, RZ, RZ, R16.reuse ;  /* 0x000000ffff0c7224 */ /* 0x100fe400078e0010 */
[----:B------:R-:W3:Y:S01]  /*21c0*/  @!P0 LDG.E R10, desc[UR8][R4.64+0x100] ;  /* 0x00010008040a8981 */ /* 0x000ee2000c1e1900 */
[-C--:B------:R-:W-:Y:S01]  /*21d0*/  ISETP.GE.U32.AND P0, PT, R7, R0.reuse, PT ;  /* 0x000000000700720c */ /* 0x080fe20003f06070 */
[----:B------:R-:W-:Y:S02]  /*21e0*/  VIADD R7, R3, 0x140 ;  /* 0x0000014003077836 */ /* 0x000fe40000000000 */
[--C-:B------:R-:W-:Y:S01]  /*21f0*/  IMAD.MOV.U32 R8, RZ, RZ, R16.reuse ;  /* 0x000000ffff087224 */ /* 0x100fe200078e0010 */
[----:B------:R-:W4:Y:S01]  /*2200*/  @!P4 LDG.E R12, desc[UR8][R4.64+0x180] ;  /* 0x00018008040cc981 */ /* 0x000f22000c1e1900 */
[----:B------:R-:W-:Y:S01]  /*2210*/  IMAD.MOV.U32 R18, RZ, RZ, R16 ;  /* 0x000000ffff127224 */ /* 0x000fe200078e0010 */
[----:B------:R-:W-:Y:S01]  /*2220*/  ISETP.GE.U32.AND P4, PT, R7, R0, PT ;  /* 0x000000000700720c */ /* 0x000fe20003f86070 */
[----:B------:R-:W-:-:S02]  /*2230*/  VIADD R7, R3, 0x180 ;  /* 0x0000018003077836 */ /* 0x000fc40000000000 */
[----:B------:R-:W4:Y:S01]  /*2240*/  @!P5 LDG.E R8, desc[UR8][R4.64+0x80] ;  /* 0x000080080408d981 */ /* 0x000f22000c1e1900 */
[-C--:B------:R-:W-:Y:S01]  /*2250*/  ISETP.GE.U32.AND P5, PT, R9, R0.reuse, PT ;  /* 0x000000000900720c */ /* 0x080fe20003fa6070 */
[--C-:B------:R-:W-:Y:S02]  /*2260*/  IMAD.MOV.U32 R20, RZ, RZ, R16.reuse ;  /* 0x000000ffff147224 */ /* 0x100fe400078e0010 */
[----:B------:R-:W4:Y:S01]  /*2270*/  @!P2 LDG.E R18, desc[UR8][R4.64+0x280] ;  /* 0x000280080412a981 */ /* 0x000f22000c1e1900 */
[-C--:B------:R-:W-:Y:S01]  /*2280*/  ISETP.GE.U32.AND P2, PT, R7, R0.reuse, PT ;  /* 0x000000000700720c */ /* 0x080fe20003f46070 */
[C---:B------:R-:W-:Y:S02]  /*2290*/  VIADD R7, R3.reuse, 0x1a0 ;  /* 0x000001a003077836 */ /* 0x040fe40000000000 */
[--C-:B------:R-:W-:Y:S01]  /*22a0*/  IMAD.MOV.U32 R14, RZ, RZ, R16.reuse ;  /* 0x000000ffff0e7224 */ /* 0x100fe200078e0010 */
[----:B------:R-:W4:Y:S01]  /*22b0*/  @!P1 LDG.E R20, desc[UR8][R4.64+0x300] ;  /* 0x0003000804149981 */ /* 0x000f22000c1e1900 */
[----:B------:R-:W-:Y:S01]  /*22c0*/  VIADD R9, R3, 0x160 ;  /* 0x0000016003097836 */ /* 0x000fe20000000000 */
[----:B------:R-:W-:Y:S01]  /*22d0*/  ISETP.GE.U32.AND P1, PT, R7, R0, PT ;  /* 0x000000000700720c */ /* 0x000fe20003f26070 */
[----:B------:R-:W-:-:S02]  /*22e0*/  IMAD.MOV.U32 R24, RZ, RZ, R16 ;  /* 0x000000ffff187224 */ /* 0x000fc400078e0010 */
[----:B------:R-:W-:Y:S01]  /*22f0*/  VIADD R7, R3, 0x1e0 ;  /* 0x000001e003077836 */ /* 0x000fe20000000000 */
[----:B------:R-:W4:Y:S01]  /*2300*/  @!P3 LDG.E R14, desc[UR8][R4.64+0x200] ;  /* 0x00020008040eb981 */ /* 0x000f22000c1e1900 */
[--C-:B------:R-:W-:Y:S01]  /*2310*/  IMAD.MOV.U32 R22, RZ, RZ, R16.reuse ;  /* 0x000000ffff167224 */ /* 0x100fe200078e0010 */
[-C--:B------:R-:W-:Y:S01]  /*2320*/  ISETP.GE.U32.AND P3, PT, R9, R0.reuse, PT ;  /* 0x000000000900720c */ /* 0x080fe20003f66070 */
[----:B------:R-:W-:Y:S01]  /*2330*/  VIADD R9, R3, 0x1c0 ;  /* 0x000001c003097836 */ /* 0x000fe20000000000 */
[----:B------:R-:W4:Y:S01]  /*2340*/  @!P5 LDG.E R24, desc[UR8][R4.64+0x400] ;  /* 0x000400080418d981 */ /* 0x000f22000c1e1900 */
[--C-:B------:R-:W-:Y:S01]  /*2350*/  IMAD.MOV.U32 R26, RZ, RZ, R16.reuse ;  /* 0x000000ffff1a7224 */ /* 0x100fe200078e0010 */
[-C--:B------:R-:W-:Y:S01]  /*2360*/  ISETP.GE.U32.AND P5, PT, R7, R0.reuse, PT ;  /* 0x000000000700720c */ /* 0x080fe20003fa6070 */
[----:B------:R-:W-:Y:S01]  /*2370*/  VIADD R7, R3, 0x200 ;  /* 0x0000020003077836 */ /* 0x000fe20000000000 */
[----:B------:R-:W4:Y:S01]  /*2380*/  @!P6 LDG.E R22, desc[UR8][R4.64+0x380] ;  /* 0x000380080416e981 */ /* 0x000f22000c1e1900 */
[----:B------:R-:W-:Y:S01]  /*2390*/  ISETP.GE.U32.AND P6, PT, R9, R0, PT ;  /* 0x000000000900720c */ /* 0x000fe20003fc6070 */
[----:B------:R-:W-:-:S02]  /*23a0*/  IMAD.MOV.U32 R28, RZ, RZ, R16 ;  /* 0x000000ffff1c7224 */ /* 0x000fc400078e0010 */
[--C-:B------:R-:W-:Y:S01]  /*23b0*/  IMAD.MOV.U32 R30, RZ, RZ, R16.reuse ;  /* 0x000000ffff1e7224 */ /* 0x100fe200078e0010 */
[----:B------:R-:W4:Y:S01]  /*23c0*/  @!P0 LDG.E R26, desc[UR8][R4.64+0x480] ;  /* 0x00048008041a8981 */ /* 0x000f22000c1e1900 */
[-C--:B------:R-:W-:Y:S01]  /*23d0*/  ISETP.GE.U32.AND P0, PT, R7, R0.reuse, PT ;  /* 0x000000000700720c */ /* 0x080fe20003f06070 */
[C---:B------:R-:W-:Y:S02]  /*23e0*/  VIADD R9, R3.reuse, 0x220 ;  /* 0x0000022003097836 */ /* 0x040fe40000000000 */
[----:B------:R-:W-:Y:S01]  /*23f0*/  VIADD R7, R3, 0x240 ;  /* 0x0000024003077836 */ /* 0x000fe20000000000 */
[----:B------:R-:W4:Y:S01]  /*2400*/  @!P4 LDG.E R28, desc[UR8][R4.64+0x500] ;  /* 0x00050008041cc981 */ /* 0x000f22000c1e1900 */
[--C-:B------:R-:W-:Y:S01]  /*2410*/  IMAD.MOV.U32 R32, RZ, RZ, R16.reuse ;  /* 0x000000ffff207224 */ /* 0x100fe200078e0010 */
[-C--:B------:R-:W-:Y:S01]  /*2420*/  ISETP.GE.U32.AND P4, PT, R9, R0.reuse, PT ;  /* 0x000000000900720c */ /* 0x080fe20003f86070 */
[--C-:B------:R-:W-:Y:S01]  /*2430*/  IMAD.MOV.U32 R34, RZ, RZ, R16.reuse ;  /* 0x000000ffff227224 */ /* 0x100fe200078e0010 */
[----:B------:R-:W4:Y:S01]  /*2440*/  @!P3 LDG.E R30, desc[UR8][R4.64+0x580] ;  /* 0x00058008041eb981 */ /* 0x000f22000c1e1900 */
[----:B------:R-:W-:Y:S01]  /*2450*/  IMAD.MOV.U32 R36, RZ, RZ, R16 ;  /* 0x000000ffff247224 */ /* 0x000fe200078e0010 */
[----:B------:R-:W-:Y:S01]  /*2460*/  ISETP.GE.U32.AND P3, PT, R7, R0, PT ;  /* 0x000000000700720c */ /* 0x000fe20003f66070 */
[C---:B------:R-:W-:Y:S01]  /*2470*/  VIADD R7, R3.reuse, 0x260 ;  /* 0x0000026003077836 */ /* 0x040fe20000000000 */
[----:B------:R-:W4:Y:S01]  /*2480*/  @!P2 LDG.E R32, desc[UR8][R4.64+0x600] ;  /* 0x000600080420a981 */ /* 0x000f22000c1e1900 */
[----:B------:R-:W-:-:S03]  /*2490*/  VIADD R9, R3, 0x280 ;  /* 0x0000028003097836 */ /* 0x000fc60000000000 */
[----:B------:R-:W4:Y:S01]  /*24a0*/  @!P1 LDG.E R34, desc[UR8][R4.64+0x680] ;  /* 0x0006800804229981 */ /* 0x000f22000c1e1900 */
[-C--:B------:R-:W-:Y:S02]  /*24b0*/  ISETP.GE.U32.AND P2, PT, R7, R0.reuse, PT ;  /* 0x000000000700720c */ /* 0x080fe40003f46070 */
[-C--:B------:R-:W-:Y:S01]  /*24c0*/  ISETP.GE.U32.AND P1, PT, R9, R0.reuse, PT ;  /* 0x000000000900720c */ /* 0x080fe20003f26070 */
[----:B------:R-:W4:Y:S01]  /*24d0*/  @!P6 LDG.E R36, desc[UR8][R4.64+0x700] ;  /* 0x000700080424e981 */ /* 0x000f22000c1e1900 */
[----:B------:R-:W-:Y:S01]  /*24e0*/  ISETP.GE.U32.AND P6, PT, R39, R0, PT ;  /* 0x000000002700720c */ /* 0x000fe20003fc6070 */
[--C-:B------:R-:W-:Y:S02]  /*24f0*/  IMAD.MOV.U32 R46, RZ, RZ, R16.reuse ;  /* 0x000000ffff2e7224 */ /* 0x100fe400078e0010 */
[--C-:B------:R-:W-:Y:S02]  /*2500*/  IMAD.MOV.U32 R48, RZ, RZ, R16.reuse ;  /* 0x000000ffff307224 */ /* 0x100fe400078e0010 */
[----:B------:R-:W-:-:S02]  /*2510*/  IMAD.MOV.U32 R50, RZ, RZ, R16 ;  /* 0x000000ffff327224 */ /* 0x000fc400078e0010 */
        /* <DEDUP_REMOVED lines=13> */
[----:B------:R-:W-:Y:S01]  /*25f0*/  UMOV UR4, 0x400 ;  /* 0x0000040000047882 */ /* 0x000fe20000000000 */
[----:B------:R-:W-:Y:S01]  /*2600*/  ISETP.NE.AND P0, PT, R42, RZ, PT ;  /* 0x000000ff2a00720c */ /* 0x000fe20003f05270 */
[----:B-1----:R-:W-:-:S02]  /*2610*/  ULEA UR4, UR5, UR4, 0x18 ;  /* 0x0000000405047291 */ /* 0x002fc4000f8ec0ff */
[----:B0-----:R-:W-:-:S05]  /*2620*/  IMAD R41, R43, 0x2c0, R38 ;  /* 0x000002c02b297824 */ /* 0x001fca00078e0226 */
        /* <DEDUP_REMOVED lines=39> */
[----:B------:R-:W-:Y:S02]  /*28a0*/  ISETP.NE.AND P1, PT, R38, 0x1f, PT ;  /* 0x0000001f2600780c */ /* 0x000fe40003f25270 */
[----:B---3--:R-:W-:Y:S02]  /*28b0*/  IADD3 R16, PT, PT, R8, R7, R16 ;  /* 0x0000000708107210 */ /* 0x008fe40007ffe010 */
[----:B------:R-:W-:Y:S02]  /*28c0*/  ISETP.NE.AND P2, PT, R43, 0xb, PT ;  /* 0x0000000b2b00780c */ /* 0x000fe40003f45270 */
        /* <DEDUP_REMOVED lines=52> */
[----:B------:R-:W-:Y:S02]  /*2c10*/  ISETP.NE.AND P1, PT, R38, RZ, PT ;  /* 0x000000ff2600720c */ /* 0x000fe40003f25270 */
[----:B------:R-:W-:Y:S01]  /*2c20*/  SEL R16, R25, R16, !P0 ;  /* 0x0000001019107207 */ /* 0x000fe20004000000 */
[----:B------:R-:W-:Y:S01]  /*2c30*/  @!P2 IMAD.IADD R16, R26, 0x1, R25 ;  /* 0x000000011a10a824 */ /* 0x000fe200078e0219 */
[----:B------:R-:W-:-:S02]  /*2c40*/  ISETP.GE.U32.AND P0, PT, R2, 0x20, PT ;  /* 0x000000200200780c */ /* 0x000fc40003f06070 */
[----:B------:R-:W-:Y:S02]  /*2c50*/  SEL R37, R37, RZ, P1 ;  /* 0x000000ff25257207 */ /* 0x000fe40000800000 */
[----:B------:R-:W-:-:S04]  /*2c60*/  SEL R17, R16, RZ, P0 ;  /* 0x000000ff10117207 */ /* 0x000fc80000000000 */
[----:B-----5:R-:W-:Y:S01]  /*2c70*/  IADD3 R44, PT, PT, R17, R37, R44 ;  /* 0x00000025112c7210 */ /* 0x020fe20007ffe02c */
[----:B------:R-:W-:Y:S06]  /*2c80*/  BRA `(.L_x_811) ;  /* 0x0000000c00e87947 */ /* 0x000fec0003800000 */
.L_x_810:
[----:B0-2---:R-:W-:Y:S02]  /*2c90*/  IADD3 R16, PT, PT, R6, R5, R4 ;  /* 0x0000000506107210 */ /* 0x005fe40007ffe004 */
[----:B------:R-:W-:Y:S02]  /*2ca0*/  ISETP.NE.AND P1, PT, R38, 0x1f, PT ;  /* 0x0000001f2600780c */ /* 0x000fe40003f25270 */
        /* <DEDUP_REMOVED lines=52> */
[----:B------:R-:W-:Y:S01]  /*2ff0*/  SEL R16, R23, R16, !P0 ;  /* 0x0000001017107207 */ /* 0x000fe20004000000 */
[----:B------:R-:W-:Y:S01]  /*3000*/  IMAD.IADD R23, R44, 0x1, -R37 ;  /* 0x000000012c177824 */ /* 0x000fe200078e0a25 */
[C---:B------:R-:W-:Y:S02]  /*3010*/  ISETP.NE.AND P0, PT, R43.reuse, 0xa, PT ;  /* 0x0000000a2b00780c */ /* 0x040fe40003f05270 */
[----:B------:R-:W-:Y:S02]  /*3020*/  SEL R16, R24, R16, !P1 ;  /* 0x0000001018107207 */ /* 0x000fe40004800000 */
[----:B------:R-:W-:Y:S02]  /*3030*/  ISETP.NE.AND P1, PT, R43, 0xb, PT ;  /* 0x0000000b2b00780c */ /* 0x000fe40003f25270 */
[----:B------:R-:W-:Y:S02]  /*3040*/  SEL R16, R25, R16, !P0 ;  /* 0x0000001019107207 */ /* 0x000fe40004000000 */
[----:B------:R-:W-:-:S02]  /*3050*/  ISETP.GT.U32.AND P0, PT, R2, 0x1f, PT ;  /* 0x0000001f0200780c */ /* 0x000fc40003f04070 */
[----:B------:R-:W-:Y:S02]  /*3060*/  SEL R17, R23, RZ, P2 ;  /* 0x000000ff17117207 */ /* 0x000fe40001000000 */
        /* <DEDUP_REMOVED lines=20> */
.L_x_857:
[----:B------:R-:W-:Y:S05]  /*31b0*/  @!P0 BRA `(.L_x_814) ;  /* 0x0000000000748947 */ /* 0x000fea0003800000 */
[----:B------:R-:W-:-:S07]  /*31c0*/  IMAD.MOV.U32 R20, RZ, RZ, 0x3b8 ;  /* 0x000003b8ff147424 */ /* 0x000fce00078e00ff */
.L_x_816:
        /* <DEDUP_REMOVED lines=27> */
.L_x_860:
[----:B------:R-:W-:Y:S05]  /*3380*/  @P0 BRA `(.L_x_816) ;  /* 0xfffffffc00900947 */ /* 0x000fea000383ffff */
.L_x_814:
[----:B------:R-:W-:Y:S01]  /*3390*/  UMOV UR5, 0xffffffff ;  /* 0xffffffff00057882 */ /* 0x000fe20000000000 */
[----:B------:R-:W-:Y:S02]  /*33a0*/  ISETP.NE.AND P0, PT, R18, 0x65, PT ;  /* 0x000000651200780c */ /* 0x000fe40003f05270 */
[----:B------:R-:W-:Y:S11]  /*33b0*/  BRA.DIV UR5, `(.L_x_817) ;  /* 0x0000001e05047947 */ /* 0x000ff6000b800000 */
[----:B------:R-:W0:Y:S01]  /*33c0*/  S2R R26, SR_GEMASK ;  /* 0x00000000001a7919 */ /* 0x000e220000003c00 */
[----:B------:R-:W-:Y:S01]  /*33d0*/  VOTE.ANY R21, PT, !P0 ;  /* 0x0000000000157806 */ /* 0x000fe200040e0100 */
[----:B------:R-:W-:-:S03]  /*33e0*/  VIADD R17, R38, 0x2 ;  /* 0x0000000226117836 */ /* 0x000fc60000000000 */
[----:B0-----:R-:W-:-:S05]  /*33f0*/  LOP3.LUT R21, R21, 0x80000000, R26, 0xec, !PT ;  /* 0x8000000015157812 */ /* 0x001fca00078eec1a */
[----:B------:R-:W-:-:S05]  /*3400*/  VIADD R16, R21, 0xffffffff ;  /* 0xffffffff15107836 */ /* 0x000fca0000000000 */
[----:B------:R-:W-:Y:S01]  /*3410*/  LOP3.LUT R16, R21, R16, RZ, 0xc, !PT ;  /* 0x0000001015107212 */ /* 0x000fe200078e0cff */
[----:B------:R-:W-:-:S03]  /*3420*/  VIADD R21, R38, 0x10 ;  /* 0x0000001026157836 */ /* 0x000fc60000000000 */
[----:B------:R-:W0:Y:S02]  /*3430*/  POPC R20, R16 ;  /* 0x0000001000147309 */ /* 0x000e240000000000 */
[----:B0-----:R-:W0:Y:S01]  /*3440*/  SHFL.DOWN PT, R22, R19, 0x1, R20 ;  /* 0x0820000013167989 */ /* 0x001e2200000e0014 */
[-C--:B------:R-:W-:Y:S02]  /*3450*/  ISETP.GE.AND P0, PT, R38, R20.reuse, PT ;  /* 0x000000142600720c */ /* 0x080fe40003f06270 */
[-C--:B------:R-:W-:Y:S02]  /*3460*/  ISETP.GT.AND P2, PT, R21, R20.reuse, PT ;  /* 0x000000141500720c */ /* 0x080fe40003f44270 */
[----:B0-----:R-:W-:Y:S02]  /*3470*/  SEL R22, R22, RZ, !P0 ;  /* 0x000000ff16167207 */ /* 0x001fe40004000000 */
[----:B------:R-:W-:Y:S01]  /*3480*/  ISETP.GT.AND P0, PT, R17, R20, PT ;  /* 0x000000141100720c */ /* 0x000fe20003f04270 */
[----:B------:R-:W-:-:S02]  /*3490*/  VIADD R17, R38, 0x4 ;  /* 0x0000000426117836 */ /* 0x000fc40000000000 */
        /* <DEDUP_REMOVED lines=8> */
[----:B------:R-:W-:Y:S02]  /*3520*/  ISETP.GT.AND P0, PT, R17, R20, PT ;  /* 0x000000141100720c */ /* 0x000fe40003f04270 */
[----:B------:R-:W0:Y:S01]  /*3530*/  LDC.64 R16, c[0x0][0x390] ;  /* 0x0000e400ff107b82 */ /* 0x000e220000000a00 */
[----:B------:R-:W-:-:S05]  /*3540*/  IMAD.IADD R19, R45, 0x1, R22 ;  /* 0x000000012d137824 */ /* 0x000fca00078e0216 */
[----:B------:R-:W1:Y:S01]  /*3550*/  SHFL.DOWN PT, R22, R19, 0x8, R20 ;  /* 0x0900000013167989 */ /* 0x000e6200000e0014 */
[----:B0-----:R-:W-:-:S05]  /*3560*/  IADD3 R44, P3, PT, R16, 0x100, RZ ;  /* 0x00000100102c7810 */ /* 0x001fca0007f7e0ff */
[----:B------:R-:W-:Y:S01]  /*3570*/  IMAD.X R45, RZ, RZ, R17, P3 ;  /* 0x000000ffff2d7224 */ /* 0x000fe200018e0611 */
[----:B-1----:R-:W-:Y:S02]  /*3580*/  SEL R22, R22, RZ, !P0 ;  /* 0x000000ff16167207 */ /* 0x002fe40004000000 */
[----:B------:R-:W-:-:S03]  /*3590*/  ISETP.NE.AND P0, PT, R18, 0x65, PT ;  /* 0x000000651200780c */ /* 0x000fc60003f05270 */
[----:B------:R-:W-:-:S05]  /*35a0*/  IMAD.IADD R43, R19, 0x1, R22 ;  /* 0x00000001132b7824 */ /* 0x000fca00078e0216 */
[----:B------:R-:W0:Y:S05]  /*35b0*/  SHFL.DOWN PT, R22, R43, 0x10, R20 ;  /* 0x0a0000002b167989 */ /* 0x000e2a00000e0014 */
[----:B------:R-:W-:Y:S02]  /*35c0*/  VOTE.ALL P0, P0 ;  /* 0x0000000000ff7806 */ /* 0x000fe40000000000 */
[----:B0-----:R-:W-:-:S05]  /*35d0*/  SEL R22, R22, RZ, !P2 ;  /* 0x000000ff16167207 */ /* 0x001fca0005000000 */
[----:B------:R-:W-:-:S07]  /*35e0*/  IMAD.IADD R46, R43, 0x1, R22 ;  /* 0x000000012b2e7824 */ /* 0x000fce00078e0216 */
.L_x_869:
[----:B------:R-:W-:Y:S05]  /*35f0*/  @!P0 BRA `(.L_x_818) ;  /* 0x00000004002c8947 */ /* 0x000fea0003800000 */
[----:B------:R-:W-:-:S07]  /*3600*/  IMAD.MOV.U32 R43, RZ, RZ, 0x3b8 ;  /* 0x000003b8ff2b7424 */ /* 0x000fce00078e00ff */
.L_x_824:
        /* <DEDUP_REMOVED lines=8> */
.L_x_872:
[----:B------:R-:W-:Y:S05]  /*3690*/  @!P0 BRA `(.L_x_820) ;  /* 0x0000000000748947 */ /* 0x000fea0003800000 */
[----:B------:R-:W-:-:S07]  /*36a0*/  IMAD.MOV.U32 R20, RZ, RZ, R43 ;  /* 0x000000ffff147224 */ /* 0x000fce00078e002b */
.L_x_822:
        /* <DEDUP_REMOVED lines=27> */
.L_x_875:
[----:B------:R-:W-:Y:S05]  /*3860*/  @P0 BRA `(.L_x_822) ;  /* 0xfffffffc00900947 */ /* 0x000fea000383ffff */
.L_x_820:
[----:B------:R-:W-:Y:S01]  /*3870*/  UMOV UR5, 0xffffffff ;  /* 0xffffffff00057882 */ /* 0x000fe20000000000 */
[----:B------:R-:W-:Y:S02]  /*3880*/  ISETP.NE.AND P0, PT, R18, 0x65, PT ;  /* 0x000000651200780c */ /* 0x000fe40003f05270 */
[----:B------:R-:W-:Y:S11]  /*3890*/  BRA.DIV UR5, `(.L_x_823) ;  /* 0x0000001e05107947 */ /* 0x000ff6000b800000 */
[----:B------:R-:W-:Y:S01]  /*38a0*/  VOTE.ANY R21, PT, !P0 ;  /* 0x0000000000157806 */ /* 0x000fe200040e0100 */
[----:B------:R-:W-:Y:S02]  /*38b0*/  VIADD R17, R38, 0x2 ;  /* 0x0000000226117836 */ /* 0x000fe40000000000 */
[----:B------:R-:W-:Y:S01]  /*38c0*/  VIADD R37, R37, 0xffffffe0 ;  /* 0xffffffe025257836 */ /* 0x000fe20000000000 */
[----:B------:R-:W-:-:S05]  /*38d0*/  LOP3.LUT R21, R21, 0x80000000, R26, 0xec, !PT ;  /* 0x8000000015157812 */ /* 0x000fca00078eec1a */
[----:B------:R-:W-:-:S05]  /*38e0*/  VIADD R16, R21, 0xffffffff ;  /* 0xffffffff15107836 */ /* 0x000fca0000000000 */
[----:B------:R-:W-:-:S04]  /*38f0*/  LOP3.LUT R16, R21, R16, RZ, 0xc, !PT ;  /* 0x0000001015107212 */ /* 0x000fc800078e0cff */
        /* <DEDUP_REMOVED lines=16> */
[----:B------:R-:W-:-:S03]  /*3a00*/  IMAD.IADD R19, R49, 0x1, R22 ;  /* 0x0000000131137824 */ /* 0x000fc600078e0216 */
[----:B------:R-:W-:Y:S02]  /*3a10*/  ISETP.GT.AND P2, PT, R17, R20, PT ;  /* 0x000000141100720c */ /* 0x000fe40003f44270 */
        /* <DEDUP_REMOVED lines=8> */
.L_x_884:
[----:B------:R-:W-:Y:S05]  /*3aa0*/  @P0 BRA `(.L_x_824) ;  /* 0xfffffff800d80947 */ /* 0x000fea000383ffff */
.L_x_818:
        /* <DEDUP_REMOVED lines=15> */
.L_x_812:
        /* <DEDUP_REMOVED lines=9> */
.L_x_811:
[----:B------:R-:W-:Y:S01]  /*3c30*/  IMAD.IADD R45, R4, 0x1, R44 ;  /* 0x00000001042d7824 */ /* 0x000fe200078e022c */
[----:B------:R-:W-:Y:S01]  /*3c40*/  BAR.SYNC.DEFER_BLOCKING 0x0 ;  /* 0x0000000000007b1d */ /* 0x000fe20000010000 */
[----:B------:R-:W-:Y:S02]  /*3c50*/  ISETP.NE.AND P0, PT, R2, RZ, PT ;  /* 0x000000ff0200720c */ /* 0x000fe40003f05270 */
[----:B------:R-:W-:-:S05]  /*3c60*/  IMAD.IADD R4, R5, 0x1, R45 ;  /* 0x0000000105047824 */ /* 0x000fca00078e022d */
[----:B------:R-:W0:Y:S01]  /*3c70*/  S2UR UR5, SR_CTAID.X ;  /* 0x00000000000579c3 */ /* 0x000e220000002500 */
[----:B------:R-:W-:Y:S01]  /*3c80*/  IMAD.IADD R5, R6, 0x1, R4 ;  /* 0x0000000106057824 */ /* 0x000fe200078e0204 */
[----:B------:R-:W1:Y:S03]  /*3c90*/  LDCU.64 UR6, c[0x0][0x388] ;  /* 0x00007100ff0677ac */ /* 0x000e660008000a00 */
[----:B------:R-:W-:-:S04]  /*3ca0*/  IMAD.IADD R6, R7, 0x1, R5 ;  /* 0x0000000107067824 */ /* 0x000fc800078e0205 */
[----:B------:R-:W-:-:S04]  /*3cb0*/  IMAD.IADD R7, R8, 0x1, R6 ;  /* 0x0000000108077824 */ /* 0x000fc800078e0206 */
[----:B------:R-:W-:-:S04]  /*3cc0*/  IMAD.IADD R8, R9, 0x1, R7 ;  /* 0x0000000109087824 */ /* 0x000fc800078e0207 */
[----:B------:R-:W-:Y:S01]  /*3cd0*/  IMAD.IADD R9, R10, 0x1, R8 ;  /* 0x000000010a097824 */ /* 0x000fe200078e0208 */
[----:B------:R-:W-:Y:S03]  /*3ce0*/  STS.64 [R40], R44 ;  /* 0x0000002c28007388 */ /* 0x000fe60000000a00 */
[----:B------:R-:W-:Y:S01]  /*3cf0*/  IMAD.IADD R10, R11, 0x1, R9 ;  /* 0x000000010b0a7824 */ /* 0x000fe200078e0209 */
[----:B------:R2:W-:Y:S03]  /*3d00*/  STS.64 [R40+0x8], R4 ;  /* 0x0000080428007388 */ /* 0x0005e60000000a00 */
[----:B------:R-:W-:Y:S01]  /*3d10*/  IMAD.IADD R11, R12, 0x1, R10 ;  /* 0x000000010c0b7824 */ /* 0x000fe200078e020a */
[----:B------:R3:W-:Y:S03]  /*3d20*/  STS.64 [R40+0x10], R6 ;  /* 0x0000100628007388 */ /* 0x0007e60000000a00 */
[----:B------:R-:W-:Y:S01]  /*3d30*/  IMAD.IADD R12, R13, 0x1, R11 ;  /* 0x000000010d0c7824 */ /* 0x000fe200078e020b */
[----:B------:R-:W-:Y:S03]  /*3d40*/  STS.64 [R40+0x18], R8 ;  /* 0x0000180828007388 */ /* 0x000fe60000000a00 */
[----:B------:R-:W-:Y:S01]  /*3d50*/  IMAD.IADD R13, R14, 0x1, R12 ;  /* 0x000000010e0d7824 */ /* 0x000fe200078e020c */
[----:B------:R-:W-:Y:S01]  /*3d60*/  STS.64 [R40+0x20], R10 ;  /* 0x0000200a28007388 */ /* 0x000fe20000000a00 */
[----:B--2---:R-:W0:Y:S02]  /*3d70*/  LDC R4, c[0x0][0x398] ;  /* 0x0000e600ff047b82 */ /* 0x004e240000000800 */
[----:B------:R-:W-:Y:S01]  /*3d80*/  IMAD.IADD R14, R15, 0x1, R13 ;  /* 0x000000010f0e7824 */ /* 0x000fe200078e020d */
[----:B------:R2:W-:Y:S03]  /*3d90*/  STS.64 [R40+0x28], R12 ;  /* 0x0000280c28007388 */ /* 0x0005e60000000a00 */
[----:B------:R-:W-:Y:S01]  /*3da0*/  IMAD.IADD R15, R28, 0x1, R14 ;  /* 0x000000011c0f7824 */ /* 0x000fe200078e020e */
[----:B------:R-:W4:Y:S03]  /*3db0*/  S2R R5, SR_TID.X ;  /* 0x0000000000057919 */ /* 0x000f260000002100 */
[----:B------:R-:W-:Y:S01]  /*3dc0*/  IMAD.IADD R16, R29, 0x1, R15 ;  /* 0x000000011d107824 */ /* 0x000fe200078e020f */
[----:B------:R-:W-:Y:S03]  /*3dd0*/  STS.64 [R40+0x30], R14 ;  /* 0x0000300e28007388 */ /* 0x000fe60000000a00 */
[----:B------:R-:W-:Y:S01]  /*3de0*/  IMAD.IADD R17, R30, 0x1, R16 ;  /* 0x000000011e117824 */ /* 0x000fe200078e0210 */
[----:B---3--:R-:W3:Y:S03]  /*3df0*/  S2R R6, SR_TID.X ;  /* 0x0000000000067919 */ /* 0x008ee60000002100 */
[----:B------:R-:W-:Y:S01]  /*3e00*/  IMAD.IADD R18, R31, 0x1, R17 ;  /* 0x000000011f127824 */ /* 0x000fe200078e0211 */
[----:B------:R-:W-:Y:S03]  /*3e10*/  STS.64 [R40+0x38], R16 ;  /* 0x0000381028007388 */ /* 0x000fe60000000a00 */
[----:B------:R-:W-:-:S02]  /*3e20*/  IMAD.IADD R19, R32, 0x1, R18 ;  /* 0x0000000120137824 */ /* 0x000fc400078e0212 */
[----:B0-----:R-:W-:Y:S02]  /*3e30*/  VIADD R4, R4, UR5 ;  /* 0x0000000504047c36 */ /* 0x001fe40008000000 */
[----:B------:R-:W-:Y:S01]  /*3e40*/  IMAD.IADD R20, R33, 0x1, R19 ;  /* 0x0000000121147824 */ /* 0x000fe200078e0213 */
[----:B------:R-:W-:Y:S01]  /*3e50*/  STS.64 [R40+0x40], R18 ;  /* 0x0000401228007388 */ /* 0x000fe20000000a00 */
[----:B--2---:R-:W-:Y:S02]  /*3e60*/  IMAD R12, R4, 0x2100, RZ ;  /* 0x00002100040c7824 */ /* 0x004fe400078e02ff */
[----:B------:R-:W-:-:S04]  /*3e70*/  IMAD.IADD R21, R34, 0x1, R20 ;  /* 0x0000000122157824 */ /* 0x000fc800078e0214 */
[----:B------:R-:W-:Y:S01]  /*3e80*/  IMAD.IADD R22, R35, 0x1, R21 ;  /* 0x0000000123167824 */ /* 0x000fe200078e0215 */
[----:B------:R-:W-:Y:S03]  /*3e90*/  STS.64 [R40+0x48], R20 ;  /* 0x0000481428007388 */ /* 0x000fe60000000a00 */
[----:B------:R-:W-:Y:S01]  /*3ea0*/  IMAD.IADD R23, R36, 0x1, R22 ;  /* 0x0000000124177824 */ /* 0x000fe200078e0216 */
[C---:B----4-:R-:W-:Y:S02]  /*3eb0*/  LOP3.LUT R4, R5.reuse, 0x1f, RZ, 0xc0, !PT ;  /* 0x0000001f05047812 */ /* 0x050fe400078ec0ff */
[----:B------:R-:W-:Y:S02]  /*3ec0*/  LOP3.LUT R10, R5, 0x3e0, RZ, 0xc0, !PT ;  /* 0x000003e0050a7812 */ /* 0x000fe400078ec0ff */
[----:B------:R-:W-:Y:S01]  /*3ed0*/  STS.64 [R40+0x50], R22 ;  /* 0x0000501628007388 */ /* 0x000fe20000000a00 */
[----:B------:R-:W-:-:S03]  /*3ee0*/  NOP ;  /* 0x0000000000007918 */ /* 0x000fc60000000000 */
[----:B------:R-:W-:Y:S01]  /*3ef0*/  LDS R45, [R41] ;  /* 0x00000000292d7984 */ /* 0x000fe20000000800 */
[----:B---3--:R-:W-:Y:S01]  /*3f00*/  LOP3.LUT R8, R6, 0x3e0, RZ, 0xc0, !PT ;  /* 0x000003e006087812 */ /* 0x008fe200078ec0ff */
[----:B------:R-:W-:Y:S02]  /*3f10*/  IMAD R10, R10, 0x16, R4 ;  /* 0x000000160a0a7824 */ /* 0x000fe400078e0204 */
        /* <DEDUP_REMOVED lines=20> */
[----:B------:R0:W-:Y:S04]  /*4060*/  LDS R25, [R41+0xa80] ;  /* 0x000a800029197984 */ /* 0x0001e80000000800 */
[----:B------:R2:W-:Y:S01]  /*4070*/  @!P0 STS [UR4+0x8400], R0 ;  /* 0x00840000ff008988 */ /* 0x0005e20008000804 */
[----:B------:R-:W-:Y:S01]  /*4080*/  BAR.SYNC.DEFER_BLOCKING 0x0 ;  /* 0x0000000000007b1d */ /* 0x000fe20000010000 */
[----:B0-----:R-:W-:Y:S01]  /*4090*/  LOP3.LUT R41, R6, 0x1f, RZ, 0xc0, !PT ;  /* 0x0000001f06297812 */ /* 0x001fe200078ec0ff */
[----:B------:R-:W-:Y:S01]  /*40a0*/  VIADD R6, R10, 0x60 ;  /* 0x000000600a067836 */ /* 0x000fe20000000000 */
[----:B------:R-:W-:-:S03]  /*40b0*/  IADD3 R5, P0, PT, R12, R3, RZ ;  /* 0x000000030c057210 */ /* 0x000fc60007f1e0ff */
[----:B------:R-:W-:Y:S02]  /*40c0*/  IMAD R8, R8, 0x16, R41 ;  /* 0x0000001608087824 */ /* 0x000fe400078e0229 */
[----:B--2---:R-:W-:Y:S01]  /*40d0*/  IMAD.X R0, RZ, RZ, RZ, P0 ;  /* 0x000000ffff007224 */ /* 0x004fe200000e06ff */
[----:B-1----:R-:W-:Y:S01]  /*40e0*/  LEA R4, P0, R5, UR6, 0x2 ;  /* 0x0000000605047c11 */ /* 0x002fe2000f8010ff */
[----:B------:R-:W-:-:S03]  /*40f0*/  VIADD R41, R10, 0x20 ;  /* 0x000000200a297836 */ /* 0x000fc60000000000 */
[----:B------:R-:W-:Y:S01]  /*4100*/  LEA.HI.X R5, R5, UR7, R0, 0x2, P0 ;  /* 0x0000000705057c11 */ /* 0x000fe200080f1400 */
[C---:B------:R-:W-:Y:S01]  /*4110*/  VIADD R0, R8.reuse, 0xc0 ;  /* 0x000000c008007836 */ /* 0x040fe20000000000 */
[----:B------:R-:W0:Y:S02]  /*4120*/  LDS R2, [UR4+0x8400] ;  /* 0x00840004ff027984 */ /* 0x000e240008000800 */
[-C--:B0-----:R-:W-:Y:S01]  /*4130*/  ISETP.GE.AND P6, PT, R3, R2.reuse, PT ;  /* 0x000000020300720c */ /* 0x081fe20003fc6270 */
[C---:B------:R-:W-:Y:S01]  /*4140*/  VIADD R3, R8.reuse, 0x80 ;  /* 0x0000008008037836 */ /* 0x040fe20000000000 */
[-C--:B------:R-:W-:Y:S01]  /*4150*/  ISETP.GE.AND P5, PT, R41, R2.reuse, PT ;  /* 0x000000022900720c */ /* 0x080fe20003fa6270 */
[----:B------:R-:W-:Y:S01]  /*4160*/  VIADD R41, R8, 0xa0 ;  /* 0x000000a008297836 */ /* 0x000fe20000000000 */
[-C--:B------:R-:W-:Y:S01]  /*4170*/  ISETP.GE.AND P0, PT, R6, R2.reuse, PT ;  /* 0x000000020600720c */ /* 0x080fe20003f06270 */
[C---:B------:R-:W-:Y:S01]  /*4180*/  VIADD R6, R8.reuse, 0xe0 ;  /* 0x000000e008067836 */ /* 0x040fe20000000000 */
[-C--:B------:R-:W-:Y:S01]  /*4190*/  ISETP.GE.AND P3, PT, R3, R2.reuse, PT ;  /* 0x000000020300720c */ /* 0x080fe20003f66270 */
[----:B------:R-:W-:Y:S01]  /*41a0*/  VIADD R3, R8, 0x100 ;  /* 0x0000010008037836 */ /* 0x000fe20000000000 */
[-C--:B------:R-:W-:Y:S01]  /*41b0*/  ISETP.GE.AND P2, PT, R0, R2.reuse, PT ;  /* 0x000000020000720c */ /* 0x080fe20003f46270 */
[----:B------:R-:W-:Y:S01]  /*41c0*/  VIADD R0, R10, 0x40 ;  /* 0x000000400a007836 */ /* 0x000fe20000000000 */
[-C--:B------:R-:W-:Y:S01]  /*41d0*/  ISETP.GE.AND P4, PT, R41, R2.reuse, PT ;  /* 0x000000022900720c */ /* 0x080fe20003f86270 */
[----:B------:R-:W-:Y:S01]  /*41e0*/  VIADD R41, R8, 0x120 ;  /* 0x0000012008297836 */ /* 0x000fe20000000000 */
[-C--:B------:R-:W-:Y:S01]  /*41f0*/  ISETP.GE.AND P1, PT, R6, R2.reuse, PT ;  /* 0x000000020600720c */ /* 0x080fe20003f26270 */
[----:B------:R-:W-:Y:S01]  /*4200*/  @!P6 STG.E desc[UR8][R4.64], R45 ;  /* 0x0000002d0400e986 */ /* 0x000fe2000c101908 */
[----:B------:R-:W-:Y:S01]  /*4210*/  ISETP.GE.AND P6, PT, R3, R2, PT ;  /* 0x000000020300720c */ /* 0x000fe20003fc6270 */
[----:B------:R-:W-:-:S02]  /*4220*/  VIADD R3, R10, 0x140 ;  /* 0x000001400a037836 */ /* 0x000fc40000000000 */
[----:B------:R-:W-:Y:S01]  /*4230*/  @!P5 STG.E desc[UR8][R4.64+0x80], R47 ;  /* 0x0000802f0400d986 */ /* 0x000fe2000c101908 */
[-C--:B------:R-:W-:Y:S01]  /*4240*/  ISETP.GE.AND P5, PT, R41, R2.reuse, PT ;  /* 0x000000022900720c */ /* 0x080fe20003fa6270 */
[C---:B------:R-:W-:Y:S02]  /*4250*/  VIADD R41, R10.reuse, 0x160 ;  /* 0x000001600a297836 */ /* 0x040fe40000000000 */
[----:B------:R-:W-:Y:S01]  /*4260*/  @!P0 STG.E desc[UR8][R4.64+0x180], R49 ;  /* 0x0001803104008986 */ /* 0x000fe2000c101908 */
[-C--:B------:R-:W-:Y:S01]  /*4270*/  ISETP.GE.AND P0, PT, R3, R2.reuse, PT ;  /* 0x000000020300720c */ /* 0x080fe20003f06270 */
[C---:B------:R-:W-:Y:S02]  /*4280*/  VIADD R3, R10.reuse, 0x180 ;  /* 0x000001800a037836 */ /* 0x040fe40000000000 */
[----:B------:R-:W-:Y:S01]  /*4290*/  @!P3 STG.E desc[UR8][R4.64+0x200], R51 ;  /* 0x000200330400b986 */ /* 0x000fe2000c101908 */
[----:B------:R-:W-:Y:S01]  /*42a0*/  ISETP.GE.AND P3, PT, R41, R2, PT ;  /* 0x000000022900720c */ /* 0x000fe20003f66270 */
[----:B------:R-:W-:-:S02]  /*42b0*/  VIADD R41, R10, 0x1a0 ;  /* 0x000001a00a297836 */ /* 0x000fc40000000000 */
[----:B------:R-:W-:Y:S01]  /*42c0*/  @!P2 STG.E desc[UR8][R4.64+0x300], R43 ;  /* 0x0003002b0400a986 */ /* 0x000fe2000c101908 */
[-C--:B------:R-:W-:Y:S01]  /*42d0*/  ISETP.GE.AND P2, PT, R3, R2.reuse, PT ;  /* 0x000000020300720c */ /* 0x080fe20003f46270 */
[----:B------:R-:W-:Y:S02]  /*42e0*/  VIADD R3, R8, 0x1c0 ;  /* 0x000001c008037836 */ /* 0x000fe40000000000 */
[----:B------:R-:W-:Y:S01]  /*42f0*/  @!P4 STG.E desc[UR8][R4.64+0x280], R53 ;  /* 0x000280350400c986 */ /* 0x000fe2000c101908 */
[----:B------:R-:W-:-:S03]  /*4300*/  ISETP.GE.AND P4, PT, R0, R2, PT ;  /* 0x000000020000720c */ /* 0x000fc60003f86270 */
[----:B------:R0:W-:Y:S01]  /*4310*/  @!P1 STG.E desc[UR8][R4.64+0x380], R37 ;  /* 0x0003802504009986 */ /* 0x0001e2000c101908 */
[-C--:B------:R-:W-:Y:S01]  /*4320*/  ISETP.GE.AND P1, PT, R41, R2.reuse, PT ;  /* 0x000000022900720c */ /* 0x080fe20003f26270 */
[C---:B------:R-:W-:Y:S02]  /*4330*/  VIADD R41, R8.reuse, 0x1e0 ;  /* 0x000001e008297836 */ /* 0x040fe40000000000 */
[----:B------:R-:W-:Y:S01]  /*4340*/  @!P6 STG.E desc[UR8][R4.64+0x400], R35 ;  /* 0x000400230400e986 */ /* 0x000fe2000c101908 */
[-C--:B------:R-:W-:Y:S01]  /*4350*/  ISETP.GE.AND P6, PT, R3, R2.reuse, PT ;  /* 0x000000020300720c */ /* 0x080fe20003fc6270 */
[----:B------:R-:W-:Y:S02]  /*4360*/  VIADD R3, R8, 0x200 ;  /* 0x0000020008037836 */ /* 0x000fe40000000000 */
[----:B------:R1:W-:Y:S01]  /*4370*/  @!P5 STG.E desc[UR8][R4.64+0x480], R33 ;  /* 0x000480210400d986 */ /* 0x0003e2000c101908 */
[----:B------:R-:W-:Y:S01]  /*4380*/  ISETP.GE.AND P5, PT, R41, R2, PT ;  /* 0x000000022900720c */ /* 0x000fe20003fa6270 */
[----:B------:R-:W-:-:S02]  /*4390*/  VIADD R41, R10, 0x220 ;  /* 0x000002200a297836 */ /* 0x000fc40000000000 */
[----:B------:R2:W-:Y:S01]  /*43a0*/  @!P0 STG.E desc[UR8][R4.64+0x500], R31 ;  /* 0x0005001f04008986 */ /* 0x0005e2000c101908 */
[-C--:B------:R-:W-:Y:S01]  /*43b0*/  ISETP.GE.AND P0, PT, R3, R2.reuse, PT ;  /* 0x000000020300720c */ /* 0x080fe20003f06270 */
[----:B0-----:R-:W-:Y:S02]  /*43c0*/  VIADD R37, R10, 0x240 ;  /* 0x000002400a257836 */ /* 0x001fe40000000000 */
[C---:B------:R-:W-:Y:S01]  /*43d0*/  VIADD R3, R8.reuse, 0x260 ;  /* 0x0000026008037836 */ /* 0x040fe20000000000 */
[----:B------:R2:W-:Y:S01]  /*43e0*/  @!P4 STG.E desc[UR8][R4.64+0x100], R29 ;  /* 0x0001001d0400c986 */ /* 0x0005e2000c101908 */
[-C--:B------:R-:W-:Y:S01]  /*43f0*/  ISETP.GE.AND P4, PT, R41, R2.reuse, PT ;  /* 0x000000022900720c */ /* 0x080fe20003f86270 */
[----:B-1----:R-:W-:Y:S02]  /*4400*/  VIADD R33, R8, 0x280 ;  /* 0x0000028008217836 */ /* 0x002fe40000000000 */
        /* <DEDUP_REMOVED lines=17> */
.L_x_798:
[----:B------:R-:W-:Y:S01]  /*4520*/  BSSY B1, `(.L_x_825) ;  /* 0x0000006000017945 */ /* 0x000fe20003800000 */
[----:B------:R-:W-:Y:S01]  /*4530*/  PLOP3.LUT P0, PT, P0, PT, PT, 0x8, 0x80 ;  /* 0x000000000080781c */ /* 0x000fe2000070e170 */
[----:B------:R-:W-:-:S12]  /*4540*/  IMAD.MOV.U32 R21, RZ, RZ, -0x1 ;  /* 0xffffffffff157424 */ /* 0x000fd800078e00ff */
[----:B------:R-:W-:Y:S05]  /*4550*/  WARPSYNC.COLLECTIVE R21, `(.L_x_826) ;  /* 0x0000000015087348 */ /* 0x000fea0003c00000 */
[----:B------:R-:W-:Y:S01]  /*4560*/  VOTE.ANY P0, P0 ;  /* 0x0000000000ff7806 */ /* 0x000fe20000000100 */
[----:B------:R-:W-:-:S12]  /*4570*/  ENDCOLLECTIVE ;  /* 0x000000000000791b */ /* 0x000fd80003800000 */
.L_x_826:
[----:B------:R-:W-:Y:S05]  /*4580*/  BSYNC B1 ;  /* 0x0000000000017941 */ /* 0x000fea0003800000 */
.L_x_825:
[----:B------:R-:W-:Y:S05]  /*4590*/  BRA `(.L_x_827) ;  /* 0xffffffc800787947 */ /* 0x000fea000383ffff */
.L_x_800:
[----:B------:R-:W-:Y:S01]  /*45a0*/  BSSY B1, `(.L_x_828) ;  /* 0x0000006000017945 */ /* 0x000fe20003800000 */
[----:B------:R-:W-:Y:S01]  /*45b0*/  PLOP3.LUT P0, PT, P0, PT, PT, 0x8, 0x80 ;  /* 0x000000000080781c */ /* 0x000fe2000070e170 */
[----:B------:R-:W-:-:S12]  /*45c0*/  IMAD.MOV.U32 R21, RZ, RZ, -0x1 ;  /* 0xffffffffff157424 */ /* 0x000fd800078e00ff */
[----:B------:R-:W-:Y:S05]  /*45d0*/  WARPSYNC.COLLECTIVE R21, `(.L_x_829) ;  /* 0x0000000015087348 */ /* 0x000fea0003c00000 */
[----:B------:R-:W-:Y:S01]  /*45e0*/  VOTE.ANY P0, P0 ;  /* 0x0000000000ff7806 */ /* 0x000fe20000000100 */
[----:B------:R-:W-:-:S12]  /*45f0*/  ENDCOLLECTIVE ;  /* 0x000000000000791b */ /* 0x000fd80003800000 */
.L_x_829:
[----:B------:R-:W-:Y:S05]  /*4600*/  BSYNC B1 ;  /* 0x0000000000017941 */ /* 0x000fea0003800000 */
.L_x_828:
[----:B------:R-:W-:Y:S05]  /*4610*/  BRA `(.L_x_830) ;  /* 0xffffffc800cc7947 */ /* 0x000fea000383ffff */
.L_x_802:
[----:B------:R-:W0:Y:S01]  /*4620*/  S2R R30, SR_GEMASK ;  /* 0x00000000001e7919 */ /* 0x000e220000003c00 */
[----:B------:R-:W-:Y:S01]  /*4630*/  BSSY B1, `(.L_x_831) ;  /* 0x0000006000017945 */ /* 0x000fe20003800000 */
[----:B------:R-:W-:Y:S01]  /*4640*/  PLOP3.LUT P0, PT, P0, PT, PT, 0x8, 0x80 ;  /* 0x000000000080781c */ /* 0x000fe2000070e170 */
[----:B------:R-:W-:-:S12]  /*4650*/  IMAD.MOV.U32 R21, RZ, RZ, -0x1 ;  /* 0xffffffffff157424 */ /* 0x000fd800078e00ff */
[----:B0-----:R-:W-:Y:S05]  /*4660*/  WARPSYNC.COLLECTIVE R21, `(.L_x_832) ;  /* 0x0000000015087348 */ /* 0x001fea0003c00000 */
[----:B------:R-:W-:Y:S01]  /*4670*/  VOTE.ANY R21, PT, P0 ;  /* 0x0000000000157806 */ /* 0x000fe200000e0100 */
[----:B0-----:R-:W-:Y:S06]  /*4680*/  ENDCOLLECTIVE ;  /* 0x000000000000791b */ /* 0x001fec0003800000 */
.L_x_832:
[----:B------:R-:W-:Y:S05]  /*4690*/  BSYNC B1 ;  /* 0x0000000000017941 */ /* 0x000fea0003800000 */
.L_x_831:
[----:B------:R-:W-:Y:S01]  /*46a0*/  LOP3.LUT R21, R21, 0x80000000, R30, 0xec, !PT ;  /* 0x8000000015157812 */ /* 0x000fe200078eec1e */
[----:B------:R-:W-:Y:S02]  /*46b0*/  IMAD.MOV.U32 R17, RZ, RZ, 0x1 ;  /* 0x00000001ff117424 */ /* 0x000fe400078e00ff */
[----:B------:R-:W-:Y:S02]  /*46c0*/  VIADD R41, R39, 0x2 ;  /* 0x0000000227297836 */ /* 0x000fe40000000000 */
[----:B------:R-:W-:Y:S02]  /*46d0*/  VIADD R16, R21, 0xffffffff ;  /* 0xffffffff15107836 */ /* 0x000fe40000000000 */
[C---:B------:R-:W-:Y:S02]  /*46e0*/  VIADD R43, R39.reuse, 0x4 ;  /* 0x00000004272b7836 */ /* 0x040fe40000000000 */
[----:B------:R-:W-:Y:S01]  /*46f0*/  VIADD R44, R39, 0x8 ;  /* 0x00000008272c7836 */ /* 0x000fe20000000000 */
[----:B------:R-:W-:Y:S01]  /*4700*/  LOP3.LUT R28, R21, R16, RZ, 0xc, !PT ;  /* 0x00000010151c7212 */ /* 0x000fe200078e0cff */
[----:B------:R-:W-:-:S02]  /*4710*/  IMAD.MOV.U32 R16, RZ, RZ, R27 ;  /* 0x000000ffff107224 */ /* 0x000fc400078e001b */
[----:B------:R-:W-:Y:S01]  /*4720*/  IMAD.MOV.U32 R21, RZ, RZ, -0x1 ;  /* 0xffffffffff157424 */ /* 0x000fe200078e00ff */
[----:B------:R0:W1:Y:S01]  /*4730*/  POPC R20, R28 ;  /* 0x0000001c00147309 */ /* 0x0000620000000000 */
[----:B------:R-:W-:-:S07]  /*4740*/  VIADD R45, R39, 0x10 ;  /* 0x00000010272d7836 */ /* 0x000fce0000000000 */
[----:B01----:R-:W-:Y:S05]  /*4750*/  WARPSYNC.COLLECTIVE R21, `(.L_x_833) ;  /* 0x0000000015087348 */ /* 0x003fea0003c00000 */
[----:B-1----:R1:W2:Y:S02]  /*4760*/  SHFL.DOWN P3, R22, R16, R17, R20 ;  /* 0x0800001110167389 */ /* 0x0022a40000060014 */
[----:B012---:R-:W-:Y:S05]  /*4770*/  ENDCOLLECTIVE ;  /* 0x000000000000791b */ /* 0x007fea0003800000 */
.L_x_833:
[-C--:B------:R-:W-:Y:S02]  /*4780*/  ISETP.GE.AND P0, PT, R39, R20.reuse, PT ;  /* 0x000000142700720c */ /* 0x080fe40003f06270 */
[-C--:B------:R-:W-:Y:S01]  /*4790*/  ISETP.GT.AND P2, PT, R45, R20.reuse, PT ;  /* 0x000000142d00720c */ /* 0x080fe20003f44270 */
        /* <DEDUP_REMOVED lines=8> */
.L_x_834:
        /* <DEDUP_REMOVED lines=8> */
.L_x_835:
[----:B------:R-:W-:Y:S01]  /*48a0*/  IMAD.MOV.U32 R17, RZ, RZ, 0x8 ;  /* 0x00000008ff117424 */ /* 0x000fe200078e00ff */
[----:B------:R-:W-:Y:S02]  /*48b0*/  SEL R22, R22, RZ, !P0 ;  /* 0x000000ff16167207 */ /* 0x000fe40004000000 */
[----:B------:R-:W-:-:S03]  /*48c0*/  ISETP.GT.AND P0, PT, R44, R20, PT ;  /* 0x000000142c00720c */ /* 0x000fc60003f04270 */
[----:B------:R-:W-:Y:S02]  /*48d0*/  IMAD.IADD R27, R29, 0x1, R22 ;  /* 0x000000011d1b7824 */ /* 0x000fe400078e0216 */
[----:B------:R-:W0:Y:S02]  /*48e0*/  LDC.64 R28, c[0x0][0x390] ;  /* 0x0000e400ff1c7b82 */ /* 0x000e240000000a00 */
[----:B------:R-:W-:-:S07]  /*48f0*/  IMAD.MOV.U32 R16, RZ, RZ, R27 ;  /* 0x000000ffff107224 */ /* 0x000fce00078e001b */
[----:B0-----:R-:W-:Y:S05]  /*4900*/  WARPSYNC.COLLECTIVE R21, `(.L_x_836) ;  /* 0x0000000015087348 */ /* 0x001fea0003c00000 */
[----:B------:R1:W2:Y:S02]  /*4910*/  SHFL.DOWN P3, R22, R16, R17, R20 ;  /* 0x0800001110167389 */ /* 0x0002a40000060014 */
[----:B012---:R-:W-:Y:S05]  /*4920*/  ENDCOLLECTIVE ;  /* 0x000000000000791b */ /* 0x007fea0003800000 */
.L_x_836:
[----:B------:R-:W-:Y:S01]  /*4930*/  IMAD.MOV.U32 R17, RZ, RZ, 0x10 ;  /* 0x00000010ff117424 */ /* 0x000fe200078e00ff */
[----:B------:R-:W-:Y:S02]  /*4940*/  SEL R22, R22, RZ, !P0 ;  /* 0x000000ff16167207 */ /* 0x000fe40004000000 */
[----:B------:R-:W-:-:S03]  /*4950*/  ISETP.NE.AND P0, PT, R26, 0x65, PT ;  /* 0x000000651a00780c */ /* 0x000fc60003f05270 */
[----:B------:R-:W-:-:S04]  /*4960*/  IMAD.IADD R47, R27, 0x1, R22 ;  /* 0x000000011b2f7824 */ /* 0x000fc800078e0216 */
[----:B------:R-:W-:-:S07]  /*4970*/  IMAD.MOV.U32 R16, RZ, RZ, R47 ;  /* 0x000000ffff107224 */ /* 0x000fce00078e002f */
[----:B------:R-:W-:Y:S05]  /*4980*/  WARPSYNC.COLLECTIVE R21, `(.L_x_837) ;  /* 0x0000000015087348 */ /* 0x000fea0003c00000 */
[----:B------:R0:W1:Y:S02]  /*4990*/  SHFL.DOWN P3, R22, R16, R17, R20 ;  /* 0x0800001110167389 */ /* 0x0000640000060014 */
[----:B01----:R-:W-:Y:S05]  /*49a0*/  ENDCOLLECTIVE ;  /* 0x000000000000791b */ /* 0x003fea0003800000 */
.L_x_837:
[----:B------:R-:W-:Y:S05]  /*49b0*/  WARPSYNC.COLLECTIVE R21, `(.L_x_838) ;  /* 0x0000000015087348 */ /* 0x000fea0003c00000 */
[----:B------:R-:W-:Y:S01]  /*49c0*/  VOTE.ALL P0, P0 ;  /* 0x0000000000ff7806 */ /* 0x000fe20000000000 */
[----:B------:R-:W-:-:S12]  /*49d0*/  ENDCOLLECTIVE ;  /* 0x000000000000791b */ /* 0x000fd80003800000 */
.L_x_838:
[----:B------:R-:W-:Y:S02]  /*49e0*/  IADD3 R28, P3, PT, R28, 0x100, RZ ;  /* 0x000001001c1c7810 */ /* 0x000fe40007f7e0ff */
[----:B------:R-:W-:-:S03]  /*49f0*/  SEL R22, R22, RZ, !P2 ;  /* 0x000000ff16167207 */ /* 0x000fc60005000000 */
[----:B------:R-:W-:Y:S02]  /*4a00*/  IMAD.X R3, RZ, RZ, R29, P3 ;  /* 0x000000ffff037224 */ /* 0x000fe400018e061d */
[----:B------:R-:W-:Y:S01]  /*4a10*/  IMAD.IADD R46, R47, 0x1, R22 ;  /* 0x000000012f2e7824 */ /* 0x000fe200078e0216 */
[----:B------:R-:W-:Y:S06]  /*4a20*/  BRA `(.L_x_839) ;  /* 0xffffffc800647947 */ /* 0x000fec000383ffff */
.L_x_804:
[----:B------:R-:W-:Y:S01]  /*4a30*/  BSSY B1, `(.L_x_840) ;  /* 0x0000006000017945 */ /* 0x000fe20003800000 */
[----:B------:R-:W-:Y:S01]  /*4a40*/  PLOP3.LUT P0, PT, P0, PT, PT, 0x8, 0x80 ;  /* 0x000000000080781c */ /* 0x000fe2000070e170 */
[----:B------:R-:W-:-:S12]  /*4a50*/  IMAD.MOV.U32 R21, RZ, RZ, -0x1 ;  /* 0xffffffffff157424 */ /* 0x000fd800078e00ff */
[----:B------:R-:W-:Y:S05]  /*4a60*/  WARPSYNC.COLLECTIVE R21, `(.L_x_841) ;  /* 0x0000000015087348 */ /* 0x000fea0003c00000 */
[----:B------:R-:W-:Y:S01]  /*4a70*/  VOTE.ANY P0, P0 ;  /* 0x0000000000ff7806 */ /* 0x000fe20000000100 */
[----:B------:R-:W-:-:S12]  /*4a80*/  ENDCOLLECTIVE ;  /* 0x000000000000791b */ /* 0x000fd80003800000 */
.L_x_841:
[----:B------:R-:W-:Y:S05]  /*4a90*/  BSYNC B1 ;  /* 0x0000000000017941 */ /* 0x000fea0003800000 */
.L_x_840:
[----:B------:R-:W-:Y:S05]  /*4aa0*/  BRA `(.L_x_842) ;  /* 0xffffffc800747947 */ /* 0x000fea000383ffff */
.L_x_806:
[----:B------:R-:W-:Y:S01]  /*4ab0*/  BSSY B1, `(.L_x_843) ;  /* 0x0000006000017945 */ /* 0x000fe20003800000 */
[----:B------:R-:W-:Y:S01]  /*4ac0*/  PLOP3.LUT P0, PT, P0, PT, PT, 0x8, 0x80 ;  /* 0x000000000080781c */ /* 0x000fe2000070e170 */
[----:B------:R-:W-:-:S12]  /*4ad0*/  IMAD.MOV.U32 R21, RZ, RZ, -0x1 ;  /* 0xffffffffff157424 */ /* 0x000fd800078e00ff */
[----:B------:R-:W-:Y:S05]  /*4ae0*/  WARPSYNC.COLLECTIVE R21, `(.L_x_844) ;  /* 0x0000000015087348 */ /* 0x000fea0003c00000 */
[----:B------:R-:W-:Y:S01]  /*4af0*/  VOTE.ANY P0, P0 ;  /* 0x0000000000ff7806 */ /* 0x000fe20000000100 */
[----:B------:R-:W-:-:S12]  /*4b00*/  ENDCOLLECTIVE ;  /* 0x000000000000791b */ /* 0x000fd80003800000 */
.L_x_844:
[----:B------:R-:W-:Y:S05]  /*4b10*/  BSYNC B1 ;  /* 0x0000000000017941 */ /* 0x000fea0003800000 */
.L_x_843:
[----:B------:R-:W-:Y:S05]  /*4b20*/  BRA `(.L_x_845) ;  /* 0xffffffc800c87947 */ /* 0x000fea000383ffff */
.L_x_808:
[----:B------:R-:W-:Y:S01]  /*4b30*/  BSSY B1, `(.L_x_846) ;  /* 0x0000006000017945 */ /* 0x000fe20003800000 */
[----:B------:R-:W-:Y:S01]  /*4b40*/  PLOP3.LUT P0, PT, P0, PT, PT, 0x8, 0x80 ;  /* 0x000000000080781c */ /* 0x000fe2000070e170 */
[----:B------:R-:W-:-:S12]  /*4b50*/  IMAD.MOV.U32 R21, RZ, RZ, -0x1 ;  /* 0xffffffffff157424 */ /* 0x000fd800078e00ff */
[----:B------:R-:W-:Y:S05]  /*4b60*/  WARPSYNC.COLLECTIVE R21, `(.L_x_847) ;  /* 0x0000000015087348 */ /* 0x000fea0003c00000 */
[----:B------:R-:W-:Y:S01]  /*4b70*/  VOTE.ANY R21, PT, P0 ;  /* 0x0000000000157806 */ /* 0x000fe200000e0100 */
[----:B------:R-:W-:Y:S06]  /*4b80*/  ENDCOLLECTIVE ;  /* 0x000000000000791b */ /* 0x000fec0003800000 */
.L_x_847:
[----:B------:R-:W-:Y:S05]  /*4b90*/  BSYNC B1 ;  /* 0x0000000000017941 */ /* 0x000fea0003800000 */
.L_x_846:
        /* <DEDUP_REMOVED lines=11> */
.L_x_848:
        /* <DEDUP_REMOVED lines=9> */
.L_x_849:
        /* <DEDUP_REMOVED lines=8> */
.L_x_850:
        /* <DEDUP_REMOVED lines=8> */
.L_x_851:
        /* <DEDUP_REMOVED lines=8> */
.L_x_852:
[----:B------:R-:W-:Y:S02]  /*4e60*/  SEL R22, R22, RZ, !P0 ;  /* 0x000000ff16167207 */ /* 0x000fe40004000000 */
[----:B------:R-:W-:Y:S02]  /*4e70*/  ISETP.NE.AND P0, PT, R26, 0x65, PT ;  /* 0x000000651a00780c */ /* 0x000fe40003f05270 */
[----:B------:R-:W-:-:S11]  /*4e80*/  IADD3 R46, PT, PT, R47, R22, R46 ;  /* 0x000000162f2e7210 */ /* 0x000fd60007ffe02e */
[----:B------:R-:W-:Y:S05]  /*4e90*/  WARPSYNC.COLLECTIVE R21, `(.L_x_853) ;  /* 0x0000000015087348 */ /* 0x000fea0003c00000 */
[----:B------:R-:W-:Y:S01]  /*4ea0*/  VOTE.ALL P0, P0 ;  /* 0x0000000000ff7806 */ /* 0x000fe20000000000 */
[----:B------:R-:W-:-:S12]  /*4eb0*/  ENDCOLLECTIVE ;  /* 0x000000000000791b */ /* 0x000fd80003800000 */
.L_x_853:
[----:B------:R-:W-:Y:S05]  /*4ec0*/  BRA `(.L_x_854) ;  /* 0xffffffc800607947 */ /* 0x000fea000383ffff */
.L_x_813:
[----:B------:R-:W-:Y:S01]  /*4ed0*/  BSSY B0, `(.L_x_855) ;  /* 0x0000006000007945 */ /* 0x000fe20003800000 */
[----:B------:R-:W-:Y:S01]  /*4ee0*/  PLOP3.LUT P0, PT, P0, PT, PT, 0x8, 0x80 ;  /* 0x000000000080781c */ /* 0x000fe2000070e170 */
[----:B------:R-:W-:-:S12]  /*4ef0*/  IMAD.MOV.U32 R21, RZ, RZ, -0x1 ;  /* 0xffffffffff157424 */ /* 0x000fd800078e00ff */
[----:B------:R-:W-:Y:S05]  /*4f00*/  WARPSYNC.COLLECTIVE R21, `(.L_x_856) ;  /* 0x0000000015087348 */ /* 0x000fea0003c00000 */
[----:B------:R-:W-:Y:S01]  /*4f10*/  VOTE.ANY P0, P0 ;  /* 0x0000000000ff7806 */ /* 0x000fe20000000100 */
[----:B------:R-:W-:-:S12]  /*4f20*/  ENDCOLLECTIVE ;  /* 0x000000000000791b */ /* 0x000fd80003800000 */
.L_x_856:
[----:B------:R-:W-:Y:S05]  /*4f30*/  BSYNC B0 ;  /* 0x0000000000007941 */ /* 0x000fea0003800000 */
.L_x_855:
[----:B------:R-:W-:Y:S05]  /*4f40*/  BRA `(.L_x_857) ;  /* 0xffffffe000987947 */ /* 0x000fea000383ffff */
.L_x_815:
[----:B------:R-:W-:Y:S01]  /*4f50*/  BSSY B0, `(.L_x_858) ;  /* 0x0000006000007945 */ /* 0x000fe20003800000 */
[----:B------:R-:W-:Y:S01]  /*4f60*/  PLOP3.LUT P0, PT, P0, PT, PT, 0x8, 0x80 ;  /* 0x000000000080781c */ /* 0x000fe2000070e170 */
[----:B------:R-:W-:-:S12]  /*4f70*/  IMAD.MOV.U32 R21, RZ, RZ, -0x1 ;  /* 0xffffffffff157424 */ /* 0x000fd800078e00ff */
[----:B------:R-:W-:Y:S05]  /*4f80*/  WARPSYNC.COLLECTIVE R21, `(.L_x_859) ;  /* 0x0000000015087348 */ /* 0x000fea0003c00000 */
[----:B------:R-:W-:Y:S01]  /*4f90*/  VOTE.ANY P0, P0 ;  /* 0x0000000000ff7806 */ /* 0x000fe20000000100 */
[----:B------:R-:W-:-:S12]  /*4fa0*/  ENDCOLLECTIVE ;  /* 0x000000000000791b */ /* 0x000fd80003800000 */
.L_x_859:
[----:B------:R-:W-:Y:S05]  /*4fb0*/  BSYNC B0 ;  /* 0x0000000000007941 */ /* 0x000fea0003800000 */
.L_x_858:
[----:B------:R-:W-:Y:S05]  /*4fc0*/  BRA `(.L_x_860) ;  /* 0xffffffe000ec7947 */ /* 0x000fea000383ffff */
.L_x_817:
[----:B------:R-:W0:Y:S01]  /*4fd0*/  S2R R26, SR_GEMASK ;  /* 0x00000000001a7919 */ /* 0x000e220000003c00 */
[----:B------:R-:W-:Y:S01]  /*4fe0*/  BSSY B0, `(.L_x_861) ;  /* 0x0000006000007945 */ /* 0x000fe20003800000 */
[----:B------:R-:W-:Y:S01]  /*4ff0*/  PLOP3.LUT P0, PT, P0, PT, PT, 0x8, 0x80 ;  /* 0x000000000080781c */ /* 0x000fe2000070e170 */
[----:B------:R-:W-:-:S12]  /*5000*/  IMAD.MOV.U32 R21, RZ, RZ, -0x1 ;  /* 0xffffffffff157424 */ /* 0x000fd800078e00ff */
[----:B0-----:R-:W-:Y:S05]  /*5010*/  WARPSYNC.COLLECTIVE R21, `(.L_x_862) ;  /* 0x0000000015087348 */ /* 0x001fea0003c00000 */
[----:B------:R-:W-:Y:S01]  /*5020*/  VOTE.ANY R21, PT, P0 ;  /* 0x0000000000157806 */ /* 0x000fe200000e0100 */
[----:B0-----:R-:W-:Y:S06]  /*5030*/  ENDCOLLECTIVE ;  /* 0x000000000000791b */ /* 0x001fec0003800000 */
.L_x_862:
[----:B------:R-:W-:Y:S05]  /*5040*/  BSYNC B0 ;  /* 0x0000000000007941 */ /* 0x000fea0003800000 */
.L_x_861:
[----:B------:R-:W-:Y:S01]  /*5050*/  LOP3.LUT R21, R21, 0x80000000, R26, 0xec, !PT ;  /* 0x8000000015157812 */ /* 0x000fe200078eec1a */
[----:B------:R-:W-:-:S04]  /*5060*/  IMAD.MOV.U32 R17, RZ, RZ, 0x1 ;  /* 0x00000001ff117424 */ /* 0x000fc800078e00ff */
        /* <DEDUP_REMOVED lines=8> */
.L_x_863:
[----:B------:R-:W-:Y:S01]  /*50f0*/  ISETP.GE.AND P0, PT, R38, R20, PT ;  /* 0x000000142600720c */ /* 0x000fe20003f06270 */
[----:B------:R-:W-:-:S03]  /*5100*/  IMAD.MOV.U32 R17, RZ, RZ, 0x2 ;  /* 0x00000002ff117424 */ /* 0x000fc600078e00ff */
[----:B------:R-:W-:-:S05]  /*5110*/  SEL R22, R22, RZ, !P0 ;  /* 0x000000ff16167207 */ /* 0x000fca0004000000 */
[----:B------:R-:W-:Y:S02]  /*5120*/  IMAD.IADD R43, R22, 0x1, R19 ;  /* 0x00000001162b7824 */ /* 0x000fe400078e0213 */
[----:B------:R-:W-:Y:S02]  /*5130*/  VIADD R19, R38, 0x2 ;  /* 0x0000000226137836 */ /* 0x000fe40000000000 */
[----:B------:R-:W-:-:S03]  /*5140*/  IMAD.MOV.U32 R16, RZ, RZ, R43 ;  /* 0x000000ffff107224 */ /* 0x000fc600078e002b */
[----:B------:R-:W-:Y:S01]  /*5150*/  ISETP.GT.AND P0, PT, R19, R20, PT ;  /* 0x000000141300720c */ /* 0x000fe20003f04270 */
[----:B------:R-:W-:-:S12]  /*5160*/  VIADD R19, R38, 0x4 ;  /* 0x0000000426137836 */ /* 0x000fd80000000000 */
[----:B------:R-:W-:Y:S05]  /*5170*/  WARPSYNC.COLLECTIVE R21, `(.L_x_864) ;  /* 0x0000000015087348 */ /* 0x000fea0003c00000 */
[----:B------:R0:W1:Y:S02]  /*5180*/  SHFL.DOWN P3, R22, R16, R17, R20 ;  /* 0x0800001110167389 */ /* 0x0000640000060014 */
[----:B01----:R-:W-:Y:S05]  /*5190*/  ENDCOLLECTIVE ;  /* 0x000000000000791b */ /* 0x003fea0003800000 */
.L_x_864:
[----:B------:R-:W-:Y:S01]  /*51a0*/  IMAD.MOV.U32 R17, RZ, RZ, 0x4 ;  /* 0x00000004ff117424 */ /* 0x000fe200078e00ff */
[----:B------:R-:W-:Y:S02]  /*51b0*/  SEL R22, R22, RZ, !P0 ;  /* 0x000000ff16167207 */ /* 0x000fe40004000000 */
[----:B------:R-:W-:-:S03]  /*51c0*/  ISETP.GT.AND P0, PT, R19, R20, PT ;  /* 0x000000141300720c */ /* 0x000fc60003f04270 */
[----:B------:R-:W-:Y:S02]  /*51d0*/  IMAD.IADD R45, R43, 0x1, R22 ;  /* 0x000000012b2d7824 */ /* 0x000fe400078e0216 */
[----:B------:R-:W-:Y:S02]  /*51e0*/  VIADD R43, R38, 0x8 ;  /* 0x00000008262b7836 */ /* 0x000fe40000000000 */
[----:B------:R-:W-:-:S07]  /*51f0*/  IMAD.MOV.U32 R16, RZ, RZ, R45 ;  /* 0x000000ffff107224 */ /* 0x000fce00078e002d */
[----:B------:R-:W-:Y:S05]  /*5200*/  WARPSYNC.COLLECTIVE R21, `(.L_x_865) ;  /* 0x0000000015087348 */ /* 0x000fea0003c00000 */
[----:B------:R0:W1:Y:S02]  /*5210*/  SHFL.DOWN P3, R22, R16, R17, R20 ;  /* 0x0800001110167389 */ /* 0x0000640000060014 */
[----:B01----:R-:W-:Y:S05]  /*5220*/  ENDCOLLECTIVE ;  /* 0x000000000000791b */ /* 0x003fea0003800000 */
.L_x_865:
        /* <DEDUP_REMOVED lines=9> */
.L_x_866:
[----:B------:R-:W-:Y:S01]  /*52c0*/  IMAD.MOV.U32 R17, RZ, RZ, 0x10 ;  /* 0x00000010ff117424 */ /* 0x000fe200078e00ff */
[----:B------:R-:W-:Y:S02]  /*52d0*/  SEL R22, R22, RZ, !P0 ;  /* 0x000000ff16167207 */ /* 0x000fe40004000000 */
[----:B------:R-:W-:-:S03]  /*52e0*/  ISETP.NE.AND P0, PT, R18, 0x65, PT ;  /* 0x000000651200780c */ /* 0x000fc60003f05270 */
[----:B------:R-:W-:Y:S02]  /*52f0*/  IMAD.IADD R43, R19, 0x1, R22 ;  /* 0x00000001132b7824 */ /* 0x000fe400078e0216 */
[----:B------:R-:W-:Y:S02]  /*5300*/  VIADD R19, R38, 0x10 ;  /* 0x0000001026137836 */ /* 0x000fe40000000000 */
[----:B------:R-:W-:-:S03]  /*5310*/  IMAD.MOV.U32 R16, RZ, RZ, R43 ;  /* 0x000000ffff107224 */ /* 0x000fc600078e002b */
[----:B------:R-:W-:-:S13]  /*5320*/  ISETP.GT.AND P2, PT, R19, R20, PT ;  /* 0x000000141300720c */ /* 0x000fda0003f44270 */
[----:B------:R-:W-:Y:S05]  /*5330*/  WARPSYNC.COLLECTIVE R21, `(.L_x_867) ;  /* 0x0000000015087348 */ /* 0x000fea0003c00000 */
[----:B------:R0:W1:Y:S02]  /*5340*/  SHFL.DOWN P3, R22, R16, R17, R20 ;  /* 0x0800001110167389 */ /* 0x0000640000060014 */
[----:B01----:R-:W-:Y:S05]  /*5350*/  ENDCOLLECTIVE ;  /* 0x000000000000791b */ /* 0x003fea0003800000 */
.L_x_867:
[----:B------:R-:W-:Y:S05]  /*5360*/  WARPSYNC.COLLECTIVE R21, `(.L_x_868) ;  /* 0x0000000015087348 */ /* 0x000fea0003c00000 */
[----:B------:R-:W-:Y:S01]  /*5370*/  VOTE.ALL P0, P0 ;  /* 0x0000000000ff7806 */ /* 0x000fe20000000000 */
[----:B------:R-:W-:-:S12]  /*5380*/  ENDCOLLECTIVE ;  /* 0x000000000000791b */ /* 0x000fd80003800000 */
.L_x_868:
[----:B------:R-:W-:Y:S02]  /*5390*/  IADD3 R44, P3, PT, R44, 0x100, RZ ;  /* 0x000001002c2c7810 */ /* 0x000fe40007f7e0ff */
[----:B------:R-:W-:-:S03]  /*53a0*/  SEL R22, R22, RZ, !P2 ;  /* 0x000000ff16167207 */ /* 0x000fc60005000000 */
[----:B------:R-:W-:Y:S02]  /*53b0*/  IMAD.X R45, RZ, RZ, R45, P3 ;  /* 0x000000ffff2d7224 */ /* 0x000fe400018e062d */
[----:B------:R-:W-:Y:S01]  /*53c0*/  IMAD.IADD R46, R43, 0x1, R22 ;  /* 0x000000012b2e7824 */ /* 0x000fe200078e0216 */
[----:B------:R-:W-:Y:S06]  /*53d0*/  BRA `(.L_x_869) ;  /* 0xffffffe000847947 */ /* 0x000fec000383ffff */
.L_x_819:
[----:B------:R-:W-:Y:S01]  /*53e0*/  BSSY B0, `(.L_x_870) ;  /* 0x0000006000007945 */ /* 0x000fe20003800000 */
[----:B------:R-:W-:Y:S01]  /*53f0*/  PLOP3.LUT P0, PT, P0, PT, PT, 0x8, 0x80 ;  /* 0x000000000080781c */ /* 0x000fe2000070e170 */
[----:B------:R-:W-:-:S12]  /*5400*/  IMAD.MOV.U32 R21, RZ, RZ, -0x1 ;  /* 0xffffffffff157424 */ /* 0x000fd800078e00ff */
[----:B------:R-:W-:Y:S05]  /*5410*/  WARPSYNC.COLLECTIVE R21, `(.L_x_871) ;  /* 0x0000000015087348 */ /* 0x000fea0003c00000 */
[----:B------:R-:W-:Y:S01]  /*5420*/  VOTE.ANY P0, P0 ;  /* 0x0000000000ff7806 */ /* 0x000fe20000000100 */
[----:B------:R-:W-:-:S12]  /*5430*/  ENDCOLLECTIVE ;  /* 0x000000000000791b */ /* 0x000fd80003800000 */
.L_x_871:
[----:B------:R-:W-:Y:S05]  /*5440*/  BSYNC B0 ;  /* 0x0000000000007941 */ /* 0x000fea0003800000 */
.L_x_870:
[----:B------:R-:W-:Y:S05]  /*5450*/  BRA `(.L_x_872) ;  /* 0xffffffe0008c7947 */ /* 0x000fea000383ffff */
.L_x_821:
[----:B------:R-:W-:Y:S01]  /*5460*/  BSSY B0, `(.L_x_873) ;  /* 0x0000006000007945 */ /* 0x000fe20003800000 */
[----:B------:R-:W-:Y:S01]  /*5470*/  PLOP3.LUT P0, PT, P0, PT, PT, 0x8, 0x80 ;  /* 0x000000000080781c */ /* 0x000fe2000070e170 */
[----:B------:R-:W-:-:S12]  /*5480*/  IMAD.MOV.U32 R21, RZ, RZ, -0x1 ;  /* 0xffffffffff157424 */ /* 0x000fd800078e00ff */
[----:B------:R-:W-:Y:S05]  /*5490*/  WARPSYNC.COLLECTIVE R21, `(.L_x_874) ;  /* 0x0000000015087348 */ /* 0x000fea0003c00000 */
[----:B------:R-:W-:Y:S01]  /*54a0*/  VOTE.ANY P0, P0 ;  /* 0x0000000000ff7806 */ /* 0x000fe20000000100 */
[----:B------:R-:W-:-:S12]  /*54b0*/  ENDCOLLECTIVE ;  /* 0x000000000000791b */ /* 0x000fd80003800000 */
.L_x_874:
[----:B------:R-:W-:Y:S05]  /*54c0*/  BSYNC B0 ;  /* 0x0000000000007941 */ /* 0x000fea0003800000 */
.L_x_873:
[----:B------:R-:W-:Y:S05]  /*54d0*/  BRA `(.L_x_875) ;  /* 0xffffffe000e07947 */ /* 0x000fea000383ffff */
.L_x_823:
[----:B------:R-:W-:Y:S01]  /*54e0*/  BSSY B0, `(.L_x_876) ;  /* 0x0000006000007945 */ /* 0x000fe20003800000 */
[----:B------:R-:W-:Y:S01]  /*54f0*/  PLOP3.LUT P0, PT, P0, PT, PT, 0x8, 0x80 ;  /* 0x000000000080781c */ /* 0x000fe2000070e170 */
[----:B------:R-:W-:-:S12]  /*5500*/  IMAD.MOV.U32 R21, RZ, RZ, -0x1 ;  /* 0xffffffffff157424 */ /* 0x000fd800078e00ff */
[----:B------:R-:W-:Y:S05]  /*5510*/  WARPSYNC.COLLECTIVE R21, `(.L_x_877) ;  /* 0x0000000015087348 */ /* 0x000fea0003c00000 */
[----:B------:R-:W-:Y:S01]  /*5520*/  VOTE.ANY R21, PT, P0 ;  /* 0x0000000000157806 */ /* 0x000fe200000e0100 */
[----:B------:R-:W-:Y:S06]  /*5530*/  ENDCOLLECTIVE ;  /* 0x000000000000791b */ /* 0x000fec0003800000 */
.L_x_877:
[----:B------:R-:W-:Y:S05]  /*5540*/  BSYNC B0 ;  /* 0x0000000000007941 */ /* 0x000fea0003800000 */
.L_x_876:
        /* <DEDUP_REMOVED lines=11> */
.L_x_878:
        /* <DEDUP_REMOVED lines=11> */
.L_x_879:
        /* <DEDUP_REMOVED lines=9> */
.L_x_880:
        /* <DEDUP_REMOVED lines=8> */
.L_x_881:
        /* <DEDUP_REMOVED lines=9> */
.L_x_882:
[----:B------:R-:W-:Y:S02]  /*5850*/  SEL R22, R22, RZ, !P0 ;  /* 0x000000ff16167207 */ /* 0x000fe40004000000 */
[----:B------:R-:W-:Y:S02]  /*5860*/  ISETP.NE.AND P0, PT, R18, 0x65, PT ;  /* 0x000000651200780c */ /* 0x000fe40003f05270 */
[----:B------:R-:W-:-:S11]  /*5870*/  IADD3 R46, PT, PT, R47, R22, R46 ;  /* 0x000000162f2e7210 */ /* 0x000fd60007ffe02e */
[----:B------:R-:W-:Y:S05]  /*5880*/  WARPSYNC.COLLECTIVE R21, `(.L_x_883) ;  /* 0x0000000015087348 */ /* 0x000fea0003c00000 */
[----:B------:R-:W-:Y:S01]  /*5890*/  VOTE.ALL P0, P0 ;  /* 0x0000000000ff7806 */ /* 0x000fe20000000000 */
[----:B------:R-:W-:-:S12]  /*58a0*/  ENDCOLLECTIVE ;  /* 0x000000000000791b */ /* 0x000fd80003800000 */
.L_x_883:
[----:B------:R-:W-:Y:S05]  /*58b0*/  BRA `(.L_x_884) ;  /* 0xffffffe000787947 */ /* 0x000fea000383ffff */
.L_x_885:
        /* <DEDUP_REMOVED lines=12> */
.L_x_2586:


//--------------------- .text._ZN3cub18CUB_300001_SM_10006detail4scan20DeviceScanInitKernelINS0_13ScanTileStateIiLb1EEEEEvT_i --------------------------
	.section	.text._ZN3cub18CUB_300001_SM_10006detail4scan20DeviceScanInitKernelINS0_13ScanTileStateIiLb1EEEEEvT_i,"ax",@progbits
	.align	128
        .global         _ZN3cub18CUB_300001_SM_10006detail4scan20DeviceScanInitKernelINS0_13ScanTileStateIiLb1EEEEEvT_i
        .type           _ZN3cub18CUB_300001_SM_10006detail4scan20DeviceScanInitKernelINS0_13ScanTileStateIiLb1EEEEEvT_i,@function
        .size           _ZN3cub18CUB_300001_SM_10006detail4scan20DeviceScanInitKernelINS0_13ScanTileStateIiLb1EEEEEvT_i,(.L_x_2587 - _ZN3cub18CUB_300001_SM_10006detail4scan20DeviceScanInitKernelINS0_13ScanTileStateIiLb1EEEEEvT_i)
        .other          _ZN3cub18CUB_300001_SM_10006detail4scan20DeviceScanInitKernelINS0_13ScanTileStateIiLb1EEEEEvT_i,@"STO_CUDA_ENTRY STV_DEFAULT"
_ZN3cub18CUB_300001_SM_10006detail4scan20DeviceScanInitKernelINS0_13ScanTileStateIiLb1EEEEEvT_i:
.text._ZN3cub18CUB_300001_SM_10006detail4scan20DeviceScanInitKernelINS0_13ScanTileStateIiLb1EEEEEvT_i:
[----:B------:R-:W-:Y:S01]  /*0000*/  LDC R1, c[0x0][0x37c] ;  /* 0x0000df00ff017b82 */ /* 0x000fe20000000800 */
[----:B------:R-:W0:Y:S07]  /*0010*/  S2R R0, SR_TID.X ;  /* 0x0000000000007919 */ /* 0x000e2e0000002100 */
[----:B------:R-:W1:Y:S01]  /*0020*/  S2UR UR6, SR_CTAID.X ;  /* 0x00000000000679c3 */ /* 0x000e620000002500 */
[----:B------:R-:W2:Y:S07]  /*0030*/  LDCU UR4, c[0x0][0x388] ;  /* 0x00007100ff0477ac */ /* 0x000eae0008000800 */
[----:B------:R-:W1:Y:S01]  /*0040*/  LDC R5, c[0x0][0x360] ;  /* 0x0000d800ff057b82 */ /* 0x000e620000000800 */
[----:B0-----:R-:W-:Y:S01]  /*0050*/  ISETP.GT.U32.AND P0, PT, R0, 0x1f, PT ;  /* 0x0000001f0000780c */ /* 0x001fe20003f04070 */
[----:B-1----:R-:W-:-:S03]  /*0060*/  IMAD R5, R5, UR6, R0 ;  /* 0x0000000605057c24 */ /* 0x002fc6000f8e0200 */
[----:B------:R-:W-:Y:S02]  /*0070*/  ISETP.NE.OR P0, PT, RZ, UR6, P0 ;  /* 0x00000006ff007c0c */ /* 0x000fe40008705670 */
[----:B--2---:R-:W-:Y:S01]  /*0080*/  ISETP.GE.AND P1, PT, R5, UR4, PT ;  /* 0x0000000405007c0c */ /* 0x004fe2000bf26270 */
[----:B------:R-:W0:-:S12]  /*0090*/  LDCU.64 UR4, c[0x0][0x358] ;  /* 0x00006b00ff0477ac */ /* 0x000e180008000a00 */
[----:B------:R-:W1:Y:S01]  /*00a0*/  @!P1 LDC.64 R2, c[0x0][0x380] ;  /* 0x0000e000ff029b82 */ /* 0x000e620000000a00 */
[----:B------:R-:W-:Y:S01]  /*00b0*/  @!P1 MOV R4, 0x63 ;  /* 0x0000006300049802 */ /* 0x000fe20000000f00 */
[----:B-1----:R-:W-:-:S04]  /*00c0*/  @!P1 IMAD.WIDE R2, R5, 0x8, R2 ;  /* 0x0000000805029825 */ /* 0x002fc800078e0202 */
[----:B------:R-:W-:-:S05]  /*00d0*/  HFMA2 R5, -RZ, RZ, 0, 0 ;  /* 0x00000000ff057431 */ /* 0x000fca00000001ff */
[----:B0-----:R0:W-:Y:S01]  /*00e0*/  @!P1 STG.E.64 desc[UR4][R2.64+0x100], R4 ;  /* 0x0001000402009986 */ /* 0x0011e2000c101b04 */
[----:B------:R-:W-:Y:S05]  /*00f0*/  @P0 EXIT ;  /* 0x000000000000094d */ /* 0x000fea0003800000 */
[----:B0-----:R-:W0:Y:S02]  /*0100*/  LDC.64 R2, c[0x0][0x380] ;  /* 0x0000e000ff027b82 */ /* 0x001e240000000a00 */
[----:B0-----:R-:W-:-:S05]  /*0110*/  IMAD.WIDE.U32 R2, R0, 0x8, R2 ;  /* 0x0000000800027825 */ /* 0x001fca00078e0002 */
[----:B------:R-:W-:Y:S01]  /*0120*/  STG.E.64 desc[UR4][R2.64], RZ ;  /* 0x000000ff02007986 */ /* 0x000fe2000c101b04 */
[----:B------:R-:W-:Y:S05]  /*0130*/  EXIT ;  /* 0x000000000000794d */ /* 0x000fea0003800000 */
.L_x_886:
        /* <DEDUP_REMOVED lines=12> */
.L_x_2587:


//--------------------- .text._ZN3cub18CUB_300001_SM_10006detail6reduce28DeviceReduceSingleTileKernelINS2_10policy_hubIlyN4cuda3std3__44plusIlEEE10Policy1000EPlSC_iS9_llNS7_10__identityEEEvT0_T1_T2_T3_T4_T6_ --------------------------
	.section	.text._ZN3cub18CUB_300001_SM_10006detail6reduce28DeviceReduceSingleTileKernelINS2_10policy_hubIlyN4cuda3std3__44plusIlEEE10Policy1000EPlSC_iS9_llNS7_10__identityEEEvT0_T1_T2_T3_T4_T6_,"ax",@progbits
	.align	128
        .global         _ZN3cub18CUB_300001_SM_10006detail6reduce28DeviceReduceSingleTileKernelINS2_10policy_hubIlyN4cuda3std3__44plusIlEEE10Policy1000EPlSC_iS9_llNS7_10__identityEEEvT0_T1_T2_T3_T4_T6_
        .type           _ZN3cub18CUB_300001_SM_10006detail6reduce28DeviceReduceSingleTileKernelINS2_10policy_hubIlyN4cuda3std3__44plusIlEEE10Policy1000EPlSC_iS9_llNS7_10__identityEEEvT0_T1_T2_T3_T4_T6_,@function
        .size           _ZN3cub18CUB_300001_SM_10006detail6reduce28DeviceReduceSingleTileKernelINS2_10policy_hubIlyN4cuda3std3__44plusIlEEE10Policy1000EPlSC_iS9_llNS7_10__identityEEEvT0_T1_T2_T3_T4_T6_,(.L_x_2588 - _ZN3cub18CUB_300001_SM_10006detail6reduce28DeviceReduceSingleTileKernelINS2_10policy_hubIlyN4cuda3std3__44plusIlEEE10Policy1000EPlSC_iS9_llNS7_10__identityEEEvT0_T1_T2_T3_T4_T6_)
        .other          _ZN3cub18CUB_300001_SM_10006detail6reduce28DeviceReduceSingleTileKernelINS2_10policy_hubIlyN4cuda3std3__44plusIlEEE10Policy1000EPlSC_iS9_llNS7_10__identityEEEvT0_T1_T2_T3_T4_T6_,@"STO_CUDA_ENTRY STV_DEFAULT"
_ZN3cub18CUB_300001_SM_10006detail6reduce28DeviceReduceSingleTileKernelINS2_10policy_hubIlyN4cuda3std3__44plusIlEEE10Policy1000EPlSC_iS9_llNS7_10__identityEEEvT0_T1_T2_T3_T4_T6_:
.text._ZN3cub18CUB_300001_SM_10006detail6reduce28DeviceReduceSingleTileKernelINS2_10policy_hubIlyN4cuda3std3__44plusIlEEE10Policy1000EPlSC_iS9_llNS7_10__identityEEEvT0_T1_T2_T3_T4_T6_:
[----:B------:R-:W-:Y:S01]  /*0000*/  LDC R1, c[0x0][0x37c] ;  /* 0x0000df00ff017b82 */ /* 0x000fe20000000800 */
[----:B------:R-:W0:Y:S01]  /*0010*/  LDCU UR4, c[0x0][0x390] ;  /* 0x00007200ff0477ac */ /* 0x000e220008000800 */
[----:B------:R-:W1:Y:S01]  /*0020*/  LDCU.64 UR6, c[0x0][0x358] ;  /* 0x00006b00ff0677ac */ /* 0x000e620008000a00 */
[----:B0-----:R-:W-:-:S05]  /*0030*/  IMAD.U32 R4, RZ, RZ, UR4 ;  /* 0x00000004ff047e24 */ /* 0x001fca000f8e00ff */
[----:B------:R-:W-:-:S13]  /*0040*/  ISETP.NE.AND P0, PT, R4, RZ, PT ;  /* 0x000000ff0400720c */ /* 0x000fda0003f05270 */
[----:B-1----:R-:W-:Y:S05]  /*0050*/  @P0 BRA `(.L_x_887) ;  /* 0x00000000001c0947 */ /* 0x002fea0003800000 */
[----:B------:R-:W0:Y:S02]  /*0060*/  S2R R0, SR_TID.X ;  /* 0x0000000000007919 */ /* 0x000e240000002100 */
[----:B0-----:R-:W-:-:S13]  /*0070*/  ISETP.NE.AND P0, PT, R0, RZ, PT ;  /* 0x000000ff0000720c */ /* 0x001fda0003f05270 */
[----:B------:R-:W-:Y:S05]  /*0080*/  @P0 EXIT ;  /* 0x000000000000094d */ /* 0x000fea0003800000 */
[----:B------:R-:W0:Y:S08]  /*0090*/  LDC.64 R2, c[0x0][0x388] ;  /* 0x0000e200ff027b82 */ /* 0x000e300000000a00 */
[----:B------:R-:W0:Y:S02]  /*00a0*/  LDC.64 R4, c[0x0][0x398] ;  /* 0x0000e600ff047b82 */ /* 0x000e240000000a00 */
[----:B0-----:R-:W-:Y:S01]  /*00b0*/  STG.E.64 desc[UR6][R2.64], R4 ;  /* 0x0000000402007986 */ /* 0x001fe2000c101b06 */
[----:B------:R-:W-:Y:S05]  /*00c0*/  EXIT ;  /* 0x000000000000794d */ /* 0x000fea0003800000 */
.L_x_887:
[----:B------:R-:W-:Y:S01]  /*00d0*/  ISETP.GT.AND P0, PT, R4, 0xdff, PT ;  /* 0x00000dff0400780c */ /* 0x000fe20003f04270 */
[----:B------:R-:W-:-:S12]  /*00e0*/  BSSY.RECONVERGENT B0, `(.L_x_888) ;  /* 0x0000256000007945 */ /* 0x000fd80003800200 */
[----:B------:R-:W-:Y:S05]  /*00f0*/  @P0 BRA `(.L_x_889) ;  /* 0x00000014004c0947 */ /* 0x000fea0003800000 */
[----:B------:R-:W0:Y:S01]  /*0100*/  S2R R5, SR_TID.X ;  /* 0x0000000000057919 */ /* 0x000e220000002100 */
[----:B------:R-:W-:Y:S01]  /*0110*/  BSSY.RECONVERGENT B1, `(.L_x_890) ;  /* 0x0000009000017945 */ /* 0x000fe20003800200 */
[----:B------:R-:W-:Y:S02]  /*0120*/  CS2R R2, SRZ ;  /* 0x0000000000027805 */ /* 0x000fe4000001ff00 */
[----:B0-----:R-:W-:Y:S01]  /*0130*/  ISETP.GE.AND P0, PT, R5, R4, PT ;  /* 0x000000040500720c */ /* 0x001fe20003f06270 */
[----:B------:R-:W-:-:S12]  /*0140*/  IMAD.MOV.U32 R7, RZ, RZ, R5 ;  /* 0x000000ffff077224 */ /* 0x000fd800078e0005 */
[----:B------:R-:W-:Y:S05]  /*0150*/  @P0 BRA `(.L_x_891) ;  /* 0x0000000000100947 */ /* 0x000fea0003800000 */
[----:B------:R-:W0:Y:S02]  /*0160*/  LDC.64 R2, c[0x0][0x380] ;  /* 0x0000e000ff027b82 */ /* 0x000e240000000a00 */
[----:B0-----:R-:W-:-:S06]  /*0170*/  IMAD.WIDE.U32 R2, R5, 0x8, R2 ;  /* 0x0000000805027825 */ /* 0x001fcc00078e0002 */
[----:B------:R-:W5:Y:S01]  /*0180*/  LDG.E.64.CONSTANT R2, desc[UR6][R2.64] ;  /* 0x0000000602027981 */ /* 0x000f62000c1e9b00 */
[----:B------:R-:W-:-:S07]  /*0190*/  VIADD R7, R5, 0x200 ;  /* 0x0000020005077836 */ /* 0x000fce0000000000 */
.L_x_891:
[----:B------:R-:W-:Y:S05]  /*01a0*/  BSYNC.RECONVERGENT B1 ;  /* 0x0000000000017941 */ /* 0x000fea0003800200 */
.L_x_890:
[----:B------:R-:W-:Y:S01]  /*01b0*/  ISETP.GE.AND P0, PT, R7, R4, PT ;  /* 0x000000040700720c */ /* 0x000fe20003f06270 */
[----:B------:R-:W-:-:S12]  /*01c0*/  BSSY.RECONVERGENT B1, `(.L_x_892) ;  /* 0x0000077000017945 */ /* 0x000fd80003800200 */
[----:B------:R-:W-:Y:S05]  /*01d0*/  @P0 BRA `(.L_x_893) ;  /* 0x0000000400d40947 */ /* 0x000fea0003800000 */
[----:B------:R-:W-:Y:S01]  /*01e0*/  LOP3.LUT R9, RZ, R7, RZ, 0x33, !PT ;  /* 0x00000007ff097212 */ /* 0x000fe200078e33ff */
[----:B------:R-:W-:Y:S04]  /*01f0*/  BSSY.RECONVERGENT B2, `(.L_x_894) ;  /* 0x0000018000027945 */ /* 0x000fe80003800200 */
[----:B------:R-:W-:-:S05]  /*0200*/  IMAD.IADD R0, R9, 0x1, R4 ;  /* 0x0000000109007824 */ /* 0x000fca00078e0204 */
[C---:B------:R-:W-:Y:S02]  /*0210*/  LOP3.LUT R6, R0.reuse, 0x600, RZ, 0xc0, !PT ;  /* 0x0000060000067812 */ /* 0x040fe400078ec0ff */
[----:B------:R-:W-:Y:S02]  /*0220*/  ISETP.GE.U32.AND P1, PT, R0, 0x600, PT ;  /* 0x000006000000780c */ /* 0x000fe40003f26070 */
[----:B------:R-:W-:-:S13]  /*0230*/  ISETP.NE.AND P0, PT, R6, 0x600, PT ;  /* 0x000006000600780c */ /* 0x000fda0003f05270 */
[----:B------:R-:W-:Y:S05]  /*0240*/  @!P0 BRA `(.L_x_895) ;  /* 0x0000000000488947 */ /* 0x000fea0003800000 */
[----:B------:R-:W0:Y:S01]  /*0250*/  LDC.64 R8, c[0x0][0x380] ;  /* 0x0000e000ff087b82 */ /* 0x000e220000000a00 */
[----:B------:R-:W-:-:S04]  /*0260*/  LEA.HI R0, R0, 0x1, RZ, 0x17 ;  /* 0x0000000100007811 */ /* 0x000fc800078fb8ff */
[----:B------:R-:W-:-:S05]  /*0270*/  LOP3.LUT R0, R0, 0x3, RZ, 0xc0, !PT ;  /* 0x0000000300007812 */ /* 0x000fca00078ec0ff */
[----:B------:R-:W-:Y:S02]  /*0280*/  IMAD.MOV R0, RZ, RZ, -R0 ;  /* 0x000000ffff007224 */ /* 0x000fe400078e0a00 */
[----:B0-----:R-:W-:-:S04]  /*0290*/  IMAD.WIDE.U32 R8, R7, 0x8, R8 ;  /* 0x0000000807087825 */ /* 0x001fc800078e0008 */
[----:B------:R-:W-:Y:S02]  /*02a0*/  IMAD.MOV.U32 R6, RZ, RZ, R8 ;  /* 0x000000ffff067224 */ /* 0x000fe400078e0008 */
[----:B------:R-:W-:-:S07]  /*02b0*/  IMAD.MOV.U32 R11, RZ, RZ, R9 ;  /* 0x000000ffff0b7224 */ /* 0x000fce00078e0009 */
.L_x_896:
[----:B------:R-:W-:Y:S02]  /*02c0*/  IMAD.MOV.U32 R8, RZ, RZ, R6 ;  /* 0x000000ffff087224 */ /* 0x000fe400078e0006 */
[----:B------:R-:W-:-:S06]  /*02d0*/  IMAD.MOV.U32 R9, RZ, RZ, R11 ;  /* 0x000000ffff097224 */ /* 0x000fcc00078e000b */
[----:B------:R-:W2:Y:S01]  /*02e0*/  LDG.E.64.CONSTANT R8, desc[UR6][R8.64] ;  /* 0x0000000608087981 */ /* 0x000ea2000c1e9b00 */
[----:B------:R-:W-:Y:S01]  /*02f0*/  VIADD R0, R0, 0x1 ;  /* 0x0000000100007836 */ /* 0x000fe20000000000 */
[----:B------:R-:W-:Y:S01]  /*0300*/  IADD3 R6, P3, PT, R6, 0x1000, RZ ;  /* 0x0000100006067810 */ /* 0x000fe20007f7e0ff */
[----:B------:R-:W-:-:S03]  /*0310*/  VIADD R7, R7, 0x200 ;  /* 0x0000020007077836 */ /* 0x000fc60000000000 */
[----:B------:R-:W-:Y:S01]  /*0320*/  ISETP.NE.AND P0, PT, R0, RZ, PT ;  /* 0x000000ff0000720c */ /* 0x000fe20003f05270 */
[----:B------:R-:W-:Y:S01]  /*0330*/  IMAD.X R11, RZ, RZ, R11, P3 ;  /* 0x000000ffff0b7224 */ /* 0x000fe200018e060b */
[----:B--2--5:R-:W-:-:S05]  /*0340*/  IADD3 R2, P2, PT, R8, R2, RZ ;  /* 0x0000000208027210 */ /* 0x024fca0007f5e0ff */
[----:B------:R-:W-:-:S06]  /*0350*/  IMAD.X R3, R9, 0x1, R3, P2 ;  /* 0x0000000109037824 */ /* 0x000fcc00010e0603 */
[----:B------:R-:W-:Y:S05]  /*0360*/  @P0 BRA `(.L_x_896) ;  /* 0xfffffffc00d40947 */ /* 0x000fea000383ffff */
.L_x_895:
[----:B------:R-:W-:Y:S05]  /*0370*/  BSYNC.RECONVERGENT B2 ;  /* 0x0000000000027941 */ /* 0x000fea0003800200 */
.L_x_894:
[----:B------:R-:W-:Y:S05]  /*0380*/  @!P1 BRA `(.L_x_893) ;  /* 0x0000000400689947 */ /* 0x000fea0003800000 */
[----:B------:R-:W-:Y:S01]  /*0390*/  IMAD.IADD R0, R4, 0x1, -R7 ;  /* 0x0000000104007824 */ /* 0x000fe200078e0a07 */
[----:B------:R-:W-:Y:S01]  /*03a0*/  BSSY.RECONVERGENT B2, `(.L_x_897) ;  /* 0x0000031000027945 */ /* 0x000fe20003800200 */
[----:B------:R-:W-:-:S03]  /*03b0*/  PLOP3.LUT P0, PT, PT, PT, PT, 0x80, 0x8 ;  /* 0x000000000008781c */ /* 0x000fc60003f0f070 */
[----:B------:R-:W-:-:S13]  /*03c0*/  ISETP.GT.AND P1, PT, R0, 0x1800, PT ;  /* 0x000018000000780c */ /* 0x000fda0003f24270 */
[----:B------:R-:W-:Y:S05]  /*03d0*/  @!P1 BRA `(.L_x_898) ;  /* 0x0000000000b49947 */ /* 0x000fea0003800000 */
[----:B------:R-:W-:Y:S01]  /*03e0*/  PLOP3.LUT P0, PT, PT, PT, PT, 0x8, 0x80 ;  /* 0x000000000080781c */ /* 0x000fe20003f0e170 */
[----:B------:R-:W-:-:S12]  /*03f0*/  VIADD R0, R4, 0xffffe800 ;  /* 0xffffe80004007836 */ /* 0x000fd80000000000 */
.L_x_899:
[----:B------:R-:W0:Y:S01]  /*0400*/  LDC.64 R44, c[0x0][0x380] ;  /* 0x0000e000ff2c7b82 */ /* 0x000e220000000a00 */
[C---:B------:R-:W-:Y:S02]  /*0410*/  VIADD R41, R7.reuse, 0x800 ;  /* 0x0000080007297836 */ /* 0x040fe40000000000 */
[C---:B------:R-:W-:Y:S02]  /*0420*/  VIADD R43, R7.reuse, 0x1000 ;  /* 0x00001000072b7836 */ /* 0x040fe40000000000 */
[----:B0-----:R-:W-:-:S05]  /*0430*/  IMAD.WIDE R28, R7, 0x8, R44 ;  /* 0x00000008071c7825 */ /* 0x001fca00078e022c */
[----:B------:R-:W2:Y:S01]  /*0440*/  LDG.E.64.CONSTANT R8, desc[UR6][R28.64] ;  /* 0x000000061c087981 */ /* 0x000ea2000c1e9b00 */
[----:B------:R-:W-:-:S03]  /*0450*/  IMAD.WIDE R40, R41, 0x8, R44 ;  /* 0x0000000829287825 */ /* 0x000fc600078e022c */
[----:B------:R-:W2:Y:S04]  /*0460*/  LDG.E.64.CONSTANT R10, desc[UR6][R28.64+0x1000] ;  /* 0x001000061c0a7981 */ /* 0x000ea8000c1e9b00 */
[----:B------:R-:W3:Y:S04]  /*0470*/  LDG.E.64.CONSTANT R12, desc[UR6][R28.64+0x2000] ;  /* 0x002000061c0c7981 */ /* 0x000ee8000c1e9b00 */
[----:B------:R-:W3:Y:S01]  /*0480*/  LDG.E.64.CONSTANT R14, desc[UR6][R28.64+0x3000] ;  /* 0x003000061c0e7981 */ /* 0x000ee2000c1e9b00 */
[----:B------:R-:W-:-:S03]  /*0490*/  IMAD.WIDE R42, R43, 0x8, R44 ;  /* 0x000000082b2a7825 */ /* 0x000fc600078e022c */
[----:B------:R-:W4:Y:S04]  /*04a0*/  LDG.E.64.CONSTANT R16, desc[UR6][R40.64] ;  /* 0x0000000628107981 */ /* 0x000f28000c1e9b00 */
[----:B------:R-:W4:Y:S04]  /*04b0*/  LDG.E.64.CONSTANT R18, desc[UR6][R40.64+0x1000] ;  /* 0x0010000628127981 */ /* 0x000f28000c1e9b00 */
[----:B------:R-:W4:Y:S04]  /*04c0*/  LDG.E.64.CONSTANT R20, desc[UR6][R40.64+0x2000] ;  /* 0x0020000628147981 */ /* 0x000f28000c1e9b00 */
[----:B------:R2:W4:Y:S01]  /*04d0*/  LDG.E.64.CONSTANT R26, desc[UR6][R40.64+0x3000] ;  /* 0x00300006281a7981 */ /* 0x000522000c1e9b00 */
[----:B------:R-:W-:-:S03]  /*04e0*/  VIADD R31, R7, 0x1800 ;  /* 0x00001800071f7836 */ /* 0x000fc60000000000 */
[----:B------:R-:W4:Y:S04]  /*04f0*/  LDG.E.64.CONSTANT R24, desc[UR6][R42.64] ;  /* 0x000000062a187981 */ /* 0x000f28000c1e9b00 */
[----:B------:R-:W4:Y:S01]  /*0500*/  LDG.E.64.CONSTANT R22, desc[UR6][R42.64+0x1000] ;  /* 0x001000062a167981 */ /* 0x000f22000c1e9b00 */
[----:B------:R-:W-:-:S03]  /*0510*/  IMAD.WIDE R44, R31, 0x8, R44 ;  /* 0x000000081f2c7825 */ /* 0x000fc600078e022c */
[----:B------:R-:W4:Y:S04]  /*0520*/  LDG.E.64.CONSTANT R28, desc[UR6][R42.64+0x2000] ;  /* 0x002000062a1c7981 */ /* 0x000f28000c1e9b00 */
[----:B------:R-:W4:Y:S04]  /*0530*/  LDG.E.64.CONSTANT R36, desc[UR6][R42.64+0x3000] ;  /* 0x003000062a247981 */ /* 0x000f28000c1e9b00 */
[----:B------:R-:W4:Y:S04]  /*0540*/  LDG.E.64.CONSTANT R34, desc[UR6][R44.64] ;  /* 0x000000062c227981 */ /* 0x000f28000c1e9b00 */
[----:B------:R-:W4:Y:S04]  /*0550*/  LDG.E.64.CONSTANT R32, desc[UR6][R44.64+0x1000] ;  /* 0x001000062c207981 */ /* 0x000f28000c1e9b00 */
[----:B------:R-:W4:Y:S04]  /*0560*/  LDG.E.64.CONSTANT R30, desc[UR6][R44.64+0x2000] ;  /* 0x002000062c1e7981 */ /* 0x000f28000c1e9b00 */
[----:B------:R-:W4:Y:S01]  /*0570*/  LDG.E.64.CONSTANT R38, desc[UR6][R44.64+0x3000] ;  /* 0x003000062c267981 */ /* 0x000f22000c1e9b00 */
[----:B------:R-:W-:Y:S01]  /*0580*/  VIADD R7, R7, 0x2000 ;  /* 0x0000200007077836 */ /* 0x000fe20000000000 */
[----:B--2--5:R-:W-:-:S04]  /*0590*/  IADD3 R41, P1, P2, R10, R8, R2 ;  /* 0x000000080a297210 */ /* 0x024fc80007a3e002 */
[----:B------:R-:W-:Y:S02]  /*05a0*/  IADD3.X R9, PT, PT, R11, R9, R3, P1, P2 ;  /* 0x000000090b097210 */ /* 0x000fe40000fe4403 */
[----:B---3--:R-:W-:-:S04]  /*05b0*/  IADD3 R41, P3, P4, R14, R12, R41 ;  /* 0x0000000c0e297210 */ /* 0x008fc80007c7e029 */
[----:B------:R-:W-:Y:S02]  /*05c0*/  IADD3.X R13, PT, PT, R15, R13, R9, P3, P4 ;  /* 0x0000000d0f0d7210 */ /* 0x000fe40001fe8409 */
[----:B----4-:R-:W-:-:S04]  /*05d0*/  IADD3 R3, P1, P2, R18, R16, R41 ;  /* 0x0000001012037210 */ /* 0x010fc80007a3e029 */
[----:B------:R-:W-:Y:S02]  /*05e0*/  IADD3.X R17, PT, PT, R19, R17, R13, P1, P2 ;  /* 0x0000001113117210 */ /* 0x000fe40000fe440d */
[----:B------:R-:W-:-:S04]  /*05f0*/  IADD3 R3, P3, P4, R26, R20, R3 ;  /* 0x000000141a037210 */ /* 0x000fc80007c7e003 */
[----:B------:R-:W-:Y:S02]  /*0600*/  IADD3.X R21, PT, PT, R27, R21, R17, P3, P4 ;  /* 0x000000151b157210 */ /* 0x000fe40001fe8411 */
[----:B------:R-:W-:-:S04]  /*0610*/  IADD3 R3, P1, P2, R22, R24, R3 ;  /* 0x0000001816037210 */ /* 0x000fc80007a3e003 */
[----:B------:R-:W-:Y:S02]  /*0620*/  IADD3.X R23, PT, PT, R23, R25, R21, P1, P2 ;  /* 0x0000001917177210 */ /* 0x000fe40000fe4415 */
[----:B------:R-:W-:-:S04]  /*0630*/  IADD3 R3, P3, P4, R36, R28, R3 ;  /* 0x0000001c24037210 */ /* 0x000fc80007c7e003 */
[----:B------:R-:W-:Y:S02]  /*0640*/  IADD3.X R29, PT, PT, R37, R29, R23, P3, P4 ;  /* 0x0000001d251d7210 */ /* 0x000fe40001fe8417 */
[----:B------:R-:W-:Y:S02]  /*0650*/  ISETP.GE.AND P3, PT, R7, R0, PT ;  /* 0x000000000700720c */ /* 0x000fe40003f66270 */
[----:B------:R-:W-:-:S04]  /*0660*/  IADD3 R3, P2, P1, R32, R34, R3 ;  /* 0x0000002220037210 */ /* 0x000fc8000795e003 */
[----:B------:R-:W-:Y:S02]  /*0670*/  IADD3 R2, P4, P5, R38, R30, R3 ;  /* 0x0000001e26027210 */ /* 0x000fe40007d9e003 */
[----:B------:R-:W-:-:S04]  /*0680*/  IADD3.X R3, PT, PT, R33, R35, R29, P2, P1 ;  /* 0x0000002321037210 */ /* 0x000fc800017e241d */
[----:B------:R-:W-:Y:S01]  /*0690*/  IADD3.X R3, PT, PT, R39, R31, R3, P4, P5 ;  /* 0x0000001f27037210 */ /* 0x000fe200027ea403 */
[----:B------:R-:W-:Y:S06]  /*06a0*/  @!P3 BRA `(.L_x_899) ;  /* 0xfffffffc0054b947 */ /* 0x000fec000383ffff */
.L_x_898:
[----:B------:R-:W-:Y:S05]  /*06b0*/  BSYNC.RECONVERGENT B2 ;  /* 0x0000000000027941 */ /* 0x000fea0003800200 */
.L_x_897:
[----:B------:R-:W-:Y:S01]  /*06c0*/  IMAD.IADD R0, R4, 0x1, -R7 ;  /* 0x0000000104007824 */ /* 0x000fe200078e0a07 */
[----:B------:R-:W-:Y:S04]  /*06d0*/  BSSY.RECONVERGENT B2, `(.L_x_900) ;  /* 0x0000019000027945 */ /* 0x000fe80003800200 */
[----:B------:R-:W-:-:S13]  /*06e0*/  ISETP.GT.AND P1, PT, R0, 0x800, PT ;  /* 0x000008000000780c */ /* 0x000fda0003f24270 */
[----:B------:R-:W-:Y:S05]  /*06f0*/  @!P1 BRA `(.L_x_901) ;  /* 0x0000000000589947 */ /* 0x000fea0003800000 */
[----:B------:R-:W0:Y:S01]  /*0700*/  LDC.64 R18, c[0x0][0x380] ;  /* 0x0000e000ff127b82 */ /* 0x000e220000000a00 */
[C---:B------:R-:W-:Y:S02]  /*0710*/  VIADD R15, R7.reuse, 0x800 ;  /* 0x00000800070f7836 */ /* 0x040fe40000000000 */
[----:B0-----:R-:W-:-:S05]  /*0720*/  IMAD.WIDE R8, R7, 0x8, R18 ;  /* 0x0000000807087825 */ /* 0x001fca00078e0212 */
[----:B------:R-:W2:Y:S01]  /*0730*/  LDG.E.64.CONSTANT R10, desc[UR6][R8.64] ;  /* 0x00000006080a7981 */ /* 0x000ea2000c1e9b00 */
[----:B------:R-:W-:-:S03]  /*0740*/  IMAD.WIDE R18, R15, 0x8, R18 ;  /* 0x000000080f127825 */ /* 0x000fc600078e0212 */
[----:B------:R-:W2:Y:S04]  /*0750*/  LDG.E.64.CONSTANT R12, desc[UR6][R8.64+0x1000] ;  /* 0x00100006080c7981 */ /* 0x000ea8000c1e9b00 */
[----:B------:R-:W3:Y:S04]  /*0760*/  LDG.E.64.CONSTANT R14, desc[UR6][R8.64+0x2000] ;  /* 0x00200006080e7981 */ /* 0x000ee8000c1e9b00 */
[----:B------:R-:W3:Y:S04]  /*0770*/  LDG.E.64.CONSTANT R16, desc[UR6][R8.64+0x3000] ;  /* 0x0030000608107981 */ /* 0x000ee8000c1e9b00 */
[----:B------:R-:W4:Y:S04]  /*0780*/  LDG.E.64.CONSTANT R20, desc[UR6][R18.64] ;  /* 0x0000000612147981 */ /* 0x000f28000c1e9b00 */
[----:B------:R-:W4:Y:S04]  /*0790*/  LDG.E.64.CONSTANT R22, desc[UR6][R18.64+0x1000] ;  /* 0x0010000612167981 */ /* 0x000f28000c1e9b00 */
[----:B------:R-:W4:Y:S04]  /*07a0*/  LDG.E.64.CONSTANT R24, desc[UR6][R18.64+0x2000] ;  /* 0x0020000612187981 */ /* 0x000f28000c1e9b00 */
[----:B------:R-:W4:Y:S01]  /*07b0*/  LDG.E.64.CONSTANT R26, desc[UR6][R18.64+0x3000] ;  /* 0x00300006121a7981 */ /* 0x000f22000c1e9b00 */
[----:B------:R-:W-:Y:S01]  /*07c0*/  VIADD R7, R7, 0x1000 ;  /* 0x0000100007077836 */ /* 0x000fe20000000000 */
[----:B--2--5:R-:W-:-:S04]  /*07d0*/  IADD3 R29, P0, P1, R12, R10, R2 ;  /* 0x0000000a0c1d7210 */ /* 0x024fc8000791e002 */
[----:B------:R-:W-:Y:S02]  /*07e0*/  IADD3.X R11, PT, PT, R13, R11, R3, P0, P1 ;  /* 0x0000000b0d0b7210 */ /* 0x000fe400007e2403 */
[----:B------:R-:W-:Y:S02]  /*07f0*/  PLOP3.LUT P0, PT, PT, PT, PT, 0x8, 0x80 ;  /* 0x000000000080781c */ /* 0x000fe40003f0e170 */
[----:B---3--:R-:W-:-:S04]  /*0800*/  IADD3 R29, P2, P3, R16, R14, R29 ;  /* 0x0000000e101d7210 */ /* 0x008fc80007b5e01d */
[----:B------:R-:W-:Y:S02]  /*0810*/  IADD3.X R15, PT, PT, R17, R15, R11, P2, P3 ;  /* 0x0000000f110f7210 */ /* 0x000fe400017e640b */
[----:B----4-:R-:W-:-:S04]  /*0820*/  IADD3 R3, P1, P4, R22, R20, R29 ;  /* 0x0000001416037210 */ /* 0x010fc80007c3e01d */
[----:B------:R-:W-:Y:S02]  /*0830*/  IADD3 R2, P2, P3, R26, R24, R3 ;  /* 0x000000181a027210 */ /* 0x000fe40007b5e003 */
[----:B------:R-:W-:-:S04]  /*0840*/  IADD3.X R3, PT, PT, R23, R21, R15, P1, P4 ;  /* 0x0000001517037210 */ /* 0x000fc80000fe840f */
[----:B------:R-:W-:-:S07]  /*0850*/  IADD3.X R3, PT, PT, R27, R25, R3, P2, P3 ;  /* 0x000000191b037210 */ /* 0x000fce00017e6403 */
.L_x_901:
[----:B------:R-:W-:Y:S05]  /*0860*/  BSYNC.RECONVERGENT B2 ;  /* 0x0000000000027941 */ /* 0x000fea0003800200 */
.L_x_900:
[----:B------:R-:W-:-:S13]  /*0870*/  ISETP.LT.OR P0, PT, R7, R4, P0 ;  /* 0x000000040700720c */ /* 0x000fda0000701670 */
[----:B------:R-:W-:Y:S05]  /*0880*/  @!P0 BRA `(.L_x_893) ;  /* 0x0000000000288947 */ /* 0x000fea0003800000 */
[----:B------:R-:W0:Y:S02]  /*0890*/  LDC.64 R8, c[0x0][0x380] ;  /* 0x0000e000ff087b82 */ /* 0x000e240000000a00 */
[----:B0-----:R-:W-:-:S05]  /*08a0*/  IMAD.WIDE R6, R7, 0x8, R8 ;  /* 0x0000000807067825 */ /* 0x001fca00078e0208 */
[----:B------:R-:W2:Y:S04]  /*08b0*/  LDG.E.64.CONSTANT R8, desc[UR6][R6.64] ;  /* 0x0000000606087981 */ /* 0x000ea8000c1e9b00 */
[----:B------:R-:W2:Y:S04]  /*08c0*/  LDG.E.64.CONSTANT R10, desc[UR6][R6.64+0x1000] ;  /* 0x00100006060a7981 */ /* 0x000ea8000c1e9b00 */
[----:B------:R-:W3:Y:S04]  /*08d0*/  LDG.E.64.CONSTANT R12, desc[UR6][R6.64+0x2000] ;  /* 0x00200006060c7981 */ /* 0x000ee8000c1e9b00 */
[----:B------:R-:W3:Y:S01]  /*08e0*/  LDG.E.64.CONSTANT R14, desc[UR6][R6.64+0x3000] ;  /* 0x00300006060e7981 */ /* 0x000ee2000c1e9b00 */
[----:B--2--5:R-:W-:-:S04]  /*08f0*/  IADD3 R17, P0, P1, R10, R8, R2 ;  /* 0x000000080a117210 */ /* 0x024fc8000791e002 */
[----:B------:R-:W-:Y:S02]  /*0900*/  IADD3.X R3, PT, PT, R11, R9, R3, P0, P1 ;  /* 0x000000090b037210 */ /* 0x000fe400007e2403 */
[----:B---3--:R-:W-:-:S04]  /*0910*/  IADD3 R2, P2, P3, R14, R12, R17 ;  /* 0x0000000c0e027210 */ /* 0x008fc80007b5e011 */
[----:B------:R-:W-:-:S09]  /*0920*/  IADD3.X R3, PT, PT, R15, R13, R3, P2, P3 ;  /* 0x0000000d0f037210 */ /* 0x000fd200017e6403 */
.L_x_893:
[----:B------:R-:W-:Y:S05]  /*0930*/  BSYNC.RECONVERGENT B1 ;  /* 0x0000000000017941 */ /* 0x000fea0003800200 */
.L_x_892:
[----:B------:R-:W-:-:S13]  /*0940*/  ISETP.GE.AND P0, PT, R4, 0x200, PT ;  /* 0x000002000400780c */ /* 0x000fda0003f06270 */
[----:B------:R-:W-:Y:S05]  /*0950*/  @!P0 BRA `(.L_x_902) ;  /* 0x00000004002c8947 */ /* 0x000fea0003800000 */
[----:B------:R-:W0:Y:S01]  /*0960*/  S2R R8, SR_LANEID ;  /* 0x0000000000087919 */ /* 0x000e220000000000 */
[----:B-----5:R-:W1:Y:S04]  /*0970*/  SHFL.DOWN PT, R0, R2, 0x1, 0x1f ;  /* 0x08201f0002007f89 */ /* 0x020e6800000e0000 */
[----:B------:R-:W2:Y:S01]  /*0980*/  SHFL.DOWN PT, R4, R3, 0x1, 0x1f ;  /* 0x08201f0003047f89 */ /* 0x000ea200000e0000 */
[----:B0-----:R-:W-:-:S04]  /*0990*/  ISETP.GT.AND P0, PT, R8, 0x1e, PT ;  /* 0x0000001e0800780c */ /* 0x001fc80003f04270 */
[----:B-1----:R-:W-:Y:S02]  /*09a0*/  SEL R9, R0, RZ, !P0 ;  /* 0x000000ff00097207 */ /* 0x002fe40004000000 */
[----:B--2---:R-:W-:Y:S02]  /*09b0*/  SEL R4, R4, RZ, !P0 ;  /* 0x000000ff04047207 */ /* 0x004fe40004000000 */
[----:B------:R-:W-:-:S05]  /*09c0*/  IADD3 R9, P0, PT, R2, R9, RZ ;  /* 0x0000000902097210 */ /* 0x000fca0007f1e0ff */
[----:B------:R-:W-:Y:S01]  /*09d0*/  IMAD.X R6, R3, 0x1, R4, P0 ;  /* 0x0000000103067824 */ /* 0x000fe200000e0604 */
[----:B------:R-:W0:Y:S01]  /*09e0*/  SHFL.DOWN PT, R0, R9, 0x2, 0x1f ;  /* 0x08401f0009007f89 */ /* 0x000e2200000e0000 */
[----:B------:R-:W-:-:S03]  /*09f0*/  ISETP.GT.AND P0, PT, R8, 0x1d, PT ;  /* 0x0000001d0800780c */ /* 0x000fc60003f04270 */
[----:B------:R-:W1:Y:S01]  /*0a00*/  SHFL.DOWN PT, R4, R6, 0x2, 0x1f ;  /* 0x08401f0006047f89 */ /* 0x000e6200000e0000 */
[----:B0-----:R-:W-:-:S04]  /*0a10*/  SEL R0, R0, RZ, !P0 ;  /* 0x000000ff00007207 */ /* 0x001fc80004000000 */
[----:B------:R-:W-:Y:S02]  /*0a20*/  IADD3 R7, P1, PT, R0, R9, RZ ;  /* 0x0000000900077210 */ /* 0x000fe40007f3e0ff */
[----:B-1----:R-:W-:Y:S02]  /*0a30*/  SEL R3, R4, RZ, !P0 ;  /* 0x000000ff04037207 */ /* 0x002fe40004000000 */
[----:B------:R-:W-:Y:S01]  /*0a40*/  ISETP.GT.AND P0, PT, R8, 0x1b, PT ;  /* 0x0000001b0800780c */ /* 0x000fe20003f04270 */
[----:B------:R-:W0:Y:S02]  /*0a50*/  SHFL.DOWN PT, R0, R7, 0x4, 0x1f ;  /* 0x08801f0007007f89 */ /* 0x000e2400000e0000 */
[----:B------:R-:W-:-:S05]  /*0a60*/  IMAD.X R3, R3, 0x1, R6, P1 ;  /* 0x0000000103037824 */ /* 0x000fca00008e0606 */
[----:B------:R-:W1:Y:S01]  /*0a70*/  SHFL.DOWN PT, R2, R3, 0x4, 0x1f ;  /* 0x08801f0003027f89 */ /* 0x000e6200000e0000 */
[----:B0-----:R-:W-:-:S04]  /*0a80*/  SEL R0, R0, RZ, !P0 ;  /* 0x000000ff00007207 */ /* 0x001fc80004000000 */
[----:B------:R-:W-:Y:S02]  /*0a90*/  IADD3 R11, P1, PT, R0, R7, RZ ;  /* 0x00000007000b7210 */ /* 0x000fe40007f3e0ff */
[----:B-1----:R-:W-:-:S03]  /*0aa0*/  SEL R2, R2, RZ, !P0 ;  /* 0x000000ff02027207 */ /* 0x002fc60004000000 */
[----:B------:R-:W0:Y:S01]  /*0ab0*/  SHFL.DOWN PT, R0, R11, 0x8, 0x1f ;  /* 0x09001f000b007f89 */ /* 0x000e2200000e0000 */
[----:B------:R-:W-:Y:S01]  /*0ac0*/  ISETP.GT.AND P0, PT, R8, 0x17, PT ;  /* 0x000000170800780c */ /* 0x000fe20003f04270 */
[----:B------:R-:W-:Y:S01]  /*0ad0*/  IMAD.X R13, R2, 0x1, R3, P1 ;  /* 0x00000001020d7824 */ /* 0x000fe200008e0603 */
[----:B------:R-:W-:-:S04]  /*0ae0*/  ISETP.NE.AND P1, PT, R8, RZ, PT ;  /* 0x000000ff0800720c */ /* 0x000fc80003f25270 */
[----:B------:R-:W1:Y:S09]  /*0af0*/  SHFL.DOWN PT, R2, R13, 0x8, 0x1f ;  /* 0x09001f000d027f89 */ /* 0x000e7200000e0000 */
[----:B------:R-:W2:Y:S01]  /*0b00*/  @!P1 S2R R7, SR_CgaCtaId ;  /* 0x0000000000079919 */ /* 0x000ea20000008800 */
[----:B0-----:R-:W-:-:S04]  /*0b10*/  SEL R0, R0, RZ, !P0 ;  /* 0x000000ff00007207 */ /* 0x001fc80004000000 */
[----:B------:R-:W-:Y:S02]  /*0b20*/  IADD3 R9, P2, PT, R0, R11, RZ ;  /* 0x0000000b00097210 */ /* 0x000fe40007f5e0ff */
[----:B-1----:R-:W-:-:S03]  /*0b30*/  SEL R2, R2, RZ, !P0 ;  /* 0x000000ff02027207 */ /* 0x002fc60004000000 */
[----:B------:R-:W0:Y:S01]  /*0b40*/  SHFL.DOWN PT, R0, R9, 0x10, 0x1f ;  /* 0x0a001f0009007f89 */ /* 0x000e2200000e0000 */
[----:B------:R-:W-:Y:S01]  /*0b50*/  ISETP.GT.AND P0, PT, R8, 0xf, PT ;  /* 0x0000000f0800780c */ /* 0x000fe20003f04270 */
[----:B------:R-:W-:Y:S01]  /*0b60*/  IMAD.X R6, R2, 0x1, R13, P2 ;  /* 0x0000000102067824 */ /* 0x000fe200010e060d */
[----:B------:R-:W-:-:S04]  /*0b70*/  @!P1 MOV R2, 0x400 ;  /* 0x0000040000029802 */ /* 0x000fc80000000f00 */
[----:B------:R-:W1:Y:S01]  /*0b80*/  SHFL.DOWN PT, R3, R6, 0x10, 0x1f ;  /* 0x0a001f0006037f89 */ /* 0x000e6200000e0000 */
[----:B--2---:R-:W-:Y:S02]  /*0b90*/  @!P1 LEA R7, R7, R2, 0x18 ;  /* 0x0000000207079211 */ /* 0x004fe400078ec0ff */
[----:B0-----:R-:W-:Y:S02]  /*0ba0*/  SEL R4, R0, RZ, !P0 ;  /* 0x000000ff00047207 */ /* 0x001fe40004000000 */
[----:B------:R-:W-:Y:S02]  /*0bb0*/  @!P1 SHF.R.U32.HI R0, RZ, 0x2, R5 ;  /* 0x00000002ff009819 */ /* 0x000fe40000011605 */
[----:B------:R-:W-:Y:S02]  /*0bc0*/  IADD3 R2, P2, PT, R4, R9, RZ ;  /* 0x0000000904027210 */ /* 0x000fe40007f5e0ff */
[----:B------:R-:W-:Y:S02]  /*0bd0*/  @!P1 LOP3.LUT R0, R0, 0xf8, RZ, 0xc0, !PT ;  /* 0x000000f800009812 */ /* 0x000fe400078ec0ff */
[----:B-1----:R-:W-:-:S02]  /*0be0*/  SEL R3, R3, RZ, !P0 ;  /* 0x000000ff03037207 */ /* 0x002fc40004000000 */
[----:B------:R-:W-:Y:S01]  /*0bf0*/  ISETP.NE.AND P0, PT, R5, RZ, PT ;  /* 0x000000ff0500720c */ /* 0x000fe20003f05270 */
[----:B------:R-:W-:Y:S02]  /*0c00*/  @!P1 IMAD.IADD R7, R0, 0x1, R7 ;  /* 0x0000000100079824 */ /* 0x000fe400078e0207 */
[----:B------:R-:W-:-:S05]  /*0c10*/  IMAD.X R3, R3, 0x1, R6, P2 ;  /* 0x0000000103037824 */ /* 0x000fca00010e0606 */
[----:B------:R2:W-:Y:S01]  /*0c20*/  @!P1 STS.64 [R7+0x10], R2 ;  /* 0x0000100207009388 */ /* 0x0005e20000000a00 */
[----:B------:R-:W-:Y:S06]  /*0c30*/  BAR.SYNC.DEFER_BLOCKING 0x0 ;  /* 0x0000000000007b1d */ /* 0x000fec0000010000 */
[----:B------:R-:W-:Y:S05]  /*0c40*/  @P0 BRA `(.L_x_903) ;  /* 0x00000018007c0947 */ /* 0x000fea0003800000 */
[----:B------:R-:W0:Y:S01]  /*0c50*/  S2UR UR5, SR_CgaCtaId ;  /* 0x00000000000579c3 */ /* 0x000e220000008800 */
[----:B------:R-:W-:Y:S02]  /*0c60*/  UMOV UR4, 0x400 ;  /* 0x0000040000047882 */ /* 0x000fe40000000000 */
[----:B0-----:R-:W-:-:S09]  /*0c70*/  ULEA UR4, UR5, UR4, 0x18 ;  /* 0x0000000405047291 */ /* 0x001fd2000f8ec0ff */
[----:B------:R-:W-:Y:S04]  /*0c80*/  LDS.64 R32, [UR4+0x18] ;  /* 0x00001804ff207984 */ /* 0x000fe80008000a00 */
[----:B------:R-:W0:Y:S04]  /*0c90*/  LDS.128 R28, [UR4+0x20] ;  /* 0x00002004ff1c7984 */ /* 0x000e280008000c00 */
[----:B------:R-:W1:Y:S04]  /*0ca0*/  LDS.128 R24, [UR4+0x30] ;  /* 0x00003004ff187984 */ /* 0x000e680008000c00 */
[----:B------:R-:W3:Y:S04]  /*0cb0*/  LDS.128 R20, [UR4+0x40] ;  /* 0x00004004ff147984 */ /* 0x000ee80008000c00 */
[----:B------:R-:W4:Y:S04]  /*0cc0*/  LDS.128 R16, [UR4+0x50] ;  /* 0x00005004ff107984 */ /* 0x000f280008000c00 */
[----:B------:R-:W5:Y:S04]  /*0cd0*/  LDS.128 R12, [UR4+0x60] ;  /* 0x00006004ff0c7984 */ /* 0x000f680008000c00 */
[----:B------:R-:W5:Y:S04]  /*0ce0*/  LDS.128 R8, [UR4+0x70] ;  /* 0x00007004ff087984 */ /* 0x000f680008000c00 */
[----:B--2---:R-:W2:Y:S01]  /*0cf0*/  LDS.128 R4, [UR4+0x80] ;  /* 0x00008004ff047984 */ /* 0x004ea20008000c00 */
[----:B0-----:R-:W-:-:S04]  /*0d00*/  IADD3 R35, P1, P2, R28, R32, R2 ;  /* 0x000000201c237210 */ /* 0x001fc80007a3e002 */
[----:B-1----:R-:W-:Y:S02]  /*0d10*/  IADD3 R35, P3, P4, R24, R35, R30 ;  /* 0x0000002318237210 */ /* 0x002fe40007c7e01e */
[----:B------:R-:W-:Y:S02]  /*0d20*/  IADD3.X R29, PT, PT, R29, R33, R3, P1, P2 ;  /* 0x000000211d1d7210 */ /* 0x000fe40000fe4403 */
[----:B---3--:R-:W-:Y:S02]  /*0d30*/  IADD3 R3, P1, P2, R20, R35, R26 ;  /* 0x0000002314037210 */ /* 0x008fe40007a3e01a */
[----:B------:R-:W-:Y:S02]  /*0d40*/  IADD3.X R25, PT, PT, R25, R29, R31, P3, P4 ;  /* 0x0000001d19197210 */ /* 0x000fe40001fe841f */
[----:B----4-:R-:W-:Y:S02]  /*0d50*/  IADD3 R3, P3, P4, R16, R3, R22 ;  /* 0x0000000310037210 */ /* 0x010fe40007c7e016 */
[----:B------:R-:W-:-:S02]  /*0d60*/  IADD3.X R21, PT, PT, R21, R25, R27, P1, P2 ;  /* 0x0000001915157210 */ /* 0x000fc40000fe441b */
[----:B-----5:R-:W-:Y:S02]  /*0d70*/  IADD3 R3, P1, P2, R12, R3, R18 ;  /* 0x000000030c037210 */ /* 0x020fe40007a3e012 */
[----:B------:R-:W-:Y:S02]  /*0d80*/  IADD3.X R17, PT, PT, R17, R21, R23, P3, P4 ;  /* 0x0000001511117210 */ /* 0x000fe40001fe8417 */
[----:B------:R-:W-:Y:S02]  /*0d90*/  IADD3 R3, P3, P4, R8, R3, R14 ;  /* 0x0000000308037210 */ /* 0x000fe40007c7e00e */
[----:B------:R-:W-:Y:S02]  /*0da0*/  IADD3.X R13, PT, PT, R13, R17, R19, P1, P2 ;  /* 0x000000110d0d7210 */ /* 0x000fe40000fe4413 */
[----:B--2---:R-:W-:Y:S02]  /*0db0*/  IADD3 R3, P1, P2, R4, R3, R10 ;  /* 0x0000000304037210 */ /* 0x004fe40007a3e00a */
[----:B------:R-:W-:-:S02]  /*0dc0*/  IADD3.X R9, PT, PT, R9, R13, R15, P3, P4 ;  /* 0x0000000d09097210 */ /* 0x000fc40001fe840f */
[----:B------:R-:W-:Y:S02]  /*0dd0*/  IADD3 R2, P3, PT, R3, R6, RZ ;  /* 0x0000000603027210 */ /* 0x000fe40007f7e0ff */
[----:B------:R-:W-:-:S05]  /*0de0*/  IADD3.X R3, PT, PT, R5, R9, R11, P1, P2 ;  /* 0x0000000905037210 */ /* 0x000fca0000fe440b */
[----:B------:R-:W-:Y:S01]  /*0df0*/  IMAD.X R3, R3, 0x1, R7, P3 ;  /* 0x0000000103037824 */ /* 0x000fe200018e0607 */
[----:B------:R-:W-:Y:S06]  /*0e00*/  BRA `(.L_x_903) ;  /* 0x00000018000c7947 */ /* 0x000fec0003800000 */
.L_x_902:
[----:B------:R-:W-:Y:S01]  /*0e10*/  LOP3.LUT R0, R5, 0x3e0, RZ, 0xc0, !PT ;  /* 0x000003e005007812 */ /* 0x000fe200078ec0ff */
[----:B------:R-:W0:Y:S03]  /*0e20*/  S2R R12, SR_LANEID ;  /* 0x00000000000c7919 */ /* 0x000e260000000000 */
[----:B------:R-:W-:Y:S01]  /*0e30*/  LOP3.LUT R9, RZ, R0, RZ, 0x33, !PT ;  /* 0x00000000ff097212 */ /* 0x000fe200078e33ff */
[----:B------:R-:W-:-:S04]  /*0e40*/  VIADD R7, R0, 0x20 ;  /* 0x0000002000077836 */ /* 0x000fc80000000000 */
[----:B------:R-:W-:Y:S01]  /*0e50*/  IMAD.IADD R9, R9, 0x1, R4 ;  /* 0x0000000109097824 */ /* 0x000fe200078e0204 */
[----:B------:R-:W-:-:S04]  /*0e60*/  ISETP.GT.AND P0, PT, R7, R4, PT ;  /* 0x000000040700720c */ /* 0x000fc80003f04270 */
[----:B------:R-:W-:-:S05]  /*0e70*/  SEL R9, R9, 0x1f, P0 ;  /* 0x0000001f09097807 */ /* 0x000fca0000000000 */
[----:B-----5:R-:W1:Y:S04]  /*0e80*/  SHFL.DOWN PT, R0, R2, 0x1, R9 ;  /* 0x0820000002007989 */ /* 0x020e6800000e0009 */
[----:B------:R-:W2:Y:S01]  /*0e90*/  SHFL.DOWN PT, R6, R3, 0x1, R9 ;  /* 0x0820000003067989 */ /* 0x000ea200000e0009 */
[C---:B0-----:R-:W-:Y:S01]  /*0ea0*/  ISETP.GE.AND P0, PT, R12.reuse, R9, PT ;  /* 0x000000090c00720c */ /* 0x041fe20003f06270 */
[C---:B------:R-:W-:Y:S01]  /*0eb0*/  VIADD R8, R12.reuse, 0x2 ;  /* 0x000000020c087836 */ /* 0x040fe20000000000 */
[----:B------:R-:W-:Y:S02]  /*0ec0*/  ISETP.NE.AND P2, PT, R12, RZ, PT ;  /* 0x000000ff0c00720c */ /* 0x000fe40003f45270 */
[----:B-1----:R-:W-:Y:S02]  /*0ed0*/  SEL R7, R0, RZ, !P0 ;  /* 0x000000ff00077207 */ /* 0x002fe40004000000 */
[----:B--2---:R-:W-:-:S02]  /*0ee0*/  SEL R6, R6, RZ, !P0 ;  /* 0x000000ff06067207 */ /* 0x004fc40004000000 */
[----:B------:R-:W-:-:S05]  /*0ef0*/  IADD3 R7, P0, PT, R2, R7, RZ ;  /* 0x0000000702077210 */ /* 0x000fca0007f1e0ff */
[----:B------:R-:W-:Y:S01]  /*0f00*/  IMAD.X R11, R3, 0x1, R6, P0 ;  /* 0x00000001030b7824 */ /* 0x000fe200000e0606 */
[----:B------:R-:W0:Y:S01]  /*0f10*/  SHFL.DOWN PT, R0, R7, 0x2, R9 ;  /* 0x0840000007007989 */ /* 0x000e2200000e0009 */
[----:B------:R-:W-:-:S03]  /*0f20*/  ISETP.GT.AND P0, PT, R8, R9, PT ;  /* 0x000000090800720c */ /* 0x000fc60003f04270 */
[----:B------:R-:W1:Y:S01]  /*0f30*/  SHFL.DOWN PT, R6, R11, 0x2, R9 ;  /* 0x084000000b067989 */ /* 0x000e6200000e0009 */
[----:B0-----:R-:W-:-:S04]  /*0f40*/  SEL R0, R0, RZ, !P0 ;  /* 0x000000ff00007207 */ /* 0x001fc80004000000 */
[----:B------:R-:W-:Y:S02]  /*0f50*/  IADD3 R8, P1, PT, R0, R7, RZ ;  /* 0x0000000700087210 */ /* 0x000fe40007f3e0ff */
[----:B-1----:R-:W-:-:S03]  /*0f60*/  SEL R6, R6, RZ, !P0 ;  /* 0x000000ff06067207 */ /* 0x002fc60004000000 */
[----:B------:R-:W0:Y:S02]  /*0f70*/  SHFL.DOWN PT, R0, R8, 0x4, R9 ;  /* 0x0880000008007989 */ /* 0x000e2400000e0009 */
[----:B------:R-:W-:Y:S02]  /*0f80*/  IMAD.X R10, R6, 0x1, R11, P1 ;  /* 0x00000001060a7824 */ /* 0x000fe400008e060b */
[----:B------:R-:W-:Y:S01]  /*0f90*/  VIADD R6, R12, 0x4 ;  /* 0x000000040c067836 */ /* 0x000fe20000000000 */
[----:B------:R-:W1:Y:S02]  /*0fa0*/  @!P2 S2R R11, SR_CgaCtaId ;  /* 0x00000000000ba919 */ /* 0x000e640000008800 */
[----:B------:R-:W2:Y:S02]  /*0fb0*/  SHFL.DOWN PT, R2, R10, 0x4, R9 ;  /* 0x088000000a027989 */ /* 0x000ea400000e0009 */
[----:B------:R-:W-:Y:S01]  /*0fc0*/  ISETP.GT.AND P0, PT, R6, R9, PT ;  /* 0x000000090600720c */ /* 0x000fe20003f04270 */
[----:B------:R-:W-:-:S03]  /*0fd0*/  VIADD R6, R12, 0x8 ;  /* 0x000000080c067836 */ /* 0x000fc60000000000 */
[----:B0-----:R-:W-:-:S04]  /*0fe0*/  SEL R0, R0, RZ, !P0 ;  /* 0x000000ff00007207 */ /* 0x001fc80004000000 */
[----:B------:R-:W-:Y:S02]  /*0ff0*/  IADD3 R3, P1, PT, R0, R8, RZ ;  /* 0x0000000800037210 */ /* 0x000fe40007f3e0ff */
[----:B--2---:R-:W-:-:S03]  /*1000*/  SEL R2, R2, RZ, !P0 ;  /* 0x000000ff02027207 */ /* 0x004fc60004000000 */
[----:B------:R-:W0:Y:S01]  /*1010*/  SHFL.DOWN PT, R0, R3, 0x8, R9 ;  /* 0x0900000003007989 */ /* 0x000e2200000e0009 */
[----:B------:R-:W-:Y:S01]  /*1020*/  ISETP.GT.AND P0, PT, R6, R9, PT ;  /* 0x000000090600720c */ /* 0x000fe20003f04270 */
[----:B------:R-:W-:-:S05]  /*1030*/  IMAD.X R7, R2, 0x1, R10, P1 ;  /* 0x0000000102077824 */ /* 0x000fca00008e060a */
[----:B------:R-:W2:Y:S01]  /*1040*/  SHFL.DOWN PT, R2, R7, 0x8, R9 ;  /* 0x0900000007027989 */ /* 0x000ea200000e0009 */
[----:B0-----:R-:W-:-:S04]  /*1050*/  SEL R0, R0, RZ, !P0 ;  /* 0x000000ff00007207 */ /* 0x001fc80004000000 */
[----:B------:R-:W-:Y:S02]  /*1060*/  IADD3 R6, P1, PT, R0, R3, RZ ;  /* 0x0000000300067210 */ /* 0x000fe40007f3e0ff */
[----:B--2---:R-:W-:-:S03]  /*1070*/  SEL R2, R2, RZ, !P0 ;  /* 0x000000ff02027207 */ /* 0x004fc60004000000 */
[----:B------:R-:W0:Y:S02]  /*1080*/  SHFL.DOWN PT, R0, R6, 0x10, R9 ;  /* 0x0a00000006007989 */ /* 0x000e2400000e0009 */
[----:B------:R-:W-:Y:S01]  /*1090*/  IMAD.X R8, R2, 0x1, R7, P1 ;  /* 0x0000000102087824 */ /* 0x000fe200008e0607 */
[----:B------:R-:W-:Y:S01]  /*10a0*/  @!P2 SHF.R.U32.HI R7, RZ, 0x2, R5 ;  /* 0x00000002ff07a819 */ /* 0x000fe20000011605 */
[----:B------:R-:W-:-:S03]  /*10b0*/  VIADD R2, R12, 0x10 ;  /* 0x000000100c027836 */ /* 0x000fc60000000000 */
[----:B------:R-:W2:Y:S01]  /*10c0*/  SHFL.DOWN PT, R3, R8, 0x10, R9 ;  /* 0x0a00000008037989 */ /* 0x000ea200000e0009 */
[----:B------:R-:W-:Y:S02]  /*10d0*/  @!P2 LOP3.LUT R7, R7, 0xf8, RZ, 0xc0, !PT ;  /* 0x000000f80707a812 */ /* 0x000fe400078ec0ff */
[----:B------:R-:W-:Y:S02]  /*10e0*/  ISETP.GT.AND P0, PT, R2, R9, PT ;  /* 0x000000090200720c */ /* 0x000fe40003f04270 */
[----:B------:R-:W-:-:S04]  /*10f0*/  @!P2 MOV R2, 0x400 ;  /* 0x000004000002a802 */ /* 0x000fc80000000f00 */
[----:B-1----:R-:W-:-:S05]  /*1100*/  @!P2 LEA R10, R11, R2, 0x18 ;  /* 0x000000020b0aa211 */ /* 0x002fca00078ec0ff */
[----:B------:R-:W-:Y:S01]  /*1110*/  @!P2 IMAD.IADD R7, R7, 0x1, R10 ;  /* 0x000000010707a824 */ /* 0x000fe200078e020a */
[----:B0-----:R-:W-:-:S04]  /*1120*/  SEL R0, R0, RZ, !P0 ;  /* 0x000000ff00007207 */ /* 0x001fc80004000000 */
[----:B------:R-:W-:Y:S02]  /*1130*/  IADD3 R2, P1, PT, R0, R6, RZ ;  /* 0x0000000600027210 */ /* 0x000fe40007f3e0ff */
[----:B--2---:R-:W-:Y:S02]  /*1140*/  SEL R3, R3, RZ, !P0 ;  /* 0x000000ff03037207 */ /* 0x004fe40004000000 */
[----:B------:R-:W-:-:S03]  /*1150*/  ISETP.NE.AND P0, PT, R5, RZ, PT ;  /* 0x000000ff0500720c */ /* 0x000fc60003f05270 */
[----:B------:R-:W-:-:S05]  /*1160*/  IMAD.X R3, R3, 0x1, R8, P1 ;  /* 0x0000000103037824 */ /* 0x000fca00008e0608 */
[----:B------:R1:W-:Y:S01]  /*1170*/  @!P2 STS.64 [R7+0x10], R2 ;  /* 0x000010020700a388 */ /* 0x0003e20000000a00 */
[----:B------:R-:W-:Y:S06]  /*1180*/  BAR.SYNC.DEFER_BLOCKING 0x0 ;  /* 0x0000000000007b1d */ /* 0x000fec0000010000 */
[----:B------:R-:W-:Y:S05]  /*1190*/  @P0 BRA `(.L_x_903) ;  /* 0x0000001400280947 */ /* 0x000fea0003800000 */
[----:B------:R-:W0:Y:S01]  /*11a0*/  S2UR UR5, SR_CgaCtaId ;  /* 0x00000000000579c3 */ /* 0x000e220000008800 */
[----:B------:R-:W-:Y:S01]  /*11b0*/  UMOV UR4, 0x400 ;  /* 0x0000040000047882 */ /* 0x000fe20000000000 */
[C---:B------:R-:W-:Y:S02]  /*11c0*/  ISETP.GT.AND P2, PT, R4.reuse, 0x40, PT ;  /* 0x000000400400780c */ /* 0x040fe40003f44270 */
[C---:B------:R-:W-:Y:S02]  /*11d0*/  ISETP.GT.AND P1, PT, R4.reuse, 0x20, PT ;  /* 0x000000200400780c */ /* 0x040fe40003f24270 */
[C---:B------:R-:W-:Y:S02]  /*11e0*/  ISETP.GT.AND P5, PT, R4.reuse, 0x180, PT ;  /* 0x000001800400780c */ /* 0x040fe40003fa4270 */
[----:B------:R-:W-:Y:S01]  /*11f0*/  ISETP.GT.AND P6, PT, R4, 0x1a0, PT ;  /* 0x000001a00400780c */ /* 0x000fe20003fc4270 */
[----:B0-----:R-:W-:-:S09]  /*1200*/  ULEA UR4, UR5, UR4, 0x18 ;  /* 0x0000000405047291 */ /* 0x001fd2000f8ec0ff */
[----:B------:R-:W0:Y:S04]  /*1210*/  LDS.128 R8, [UR4+0x20] ;  /* 0x00002004ff087984 */ /* 0x000e280008000c00 */
[----:B-1----:R-:W1:Y:S04]  /*1220*/  LDS.64 R6, [UR4+0x18] ;  /* 0x00001804ff067984 */ /* 0x002e680008000a00 */
[----:B------:R-:W2:Y:S04]  /*1230*/  LDS.128 R12, [UR4+0x30] ;  /* 0x00003004ff0c7984 */ /* 0x000ea80008000c00 */
[----:B------:R-:W3:Y:S04]  /*1240*/  LDS.128 R16, [UR4+0x40] ;  /* 0x00004004ff107984 */ /* 0x000ee80008000c00 */
[----:B------:R-:W4:Y:S04]  /*1250*/  LDS.128 R20, [UR4+0x50] ;  /* 0x00005004ff147984 */ /* 0x000f280008000c00 */
[----:B------:R-:W5:Y:S04]  /*1260*/  LDS.128 R24, [UR4+0x60] ;  /* 0x00006004ff187984 */ /* 0x000f680008000c00 */
[----:B------:R-:W5:Y:S04]  /*1270*/  LDS.128 R32, [UR4+0x70] ;  /* 0x00007004ff207984 */ /* 0x000f680008000c00 */
[----:B------:R-:W5:Y:S01]  /*1280*/  LDS.128 R28, [UR4+0x80] ;  /* 0x00008004ff1c7984 */ /* 0x000f620008000c00 */
[----:B0-----:R-:W-:-:S02]  /*1290*/  SEL R5, R8, RZ, P2 ;  /* 0x000000ff08057207 */ /* 0x001fc40001000000 */
[----:B------:R-:W-:Y:S02]  /*12a0*/  SEL R8, R9, RZ, P2 ;  /* 0x000000ff09087207 */ /* 0x000fe40001000000 */
[----:B-1----:R-:W-:Y:S02]  /*12b0*/  SEL R0, R6, RZ, P1 ;  /* 0x000000ff06007207 */ /* 0x002fe40000800000 */
[----:B------:R-:W-:Y:S02]  /*12c0*/  SEL R7, R7, RZ, P1 ;  /* 0x000000ff07077207 */ /* 0x000fe40000800000 */
[C---:B------:R-:W-:Y:S02]  /*12d0*/  ISETP.GT.AND P1, PT, R4.reuse, 0x60, PT ;  /* 0x000000600400780c */ /* 0x040fe40003f24270 */
[----:B------:R-:W-:Y:S02]  /*12e0*/  ISETP.GT.AND P2, PT, R4, 0x80, PT ;  /* 0x000000800400780c */ /* 0x000fe40003f44270 */
[----:B------:R-:W-:-:S02]  /*12f0*/  IADD3 R0, P3, P4, R5, R0, R2 ;  /* 0x0000000005007210 */ /* 0x000fc40007c7e002 */
[----:B------:R-:W-:Y:S02]  /*1300*/  SEL R5, R10, RZ, P1 ;  /* 0x000000ff0a057207 */ /* 0x000fe40000800000 */
[----:B------:R-:W-:Y:S02]  /*1310*/  SEL R11, R11, RZ, P1 ;  /* 0x000000ff0b0b7207 */ /* 0x000fe40000800000 */
[----:B--2---:R-:W-:Y:S02]  /*1320*/  SEL R2, R12, RZ, P2 ;  /* 0x000000ff0c027207 */ /* 0x004fe40001000000 */
[----:B------:R-:W-:Y:S02]  /*1330*/  SEL R6, R13, RZ, P2 ;  /* 0x000000ff0d067207 */ /* 0x000fe40001000000 */
[C---:B------:R-:W-:Y:S02]  /*1340*/  ISETP.GT.AND P1, PT, R4.reuse, 0xa0, PT ;  /* 0x000000a00400780c */ /* 0x040fe40003f24270 */
[----:B------:R-:W-:-:S02]  /*1350*/  ISETP.GT.AND P2, PT, R4, 0xc0, PT ;  /* 0x000000c00400780c */ /* 0x000fc40003f44270 */
[----:B------:R-:W-:Y:S02]  /*1360*/  IADD3.X R7, PT, PT, R8, R7, R3, P3, P4 ;  /* 0x0000000708077210 */ /* 0x000fe40001fe8403 */
[----:B------:R-:W-:Y:S02]  /*1370*/  IADD3 R2, P3, P4, R2, R0, R5 ;  /* 0x0000000002027210 */ /* 0x000fe40007c7e005 */
[----:B------:R-:W-:Y:S02]  /*1380*/  SEL R3, R14, RZ, P1 ;  /* 0x000000ff0e037207 */ /* 0x000fe40000800000 */
[----:B---3--:R-:W-:Y:S02]  /*1390*/  SEL R0, R16, RZ, P2 ;  /* 0x000000ff10007207 */ /* 0x008fe40001000000 */
[----:B------:R-:W-:Y:S02]  /*13a0*/  SEL R14, R15, RZ, P1 ;  /* 0x000000ff0f0e7207 */ /* 0x000fe40000800000 */
[----:B------:R-:W-:-:S02]  /*13b0*/  ISETP.GT.AND P1, PT, R4, 0xe0, PT ;  /* 0x000000e00400780c */ /* 0x000fc40003f24270 */
[----:B------:R-:W-:Y:S02]  /*13c0*/  IADD3.X R6, PT, PT, R6, R7, R11, P3, P4 ;  /* 0x0000000706067210 */ /* 0x000fe40001fe840b */
[----:B------:R-:W-:Y:S02]  /*13d0*/  SEL R5, R17, RZ, P2 ;  /* 0x000000ff11057207 */ /* 0x000fe40001000000 */
[----:B------:R-:W-:Y:S02]  /*13e0*/  IADD3 R0, P3, P4, R0, R2, R3 ;  /* 0x0000000200007210 */ /* 0x000fe40007c7e003 */
[----:B------:R-:W-:Y:S02]  /*13f0*/  ISETP.GT.AND P2, PT, R4, 0x100, PT ;  /* 0x000001000400780c */ /* 0x000fe40003f44270 */
[----:B------:R-:W-:Y:S02]  /*1400*/  SEL R3, R18, RZ, P1 ;  /* 0x000000ff12037207 */ /* 0x000fe40000800000 */
[----:B------:R-:W-:-:S02]  /*1410*/  SEL R19, R19, RZ, P1 ;  /* 0x000000ff13137207 */ /* 0x000fc40000800000 */
[----:B------:R-:W-:Y:S02]  /*1420*/  ISETP.GT.AND P1, PT, R4, 0x120, PT ;  /* 0x000001200400780c */ /* 0x000fe40003f24270 */
[----:B------:R-:W-:Y:S02]  /*1430*/  IADD3.X R5, PT, PT, R5, R6, R14, P3, P4 ;  /* 0x0000000605057210 */ /* 0x000fe40001fe840e */
[----:B----4-:R-:W-:Y:S02]  /*1440*/  SEL R2, R20, RZ, P2 ;  /* 0x000000ff14027207 */ /* 0x010fe40001000000 */
[----:B------:R-:W-:Y:S02]  /*1450*/  SEL R6, R21, RZ, P2 ;  /* 0x000000ff15067207 */ /* 0x000fe40001000000 */
[----:B------:R-:W-:Y:S02]  /*1460*/  ISETP.GT.AND P2, PT, R4, 0x140, PT ;  /* 0x000001400400780c */ /* 0x000fe40003f44270 */
[----:B------:R-:W-:-:S02]  /*1470*/  SEL R7, R22, RZ, P1 ;  /* 0x000000ff16077207 */ /* 0x000fc40000800000 */
[----:B------:R-:W-:Y:S02]  /*1480*/  SEL R22, R23, RZ, P1 ;  /* 0x000000ff17167207 */ /* 0x000fe40000800000 */
[----:B------:R-:W-:Y:S02]  /*1490*/  IADD3 R2, P3, P4, R2, R0, R3 ;  /* 0x0000000002027210 */ /* 0x000fe40007c7e003 */
[----:B------:R-:W-:Y:S02]  /*14a0*/  ISETP.GT.AND P1, PT, R4, 0x160, PT ;  /* 0x000001600400780c */ /* 0x000fe40003f24270 */
[----:B-----5:R-:W-:Y:S02]  /*14b0*/  SEL R0, R24, RZ, P2 ;  /* 0x000000ff18007207 */ /* 0x020fe40001000000 */
[----:B------:R-:W-:Y:S02]  /*14c0*/  IADD3.X R6, PT, PT, R6, R5, R19, P3, P4 ;  /* 0x0000000506067210 */ /* 0x000fe40001fe8413 */
[----:B------:R-:W-:-:S02]  /*14d0*/  SEL R3, R26, RZ, P1 ;  /* 0x000000ff1a037207 */ /* 0x000fc40000800000 */
[----:B------:R-:W-:Y:S02]  /*14e0*/  SEL R27, R27, RZ, P1 ;  /* 0x000000ff1b1b7207 */ /* 0x000fe40000800000 */
[----:B------:R-:W-:Y:S02]  /*14f0*/  SEL R5, R25, RZ, P2 ;  /* 0x000000ff19057207 */ /* 0x000fe40001000000 */
[----:B------:R-:W-:Y:S02]  /*1500*/  IADD3 R0, P1, P3, R0, R2, R7 ;  /* 0x0000000200007210 */ /* 0x000fe40007b3e007 */
[----:B------:R-:W-:Y:S02]  /*1510*/  SEL R2, R32, RZ, P5 ;  /* 0x000000ff20027207 */ /* 0x000fe40002800000 */
[----:B------:R-:W-:Y:S02]  /*1520*/  ISETP.GT.AND P2, PT, R4, 0x1c0, PT ;  /* 0x000001c00400780c */ /* 0x000fe40003f44270 */
[----:B------:R-:W-:-:S02]  /*1530*/  IADD3.X R5, PT, PT, R5, R6, R22, P1, P3 ;  /* 0x0000000605057210 */ /* 0x000fc40000fe6416 */
[----:B------:R-:W-:Y:S02]  /*1540*/  IADD3 R2, P3, P4, R2, R0, R3 ;  /* 0x0000000002027210 */ /* 0x000fe40007c7e003 */
[----:B------:R-:W-:Y:S02]  /*1550*/  SEL R0, R34, RZ, P6 ;  /* 0x000000ff22007207 */ /* 0x000fe40003000000 */
[----:B------:R-:W-:Y:S02]  /*1560*/  SEL R3, R28, RZ, P2 ;  /* 0x000000ff1c037207 */ /* 0x000fe40001000000 */
[----:B------:R-:W-:Y:S02]  /*1570*/  ISETP.GT.AND P1, PT, R4, 0x1e0, PT ;  /* 0x000001e00400780c */ /* 0x000fe40003f24270 */
[----:B------:R-:W-:Y:S02]  /*1580*/  SEL R4, R33, RZ, P5 ;  /* 0x000000ff21047207 */ /* 0x000fe40002800000 */
[----:B------:R-:W-:-:S02]  /*1590*/  SEL R35, R35, RZ, P6 ;  /* 0x000000ff23237207 */ /* 0x000fc40003000000 */
[----:B------:R-:W-:Y:S02]  /*15a0*/  IADD3 R3, P5, P6, R3, R2, R0 ;  /* 0x0000000203037210 */ /* 0x000fe40007ebe000 */
[----:B------:R-:W-:Y:S02]  /*15b0*/  SEL R2, R30, RZ, P1 ;  /* 0x000000ff1e027207 */ /* 0x000fe40000800000 */
[----:B------:R-:W-:Y:S02]  /*15c0*/  IADD3.X R4, PT, PT, R4, R5, R27, P3, P4 ;  /* 0x0000000504047210 */ /* 0x000fe40001fe841b */
[----:B------:R-:W-:Y:S02]  /*15d0*/  SEL R0, R29, RZ, P2 ;  /* 0x000000ff1d007207 */ /* 0x000fe40001000000 */
[----:B------:R-:W-:Y:S02]  /*15e0*/  IADD3 R2, P2, PT, R2, R3, RZ ;  /* 0x0000000302027210 */ /* 0x000fe40007f5e0ff */
[----:B------:R-:W-:-:S02]  /*15f0*/  SEL R3, R31, RZ, P1 ;  /* 0x000000ff1f037207 */ /* 0x000fc40000800000 */
[----:B------:R-:W-:-:S05]  /*1600*/  IADD3.X R0, PT, PT, R0, R4, R35, P5, P6 ;  /* 0x0000000400007210 */ /* 0x000fca0002fec423 */
[----:B------:R-:W-:Y:S01]  /*1610*/  IMAD.X R3, R3, 0x1, R0, P2 ;  /* 0x0000000103037824 */ /* 0x000fe200010e0600 */
[----:B------:R-:W-:Y:S06]  /*1620*/  BRA `(.L_x_903) ;  /* 0x0000001000047947 */ /* 0x000fec0003800000 */
.L_x_889:
[----:B------:R-:W0:Y:S01]  /*1630*/  S2R R39, SR_TID.X ;  /* 0x0000000000277919 */ /* 0x000e220000002100 */
[----:B------:R-:W1:Y:S02]  /*1640*/  LDCU.64 UR4, c[0x0][0x380] ;  /* 0x00007000ff0477ac */ /* 0x000e640008000a00 */
[----:B-1----:R-:W-:Y:S02]  /*1650*/  IMAD.U32 R2, RZ, RZ, UR4 ;  /* 0x00000004ff027e24 */ /* 0x002fe4000f8e00ff */
[----:B------:R-:W-:Y:S02]  /*1660*/  IMAD.U32 R3, RZ, RZ, UR5 ;  /* 0x00000005ff037e24 */ /* 0x000fe4000f8e00ff */
[----:B0-----:R-:W-:-:S05]  /*1670*/  IMAD.WIDE.U32 R18, R39, 0x8, R2 ;  /* 0x0000000827127825 */ /* 0x001fca00078e0002 */
[----:B------:R-:W2:Y:S04]  /*1680*/  LDG.E.64.CONSTANT R20, desc[UR6][R18.64] ;  /* 0x0000000612147981 */ /* 0x000ea8000c1e9b00 */
[----:B------:R-:W2:Y:S04]  /*1690*/  LDG.E.64.CONSTANT R6, desc[UR6][R18.64+0x1000] ;  /* 0x0010000612067981 */ /* 0x000ea8000c1e9b00 */
[----:B------:R-:W2:Y:S04]  /*16a0*/  LDG.E.64.CONSTANT R8, desc[UR6][R18.64+0x2000] ;  /* 0x0020000612087981 */ /* 0x000ea8000c1e9b00 */
[----:B------:R-:W3:Y:S04]  /*16b0*/  LDG.E.64.CONSTANT R10, desc[UR6][R18.64+0x3000] ;  /* 0x00300006120a7981 */ /* 0x000ee8000c1e9b00 */
[----:B------:R-:W3:Y:S04]  /*16c0*/  LDG.E.64.CONSTANT R12, desc[UR6][R18.64+0x4000] ;  /* 0x00400006120c7981 */ /* 0x000ee8000c1e9b00 */
[----:B------:R-:W4:Y:S04]  /*16d0*/  LDG.E.64.CONSTANT R14, desc[UR6][R18.64+0x5000] ;  /* 0x00500006120e7981 */ /* 0x000f28000c1e9b00 */
[----:B------:R-:W4:Y:S01]  /*16e0*/  LDG.E.64.CONSTANT R16, desc[UR6][R18.64+0x6000] ;  /* 0x0060000612107981 */ /* 0x000f22000c1e9b00 */
[----:B------:R-:W-:Y:S01]  /*16f0*/  UMOV UR4, 0xe00 ;  /* 0x00000e0000047882 */ /* 0x000fe20000000000 */
[----:B--2---:R-:W-:-:S04]  /*1700*/  IADD3 R43, P0, P1, R8, R6, R20 ;  /* 0x00000006082b7210 */ /* 0x004fc8000791e014 */
[----:B------:R-:W-:Y:S02]  /*1710*/  IADD3.X R7, PT, PT, R9, R7, R21, P0, P1 ;  /* 0x0000000709077210 */ /* 0x000fe400007e2415 */
[----:B------:R-:W-:Y:S02]  /*1720*/  ISETP.GE.U32.AND P0, PT, R4, 0x1c00, PT ;  /* 0x00001c000400780c */ /* 0x000fe40003f06070 */
[----:B---3--:R-:W-:-:S04]  /*1730*/  IADD3 R43, P2, P3, R12, R10, R43 ;  /* 0x0000000a0c2b7210 */ /* 0x008fc80007b5e02b */
[----:B------:R-:W-:Y:S02]  /*1740*/  IADD3.X R11, PT, PT, R13, R11, R7, P2, P3 ;  /* 0x0000000b0d0b7210 */ /* 0x000fe400017e6407 */
[----:B----4-:R-:W-:-:S04]  /*1750*/  IADD3 R43, P1, P4, R16, R14, R43 ;  /* 0x0000000e102b7210 */ /* 0x010fc80007c3e02b */
[----:B------:R-:W-:Y:S01]  /*1760*/  IADD3.X R41, PT, PT, R17, R15, R11, P1, P4 ;  /* 0x0000000f11297210 */ /* 0x000fe20000fe840b */
[----:B------:R-:W-:Y:S08]  /*1770*/  @!P0 BRA `(.L_x_904) ;  /* 0x0000000000708947 */ /* 0x000ff00003800000 */
[----:B------:R-:W0:Y:S01]  /*1780*/  LDC R20, c[0x0][0x390] ;  /* 0x0000e400ff147b82 */ /* 0x000e220000000800 */
[----:B------:R-:W-:Y:S01]  /*1790*/  VIADD R21, R4, 0xfffff200 ;  /* 0xfffff20004157836 */ /* 0x000fe20000000000 */
[----:B------:R-:W-:-:S06]  /*17a0*/  UMOV UR4, 0xe00 ;  /* 0x00000e0000047882 */ /* 0x000fcc0000000000 */
[----:B------:R-:W1:Y:S02]  /*17b0*/  LDC.64 R2, c[0x0][0x380] ;  /* 0x0000e000ff027b82 */ /* 0x000e640000000a00 */
.L_x_906:
[----:B------:R-:W-:-:S04]  /*17c0*/  VIADD R7, R39, UR4 ;  /* 0x0000000427077c36 */ /* 0x000fc80008000000 */
[----:B-1----:R-:W-:-:S05]  /*17d0*/  IMAD.WIDE.U32 R6, R7, 0x8, R2 ;  /* 0x0000000807067825 */ /* 0x002fca00078e0002 */
[----:B------:R-:W2:Y:S04]  /*17e0*/  LDG.E.64.CONSTANT R4, desc[UR6][R6.64] ;  /* 0x0000000606047981 */ /* 0x000ea8000c1e9b00 */
[----:B------:R-:W2:Y:S04]  /*17f0*/  LDG.E.64.CONSTANT R8, desc[UR6][R6.64+0x1000] ;  /* 0x0010000606087981 */ /* 0x000ea8000c1e9b00 */
[----:B------:R-:W3:Y:S04]  /*1800*/  LDG.E.64.CONSTANT R10, desc[UR6][R6.64+0x2000] ;  /* 0x00200006060a7981 */ /* 0x000ee8000c1e9b00 */
[----:B------:R-:W3:Y:S04]  /*1810*/  LDG.E.64.CONSTANT R12, desc[UR6][R6.64+0x3000] ;  /* 0x00300006060c7981 */ /* 0x000ee8000c1e9b00 */
[----:B------:R-:W4:Y:S04]  /*1820*/  LDG.E.64.CONSTANT R14, desc[UR6][R6.64+0x4000] ;  /* 0x00400006060e7981 */ /* 0x000f28000c1e9b00 */
[----:B------:R-:W4:Y:S04]  /*1830*/  LDG.E.64.CONSTANT R16, desc[UR6][R6.64+0x5000] ;  /* 0x0050000606107981 */ /* 0x000f28000c1e9b00 */
[----:B------:R-:W5:Y:S01]  /*1840*/  LDG.E.64.CONSTANT R18, desc[UR6][R6.64+0x6000] ;  /* 0x0060000606127981 */ /* 0x000f62000c1e9b00 */
[----:B--2---:R-:W-:Y:S01]  /*1850*/  IADD3 R43, P0, P1, R8, R4, R43 ;  /* 0x00000004082b7210 */ /* 0x004fe2000791e02b */
[----:B0-----:R-:W-:-:S03]  /*1860*/  IMAD.MOV.U32 R4, RZ, RZ, R20 ;  /* 0x000000ffff047224 */ /* 0x001fc600078e0014 */
[----:B------:R-:W-:Y:S01]  /*1870*/  IADD3.X R5, PT, PT, R9, R5, R41, P0, P1 ;  /* 0x0000000509057210 */ /* 0x000fe200007e2429 */
[----:B------:R-:W-:Y:S01]  /*1880*/  VIADD R0, R4, -UR4 ;  /* 0x8000000404007c36 */ /* 0x000fe20008000000 */
[----:B---3--:R-:W-:-:S04]  /*1890*/  IADD3 R43, P2, P3, R12, R10, R43 ;  /* 0x0000000a0c2b7210 */ /* 0x008fc80007b5e02b */
[----:B------:R-:W-:Y:S02]  /*18a0*/  ISETP.GE.AND P0, PT, R0, 0xe00, PT ;  /* 0x00000e000000780c */ /* 0x000fe40003f06270 */
[----:B------:R-:W-:Y:S02]  /*18b0*/  IADD3.X R11, PT, PT, R13, R11, R5, P2, P3 ;  /* 0x0000000b0d0b7210 */ /* 0x000fe400017e6405 */
[----:B----4-:R-:W-:-:S04]  /*18c0*/  IADD3 R43, P1, P4, R16, R14, R43 ;  /* 0x0000000e102b7210 */ /* 0x010fc80007c3e02b */
[----:B-----5:R-:W-:Y:S02]  /*18d0*/  IADD3 R43, P2, PT, R18, R43, RZ ;  /* 0x0000002b122b7210 */ /* 0x020fe40007f5e0ff */
[----:B------:R-:W-:-:S05]  /*18e0*/  IADD3.X R15, PT, PT, R17, R15, R11, P1, P4 ;  /* 0x0000000f110f7210 */ /* 0x000fca0000fe840b */
[----:B------:R-:W-:Y:S01]  /*18f0*/  IMAD.X R41, R19, 0x1, R15, P2 ;  /* 0x0000000113297824 */ /* 0x000fe200010e060f */
[----:B------:R-:W-:Y:S06]  /*1900*/  @!P0 BRA `(.L_x_905) ;  /* 0x0000000800248947 */ /* 0x000fec0003800000 */
[----:B------:R-:W-:-:S06]  /*1910*/  UIADD3 UR4, UPT, UPT, UR4, 0xe00, URZ ;  /* 0x00000e0004047890 */ /* 0x000fcc000fffe0ff */
[----:B------:R-:W-:-:S13]  /*1920*/  ISETP.LT.AND P0, PT, R21, UR4, PT ;  /* 0x0000000415007c0c */ /* 0x000fda000bf01270 */
[----:B------:R-:W-:Y:S05]  /*1930*/  @!P0 BRA `(.L_x_906) ;  /* 0xfffffffc00a08947 */ /* 0x000fea000383ffff */
.L_x_904:
[----:B------:R-:W-:-:S13]  /*1940*/  ISETP.LE.AND P0, PT, R4, UR4, PT ;  /* 0x0000000404007c0c */ /* 0x000fda000bf03270 */
[----:B------:R-:W-:Y:S05]  /*1950*/  @P0 BRA `(.L_x_905) ;  /* 0x0000000800100947 */ /* 0x000fea0003800000 */
[----:B------:R-:W-:Y:S01]  /*1960*/  VIADD R0, R4, -UR4 ;  /* 0x8000000404007c36 */ /* 0x000fe20008000000 */
[----:B------:R-:W-:Y:S04]  /*1970*/  BSSY.RECONVERGENT B1, `(.L_x_905) ;  /* 0x0000082000017945 */ /* 0x000fe80003800200 */
[----:B------:R-:W-:-:S13]  /*1980*/  ISETP.GE.AND P0, PT, R39, R0, PT ;  /* 0x000000002700720c */ /* 0x000fda0003f06270 */
[----:B------:R-:W-:Y:S05]  /*1990*/  @P0 BRA `(.L_x_907) ;  /* 0x0000000400fc0947 */ /* 0x000fea0003800000 */
[----:B------:R-:W-:Y:S01]  /*19a0*/  LOP3.LUT R5, RZ, R39, RZ, 0x33, !PT ;  /* 0x00000027ff057212 */ /* 0x000fe200078e33ff */
[----:B------:R-:W-:Y:S01]  /*19b0*/  BSSY.RECONVERGENT B2, `(.L_x_908) ;  /* 0x0000015000027945 */ /* 0x000fe20003800200 */
[----:B------:R-:W-:Y:S02]  /*19c0*/  IMAD.MOV.U32 R45, RZ, RZ, R39 ;  /* 0x000000ffff2d7224 */ /* 0x000fe400078e0027 */
[----:B------:R-:W-:-:S04]  /*19d0*/  IADD3 R4, PT, PT, R4, -UR4, R5 ;  /* 0x8000000404047c10 */ /* 0x000fc8000fffe005 */
[C---:B------:R-:W-:Y:S02]  /*19e0*/  LOP3.LUT R5, R4.reuse, 0x600, RZ, 0xc0, !PT ;  /* 0x0000060004057812 */ /* 0x040fe400078ec0ff */
[----:B------:R-:W-:Y:S02]  /*19f0*/  ISETP.GE.U32.AND P1, PT, R4, 0x600, PT ;  /* 0x000006000400780c */ /* 0x000fe40003f26070 */
[----:B------:R-:W-:-:S13]  /*1a00*/  ISETP.NE.AND P0, PT, R5, 0x600, PT ;  /* 0x000006000500780c */ /* 0x000fda0003f05270 */
[----:B------:R-:W-:Y:S05]  /*1a10*/  @!P0 BRA `(.L_x_909) ;  /* 0x0000000000388947 */ /* 0x000fea0003800000 */
[----:B------:R-:W-:Y:S01]  /*1a20*/  LEA.HI R4, R4, 0x1, RZ, 0x17 ;  /* 0x0000000104047811 */ /* 0x000fe200078fb8ff */
[----:B------:R-:W-:Y:S02]  /*1a30*/  VIADD R7, R39, UR4 ;  /* 0x0000000427077c36 */ /* 0x000fe40008000000 */
[----:B------:R-:W-:Y:S01]  /*1a40*/  IMAD.MOV.U32 R45, RZ, RZ, R39 ;  /* 0x000000ffff2d7224 */ /* 0x000fe200078e0027 */
[----:B------:R-:W-:-:S05]  /*1a50*/  LOP3.LUT R4, R4, 0x3, RZ, 0xc0, !PT ;  /* 0x0000000304047812 */ /* 0x000fca00078ec0ff */
[----:B------:R-:W-:-:S07]  /*1a60*/  IMAD.MOV R6, RZ, RZ, -R4 ;  /* 0x000000ffff067224 */ /* 0x000fce00078e0a04 */
.L_x_910:
[----:B------:R-:W-:-:S06]  /*1a70*/  IMAD.WIDE.U32 R4, R7, 0x8, R2 ;  /* 0x0000000807047825 */ /* 0x000fcc00078e0002 */
[----:B------:R-:W2:Y:S01]  /*1a80*/  LDG.E.64.CONSTANT R4, desc[UR6][R4.64] ;  /* 0x0000000604047981 */ /* 0x000ea2000c1e9b00 */
[----:B------:R-:W-:Y:S02]  /*1a90*/  VIADD R6, R6, 0x1 ;  /* 0x0000000106067836 */ /* 0x000fe40000000000 */
[----:B------:R-:W-:Y:S02]  /*1aa0*/  VIADD R45, R45, 0x200 ;  /* 0x000002002d2d7836 */ /* 0x000fe40000000000 */
[----:B------:R-:W-:Y:S01]  /*1ab0*/  VIADD R7, R7, 0x200 ;  /* 0x0000020007077836 */ /* 0x000fe20000000000 */
[----:B------:R-:W-:Y:S02]  /*1ac0*/  ISETP.NE.AND P0, PT, R6, RZ, PT ;  /* 0x000000ff0600720c */ /* 0x000fe40003f05270 */
[----:B--2---:R-:W-:-:S05]  /*1ad0*/  IADD3 R43, P2, PT, R4, R43, RZ ;  /* 0x0000002b042b7210 */ /* 0x004fca0007f5e0ff */
[----:B------:R-:W-:-:S06]  /*1ae0*/  IMAD.X R41, R5, 0x1, R41, P2 ;  /* 0x0000000105297824 */ /* 0x000fcc00010e0629 */
[----:B------:R-:W-:Y:S05]  /*1af0*/  @P0 BRA `(.L_x_910) ;  /* 0xfffffffc00dc0947 */ /* 0x000fea000383ffff */
.L_x_909:
[----:B------:R-:W-:Y:S05]  /*1b00*/  BSYNC.RECONVERGENT B2 ;  /* 0x0000000000027941 */ /* 0x000fea0003800200 */
.L_x_908:
[----:B------:R-:W-:Y:S05]  /*1b10*/  @!P1 BRA `(.L_x_907) ;  /* 0x00000004009c9947 */ /* 0x000fea0003800000 */
[----:B------:R-:W0:Y:S01]  /*1b20*/  LDCU.64 UR8, c[0x0][0x380] ;  /* 0x00007000ff0877ac */ /* 0x000e220008000a00 */
[----:B------:R-:W-:Y:S01]  /*1b30*/  IMAD.IADD R7, R0, 0x1, -R45 ;  /* 0x0000000100077824 */ /* 0x000fe200078e0a2d */
[C---:B------:R-:W-:Y:S01]  /*1b40*/  IADD3 R4, P0, PT, R45.reuse, UR4, RZ ;  /* 0x000000042d047c10 */ /* 0x040fe2000ff1e0ff */
[----:B------:R-:W-:Y:S01]  /*1b50*/  BSSY.RECONVERGENT B2, `(.L_x_911) ;  /* 0x0000039000027945 */ /* 0x000fe20003800200 */
[----:B------:R-:W-:Y:S02]  /*1b60*/  VIADD R38, R45, UR4 ;  /* 0x000000042d267c36 */ /* 0x000fe40008000000 */
[----:B------:R-:W-:Y:S01]  /*1b70*/  ISETP.GT.AND P1, PT, R7, 0x1800, PT ;  /* 0x000018000700780c */ /* 0x000fe20003f24270 */
[----:B------:R-:W-:Y:S01]  /*1b80*/  IMAD.X R5, RZ, RZ, RZ, P0 ;  /* 0x000000ffff057224 */ /* 0x000fe200000e06ff */
[----:B0-----:R-:W-:-:S04]  /*1b90*/  LEA R6, P0, R4, UR8, 0x3 ;  /* 0x0000000804067c11 */ /* 0x001fc8000f8018ff */
[----:B------:R-:W-:Y:S02]  /*1ba0*/  LEA.HI.X R4, R4, UR9, R5, 0x3, P0 ;  /* 0x0000000904047c11 */ /* 0x000fe400080f1c05 */
[----:B------:R-:W-:-:S05]  /*1bb0*/  IADD3 R6, P0, PT, R6, 0x2000, RZ ;  /* 0x0000200006067810 */ /* 0x000fca0007f1e0ff */
[----:B------:R-:W-:Y:S01]  /*1bc0*/  IMAD.X R7, RZ, RZ, R4, P0 ;  /* 0x000000ffff077224 */ /* 0x000fe200000e0604 */
[----:B------:R-:W-:Y:S01]  /*1bd0*/  PLOP3.LUT P0, PT, PT, PT, PT, 0x80, 0x8 ;  /* 0x000000000008781c */ /* 0x000fe20003f0f070 */
[----:B------:R-:W-:-:S12]  /*1be0*/  @!P1 BRA `(.L_x_912) ;  /* 0x0000000000bc9947 */ /* 0x000fd80003800000 */
[----:B------:R-:W-:Y:S01]  /*1bf0*/  PLOP3.LUT P0, PT, PT, PT, PT, 0x8, 0x80 ;  /* 0x000000000080781c */ /* 0x000fe20003f0e170 */
[----:B------:R-:W-:-:S12]  /*1c00*/  VIADD R40, R0, 0xffffe800 ;  /* 0xffffe80000287836 */ /* 0x000fd80000000000 */
.L_x_913:
[C-C-:B------:R-:W-:Y:S01]  /*1c10*/  IMAD.WIDE.U32 R8, R38.reuse, 0x8, R2.reuse ;  /* 0x0000000826087825 */ /* 0x140fe200078e0002 */
[----:B------:R-:W2:Y:S03]  /*1c20*/  LDG.E.64.CONSTANT R4, desc[UR6][R6.64+-0x1000] ;  /* 0xfff0000606047981 */ /* 0x000ea6000c1e9b00 */
[----:B------:R-:W-:Y:S01]  /*1c30*/  VIADD R25, R38, 0x800 ;  /* 0x0000080026197836 */ /* 0x000fe20000000000 */
[----:B------:R-:W3:Y:S04]  /*1c40*/  LDG.E.64.CONSTANT R10, desc[UR6][R6.64] ;  /* 0x00000006060a7981 */ /* 0x000ee8000c1e9b00 */
[----:B------:R-:W2:Y:S01]  /*1c50*/  LDG.E.64.CONSTANT R8, desc[UR6][R8.64] ;  /* 0x0000000608087981 */ /* 0x000ea2000c1e9b00 */
[----:B------:R-:W-:-:S03]  /*1c60*/  IMAD.WIDE.U32 R24, R25, 0x8, R2 ;  /* 0x0000000819187825 */ /* 0x000fc600078e0002 */
[----:B------:R-:W3:Y:S01]  /*1c70*/  LDG.E.64.CONSTANT R26, desc[UR6][R6.64+0x1000] ;  /* 0x00100006061a7981 */ /* 0x000ee2000c1e9b00 */
[----:B------:R-:W-:-:S03]  /*1c80*/  VIADD R17, R38, 0x1000 ;  /* 0x0000100026117836 */ /* 0x000fc60000000000 */
[----:B------:R-:W4:Y:S01]  /*1c90*/  LDG.E.64.CONSTANT R22, desc[UR6][R6.64+0x3000] ;  /* 0x0030000606167981 */ /* 0x000f22000c1e9b00 */
[----:B------:R-:W-:-:S03]  /*1ca0*/  IMAD.WIDE.U32 R16, R17, 0x8, R2 ;  /* 0x0000000811107825 */ /* 0x000fc600078e0002 */
[----:B------:R-:W4:Y:S04]  /*1cb0*/  LDG.E.64.CONSTANT R24, desc[UR6][R24.64] ;  /* 0x0000000618187981 */ /* 0x000f28000c1e9b00 */
[----:B------:R-:W5:Y:S04]  /*1cc0*/  LDG.E.64.CONSTANT R20, desc[UR6][R6.64+0x4000] ;  /* 0x0040000606147981 */ /* 0x000f68000c1e9b00 */
[----:B------:R-:W5:Y:S04]  /*1cd0*/  LDG.E.64.CONSTANT R18, desc[UR6][R6.64+0x5000] ;  /* 0x0050000606127981 */ /* 0x000f68000c1e9b00 */
[----:B------:R-:W5:Y:S04]  /*1ce0*/  LDG.E.64.CONSTANT R14, desc[UR6][R6.64+0x7000] ;  /* 0x00700006060e7981 */ /* 0x000f68000c1e9b00 */
[----:B------:R-:W5:Y:S01]  /*1cf0*/  LDG.E.64.CONSTANT R16, desc[UR6][R16.64] ;  /* 0x0000000610107981 */ /* 0x000f62000c1e9b00 */
[----:B------:R-:W-:-:S03]  /*1d00*/  VIADD R33, R38, 0x1800 ;  /* 0x0000180026217836 */ /* 0x000fc60000000000 */
[----:B------:R-:W5:Y:S04]  /*1d10*/  LDG.E.64.CONSTANT R12, desc[UR6][R6.64+0x8000] ;  /* 0x00800006060c7981 */ /* 0x000f68000c1e9b00 */
[----:B------:R-:W5:Y:S01]  /*1d20*/  LDG.E.64.CONSTANT R28, desc[UR6][R6.64+0x9000] ;  /* 0x00900006061c7981 */ /* 0x000f62000c1e9b00 */
[----:B------:R-:W-:-:S03]  /*1d30*/  IMAD.WIDE.U32 R32, R33, 0x8, R2 ;  /* 0x0000000821207825 */ /* 0x000fc600078e0002 */
[----:B------:R-:W5:Y:S04]  /*1d40*/  LDG.E.64.CONSTANT R30, desc[UR6][R6.64+0xb000] ;  /* 0x00b00006061e7981 */ /* 0x000f68000c1e9b00 */
[----:B------:R-:W5:Y:S04]  /*1d50*/  LDG.E.64.CONSTANT R32, desc[UR6][R32.64] ;  /* 0x0000000620207981 */ /* 0x000f68000c1e9b00 */
[----:B------:R-:W5:Y:S04]  /*1d60*/  LDG.E.64.CONSTANT R34, desc[UR6][R6.64+0xc000] ;  /* 0x00c0000606227981 */ /* 0x000f68000c1e9b00 */
[----:B------:R0:W5:Y:S01]  /*1d70*/  LDG.E.64.CONSTANT R36, desc[UR6][R6.64+0xd000] ;  /* 0x00d0000606247981 */ /* 0x000162000c1e9b00 */
[----:B------:R-:W-:-:S02]  /*1d80*/  VIADD R45, R45, 0x2000 ;  /* 0x000020002d2d7836 */ /* 0x000fc40000000000 */
[----:B------:R-:W-:Y:S01]  /*1d90*/  VIADD R38, R38, 0x2000 ;  /* 0x0000200026267836 */ /* 0x000fe20000000000 */
[----:B0-----:R-:W-:-:S05]  /*1da0*/  IADD3 R6, P6, PT, R6, 0x10000, RZ ;  /* 0x0001000006067810 */ /* 0x001fca0007fde0ff */
[----:B------:R-:W-:Y:S01]  /*1db0*/  IMAD.X R7, RZ, RZ, R7, P6 ;  /* 0x000000ffff077224 */ /* 0x000fe200030e0607 */
[----:B--2---:R-:W-:-:S04]  /*1dc0*/  IADD3 R43, P1, P2, R4, R8, R43 ;  /* 0x00000008042b7210 */ /* 0x004fc80007a3e02b */
[----:B---3--:R-:W-:Y:S02]  /*1dd0*/  IADD3 R43, P3, P4, R26, R10, R43 ;  /* 0x0000000a1a2b7210 */ /* 0x008fe40007c7e02b */
[----:B------:R-:W-:-:S04]  /*1de0*/  IADD3.X R5, PT, PT, R5, R9, R41, P1, P2 ;  /* 0x0000000905057210 */ /* 0x000fc80000fe4429 */
[----:B------:R-:W-:Y:S02]  /*1df0*/  IADD3.X R11, PT, PT, R27, R11, R5, P3, P4 ;  /* 0x0000000b1b0b7210 */ /* 0x000fe40001fe8405 */
[----:B----4-:R-:W-:-:S04]  /*1e00*/  IADD3 R43, P1, P2, R22, R24, R43 ;  /* 0x00000018162b7210 */ /* 0x010fc80007a3e02b */
[----:B------:R-:W-:Y:S02]  /*1e10*/  IADD3.X R23, PT, PT, R23, R25, R11, P1, P2 ;  /* 0x0000001917177210 */ /* 0x000fe40000fe440b */
[----:B-----5:R-:W-:-:S04]  /*1e20*/  IADD3 R43, P3, P4, R18, R20, R43 ;  /* 0x00000014122b7210 */ /* 0x020fc80007c7e02b */
[----:B------:R-:W-:Y:S02]  /*1e30*/  IADD3.X R19, PT, PT, R19, R21, R23, P3, P4 ;  /* 0x0000001513137210 */ /* 0x000fe40001fe8417 */
[----:B------:R-:W-:-:S04]  /*1e40*/  IADD3 R43, P1, P2, R14, R16, R43 ;  /* 0x000000100e2b7210 */ /* 0x000fc80007a3e02b */
[----:B------:R-:W-:Y:S02]  /*1e50*/  IADD3.X R15, PT, PT, R15, R17, R19, P1, P2 ;  /* 0x000000110f0f7210 */ /* 0x000fe40000fe4413 */
[----:B------:R-:W-:-:S04]  /*1e60*/  IADD3 R43, P3, P4, R28, R12, R43 ;  /* 0x0000000c1c2b7210 */ /* 0x000fc80007c7e02b */
[----:B------:R-:W-:Y:S02]  /*1e70*/  IADD3.X R13, PT, PT, R29, R13, R15, P3, P4 ;  /* 0x0000000d1d0d7210 */ /* 0x000fe40001fe840f */
[----:B------:R-:W-:Y:S02]  /*1e80*/  ISETP.GE.AND P3, PT, R45, R40, PT ;  /* 0x000000282d00720c */ /* 0x000fe40003f66270 */
[----:B------:R-:W-:-:S04]  /*1e90*/  IADD3 R43, P2, P1, R30, R32, R43 ;  /* 0x000000201e2b7210 */ /* 0x000fc8000795e02b */
[----:B------:R-:W-:Y:S02]  /*1ea0*/  IADD3.X R31, PT, PT, R31, R33, R13, P2, P1 ;  /* 0x000000211f1f7210 */ /* 0x000fe400017e240d */
[----:B------:R-:W-:-:S04]  /*1eb0*/  IADD3 R43, P4, P5, R36, R34, R43 ;  /* 0x00000022242b7210 */ /* 0x000fc80007d9e02b */
[----:B------:R-:W-:Y:S01]  /*1ec0*/  IADD3.X R41, PT, PT, R37, R35, R31, P4, P5 ;  /* 0x0000002325297210 */ /* 0x000fe200027ea41f */
[----:B------:R-:W-:Y:S08]  /*1ed0*/  @!P3 BRA `(.L_x_913) ;  /* 0xfffffffc004cb947 */ /* 0x000ff0000383ffff */
.L_x_912:
[----:B------:R-:W-:Y:S05]  /*1ee0*/  BSYNC.RECONVERGENT B2 ;  /* 0x0000000000027941 */ /* 0x000fea0003800200 */
.L_x_911:
[----:B------:R-:W-:Y:S01]  /*1ef0*/  IMAD.IADD R4, R0, 0x1, -R45 ;  /* 0x0000000100047824 */ /* 0x000fe200078e0a2d */
[----:B------:R-:W-:Y:S04]  /*1f00*/  BSSY.RECONVERGENT B2, `(.L_x_914) ;  /* 0x000001d000027945 */ /* 0x000fe80003800200 */
[----:B------:R-:W-:-:S13]  /*1f10*/  ISETP.GT.AND P1, PT, R4, 0x800, PT ;  /* 0x000008000400780c */ /* 0x000fda0003f24270 */
[----:B------:R-:W-:Y:S05]  /*1f20*/  @!P1 BRA `(.L_x_915) ;  /* 0x0000000000689947 */ /* 0x000fea0003800000 */
[C-C-:B------:R-:W-:Y:S01]  /*1f30*/  IMAD.WIDE.U32 R10, R38.reuse, 0x8, R2.reuse ;  /* 0x00000008260a7825 */ /* 0x140fe200078e0002 */
[----:B------:R-:W2:Y:S03]  /*1f40*/  LDG.E.64.CONSTANT R12, desc[UR6][R6.64+-0x1000] ;  /* 0xfff00006060c7981 */ /* 0x000ea6000c1e9b00 */
[----:B------:R-:W-:Y:S01]  /*1f50*/  VIADD R19, R38, 0x800 ;  /* 0x0000080026137836 */ /* 0x000fe20000000000 */
[----:B------:R-:W3:Y:S04]  /*1f60*/  LDG.E.64.CONSTANT R14, desc[UR6][R6.64] ;  /* 0x00000006060e7981 */ /* 0x000ee8000c1e9b00 */
[----:B------:R-:W2:Y:S01]  /*1f70*/  LDG.E.64.CONSTANT R10, desc[UR6][R10.64] ;  /* 0x000000060a0a7981 */ /* 0x000ea2000c1e9b00 */
[----:B------:R-:W-:-:S03]  /*1f80*/  IMAD.WIDE.U32 R18, R19, 0x8, R2 ;  /* 0x0000000813127825 */ /* 0x000fc600078e0002 */
[----:B------:R-:W3:Y:S04]  /*1f90*/  LDG.E.64.CONSTANT R16, desc[UR6][R6.64+0x1000] ;  /* 0x0010000606107981 */ /* 0x000ee8000c1e9b00 */
[----:B------:R-:W4:Y:S04]  /*1fa0*/  LDG.E.64.CONSTANT R20, desc[UR6][R6.64+0x3000] ;  /* 0x0030000606147981 */ /* 0x000f28000c1e9b00 */
[----:B------:R-:W4:Y:S04]  /*1fb0*/  LDG.E.64.CONSTANT R18, desc[UR6][R18.64] ;  /* 0x0000000612127981 */ /* 0x000f28000c1e9b00 */
[----:B------:R-:W5:Y:S04]  /*1fc0*/  LDG.E.64.CONSTANT R4, desc[UR6][R6.64+0x4000] ;  /* 0x0040000606047981 */ /* 0x000f68000c1e9b00 */
[----:B------:R-:W5:Y:S01]  /*1fd0*/  LDG.E.64.CONSTANT R8, desc[UR6][R6.64+0x5000] ;  /* 0x0050000606087981 */ /* 0x000f62000c1e9b00 */
[----:B------:R-:W-:-:S02]  /*1fe0*/  VIADD R45, R45, 0x1000 ;  /* 0x000010002d2d7836 */ /* 0x000fc40000000000 */
[----:B------:R-:W-:Y:S01]  /*1ff0*/  VIADD R38, R38, 0x1000 ;  /* 0x0000100026267836 */ /* 0x000fe20000000000 */
[----:B--2---:R-:W-:-:S04]  /*2000*/  IADD3 R43, P0, P1, R12, R10, R43 ;  /* 0x0000000a0c2b7210 */ /* 0x004fc8000791e02b */
[----:B------:R-:W-:Y:S02]  /*2010*/  IADD3.X R13, PT, PT, R13, R11, R41, P0, P1 ;  /* 0x0000000b0d0d7210 */ /* 0x000fe400007e2429 */
[----:B---3--:R-:W-:Y:S02]  /*2020*/  IADD3 R43, P0, P1, R16, R14, R43 ;  /* 0x0000000e102b7210 */ /* 0x008fe4000791e02b */
[----:B------:R-:W-:Y:S02]  /*2030*/  IADD3 R10, P3, PT, R6, 0x8000, RZ ;  /* 0x00008000060a7810 */ /* 0x000fe40007f7e0ff */
[----:B------:R-:W-:Y:S02]  /*2040*/  IADD3.X R15, PT, PT, R17, R15, R13, P0, P1 ;  /* 0x0000000f110f7210 */ /* 0x000fe400007e240d */
[----:B----4-:R-:W-:Y:S01]  /*2050*/  IADD3 R43, P0, P1, R20, R18, R43 ;  /* 0x00000012142b7210 */ /* 0x010fe2000791e02b */
[----:B------:R-:W-:-:S03]  /*2060*/  IMAD.X R11, RZ, RZ, R7, P3 ;  /* 0x000000ffff0b7224 */ /* 0x000fc600018e0607 */
[----:B------:R-:W-:Y:S02]  /*2070*/  IADD3.X R21, PT, PT, R21, R19, R15, P0, P1 ;  /* 0x0000001315157210 */ /* 0x000fe400007e240f */
[----:B-----5:R-:W-:Y:S01]  /*2080*/  IADD3 R43, P1, P2, R8, R4, R43 ;  /* 0x00000004082b7210 */ /* 0x020fe20007a3e02b */
[----:B------:R-:W-:Y:S01]  /*2090*/  IMAD.MOV.U32 R6, RZ, RZ, R10 ;  /* 0x000000ffff067224 */ /* 0x000fe200078e000a */
[----:B------:R-:W-:Y:S01]  /*20a0*/  PLOP3.LUT P0, PT, PT, PT, PT, 0x8, 0x80 ;  /* 0x000000000080781c */ /* 0x000fe20003f0e170 */
[----:B------:R-:W-:Y:S01]  /*20b0*/  IMAD.MOV.U32 R7, RZ, RZ, R11 ;  /* 0x000000ffff077224 */ /* 0x000fe200078e000b */
[----:B------:R-:W-:-:S11]  /*20c0*/  IADD3.X R41, PT, PT, R9, R5, R21, P1, P2 ;  /* 0x0000000509297210 */ /* 0x000fd60000fe4415 */
.L_x_915:
[----:B------:R-:W-:Y:S05]  /*20d0*/  BSYNC.RECONVERGENT B2 ;  /* 0x0000000000027941 */ /* 0x000fea0003800200 */
.L_x_914:
[----:B------:R-:W-:-:S13]  /*20e0*/  ISETP.LT.OR P0, PT, R45, R0, P0 ;  /* 0x000000002d00720c */ /* 0x000fda0000701670 */
[----:B------:R-:W-:Y:S05]  /*20f0*/  @!P0 BRA `(.L_x_907) ;  /* 0x0000000000248947 */ /* 0x000fea0003800000 */
[----:B------:R-:W-:Y:S01]  /*2100*/  IMAD.WIDE.U32 R2, R38, 0x8, R2 ;  /* 0x0000000826027825 */ /* 0x000fe200078e0002 */
[----:B------:R-:W2:Y:S04]  /*2110*/  LDG.E.64.CONSTANT R4, desc[UR6][R6.64+-0x1000] ;  /* 0xfff0000606047981 */ /* 0x000ea8000c1e9b00 */
[----:B------:R-:W3:Y:S04]  /*2120*/  LDG.E.64.CONSTANT R8, desc[UR6][R6.64] ;  /* 0x0000000606087981 */ /* 0x000ee8000c1e9b00 */
[----:B------:R-:W2:Y:S04]  /*2130*/  LDG.E.64.CONSTANT R2, desc[UR6][R2.64] ;  /* 0x0000000602027981 */ /* 0x000ea8000c1e9b00 */
[----:B------:R-:W3:Y:S01]  /*2140*/  LDG.E.64.CONSTANT R10, desc[UR6][R6.64+0x1000] ;  /* 0x00100006060a7981 */ /* 0x000ee2000c1e9b00 */
[----:B--2---:R-:W-:-:S04]  /*2150*/  IADD3 R43, P0, P1, R4, R2, R43 ;  /* 0x00000002042b7210 */ /* 0x004fc8000791e02b */
[----:B---3--:R-:W-:Y:S02]  /*2160*/  IADD3 R43, P2, P3, R10, R8, R43 ;  /* 0x000000080a2b7210 */ /* 0x008fe40007b5e02b */
[----:B------:R-:W-:-:S04]  /*2170*/  IADD3.X R41, PT, PT, R5, R3, R41, P0, P1 ;  /* 0x0000000305297210 */ /* 0x000fc800007e2429 */
[----:B------:R-:W-:-:S07]  /*2180*/  IADD3.X R41, PT, PT, R11, R9, R41, P2, P3 ;  /* 0x000000090b297210 */ /* 0x000fce00017e6429 */
.L_x_907:
[----:B------:R-:W-:Y:S05]  /*2190*/  BSYNC.RECONVERGENT B1 ;  /* 0x0000000000017941 */ /* 0x000fea0003800200 */
.L_x_905:
[----:B------:R-:W0:Y:S01]  /*21a0*/  S2R R6, SR_LANEID ;  /* 0x0000000000067919 */ /* 0x000e220000000000 */
[----:B------:R-:W1:Y:S04]  /*21b0*/  SHFL.DOWN PT, R0, R43, 0x1, 0x1f ;  /* 0x08201f002b007f89 */ /* 0x000e6800000e0000 */
[----:B------:R-:W2:Y:S01]  /*21c0*/  SHFL.DOWN PT, R2, R41, 0x1, 0x1f ;  /* 0x08201f0029027f89 */ /* 0x000ea200000e0000 */
[C---:B0-----:R-:W-:Y:S02]  /*21d0*/  ISETP.GT.AND P0, PT, R6.reuse, 0x1e, PT ;  /* 0x0000001e0600780c */ /* 0x041fe40003f04270 */
[----:B------:R-:W-:Y:S02]  /*21e0*/  ISETP.GT.AND P1, PT, R6, 0x1d, PT ;  /* 0x0000001d0600780c */ /* 0x000fe40003f24270 */
[----:B-1----:R-:W-:-:S02]  /*21f0*/  SEL R0, R0, RZ, !P0 ;  /* 0x000000ff00007207 */ /* 0x002fc40004000000 */
[----:B--2---:R-:W-:Y:S02]  /*2200*/  SEL R2, R2, RZ, !P0 ;  /* 0x000000ff02027207 */ /* 0x004fe40004000000 */
[----:B------:R-:W-:Y:S02]  /*2210*/  IADD3 R7, P0, PT, R43, R0, RZ ;  /* 0x000000002b077210 */ /* 0x000fe40007f1e0ff */
[----:B------:R-:W-:-:S03]  /*2220*/  ISETP.NE.AND P2, PT, R6, RZ, PT ;  /* 0x000000ff0600720c */ /* 0x000fc60003f45270 */
[----:B------:R-:W-:Y:S01]  /*2230*/  IMAD.X R9, R41, 0x1, R2, P0 ;  /* 0x0000000129097824 */ /* 0x000fe200000e0602 */
[----:B------:R-:W0:Y:S04]  /*2240*/  SHFL.DOWN PT, R0, R7, 0x2, 0x1f ;  /* 0x08401f0007007f89 */ /* 0x000e2800000e0000 */
[----:B------:R-:W1:Y:S05]  /*2250*/  SHFL.DOWN PT, R2, R9, 0x2, 0x1f ;  /* 0x08401f0009027f89 */ /* 0x000e6a00000e0000 */
[----:B------:R-:W2:Y:S01]  /*2260*/  @!P2 S2R R11, SR_CgaCtaId ;  /* 0x00000000000ba919 */ /* 0x000ea20000008800 */
        /* <DEDUP_REMOVED lines=12> */
[----:B------:R-:W-:-:S05]  /*2330*/  IMAD.X R9, R2, 0x1, R5, P0 ;  /* 0x0000000102097824 */ /* 0x000fca00000e0605 */
[----:B------:R-:W1:Y:S01]  /*2340*/  SHFL.DOWN PT, R2, R9, 0x8, 0x1f ;  /* 0x09001f0009027f89 */ /* 0x000e6200000e0000 */
[----:B0-----:R-:W-:-:S04]  /*2350*/  SEL R0, R0, RZ, !P1 ;  /* 0x000000ff00007207 */ /* 0x001fc80004800000 */
[----:B------:R-:W-:Y:S02]  /*2360*/  IADD3 R5, P0, PT, R0, R7, RZ ;  /* 0x0000000700057210 */ /* 0x000fe40007f1e0ff */
[----:B-1----:R-:W-:-:S03]  /*2370*/  SEL R2, R2, RZ, !P1 ;  /* 0x000000ff02027207 */ /* 0x002fc60004800000 */
[----:B------:R-:W0:Y:S01]  /*2380*/  SHFL.DOWN PT, R0, R5, 0x10, 0x1f ;  /* 0x0a001f0005007f89 */ /* 0x000e2200000e0000 */
[----:B------:R-:W-:Y:S02]  /*2390*/  ISETP.GT.AND P1, PT, R6, 0xf, PT ;  /* 0x0000000f0600780c */ /* 0x000fe40003f24270 */
[----:B------:R-:W-:Y:S01]  /*23a0*/  @!P2 SHF.R.U32.HI R6, RZ, 0x2, R39 ;  /* 0x00000002ff06a819 */ /* 0x000fe20000011627 */
[----:B------:R-:W-:Y:S01]  /*23b0*/  IMAD.X R4, R2, 0x1, R9, P0 ;  /* 0x0000000102047824 */ /* 0x000fe200000e0609 */
[----:B------:R-:W-:Y:S02]  /*23c0*/  @!P2 MOV R2, 0x400 ;  /* 0x000004000002a802 */ /* 0x000fe40000000f00 */
[----:B------:R-:W-:Y:S02]  /*23d0*/  @!P2 LOP3.LUT R6, R6, 0xf8, RZ, 0xc0, !PT ;  /* 0x000000f80606a812 */ /* 0x000fe400078ec0ff */
[----:B------:R-:W1:Y:S01]  /*23e0*/  SHFL.DOWN PT, R3, R4, 0x10, 0x1f ;  /* 0x0a001f0004037f89 */ /* 0x000e6200000e0000 */
[----:B--2---:R-:W-:-:S05]  /*23f0*/  @!P2 LEA R11, R11, R2, 0x18 ;  /* 0x000000020b0ba211 */ /* 0x004fca00078ec0ff */
[----:B------:R-:W-:Y:S01]  /*2400*/  @!P2 IMAD.IADD R11, R6, 0x1, R11 ;  /* 0x00000001060ba824 */ /* 0x000fe200078e020b */
[----:B0-----:R-:W-:-:S04]  /*2410*/  SEL R0, R0, RZ, !P1 ;  /* 0x000000ff00007207 */ /* 0x001fc80004800000 */
[----:B------:R-:W-:Y:S02]  /*2420*/  IADD3 R2, P0, PT, R0, R5, RZ ;  /* 0x0000000500027210 */ /* 0x000fe40007f1e0ff */
[----:B-1----:R-:W-:-:S05]  /*2430*/  SEL R3, R3, RZ, !P1 ;  /* 0x000000ff03037207 */ /* 0x002fca0004800000 */
[----:B------:R-:W-:Y:S01]  /*2440*/  IMAD.X R3, R3, 0x1, R4, P0 ;  /* 0x0000000103037824 */ /* 0x000fe200000e0604 */
[----:B------:R-:W-:-:S04]  /*2450*/  ISETP.NE.AND P0, PT, R39, RZ, PT ;  /* 0x000000ff2700720c */ /* 0x000fc80003f05270 */
[----:B------:R0:W-:Y:S01]  /*2460*/  @!P2 STS.64 [R11+0x10], R2 ;  /* 0x000010020b00a388 */ /* 0x0001e20000000a00 */
[----:B------:R-:W-:Y:S08]  /*2470*/  BAR.SYNC.DEFER_BLOCKING 0x0 ;  /* 0x0000000000007b1d */ /* 0x000ff00000010000 */
[----:B------:R-:W-:Y:S05]  /*2480*/  @P0 BRA `(.L_x_903) ;  /* 0x00000000006c0947 */ /* 0x000fea0003800000 */
[----:B------:R-:W1:Y:S01]  /*2490*/  S2UR UR5, SR_CgaCtaId ;  /* 0x00000000000579c3 */ /* 0x000e620000008800 */
[----:B------:R-:W-:Y:S02]  /*24a0*/  UMOV UR4, 0x400 ;  /* 0x0000040000047882 */ /* 0x000fe40000000000 */
[----:B-1----:R-:W-:-:S09]  /*24b0*/  ULEA UR4, UR5, UR4, 0x18 ;  /* 0x0000000405047291 */ /* 0x002fd2000f8ec0ff */
[----:B------:R-:W-:Y:S04]  /*24c0*/  LDS.64 R32, [UR4+0x18] ;  /* 0x00001804ff207984 */ /* 0x000fe80008000a00 */
[----:B------:R-:W1:Y:S04]  /*24d0*/  LDS.128 R28, [UR4+0x20] ;  /* 0x00002004ff1c7984 */ /* 0x000e680008000c00 */
[----:B------:R-:W2:Y:S04]  /*24e0*/  LDS.128 R24, [UR4+0x30] ;  /* 0x00003004ff187984 */ /* 0x000ea80008000c00 */
[----:B------:R-:W3:Y:S04]  /*24f0*/  LDS.128 R20, [UR4+0x40] ;  /* 0x00004004ff147984 */ /* 0x000ee80008000c00 */
[----:B------:R-:W4:Y:S04]  /*2500*/  LDS.128 R16, [UR4+0x50] ;  /* 0x00005004ff107984 */ /* 0x000f280008000c00 */
[----:B------:R-:W5:Y:S04]  /*2510*/  LDS.128 R12, [UR4+0x60] ;  /* 0x00006004ff0c7984 */ /* 0x000f680008000c00 */
[----:B0-----:R-:W0:Y:S04]  /*2520*/  LDS.128 R8, [UR4+0x70] ;  /* 0x00007004ff087984 */ /* 0x001e280008000c00 */
[----:B------:R-:W0:Y:S01]  /*2530*/  LDS.128 R4, [UR4+0x80] ;  /* 0x00008004ff047984 */ /* 0x000e220008000c00 */
[----:B-1----:R-:W-:-:S04]  /*2540*/  IADD3 R35, P1, P2, R28, R32, R2 ;  /* 0x000000201c237210 */ /* 0x002fc80007a3e002 */
[----:B--2---:R-:W-:Y:S02]  /*2550*/  IADD3 R35, P3, P4, R24, R35, R30 ;  /* 0x0000002318237210 */ /* 0x004fe40007c7e01e */
[----:B------:R-:W-:Y:S02]  /*2560*/  IADD3.X R29, PT, PT, R29, R33, R3, P1, P2 ;  /* 0x000000211d1d7210 */ /* 0x000fe40000fe4403 */
[----:B---3--:R-:W-:Y:S02]  /*2570*/  IADD3 R3, P1, P2, R20, R35, R26 ;  /* 0x0000002314037210 */ /* 0x008fe40007a3e01a */
[----:B------:R-:W-:Y:S02]  /*2580*/  IADD3.X R25, PT, PT, R25, R29, R31, P3, P4 ;  /* 0x0000001d19197210 */ /* 0x000fe40001fe841f */
[----:B----4-:R-:W-:Y:S02]  /*2590*/  IADD3 R3, P3, P4, R16, R3, R22 ;  /* 0x0000000310037210 */ /* 0x010fe40007c7e016 */
[----:B------:R-:W-:-:S02]  /*25a0*/  IADD3.X R21, PT, PT, R21, R25, R27, P1, P2 ;  /* 0x0000001915157210 */ /* 0x000fc40000fe441b */
[----:B-----5:R-:W-:Y:S02]  /*25b0*/  IADD3 R3, P1, P2, R12, R3, R18 ;  /* 0x000000030c037210 */ /* 0x020fe40007a3e012 */
[----:B------:R-:W-:Y:S02]  /*25c0*/  IADD3.X R17, PT, PT, R17, R21, R23, P3, P4 ;  /* 0x0000001511117210 */ /* 0x000fe40001fe8417 */
[----:B0-----:R-:W-:Y:S02]  /*25d0*/  IADD3 R3, P3, P4, R8, R3, R14 ;  /* 0x0000000308037210 */ /* 0x001fe40007c7e00e */
[----:B------:R-:W-:Y:S02]  /*25e0*/  IADD3.X R13, PT, PT, R13, R17, R19, P1, P2 ;  /* 0x000000110d0d7210 */ /* 0x000fe40000fe4413 */
[----:B------:R-:W-:Y:S02]  /*25f0*/  IADD3 R3, P1, P2, R4, R3, R10 ;  /* 0x0000000304037210 */ /* 0x000fe40007a3e00a */
[----:B------:R-:W-:-:S02]  /*2600*/  IADD3.X R9, PT, PT, R9, R13, R15, P3, P4 ;  /* 0x0000000d09097210 */ /* 0x000fc40001fe840f */
[----:B------:R-:W-:Y:S02]  /*2610*/  IADD3 R2, P3, PT, R3, R6, RZ ;  /* 0x0000000603027210 */ /* 0x000fe40007f7e0ff */
[----:B------:R-:W-:-:S05]  /*2620*/  IADD3.X R3, PT, PT, R5, R9, R11, P1, P2 ;  /* 0x0000000905037210 */ /* 0x000fca0000fe440b */
[----:B------:R-:W-:-:S07]  /*2630*/  IMAD.X R3, R3, 0x1, R7, P3 ;  /* 0x0000000103037824 */ /* 0x000fce00018e0607 */
.L_x_903:
[----:B------:R-:W-:Y:S05]  /*2640*/  BSYNC.RECONVERGENT B0 ;  /* 0x0000000000007941 */ /* 0x000fea0003800200 */
.L_x_888:
[----:B------:R-:W-:Y:S05]  /*2650*/  @P0 EXIT ;  /* 0x000000000000094d */ /* 0x000fea0003800000 */
[----:B------:R-:W0:Y:S01]  /*2660*/  LDCU.64 UR4, c[0x0][0x398] ;  /* 0x00007300ff0477ac */ /* 0x000e220008000a00 */
[----:B------:R-:W3:Y:S01]  /*2670*/  LDC.64 R4, c[0x0][0x388] ;  /* 0x0000e200ff047b82 */ /* 0x000ee20000000a00 */
[----:B012---:R-:W-:-:S04]  /*2680*/  IADD3 R2, P0, PT, R2, UR4, RZ ;  /* 0x0000000402027c10 */ /* 0x007fc8000ff1e0ff */
[----:B------:R-:W-:-:S05]  /*2690*/  IADD3.X R3, PT, PT, R3, UR5, RZ, P0, !PT ;  /* 0x0000000503037c10 */ /* 0x000fca00087fe4ff */
[----:B---3--:R-:W-:Y:S01]  /*26a0*/  STG.E.64 desc[UR6][R4.64], R2 ;  /* 0x0000000204007986 */ /* 0x008fe2000c101b06 */
[----:B------:R-:W-:Y:S05]  /*26b0*/  EXIT ;  /* 0x000000000000794d */ /* 0x000fea0003800000 */
.L_x_916:
        /* <DEDUP_REMOVED lines=12> */
.L_x_2588:


//--------------------- .text._ZN3cub18CUB_300001_SM_10006detail6reduce18DeviceReduceKernelINS2_10policy_hubIlyN4cuda3std3__44plusIlEEE10Policy1000EN6thrust24THRUST_300001_SM_1000_NS18transform_iteratorINSD_6detail14equal_to_valueIiEENSF_15normal_iteratorINSD_10device_ptrIiEEEEllEEyS9_lNS7_10__identityEEEvT0_PT3_T1_NS0_13GridEvenShareISR_EET2_T4_ --------------------------
	.section	.text._ZN3cub18CUB_300001_SM_10006detail6reduce18DeviceReduceKernelINS2_10policy_hubIlyN4cuda3std3__44plusIlEEE10Policy1000EN6thrust24THRUST_300001_SM_1000_NS18transform_iteratorINSD_6detail14equal_to_valueIiEENSF_15normal_iteratorINSD_10device_ptrIiEEEEllEEyS9_lNS7_10__identityEEEvT0_PT3_T1_NS0_13GridEvenShareISR_EET2_T4_,"ax",@progbits
	.align	128
        .global         _ZN3cub18CUB_300001_SM_10006detail6reduce18DeviceReduceKernelINS2_10policy_hubIlyN4cuda3std3__44plusIlEEE10Policy1000EN6thrust24THRUST_300001_SM_1000_NS18transform_iteratorINSD_6detail14equal_to_valueIiEENSF_15normal_iteratorINSD_10device_ptrIiEEEEllEEyS9_lNS7_10__identityEEEvT0_PT3_T1_NS0_13GridEvenShareISR_EET2_T4_
        .type           _ZN3cub18CUB_300001_SM_10006detail6reduce18DeviceReduceKernelINS2_10policy_hubIlyN4cuda3std3__44plusIlEEE10Policy1000EN6thrust24THRUST_300001_SM_1000_NS18transform_iteratorINSD_6detail14equal_to_valueIiEENSF_15normal_iteratorINSD_10device_ptrIiEEEEllEEyS9_lNS7_10__identityEEEvT0_PT3_T1_NS0_13GridEvenShareISR_EET2_T4_,@function
        .size           _ZN3cub18CUB_300001_SM_10006detail6reduce18DeviceReduceKernelINS2_10policy_hubIlyN4cuda3std3__44plusIlEEE10Policy1000EN6thrust24THRUST_300001_SM_1000_NS18transform_iteratorINSD_6detail14equal_to_valueIiEENSF_15normal_iteratorINSD_10device_ptrIiEEEEllEEyS9_lNS7_10__identityEEEvT0_PT3_T1_NS0_13GridEvenShareISR_EET2_T4_,(.L_x_2589 - _ZN3cub18CUB_300001_SM_10006detail6reduce18DeviceReduceKernelINS2_10policy_hubIlyN4cuda3std3__44plusIlEEE10Policy1000EN6thrust24THRUST_300001_SM_1000_NS18transform_iteratorINSD_6detail14equal_to_valueIiEENSF_15normal_iteratorINSD_10device_ptrIiEEEEllEEyS9_lNS7_10__identityEEEvT0_PT3_T1_NS0_13GridEvenShareISR_EET2_T4_)
        .other          _ZN3cub18CUB_300001_SM_10006detail6reduce18DeviceReduceKernelINS2_10policy_hubIlyN4cuda3std3__44plusIlEEE10Policy1000EN6thrust24THRUST_300001_SM_1000_NS18transform_iteratorINSD_6detail14equal_to_valueIiEENSF_15normal_iteratorINSD_10device_ptrIiEEEEllEEyS9_lNS7_10__identityEEEvT0_PT3_T1_NS0_13GridEvenShareISR_EET2_T4_,@"STO_CUDA_ENTRY STV_DEFAULT"
_ZN3cub18CUB_300001_SM_10006detail6reduce18DeviceReduceKernelINS2_10policy_hubIlyN4cuda3std3__44plusIlEEE10Policy1000EN6thrust24THRUST_300001_SM_1000_NS18transform_iteratorINSD_6detail14equal_to_valueIiEENSF_15normal_iteratorINSD_10device_ptrIiEEEEllEEyS9_lNS7_10__identityEEEvT0_PT3_T1_NS0_13GridEvenShareISR_EET2_T4_:
.text._ZN3cub18CUB_300001_SM_10006detail6reduce18DeviceReduceKernelINS2_10policy_hubIlyN4cuda3std3__44plusIlEEE10Policy1000EN6thrust24THRUST_300001_SM_1000_NS18transform_iteratorINSD_6detail14equal_to_valueIiEENSF_15normal_iteratorINSD_10device_ptrIiEEEEllEEyS9_lNS7_10__identityEEEvT0_PT3_T1_NS0_13GridEvenShareISR_EET2_T4_:
[----:B------:R-:W-:Y:S08]  /*0000*/  LDC R1, c[0x0][0x37c] ;  /* 0x0000df00ff017b82 */ /* 0x000ff00000000800 */
[----:B------:R-:W0:Y:S01]  /*0010*/  S2UR UR17, SR_CTAID.X ;  /* 0x00000000001179c3 */ /* 0x000e220000002500 */
[----:B------:R-:W1:Y:S01]  /*0020*/  LDCU.64 UR4, c[0x0][0x3c0] ;  /* 0x00007800ff0477ac */ /* 0x000e620008000a00 */
[----:B------:R-:W-:Y:S01]  /*0030*/  BSSY.RECONVERGENT B0, `(.L_x_917) ;  /* 0x0000327000007945 */ /* 0x000fe20003800200 */
[----:B------:R-:W2:Y:S01]  /*0040*/  LDCU UR11, c[0x0][0x3c8] ;  /* 0x00007900ff0b77ac */ /* 0x000ea20008000800 */
[----:B------:R-:W3:Y:S01]  /*0050*/  LDCU.64 UR18, c[0x0][0x358] ;  /* 0x00006b00ff1277ac */ /* 0x000ee20008000a00 */
[----:B-1----:R-:W-:-:S02]  /*0060*/  IMAD.U32 R8, RZ, RZ, UR4 ;  /* 0x00000004ff087e24 */ /* 0x002fc4000f8e00ff */
[----:B------:R-:W-:Y:S01]  /*0070*/  IMAD.U32 R9, RZ, RZ, UR5 ;  /* 0x00000005ff097e24 */ /* 0x000fe2000f8e00ff */
[----:B--2---:R-:W-:Y:S02]  /*0080*/  UIMAD UR5, UR11, 0xe00, URZ ;  /* 0x00000e000b0578a4 */ /* 0x004fe4000f8e02ff */
[----:B0-----:R-:W-:Y:S02]  /*0090*/  UIMAD UR9, UR17, 0xe00, URZ ;  /* 0x00000e00110978a4 */ /* 0x001fe4000f8e02ff */
[----:B------:R-:W-:-:S04]  /*00a0*/  USHF.R.S32.HI UR4, URZ, 0x1f, UR5 ;  /* 0x0000001fff047899 */ /* 0x000fc80008011405 */
[----:B------:R-:W-:-:S04]  /*00b0*/  IADD3 R13, P1, PT, R8, -UR9, RZ ;  /* 0x80000009080d7c10 */ /* 0x000fc8000ff3e0ff */
[----:B------:R-:W-:Y:S02]  /*00c0*/  ISETP.GT.U32.AND P0, PT, R13, 0xdff, PT ;  /* 0x00000dff0d00780c */ /* 0x000fe40003f04070 */
[----:B------:R-:W-:-:S04]  /*00d0*/  IADD3.X R14, PT, PT, R9, -0x1, RZ, P1, !PT ;  /* 0xffffffff090e7810 */ /* 0x000fc80000ffe4ff */
[----:B------:R-:W-:-:S13]  /*00e0*/  ISETP.GT.U32.AND.EX P0, PT, R14, RZ, PT, P0 ;  /* 0x000000ff0e00720c */ /* 0x000fda0003f04100 */
[----:B---3--:R-:W-:Y:S05]  /*00f0*/  @P0 BRA `(.L_x_918) ;  /* 0x0000001800740947 */ /* 0x008fea0003800000 */
[----:B------:R-:W0:Y:S01]  /*0100*/  S2R R7, SR_TID.X ;  /* 0x0000000000077919 */ /* 0x000e220000002100 */
[----:B------:R-:W-:Y:S01]  /*0110*/  VIADD R2, R8, -UR9 ;  /* 0x8000000908027c36 */ /* 0x000fe20008000000 */
[----:B------:R-:W1:Y:S01]  /*0120*/  LDCU UR6, c[0x0][0x388] ;  /* 0x00007100ff0677ac */ /* 0x000e620008000800 */
[----:B------:R-:W-:Y:S01]  /*0130*/  BSSY.RECONVERGENT B1, `(.L_x_919) ;  /* 0x000000f000017945 */ /* 0x000fe20003800200 */
[----:B------:R-:W-:Y:S02]  /*0140*/  IMAD.MOV.U32 R0, RZ, RZ, RZ ;  /* 0x000000ffff007224 */ /* 0x000fe400078e00ff */
[----:B------:R-:W-:Y:S01]  /*0150*/  IMAD.MOV.U32 R3, RZ, RZ, RZ ;  /* 0x000000ffff037224 */ /* 0x000fe200078e00ff */
[----:B0-----:R-:W-:Y:S01]  /*0160*/  ISETP.GE.AND P0, PT, R7, R2, PT ;  /* 0x000000020700720c */ /* 0x001fe20003f06270 */
[----:B------:R-:W-:-:S12]  /*0170*/  IMAD.MOV.U32 R9, RZ, RZ, R7 ;  /* 0x000000ffff097224 */ /* 0x000fd800078e0007 */
[----:B-1----:R-:W-:Y:S05]  /*0180*/  @P0 BRA `(.L_x_920) ;  /* 0x0000000000240947 */ /* 0x002fea0003800000 */
[----:B------:R-:W0:Y:S01]  /*0190*/  LDC.64 R4, c[0x0][0x380] ;  /* 0x0000e000ff047b82 */ /* 0x000e220000000a00 */
[----:B------:R-:W-:Y:S01]  /*01a0*/  VIADD R3, R7, UR9 ;  /* 0x0000000907037c36 */ /* 0x000fe20008000000 */
[----:B------:R-:W1:Y:S03]  /*01b0*/  LDCU UR4, c[0x0][0x388] ;  /* 0x00007100ff0477ac */ /* 0x000e660008000800 */
[----:B0-----:R-:W-:-:S06]  /*01c0*/  IMAD.WIDE.U32 R4, R3, 0x4, R4 ;  /* 0x0000000403047825 */ /* 0x001fcc00078e0004 */
[----:B------:R-:W1:Y:S01]  /*01d0*/  LDG.E R4, desc[UR18][R4.64] ;  /* 0x0000001204047981 */ /* 0x000e62000c1e1900 */
[----:B------:R-:W-:Y:S02]  /*01e0*/  VIADD R9, R7, 0x200 ;  /* 0x0000020007097836 */ /* 0x000fe40000000000 */
[----:B------:R-:W-:Y:S01]  /*01f0*/  IMAD.MOV.U32 R3, RZ, RZ, RZ ;  /* 0x000000ffff037224 */ /* 0x000fe200078e00ff */
[----:B-1----:R-:W-:-:S04]  /*0200*/  ISETP.NE.AND P0, PT, R4, UR4, PT ;  /* 0x0000000404007c0c */ /* 0x002fc8000bf05270 */
[----:B------:R-:W-:-:S09]  /*0210*/  SEL R0, RZ, 0x1, P0 ;  /* 0x00000001ff007807 */ /* 0x000fd20000000000 */
.L_x_920:
[----:B------:R-:W-:Y:S05]  /*0220*/  BSYNC.RECONVERGENT B1 ;  /* 0x0000000000017941 */ /* 0x000fea0003800200 */
.L_x_919:
[----:B------:R-:W-:Y:S01]  /*0230*/  ISETP.GE.AND P0, PT, R9, R2, PT ;  /* 0x000000020900720c */ /* 0x000fe20003f06270 */
[----:B------:R-:W-:-:S12]  /*0240*/  BSSY.RECONVERGENT B1, `(.L_x_921) ;  /* 0x00000b6000017945 */ /* 0x000fd80003800200 */
[----:B------:R-:W-:Y:S05]  /*0250*/  @P0 BRA `(.L_x_922) ;  /* 0x0000000800d00947 */ /* 0x000fea0003800000 */
[----:B------:R-:W-:Y:S01]  /*0260*/  LOP3.LUT R5, RZ, R9, RZ, 0x33, !PT ;  /* 0x00000009ff057212 */ /* 0x000fe200078e33ff */
[----:B------:R-:W-:Y:S03]  /*0270*/  BSSY.RECONVERGENT B2, `(.L_x_923) ;  /* 0x0000056000027945 */ /* 0x000fe60003800200 */
[----:B------:R-:W-:-:S04]  /*0280*/  IADD3 R5, PT, PT, R8, -UR9, R5 ;  /* 0x8000000908057c10 */ /* 0x000fc8000fffe005 */
[C---:B------:R-:W-:Y:S02]  /*0290*/  ISETP.GE.U32.AND P1, PT, R5.reuse, 0x1e00, PT ;  /* 0x00001e000500780c */ /* 0x040fe40003f26070 */
[----:B------:R-:W-:-:S04]  /*02a0*/  LEA.HI R6, R5, 0x1, RZ, 0x17 ;  /* 0x0000000105067811 */ /* 0x000fc800078fb8ff */
[----:B------:R-:W-:-:S04]  /*02b0*/  LOP3.LUT R23, R6, 0xf, RZ, 0xc0, !PT ;  /* 0x0000000f06177812 */ /* 0x000fc800078ec0ff */
[----:B------:R-:W-:-:S03]  /*02c0*/  ISETP.NE.AND P0, PT, R23, RZ, PT ;  /* 0x000000ff1700720c */ /* 0x000fc60003f05270 */
[----:B------:R-:W-:Y:S10]  /*02d0*/  @!P1 BRA `(.L_x_924) ;  /* 0x00000004003c9947 */ /* 0x000ff40003800000 */
[----:B------:R-:W0:Y:S01]  /*02e0*/  LDCU.64 UR4, c[0x0][0x380] ;  /* 0x00007000ff0477ac */ /* 0x000e220008000a00 */
[----:B------:R-:W-:Y:S01]  /*02f0*/  IMAD.WIDE.U32 R4, R9, 0x4, RZ ;  /* 0x0000000409047825 */ /* 0x000fe200078e00ff */
[----:B------:R-:W-:-:S03]  /*0300*/  LOP3.LUT R8, R6, 0xfffff0, RZ, 0xc0, !PT ;  /* 0x00fffff006087812 */ /* 0x000fc600078ec0ff */
[----:B------:R-:W-:Y:S02]  /*0310*/  IMAD.U32 R11, RZ, RZ, UR17 ;  /* 0x00000011ff0b7e24 */ /* 0x000fe4000f8e00ff */
[----:B------:R-:W-:Y:S02]  /*0320*/  IMAD.MOV R8, RZ, RZ, -R8 ;  /* 0x000000ffff087224 */ /* 0x000fe400078e0a08 */
[----:B------:R-:W-:-:S03]  /*0330*/  IMAD.WIDE.U32 R4, R11, 0x3800, R4 ;  /* 0x000038000b047825 */ /* 0x000fc600078e0004 */
[----:B0-----:R-:W-:-:S04]  /*0340*/  IADD3 R4, P1, PT, R4, UR4, RZ ;  /* 0x0000000404047c10 */ /* 0x001fc8000ff3e0ff */
[----:B------:R-:W-:-:S04]  /*0350*/  IADD3 R4, P2, PT, R4, 0x4000, RZ ;  /* 0x0000400004047810 */ /* 0x000fc80007f5e0ff */
[----:B------:R-:W-:-:S09]  /*0360*/  IADD3.X R5, PT, PT, RZ, UR5, R5, P2, P1 ;  /* 0x00000005ff057c10 */ /* 0x000fd200097e2405 */
.L_x_925:
        /* <DEDUP_REMOVED lines=16> */
[----:B------:R-:W-:-:S02]  /*0470*/  VIADD R8, R8, 0x10 ;  /* 0x0000001008087836 */ /* 0x000fc40000000000 */
[----:B------:R-:W-:Y:S01]  /*0480*/  VIADD R9, R9, 0x2000 ;  /* 0x0000200009097836 */ /* 0x000fe20000000000 */
[----:B--2---:R-:W-:Y:S02]  /*0490*/  ISETP.NE.AND P1, PT, R26, UR6, PT ;  /* 0x000000061a007c0c */ /* 0x004fe4000bf25270 */
[----:B---3--:R-:W-:Y:S02]  /*04a0*/  ISETP.NE.AND P2, PT, R22, UR6, PT ;  /* 0x0000000616007c0c */ /* 0x008fe4000bf45270 */
[----:B------:R-:W-:Y:S02]  /*04b0*/  SEL R22, RZ, 0x1, P1 ;  /* 0x00000001ff167807 */ /* 0x000fe40000800000 */
[----:B------:R-:W-:Y:S02]  /*04c0*/  SEL R27, RZ, 0x1, P2 ;  /* 0x00000001ff1b7807 */ /* 0x000fe40001000000 */
[----:B----4-:R-:W-:Y:S02]  /*04d0*/  ISETP.NE.AND P3, PT, R24, UR6, PT ;  /* 0x0000000618007c0c */ /* 0x010fe4000bf65270 */
[----:B-----5:R-:W-:-:S02]  /*04e0*/  ISETP.NE.AND P1, PT, R25, UR6, PT ;  /* 0x0000000619007c0c */ /* 0x020fc4000bf25270 */
[----:B------:R-:W-:Y:S02]  /*04f0*/  IADD3 R22, P5, P6, R27, R0, R22 ;  /* 0x000000001b167210 */ /* 0x000fe40007ebe016 */
[----:B------:R-:W-:Y:S02]  /*0500*/  SEL R25, RZ, 0x1, P3 ;  /* 0x00000001ff197807 */ /* 0x000fe40001800000 */
[----:B------:R-:W-:Y:S02]  /*0510*/  SEL R0, RZ, 0x1, P1 ;  /* 0x00000001ff007807 */ /* 0x000fe40000800000 */
[----:B------:R-:W-:Y:S02]  /*0520*/  ISETP.NE.AND P3, PT, R20, UR6, PT ;  /* 0x0000000614007c0c */ /* 0x000fe4000bf65270 */
[----:B------:R-:W-:Y:S02]  /*0530*/  ISETP.NE.AND P4, PT, R21, UR6, PT ;  /* 0x0000000615007c0c */ /* 0x000fe4000bf85270 */
[----:B------:R-:W-:-:S02]  /*0540*/  IADD3 R20, P2, P1, R0, R22, R25 ;  /* 0x0000001600147210 */ /* 0x000fc4000795e019 */
[----:B------:R-:W-:Y:S02]  /*0550*/  SEL R21, RZ, 0x1, P3 ;  /* 0x00000001ff157807 */ /* 0x000fe40001800000 */
[----:B------:R-:W-:Y:S02]  /*0560*/  SEL R0, RZ, 0x1, P4 ;  /* 0x00000001ff007807 */ /* 0x000fe40002000000 */
[----:B------:R-:W-:Y:S02]  /*0570*/  ISETP.NE.AND P3, PT, R19, UR6, PT ;  /* 0x0000000613007c0c */ /* 0x000fe4000bf65270 */
[----:B------:R-:W-:Y:S02]  /*0580*/  ISETP.NE.AND P4, PT, R18, UR6, PT ;  /* 0x0000000612007c0c */ /* 0x000fe4000bf85270 */
[----:B------:R-:W-:Y:S02]  /*0590*/  IADD3.X R19, PT, PT, RZ, R3, RZ, P5, P6 ;  /* 0x00000003ff137210 */ /* 0x000fe40002fec4ff */
        /* <DEDUP_REMOVED lines=26> */
[----:B------:R-:W-:Y:S02]  /*0740*/  ISETP.NE.AND P3, PT, R8, RZ, PT ;  /* 0x000000ff0800720c */ /* 0x000fe40003f65270 */
[----:B------:R-:W-:Y:S02]  /*0750*/  SEL R3, RZ, 0x1, P4 ;  /* 0x00000001ff037807 */ /* 0x000fe40002000000 */
[----:B------:R-:W-:Y:S02]  /*0760*/  IADD3.X R11, PT, PT, RZ, R11, RZ, P2, P1 ;  /* 0x0000000bff0b7210 */ /* 0x000fe400017e24ff */
[----:B------:R-:W-:Y:S02]  /*0770*/  IADD3 R0, P1, P2, R0, R10, R3 ;  /* 0x0000000a00007210 */ /* 0x000fe40007a3e003 */
[----:B------:R-:W-:-:S02]  /*0780*/  IADD3 R4, P4, PT, R4, 0x8000, RZ ;  /* 0x0000800004047810 */ /* 0x000fc40007f9e0ff */
[----:B------:R-:W-:-:S03]  /*0790*/  IADD3.X R3, PT, PT, RZ, R11, RZ, P5, P6 ;  /* 0x0000000bff037210 */ /* 0x000fc60002fec4ff */
[----:B------:R-:W-:Y:S01]  /*07a0*/  IMAD.X R5, RZ, RZ, R5, P4 ;  /* 0x000000ffff057224 */ /* 0x000fe200020e0605 */
[----:B------:R-:W-:Y:S01]  /*07b0*/  IADD3.X R3, PT, PT, RZ, R3, RZ, P1, P2 ;  /* 0x00000003ff037210 */ /* 0x000fe20000fe44ff */
[----:B------:R-:W-:Y:S06]  /*07c0*/  @P3 BRA `(.L_x_925) ;  /* 0xfffffff800e83947 */ /* 0x000fec000383ffff */
.L_x_924:
[----:B------:R-:W-:Y:S05]  /*07d0*/  BSYNC.RECONVERGENT B2 ;  /* 0x0000000000027941 */ /* 0x000fea0003800200 */
.L_x_923:
[----:B------:R-:W-:Y:S05]  /*07e0*/  @!P0 BRA `(.L_x_922) ;  /* 0x00000004006c8947 */ /* 0x000fea0003800000 */
[----:B------:R-:W-:Y:S01]  /*07f0*/  ISETP.GE.U32.AND P1, PT, R23, 0x8, PT ;  /* 0x000000081700780c */ /* 0x000fe20003f26070 */
[----:B------:R-:W-:Y:S01]  /*0800*/  BSSY.RECONVERGENT B2, `(.L_x_926) ;  /* 0x000002b000027945 */ /* 0x000fe20003800200 */
[----:B------:R-:W-:-:S04]  /*0810*/  LOP3.LUT R16, R6, 0x7, RZ, 0xc0, !PT ;  /* 0x0000000706107812 */ /* 0x000fc800078ec0ff */
[----:B------:R-:W-:-:S07]  /*0820*/  ISETP.NE.AND P0, PT, R16, RZ, PT ;  /* 0x000000ff1000720c */ /* 0x000fce0003f05270 */
[----:B------:R-:W-:Y:S06]  /*0830*/  @!P1 BRA `(.L_x_927) ;  /* 0x00000000009c9947 */ /* 0x000fec0003800000 */
[----:B------:R-:W0:Y:S01]  /*0840*/  LDCU.64 UR4, c[0x0][0x380] ;  /* 0x00007000ff0477ac */ /* 0x000e220008000a00 */
[----:B------:R-:W-:-:S04]  /*0850*/  IADD3 R5, P1, PT, R9, UR9, RZ ;  /* 0x0000000909057c10 */ /* 0x000fc8000ff3e0ff */
[----:B------:R-:W-:Y:S02]  /*0860*/  LEA.HI.X.SX32 R8, R9, RZ, 0x1, P1 ;  /* 0x000000ff09087211 */ /* 0x000fe400008f0eff */
[C---:B0-----:R-:W-:Y:S01]  /*0870*/  LEA R4, P1, R5.reuse, UR4, 0x2 ;  /* 0x0000000405047c11 */ /* 0x041fe2000f8210ff */
[----:B------:R-:W0:Y:S03]  /*0880*/  LDCU UR4, c[0x0][0x388] ;  /* 0x00007100ff0477ac */ /* 0x000e260008000800 */
[----:B------:R-:W-:-:S05]  /*0890*/  LEA.HI.X R5, R5, UR5, R8, 0x2, P1 ;  /* 0x0000000505057c11 */ /* 0x000fca00088f1408 */
[----:B------:R-:W0:Y:S04]  /*08a0*/  LDG.E R17, desc[UR18][R4.64] ;  /* 0x0000001204117981 */ /* 0x000e28000c1e1900 */
[----:B------:R-:W2:Y:S04]  /*08b0*/  LDG.E R8, desc[UR18][R4.64+0x800] ;  /* 0x0008001204087981 */ /* 0x000ea8000c1e1900 */
[----:B------:R-:W3:Y:S04]  /*08c0*/  LDG.E R10, desc[UR18][R4.64+0x1000] ;  /* 0x00100012040a7981 */ /* 0x000ee8000c1e1900 */
[----:B------:R-:W4:Y:S04]  /*08d0*/  LDG.E R11, desc[UR18][R4.64+0x1800] ;  /* 0x00180012040b7981 */ /* 0x000f28000c1e1900 */
[----:B------:R-:W5:Y:S04]  /*08e0*/  LDG.E R12, desc[UR18][R4.64+0x2000] ;  /* 0x00200012040c7981 */ /* 0x000f68000c1e1900 */
[----:B------:R-:W5:Y:S04]  /*08f0*/  LDG.E R13, desc[UR18][R4.64+0x2800] ;  /* 0x00280012040d7981 */ /* 0x000f68000c1e1900 */
[----:B------:R-:W5:Y:S04]  /*0900*/  LDG.E R14, desc[UR18][R4.64+0x3000] ;  /* 0x00300012040e7981 */ /* 0x000f68000c1e1900 */
[----:B------:R1:W5:Y:S01]  /*0910*/  LDG.E R15, desc[UR18][R4.64+0x3800] ;  /* 0x00380012040f7981 */ /* 0x000362000c1e1900 */
[----:B------:R-:W-:Y:S01]  /*0920*/  VIADD R9, R9, 0x1000 ;  /* 0x0000100009097836 */ /* 0x000fe20000000000 */
[----:B0-----:R-:W-:-:S02]  /*0930*/  ISETP.NE.AND P1, PT, R17, UR4, PT ;  /* 0x0000000411007c0c */ /* 0x001fc4000bf25270 */
[----:B--2---:R-:W-:Y:S02]  /*0940*/  ISETP.NE.AND P2, PT, R8, UR4, PT ;  /* 0x0000000408007c0c */ /* 0x004fe4000bf45270 */
[----:B------:R-:W-:Y:S02]  /*0950*/  SEL R8, RZ, 0x1, P1 ;  /* 0x00000001ff087807 */ /* 0x000fe40000800000 */
[----:B------:R-:W-:Y:S02]  /*0960*/  SEL R17, RZ, 0x1, P2 ;  /* 0x00000001ff117807 */ /* 0x000fe40001000000 */
[----:B---3--:R-:W-:Y:S02]  /*0970*/  ISETP.NE.AND P1, PT, R10, UR4, PT ;  /* 0x000000040a007c0c */ /* 0x008fe4000bf25270 */
[----:B----4-:R-:W-:Y:S02]  /*0980*/  ISETP.NE.AND P2, PT, R11, UR4, PT ;  /* 0x000000040b007c0c */ /* 0x010fe4000bf45270 */
[----:B------:R-:W-:-:S02]  /*0990*/  IADD3 R8, P5, P6, R17, R0, R8 ;  /* 0x0000000011087210 */ /* 0x000fc40007ebe008 */
[----:B------:R-:W-:Y:S02]  /*09a0*/  SEL R11, RZ, 0x1, P1 ;  /* 0x00000001ff0b7807 */ /* 0x000fe40000800000 */
[----:B------:R-:W-:Y:S02]  /*09b0*/  SEL R0, RZ, 0x1, P2 ;  /* 0x00000001ff007807 */ /* 0x000fe40001000000 */
[----:B-----5:R-:W-:Y:S02]  /*09c0*/  ISETP.NE.AND P3, PT, R12, UR4, PT ;  /* 0x000000040c007c0c */ /* 0x020fe4000bf65270 */
[----:B------:R-:W-:Y:S02]  /*09d0*/  ISETP.NE.AND P4, PT, R13, UR4, PT ;  /* 0x000000040d007c0c */ /* 0x000fe4000bf85270 */
[----:B------:R-:W-:Y:S02]  /*09e0*/  IADD3 R0, P1, P2, R0, R8, R11 ;  /* 0x0000000800007210 */ /* 0x000fe40007a3e00b */
[----:B-1----:R-:W-:-:S02]  /*09f0*/  SEL R5, RZ, 0x1, P3 ;  /* 0x00000001ff057807 */ /* 0x002fc40001800000 */
[----:B------:R-:W-:Y:S02]  /*0a00*/  SEL R4, RZ, 0x1, P4 ;  /* 0x00000001ff047807 */ /* 0x000fe40002000000 */
[----:B------:R-:W-:Y:S02]  /*0a10*/  ISETP.NE.AND P4, PT, R14, UR4, PT ;  /* 0x000000040e007c0c */ /* 0x000fe4000bf85270 */
[----:B------:R-:W-:Y:S02]  /*0a20*/  ISETP.NE.AND P3, PT, R15, UR4, PT ;  /* 0x000000040f007c0c */ /* 0x000fe4000bf65270 */
[----:B------:R-:W-:Y:S02]  /*0a30*/  IADD3.X R8, PT, PT, RZ, R3, RZ, P5, P6 ;  /* 0x00000003ff087210 */ /* 0x000fe40002fec4ff */
[----:B------:R-:W-:Y:S02]  /*0a40*/  IADD3 R4, P5, P6, R4, R0, R5 ;  /* 0x0000000004047210 */ /* 0x000fe40007ebe005 */
[----:B------:R-:W-:-:S02]  /*0a50*/  SEL R3, RZ, 0x1, P4 ;  /* 0x00000001ff037807 */ /* 0x000fc40002000000 */
[----:B------:R-:W-:Y:S02]  /*0a60*/  SEL R0, RZ, 0x1, P3 ;  /* 0x00000001ff007807 */ /* 0x000fe40001800000 */
[----:B------:R-:W-:Y:S02]  /*0a70*/  IADD3.X R5, PT, PT, RZ, R8, RZ, P1, P2 ;  /* 0x00000008ff057210 */ /* 0x000fe40000fe44ff */
[----:B------:R-:W-:Y:S02]  /*0a80*/  IADD3 R0, P1, P2, R0, R4, R3 ;  /* 0x0000000400007210 */ /* 0x000fe40007a3e003 */
[----:B------:R-:W-:-:S04]  /*0a90*/  IADD3.X R3, PT, PT, RZ, R5, RZ, P5, P6 ;  /* 0x00000005ff037210 */ /* 0x000fc80002fec4ff */
[----:B------:R-:W-:-:S07]  /*0aa0*/  IADD3.X R3, PT, PT, RZ, R3, RZ, P1, P2 ;  /* 0x00000003ff037210 */ /* 0x000fce0000fe44ff */
.L_x_927:
[----:B------:R-:W-:Y:S05]  /*0ab0*/  BSYNC.RECONVERGENT B2 ;  /* 0x0000000000027941 */ /* 0x000fea0003800200 */
.L_x_926:
        /* <DEDUP_REMOVED lines=15> */
[----:B------:R-:W4:Y:S01]  /*0bb0*/  LDG.E R10, desc[UR18][R4.64+0x1000] ;  /* 0x00100012040a7981 */ /* 0x000f22000c1e1900 */
[----:B------:R-:W-:Y:S01]  /*0bc0*/  VIADD R9, R9, 0x800 ;  /* 0x0000080009097836 */ /* 0x000fe20000000000 */
[----:B0-----:R-:W-:-:S02]  /*0bd0*/  ISETP.NE.AND P1, PT, R12, UR4, PT ;  /* 0x000000040c007c0c */ /* 0x001fc4000bf25270 */
[----:B--2---:R-:W-:Y:S02]  /*0be0*/  ISETP.NE.AND P2, PT, R8, UR4, PT ;  /* 0x0000000408007c0c */ /* 0x004fe4000bf45270 */
[----:B---3--:R-:W-:Y:S02]  /*0bf0*/  ISETP.NE.AND P4, PT, R11, UR4, PT ;  /* 0x000000040b007c0c */ /* 0x008fe4000bf85270 */
[----:B------:R-:W-:Y:S02]  /*0c00*/  SEL R11, RZ, 0x1, P1 ;  /* 0x00000001ff0b7807 */ /* 0x000fe40000800000 */
[----:B----4-:R-:W-:Y:S02]  /*0c10*/  ISETP.NE.AND P3, PT, R10, UR4, PT ;  /* 0x000000040a007c0c */ /* 0x010fe4000bf65270 */
[----:B------:R-:W-:Y:S02]  /*0c20*/  SEL R8, RZ, 0x1, P2 ;  /* 0x00000001ff087807 */ /* 0x000fe40001000000 */
[----:B------:R-:W-:-:S02]  /*0c30*/  SEL R13, RZ, 0x1, P3 ;  /* 0x00000001ff0d7807 */ /* 0x000fc40001800000 */
[----:B------:R-:W-:Y:S02]  /*0c40*/  SEL R10, RZ, 0x1, P4 ;  /* 0x00000001ff0a7807 */ /* 0x000fe40002000000 */
[----:B------:R-:W-:-:S04]  /*0c50*/  IADD3 R0, P1, P2, R8, R0, R11 ;  /* 0x0000000008007210 */ /* 0x000fc80007a3e00b */
[----:B------:R-:W-:Y:S02]  /*0c60*/  IADD3 R0, P3, P4, R10, R0, R13 ;  /* 0x000000000a007210 */ /* 0x000fe40007c7e00d */
[----:B------:R-:W-:-:S04]  /*0c70*/  IADD3.X R3, PT, PT, RZ, R3, RZ, P1, P2 ;  /* 0x00000003ff037210 */ /* 0x000fc80000fe44ff */
[----:B------:R-:W-:-:S07]  /*0c80*/  IADD3.X R3, PT, PT, RZ, R3, RZ, P3, P4 ;  /* 0x00000003ff037210 */ /* 0x000fce0001fe84ff */
.L_x_929:
[----:B------:R-:W-:Y:S05]  /*0c90*/  BSYNC.RECONVERGENT B2 ;  /* 0x0000000000027941 */ /* 0x000fea0003800200 */
.L_x_928:
[----:B------:R-:W-:Y:S05]  /*0ca0*/  @!P0 BRA `(.L_x_922) ;  /* 0x00000000003c8947 */ /* 0x000fea0003800000 */
[----:B------:R-:W0:Y:S01]  /*0cb0*/  LDC.64 R4, c[0x0][0x380] ;  /* 0x0000e000ff047b82 */ /* 0x000e220000000a00 */
[----:B------:R-:W-:Y:S02]  /*0cc0*/  IMAD.U32 R11, RZ, RZ, UR17 ;  /* 0x00000011ff0b7e24 */ /* 0x000fe4000f8e00ff */
[----:B------:R-:W-:Y:S02]  /*0cd0*/  IMAD.MOV R6, RZ, RZ, -R6 ;  /* 0x000000ffff067224 */ /* 0x000fe400078e0a06 */
[----:B0-----:R-:W-:-:S07]  /*0ce0*/  IMAD.WIDE.U32 R4, R11, 0x3800, R4 ;  /* 0x000038000b047825 */ /* 0x001fce00078e0004 */
.L_x_930:
[C---:B------:R-:W-:Y:S01]  /*0cf0*/  IMAD.WIDE R10, R9.reuse, 0x4, R4 ;  /* 0x00000004090a7825 */ /* 0x040fe200078e0204 */
[----:B------:R-:W0:Y:S05]  /*0d00*/  LDCU UR4, c[0x0][0x388] ;  /* 0x00007100ff0477ac */ /* 0x000e2a0008000800 */
[----:B------:R-:W0:Y:S01]  /*0d10*/  LDG.E R10, desc[UR18][R10.64] ;  /* 0x000000120a0a7981 */ /* 0x000e22000c1e1900 */
[----:B------:R-:W-:Y:S02]  /*0d20*/  VIADD R6, R6, 0x1 ;  /* 0x0000000106067836 */ /* 0x000fe40000000000 */
[----:B------:R-:W-:Y:S01]  /*0d30*/  VIADD R9, R9, 0x200 ;  /* 0x0000020009097836 */ /* 0x000fe20000000000 */
[----:B0-----:R-:W-:-:S04]  /*0d40*/  ISETP.NE.AND P0, PT, R10, UR4, PT ;  /* 0x000000040a007c0c */ /* 0x001fc8000bf05270 */
[----:B------:R-:W-:Y:S02]  /*0d50*/  SEL R13, RZ, 0x1, P0 ;  /* 0x00000001ff0d7807 */ /* 0x000fe40000000000 */
[----:B------:R-:W-:Y:S02]  /*0d60*/  ISETP.NE.AND P0, PT, R6, RZ, PT ;  /* 0x000000ff0600720c */ /* 0x000fe40003f05270 */
[----:B------:R-:W-:-:S05]  /*0d70*/  IADD3 R0, P1, PT, R0, R13, RZ ;  /* 0x0000000d00007210 */ /* 0x000fca0007f3e0ff */
[----:B------:R-:W-:-:S06]  /*0d80*/  IMAD.X R3, RZ, RZ, R3, P1 ;  /* 0x000000ffff037224 */ /* 0x000fcc00008e0603 */
[----:B------:R-:W-:Y:S05]  /*0d90*/  @P0 BRA `(.L_x_930) ;  /* 0xfffffffc00d40947 */ /* 0x000fea000383ffff */
.L_x_922:
[----:B------:R-:W-:Y:S05]  /*0da0*/  BSYNC.RECONVERGENT B1 ;  /* 0x0000000000017941 */ /* 0x000fea0003800200 */
.L_x_921:
[----:B------:R-:W-:-:S13]  /*0db0*/  ISETP.GE.AND P0, PT, R2, 0x200, PT ;  /* 0x000002000200780c */ /* 0x000fda0003f06270 */
[----:B------:R-:W-:Y:S05]  /*0dc0*/  @!P0 BRA `(.L_x_931) ;  /* 0x0000000400308947 */ /* 0x000fea0003800000 */
[----:B------:R-:W0:Y:S01]  /*0dd0*/  S2R R6, SR_LANEID ;  /* 0x0000000000067919 */ /* 0x000e220000000000 */
[----:B------:R-:W1:Y:S04]  /*0de0*/  SHFL.DOWN PT, R2, R0, 0x1, 0x1f ;  /* 0x08201f0000027f89 */ /* 0x000e6800000e0000 */
        /* <DEDUP_REMOVED lines=25> */
[----:B------:R-:W-:-:S02]  /*0f80*/  @!P1 MOV R4, 0x400 ;  /* 0x0000040000049802 */ /* 0x000fc40000000f00 */
[----:B0-----:R-:W-:-:S04]  /*0f90*/  SEL R0, R0, RZ, !P0 ;  /* 0x000000ff00007207 */ /* 0x001fc80004000000 */
[----:B------:R-:W-:Y:S02]  /*0fa0*/  IADD3 R9, P2, PT, R0, R3, RZ ;  /* 0x0000000300097210 */ /* 0x000fe40007f5e0ff */
[----:B------:R-:W-:Y:S02]  /*0fb0*/  @!P1 SHF.R.U32.HI R3, RZ, 0x2, R7 ;  /* 0x00000002ff039819 */ /* 0x000fe40000011607 */
[----:B-1----:R-:W-:Y:S01]  /*0fc0*/  SEL R2, R2, RZ, !P0 ;  /* 0x000000ff02027207 */ /* 0x002fe20004000000 */
[----:B------:R-:W0:Y:S01]  /*0fd0*/  SHFL.DOWN PT, R0, R9, 0x10, 0x1f ;  /* 0x0a001f0009007f89 */ /* 0x000e2200000e0000 */
[----:B------:R-:W-:-:S03]  /*0fe0*/  ISETP.GT.AND P0, PT, R6, 0xf, PT ;  /* 0x0000000f0600780c */ /* 0x000fc60003f04270 */
[----:B------:R-:W-:-:S05]  /*0ff0*/  IMAD.X R11, R2, 0x1, R13, P2 ;  /* 0x00000001020b7824 */ /* 0x000fca00010e060d */
[----:B------:R-:W1:Y:S01]  /*1000*/  SHFL.DOWN PT, R2, R11, 0x10, 0x1f ;  /* 0x0a001f000b027f89 */ /* 0x000e6200000e0000 */
[----:B--2---:R-:W-:Y:S02]  /*1010*/  @!P1 LEA R5, R5, R4, 0x18 ;  /* 0x0000000405059211 */ /* 0x004fe400078ec0ff */
[----:B0-----:R-:W-:-:S04]  /*1020*/  SEL R0, R0, RZ, !P0 ;  /* 0x000000ff00007207 */ /* 0x001fc80004000000 */
[----:B------:R-:W-:Y:S02]  /*1030*/  IADD3 R0, P2, PT, R0, R9, RZ ;  /* 0x0000000900007210 */ /* 0x000fe40007f5e0ff */
[----:B-1----:R-:W-:Y:S02]  /*1040*/  SEL R4, R2, RZ, !P0 ;  /* 0x000000ff02047207 */ /* 0x002fe40004000000 */
[----:B------:R-:W-:Y:S02]  /*1050*/  @!P1 LOP3.LUT R2, R3, 0xf8, RZ, 0xc0, !PT ;  /* 0x000000f803029812 */ /* 0x000fe400078ec0ff */
[----:B------:R-:W-:Y:S01]  /*1060*/  ISETP.NE.AND P0, PT, R7, RZ, PT ;  /* 0x000000ff0700720c */ /* 0x000fe20003f05270 */
[----:B------:R-:W-:Y:S02]  /*1070*/  IMAD.X R3, R4, 0x1, R11, P2 ;  /* 0x0000000104037824 */ /* 0x000fe400010e060b */
[----:B------:R-:W-:Y:S02]  /*1080*/  @!P1 IMAD.IADD R5, R2, 0x1, R5 ;  /* 0x0000000102059824 */ /* 0x000fe400078e0205 */
[----:B------:R-:W-:-:S05]  /*1090*/  @!P1 IMAD.MOV.U32 R2, RZ, RZ, R0 ;  /* 0x000000ffff029224 */ /* 0x000fca00078e0000 */
        /* <DEDUP_REMOVED lines=8> */
[----:B--2---:R-:W1:Y:S04]  /*1120*/  LDS.128 R4, [UR4+0x30] ;  /* 0x00003004ff047984 */ /* 0x004e680008000c00 */
[----:B------:R-:W2:Y:S04]  /*1130*/  LDS.128 R20, [UR4+0x40] ;  /* 0x00004004ff147984 */ /* 0x000ea80008000c00 */
[----:B------:R-:W3:Y:S04]  /*1140*/  LDS.128 R16, [UR4+0x50] ;  /* 0x00005004ff107984 */ /* 0x000ee80008000c00 */
[----:B------:R-:W4:Y:S01]  /*1150*/  LDS.128 R12, [UR4+0x60] ;  /* 0x00006004ff0c7984 */ /* 0x000f220008000c00 */
[----:B0-----:R-:W-:-:S04]  /*1160*/  IADD3 R11, P1, P2, R24, R8, R0 ;  /* 0x00000008180b7210 */ /* 0x001fc80007a3e000 */
[----:B------:R-:W-:Y:S02]  /*1170*/  IADD3.X R25, PT, PT, R25, R9, R3, P1, P2 ;  /* 0x0000000919197210 */ /* 0x000fe40000fe4403 */
[----:B-1----:R-:W-:Y:S02]  /*1180*/  IADD3 R3, P1, P2, R4, R11, R26 ;  /* 0x0000000b04037210 */ /* 0x002fe40007a3e01a */
[----:B------:R-:W0:Y:S02]  /*1190*/  LDS.128 R8, [UR4+0x70] ;  /* 0x00007004ff087984 */ /* 0x000e240008000c00 */
[----:B------:R-:W-:Y:S02]  /*11a0*/  IADD3.X R5, PT, PT, R5, R25, R27, P1, P2 ;  /* 0x0000001905057210 */ /* 0x000fe40000fe441b */
[----:B------:R-:W1:Y:S01]  /*11b0*/  LDS.128 R24, [UR4+0x80] ;  /* 0x00008004ff187984 */ /* 0x000e620008000c00 */
[----:B--2---:R-:W-:-:S04]  /*11c0*/  IADD3 R3, P1, P2, R20, R3, R6 ;  /* 0x0000000314037210 */ /* 0x004fc80007a3e006 */
[----:B---3--:R-:W-:Y:S02]  /*11d0*/  IADD3 R3, P3, P4, R16, R3, R22 ;  /* 0x0000000310037210 */ /* 0x008fe40007c7e016 */
[----:B------:R-:W-:Y:S02]  /*11e0*/  IADD3.X R7, PT, PT, R21, R5, R7, P1, P2 ;  /* 0x0000000515077210 */ /* 0x000fe40000fe4407 */
[----:B----4-:R-:W-:Y:S02]  /*11f0*/  IADD3 R3, P1, P2, R12, R3, R18 ;  /* 0x000000030c037210 */ /* 0x010fe40007a3e012 */
[----:B------:R-:W-:-:S04]  /*1200*/  IADD3.X R17, PT, PT, R17, R7, R23, P3, P4 ;  /* 0x0000000711117210 */ /* 0x000fc80001fe8417 */
[----:B------:R-:W-:Y:S02]  /*1210*/  IADD3.X R13, PT, PT, R13, R17, R19, P1, P2 ;  /* 0x000000110d0d7210 */ /* 0x000fe40000fe4413 */
[----:B0-----:R-:W-:-:S04]  /*1220*/  IADD3 R3, P3, P4, R8, R3, R14 ;  /* 0x0000000308037210 */ /* 0x001fc80007c7e00e */
[----:B-1----:R-:W-:Y:S02]  /*1230*/  IADD3 R3, P1, P2, R24, R3, R10 ;  /* 0x0000000318037210 */ /* 0x002fe40007a3e00a */
[----:B------:R-:W-:Y:S02]  /*1240*/  IADD3.X R9, PT, PT, R9, R13, R15, P3, P4 ;  /* 0x0000000d09097210 */ /* 0x000fe40001fe840f */
[----:B------:R-:W-:Y:S02]  /*1250*/  IADD3 R0, P3, PT, R3, R26, RZ ;  /* 0x0000001a03007210 */ /* 0x000fe40007f7e0ff */
[----:B------:R-:W-:-:S05]  /*1260*/  IADD3.X R3, PT, PT, R25, R9, R11, P1, P2 ;  /* 0x0000000919037210 */ /* 0x000fca0000fe440b */
[----:B------:R-:W-:Y:S01]  /*1270*/  IMAD.X R3, R3, 0x1, R27, P3 ;  /* 0x0000000103037824 */ /* 0x000fe200018e061b */
[----:B------:R-:W-:Y:S06]  /*1280*/  BRA `(.L_x_932) ;  /* 0x0000002000047947 */ /* 0x000fec0003800000 */
.L_x_931:
[----:B------:R-:W-:-:S04]  /*1290*/  LOP3.LUT R4, R7, 0x3e0, RZ, 0xc0, !PT ;  /* 0x000003e007047812 */ /* 0x000fc800078ec0ff */
[----:B------:R-:W-:Y:S01]  /*12a0*/  LOP3.LUT R9, RZ, R4, RZ, 0x33, !PT ;  /* 0x00000004ff097212 */ /* 0x000fe200078e33ff */
[----:B------:R-:W-:Y:S02]  /*12b0*/  VIADD R5, R4, 0x20 ;  /* 0x0000002004057836 */ /* 0x000fe40000000000 */
[----:B------:R-:W0:Y:S03]  /*12c0*/  S2R R4, SR_LANEID ;  /* 0x0000000000047919 */ /* 0x000e260000000000 */
[----:B------:R-:W-:Y:S01]  /*12d0*/  ISETP.GT.AND P0, PT, R5, R2, PT ;  /* 0x000000020500720c */ /* 0x000fe20003f04270 */
[----:B------:R-:W-:-:S05]  /*12e0*/  IMAD.IADD R5, R2, 0x1, R9 ;  /* 0x0000000102057824 */ /* 0x000fca00078e0209 */
[----:B------:R-:W-:-:S05]  /*12f0*/  SEL R5, R5, 0x1f, P0 ;  /* 0x0000001f05057807 */ /* 0x000fca0000000000 */
[----:B------:R-:W1:Y:S04]  /*1300*/  SHFL.DOWN PT, R6, R0, 0x1, R5 ;  /* 0x0820000000067989 */ /* 0x000e6800000e0005 */
        /* <DEDUP_REMOVED lines=12> */
[----:B------:R-:W-:Y:S01]  /*13d0*/  IADD3 R11, P1, PT, R6, R9, RZ ;  /* 0x00000009060b7210 */ /* 0x000fe20007f3e0ff */
[----:B------:R-:W-:Y:S01]  /*13e0*/  VIADD R6, R4, 0x4 ;  /* 0x0000000404067836 */ /* 0x000fe20000000000 */
[----:B-1----:R-:W-:-:S03]  /*13f0*/  SEL R8, R8, RZ, !P0 ;  /* 0x000000ff08087207 */ /* 0x002fc60004000000 */
[----:B------:R-:W0:Y:S01]  /*1400*/  SHFL.DOWN PT, R0, R11, 0x4, R5 ;  /* 0x088000000b007989 */ /* 0x000e2200000e0005 */
[----:B------:R-:W-:Y:S01]  /*1410*/  ISETP.GT.AND P0, PT, R6, R5, PT ;  /* 0x000000050600720c */ /* 0x000fe20003f04270 */
[----:B------:R-:W-:Y:S02]  /*1420*/  IMAD.X R8, R8, 0x1, R12, P1 ;  /* 0x0000000108087824 */ /* 0x000fe400008e060c */
[C---:B------:R-:W-:Y:S01]  /*1430*/  VIADD R6, R4.reuse, 0x8 ;  /* 0x0000000804067836 */ /* 0x040fe20000000000 */
[----:B------:R-:W1:Y:S01]  /*1440*/  @!P2 S2R R12, SR_CgaCtaId ;  /* 0x00000000000ca919 */ /* 0x000e620000008800 */
[----:B------:R-:W-:Y:S01]  /*1450*/  VIADD R4, R4, 0x10 ;  /* 0x0000001004047836 */ /* 0x000fe20000000000 */
[----:B------:R-:W2:Y:S01]  /*1460*/  SHFL.DOWN PT, R3, R8, 0x4, R5 ;  /* 0x0880000008037989 */ /* 0x000ea200000e0005 */
        /* <DEDUP_REMOVED lines=9> */
[----:B------:R-:W-:Y:S02]  /*1500*/  @!P2 MOV R9, 0x400 ;  /* 0x000004000009a802 */ /* 0x000fe40000000f00 */
[----:B--2---:R-:W-:Y:S01]  /*1510*/  SEL R3, R3, RZ, !P0 ;  /* 0x000000ff03037207 */ /* 0x004fe20004000000 */
[----:B------:R-:W0:Y:S01]  /*1520*/  SHFL.DOWN PT, R0, R6, 0x10, R5 ;  /* 0x0a00000006007989 */ /* 0x000e2200000e0005 */
[----:B------:R-:W-:Y:S02]  /*1530*/  ISETP.GT.AND P0, PT, R4, R5, PT ;  /* 0x000000050400720c */ /* 0x000fe40003f04270 */
[----:B------:R-:W-:Y:S01]  /*1540*/  @!P2 SHF.R.U32.HI R4, RZ, 0x2, R7 ;  /* 0x00000002ff04a819 */ /* 0x000fe20000011607 */
[----:B------:R-:W-:Y:S01]  /*1550*/  IMAD.X R8, R3, 0x1, R10, P1 ;  /* 0x0000000103087824 */ /* 0x000fe200008e060a */
[----:B-1----:R-:W-:-:S02]  /*1560*/  @!P2 LEA R9, R12, R9, 0x18 ;  /* 0x000000090c09a211 */ /* 0x002fc400078ec0ff */
[----:B------:R-:W-:Y:S02]  /*1570*/  @!P2 LOP3.LUT R4, R4, 0xf8, RZ, 0xc0, !PT ;  /* 0x000000f80404a812 */ /* 0x000fe400078ec0ff */
[----:B------:R-:W1:Y:S03]  /*1580*/  SHFL.DOWN PT, R3, R8, 0x10, R5 ;  /* 0x0a00000008037989 */ /* 0x000e6600000e0005 */
[----:B------:R-:W-:Y:S01]  /*1590*/  @!P2 IMAD.IADD R9, R4, 0x1, R9 ;  /* 0x000000010409a824 */ /* 0x000fe200078e0209 */
[----:B0-----:R-:W-:-:S04]  /*15a0*/  SEL R0, R0, RZ, !P0 ;  /* 0x000000ff00007207 */ /* 0x001fc80004000000 */
[----:B------:R-:W-:Y:S02]  /*15b0*/  IADD3 R0, P1, PT, R0, R6, RZ ;  /* 0x0000000600007210 */ /* 0x000fe40007f3e0ff */
[----:B-1----:R-:W-:-:S03]  /*15c0*/  SEL R3, R3, RZ, !P0 ;  /* 0x000000ff03037207 */ /* 0x002fc60004000000 */
[----:B------:R-:W-:Y:S01]  /*15d0*/  @!P2 IMAD.MOV.U32 R4, RZ, RZ, R0 ;  /* 0x000000ffff04a224 */ /* 0x000fe200078e0000 */
[----:B------:R-:W-:Y:S01]  /*15e0*/  ISETP.NE.AND P0, PT, R7, RZ, PT ;  /* 0x000000ff0700720c */ /* 0x000fe20003f05270 */
[----:B------:R-:W-:-:S04]  /*15f0*/  IMAD.X R3, R3, 0x1, R8, P1 ;  /* 0x0000000103037824 */ /* 0x000fc800008e0608 */
[----:B------:R-:W-:-:S05]  /*1600*/  @!P2 IMAD.MOV.U32 R5, RZ, RZ, R3 ;  /* 0x000000ffff05a224 */ /* 0x000fca00078e0003 */
[----:B------:R1:W-:Y:S01]  /*1610*/  @!P2 STS.64 [R9+0x10], R4 ;  /* 0x000010040900a388 */ /* 0x0003e20000000a00 */
[----:B------:R-:W-:Y:S06]  /*1620*/  BAR.SYNC.DEFER_BLOCKING 0x0 ;  /* 0x0000000000007b1d */ /* 0x000fec0000010000 */
[----:B------:R-:W-:Y:S05]  /*1630*/  @P0 BRA `(.L_x_932) ;  /* 0x0000001c00180947 */ /* 0x000fea0003800000 */
[----:B------:R-:W0:Y:S01]  /*1640*/  S2UR UR5, SR_CgaCtaId ;  /* 0x00000000000579c3 */ /* 0x000e220000008800 */
[----:B------:R-:W-:Y:S01]  /*1650*/  UMOV UR4, 0x400 ;  /* 0x0000040000047882 */ /* 0x000fe20000000000 */
[C---:B------:R-:W-:Y:S02]  /*1660*/  ISETP.GT.AND P1, PT, R2.reuse, 0x20, PT ;  /* 0x000000200200780c */ /* 0x040fe40003f24270 */
[C---:B------:R-:W-:Y:S02]  /*1670*/  ISETP.GT.AND P2, PT, R2.reuse, 0x40, PT ;  /* 0x000000400200780c */ /* 0x040fe40003f44270 */
[----:B------:R-:W-:Y:S01]  /*1680*/  ISETP.GT.AND P6, PT, R2, 0x1a0, PT ;  /* 0x000001a00200780c */ /* 0x000fe20003fc4270 */
[----:B0-----:R-:W-:-:S09]  /*1690*/  ULEA UR4, UR5, UR4, 0x18 ;  /* 0x0000000405047291 */ /* 0x001fd2000f8ec0ff */
[----:B------:R-:W0:Y:S04]  /*16a0*/  LDS.64 R20, [UR4+0x18] ;  /* 0x00001804ff147984 */ /* 0x000e280008000a00 */
[----:B-1----:R-:W1:Y:S04]  /*16b0*/  LDS.128 R4, [UR4+0x20] ;  /* 0x00002004ff047984 */ /* 0x002e680008000c00 */
[----:B------:R-:W2:Y:S04]  /*16c0*/  LDS.128 R16, [UR4+0x30] ;  /* 0x00003004ff107984 */ /* 0x000ea80008000c00 */
[----:B------:R-:W3:Y:S04]  /*16d0*/  LDS.128 R8, [UR4+0x40] ;  /* 0x00004004ff087984 */ /* 0x000ee80008000c00 */
[----:B------:R-:W4:Y:S04]  /*16e0*/  LDS.128 R12, [UR4+0x50] ;  /* 0x00005004ff0c7984 */ /* 0x000f280008000c00 */
[----:B------:R-:W-:Y:S01]  /*16f0*/  LDS.128 R24, [UR4+0x70] ;  /* 0x00007004ff187984 */ /* 0x000fe20008000c00 */
[----:B0-----:R-:W-:-:S02]  /*1700*/  SEL R22, R20, RZ, P1 ;  /* 0x000000ff14167207 */ /* 0x001fc40000800000 */
[----:B------:R-:W-:Y:S02]  /*1710*/  SEL R20, R21, RZ, P1 ;  /* 0x000000ff15147207 */ /* 0x000fe40000800000 */
[----:B-1----:R-:W-:Y:S02]  /*1720*/  SEL R23, R4, RZ, P2 ;  /* 0x000000ff04177207 */ /* 0x002fe40001000000 */
[----:B------:R-:W-:Y:S02]  /*1730*/  SEL R4, R5, RZ, P2 ;  /* 0x000000ff05047207 */ /* 0x000fe40001000000 */
[C---:B------:R-:W-:Y:S02]  /*1740*/  ISETP.GT.AND P1, PT, R2.reuse, 0x60, PT ;  /* 0x000000600200780c */ /* 0x040fe40003f24270 */
[----:B------:R-:W-:Y:S02]  /*1750*/  IADD3 R22, P3, P4, R23, R22, R0 ;  /* 0x0000001617167210 */ /* 0x000fe40007c7e000 */
[----:B------:R-:W-:-:S02]  /*1760*/  ISETP.GT.AND P2, PT, R2, 0x80, PT ;  /* 0x000000800200780c */ /* 0x000fc40003f44270 */
[----:B------:R-:W-:Y:S02]  /*1770*/  SEL R21, R6, RZ, P1 ;  /* 0x000000ff06157207 */ /* 0x000fe40000800000 */
[----:B------:R-:W-:Y:S02]  /*1780*/  SEL R0, R7, RZ, P1 ;  /* 0x000000ff07007207 */ /* 0x000fe40000800000 */
[----:B------:R-:W-:Y:S02]  /*1790*/  IADD3.X R3, PT, PT, R4, R20, R3, P3, P4 ;  /* 0x0000001404037210 */ /* 0x000fe40001fe8403 */
[----:B------:R-:W0:Y:S01]  /*17a0*/  LDS.128 R4, [UR4+0x60] ;  /* 0x00006004ff047984 */ /* 0x000e220008000c00 */
[----:B--2---:R-:W-:Y:S02]  /*17b0*/  SEL R16, R16, RZ, P2 ;  /* 0x000000ff10107207 */ /* 0x004fe40001000000 */
[----:B------:R-:W-:Y:S02]  /*17c0*/  SEL R20, R17, RZ, P2 ;  /* 0x000000ff11147207 */ /* 0x000fe40001000000 */
[----:B------:R-:W-:-:S02]  /*17d0*/  IADD3 R16, P3, P4, R16, R22, R21 ;  /* 0x0000001610107210 */ /* 0x000fc40007c7e015 */
[----:B------:R-:W-:Y:S02]  /*17e0*/  ISETP.GT.AND P2, PT, R2, 0xa0, PT ;  /* 0x000000a00200780c */ /* 0x000fe40003f44270 */
[----:B------:R-:W-:Y:S02]  /*17f0*/  IADD3.X R3, PT, PT, R20, R3, R0, P3, P4 ;  /* 0x0000000314037210 */ /* 0x000fe40001fe8400 */
[----:B------:R-:W1:Y:S01]  /*1800*/  LDS.128 R20, [UR4+0x80] ;  /* 0x00008004ff147984 */ /* 0x000e620008000c00 */
[----:B------:R-:W-:Y:S02]  /*1810*/  ISETP.GT.AND P1, PT, R2, 0xc0, PT ;  /* 0x000000c00200780c */ /* 0x000fe40003f24270 */
[----:B------:R-:W-:Y:S02]  /*1820*/  SEL R17, R18, RZ, P2 ;  /* 0x000000ff12117207 */ /* 0x000fe40001000000 */
[----:B---3--:R-:W-:Y:S02]  /*1830*/  SEL R8, R8, RZ, P1 ;  /* 0x000000ff08087207 */ /* 0x008fe40000800000 */
[----:B------:R-:W-:-:S02]  /*1840*/  SEL R18, R19, RZ, P2 ;  /* 0x000000ff13127207 */ /* 0x000fc40001000000 */
[C---:B------:R-:W-:Y:S02]  /*1850*/  ISETP.GT.AND P2, PT, R2.reuse, 0xe0, PT ;  /* 0x000000e00200780c */ /* 0x040fe40003f44270 */
[----:B------:R-:W-:Y:S02]  /*1860*/  ISETP.GT.AND P3, PT, R2, 0x100, PT ;  /* 0x000001000200780c */ /* 0x000fe40003f64270 */
[----:B------:R-:W-:Y:S02]  /*1870*/  IADD3 R0, P4, P5, R8, R16, R17 ;  /* 0x0000001008007210 */ /* 0x000fe40007d9e011 */
[----:B------:R-:W-:Y:S02]  /*1880*/  SEL R16, R9, RZ, P1 ;  /* 0x000000ff09107207 */ /* 0x000fe40000800000 */
[----:B------:R-:W-:Y:S02]  /*1890*/  SEL R8, R10, RZ, P2 ;  /* 0x000000ff0a087207 */ /* 0x000fe40001000000 */
[----:B----4-:R-:W-:-:S02]  /*18a0*/  SEL R9, R12, RZ, P3 ;  /* 0x000000ff0c097207 */ /* 0x010fc40001800000 */
[----:B------:R-:W-:Y:S02]  /*18b0*/  ISETP.GT.AND P1, PT, R2, 0x120, PT ;  /* 0x000001200200780c */ /* 0x000fe40003f24270 */
[----:B------:R-:W-:Y:S02]  /*18c0*/  SEL R11, R11, RZ, P2 ;  /* 0x000000ff0b0b7207 */ /* 0x000fe40001000000 */
[----:B------:R-:W-:Y:S02]  /*18d0*/  IADD3.X R3, PT, PT, R16, R3, R18, P4, P5 ;  /* 0x0000000310037210 */ /* 0x000fe400027ea412 */
[----:B------:R-:W-:Y:S02]  /*18e0*/  SEL R10, R13, RZ, P3 ;  /* 0x000000ff0d0a7207 */ /* 0x000fe40001800000 */
[----:B------:R-:W-:Y:S02]  /*18f0*/  IADD3 R8, P3, P4, R9, R0, R8 ;  /* 0x0000000009087210 */ /* 0x000fe40007c7e008 */
[----:B------:R-:W-:-:S02]  /*1900*/  ISETP.GT.AND P2, PT, R2, 0x140, PT ;  /* 0x000001400200780c */ /* 0x000fc40003f44270 */
[----:B------:R-:W-:Y:S02]  /*1910*/  SEL R9, R14, RZ, P1 ;  /* 0x000000ff0e097207 */ /* 0x000fe40000800000 */
[----:B------:R-:W-:Y:S02]  /*1920*/  SEL R14, R15, RZ, P1 ;  /* 0x000000ff0f0e7207 */ /* 0x000fe40000800000 */
[----:B------:R-:W-:Y:S02]  /*1930*/  ISETP.GT.AND P1, PT, R2, 0x160, PT ;  /* 0x000001600200780c */ /* 0x000fe40003f24270 */
[----:B0-----:R-:W-:Y:S02]  /*1940*/  SEL R0, R4, RZ, P2 ;  /* 0x000000ff04007207 */ /* 0x001fe40001000000 */
[----:B------:R-:W-:Y:S02]  /*1950*/  ISETP.GT.AND P5, PT, R2, 0x180, PT ;  /* 0x000001800200780c */ /* 0x000fe40003fa4270 */
[----:B------:R-:W-:-:S02]  /*1960*/  IADD3.X R10, PT, PT, R10, R3, R11, P3, P4 ;  /* 0x000000030a0a7210 */ /* 0x000fc40001fe840b */
[----:B------:R-:W-:Y:S02]  /*1970*/  SEL R3, R6, RZ, P1 ;  /* 0x000000ff06037207 */ /* 0x000fe40000800000 */
[----:B------:R-:W-:Y:S02]  /*1980*/  SEL R7, R7, RZ, P1 ;  /* 0x000000ff07077207 */ /* 0x000fe40000800000 */
[----:B------:R-:W-:Y:S02]  /*1990*/  SEL R5, R5, RZ, P2 ;  /* 0x000000ff05057207 */ /* 0x000fe40001000000 */
[----:B------:R-:W-:Y:S02]  /*19a0*/  IADD3 R0, P1, P3, R0, R8, R9 ;  /* 0x0000000800007210 */ /* 0x000fe40007b3e009 */
[----:B------:R-:W-:Y:S02]  /*19b0*/  SEL R4, R24, RZ, P5 ;  /* 0x000000ff18047207 */ /* 0x000fe40002800000 */
[----:B------:R-:W-:-:S02]  /*19c0*/  ISETP.GT.AND P2, PT, R2, 0x1c0, PT ;  /* 0x000001c00200780c */ /* 0x000fc40003f44270 */
[----:B------:R-:W-:Y:S02]  /*19d0*/  IADD3.X R5, PT, PT, R5, R10, R14, P1, P3 ;  /* 0x0000000a05057210 */ /* 0x000fe40000fe640e */
[----:B------:R-:W-:Y:S02]  /*19e0*/  IADD3 R4, P3, P4, R4, R0, R3 ;  /* 0x0000000004047210 */ /* 0x000fe40007c7e003 */
[----:B------:R-:W-:Y:S02]  /*19f0*/  SEL R0, R26, RZ, P6 ;  /* 0x000000ff1a007207 */ /* 0x000fe40003000000 */
[----:B-1----:R-:W-:Y:S02]  /*1a00*/  SEL R3, R20, RZ, P2 ;  /* 0x000000ff14037207 */ /* 0x002fe40001000000 */
[----:B------:R-:W-:Y:S02]  /*1a10*/  ISETP.GT.AND P1, PT, R2, 0x1e0, PT ;  /* 0x000001e00200780c */ /* 0x000fe40003f24270 */
[----:B------:R-:W-:-:S02]  /*1a20*/  SEL R24, R25, RZ, P5 ;  /* 0x000000ff19187207 */ /* 0x000fc40002800000 */
[----:B------:R-:W-:Y:S02]  /*1a30*/  SEL R27, R27, RZ, P6 ;  /* 0x000000ff1b1b7207 */ /* 0x000fe40003000000 */
[----:B------:R-:W-:Y:S02]  /*1a40*/  IADD3 R3, P5, P6, R3, R4, R0 ;  /* 0x0000000403037210 */ /* 0x000fe40007ebe000 */
[----:B------:R-:W-:Y:S02]  /*1a50*/  SEL R0, R22, RZ, P1 ;  /* 0x000000ff16007207 */ /* 0x000fe40000800000 */
[----:B------:R-:W-:Y:S02]  /*1a60*/  IADD3.X R4, PT, PT, R24, R5, R7, P3, P4 ;  /* 0x0000000518047210 */ /* 0x000fe40001fe8407 */
[----:B------:R-:W-:Y:S02]  /*1a70*/  SEL R2, R21, RZ, P2 ;  /* 0x000000ff15027207 */ /* 0x000fe40001000000 */
[----:B------:R-:W-:-:S02]  /*1a80*/  IADD3 R0, P2, PT, R0, R3, RZ ;  /* 0x0000000300007210 */ /* 0x000fc40007f5e0ff */
[----:B------:R-:W-:Y:S02]  /*1a90*/  SEL R3, R23, RZ, P1 ;  /* 0x000000ff17037207 */ /* 0x000fe40000800000 */
[----:B------:R-:W-:-:S05]  /*1aa0*/  IADD3.X R2, PT, PT, R2, R4, R27, P5, P6 ;  /* 0x0000000402027210 */ /* 0x000fca0002fec41b */
[----:B------:R-:W-:Y:S01]  /*1ab0*/  IMAD.X R3, R3, 0x1, R2, P2 ;  /* 0x0000000103037824 */ /* 0x000fe200010e0602 */
[----:B------:R-:W-:Y:S06]  /*1ac0*/  BRA `(.L_x_932) ;  /* 0x0000001400f47947 */ /* 0x000fec0003800000 */
.L_x_918:
[----:B------:R-:W0:Y:S01]  /*1ad0*/  S2R R4, SR_TID.X ;  /* 0x0000000000047919 */ /* 0x000e220000002100 */
[----:B------:R-:W1:Y:S01]  /*1ae0*/  LDC.64 R2, c[0x0][0x380] ;  /* 0x0000e000ff027b82 */ /* 0x000e620000000a00 */
[----:B------:R-:W2:Y:S01]  /*1af0*/  LDCU UR12, c[0x0][0x388] ;  /* 0x00007100ff0c77ac */ /* 0x000ea20008000800 */
[----:B0-----:R-:W-:-:S04]  /*1b00*/  VIADD R5, R4, UR9 ;  /* 0x0000000904057c36 */ /* 0x001fc80008000000 */
[----:B-1----:R-:W-:-:S05]  /*1b10*/  IMAD.WIDE.U32 R2, R5, 0x4, R2 ;  /* 0x0000000405027825 */ /* 0x002fca00078e0002 */
[----:B------:R-:W2:Y:S04]  /*1b20*/  LDG.E R12, desc[UR18][R2.64] ;  /* 0x00000012020c7981 */ /* 0x000ea8000c1e1900 */
[----:B------:R-:W3:Y:S04]  /*1b30*/  LDG.E R6, desc[UR18][R2.64+0x1800] ;  /* 0x0018001202067981 */ /* 0x000ee8000c1e1900 */
[----:B------:R-:W4:Y:S04]  /*1b40*/  LDG.E R0, desc[UR18][R2.64+0x800] ;  /* 0x0008001202007981 */ /* 0x000f28000c1e1900 */
[----:B------:R-:W5:Y:S04]  /*1b50*/  LDG.E R5, desc[UR18][R2.64+0x1000] ;  /* 0x0010001202057981 */ /* 0x000f68000c1e1900 */
[----:B------:R-:W5:Y:S04]  /*1b60*/  LDG.E R7, desc[UR18][R2.64+0x2000] ;  /* 0x0020001202077981 */ /* 0x000f68000c1e1900 */
[----:B------:R-:W5:Y:S04]  /*1b70*/  LDG.E R10, desc[UR18][R2.64+0x2800] ;  /* 0x00280012020a7981 */ /* 0x000f68000c1e1900 */
[----:B------:R0:W5:Y:S01]  /*1b80*/  LDG.E R11, desc[UR18][R2.64+0x3000] ;  /* 0x00300012020b7981 */ /* 0x000162000c1e1900 */
[----:B--2---:R-:W-:-:S04]  /*1b90*/  ISETP.NE.AND P0, PT, R12, UR12, PT ;  /* 0x0000000c0c007c0c */ /* 0x004fc8000bf05270 */
[----:B------:R-:W-:Y:S02]  /*1ba0*/  SEL R12, RZ, 0x1, P0 ;  /* 0x00000001ff0c7807 */ /* 0x000fe40000000000 */
[----:B---3--:R-:W-:Y:S02]  /*1bb0*/  ISETP.NE.AND P0, PT, R6, UR12, PT ;  /* 0x0000000c06007c0c */ /* 0x008fe4000bf05270 */
[----:B----4-:R-:W-:Y:S02]  /*1bc0*/  ISETP.NE.AND P1, PT, R0, UR12, PT ;  /* 0x0000000c00007c0c */ /* 0x010fe4000bf25270 */
[----:B0-----:R-:W-:Y:S02]  /*1bd0*/  SEL R2, RZ, 0x1, P0 ;  /* 0x00000001ff027807 */ /* 0x001fe40000000000 */
[----:B-----5:R-:W-:Y:S02]  /*1be0*/  ISETP.NE.AND P2, PT, R5, UR12, PT ;  /* 0x0000000c05007c0c */ /* 0x020fe4000bf45270 */
[----:B------:R-:W-:-:S02]  /*1bf0*/  ISETP.GE.U32.AND P0, PT, R13, UR5, PT ;  /* 0x000000050d007c0c */ /* 0x000fc4000bf06070 */
[----:B------:R-:W-:Y:S02]  /*1c00*/  SEL R5, RZ, 0x1, P1 ;  /* 0x00000001ff057807 */ /* 0x000fe40000800000 */
[----:B------:R-:W-:Y:S02]  /*1c10*/  SEL R0, RZ, 0x1, P2 ;  /* 0x00000001ff007807 */ /* 0x000fe40001000000 */
[----:B------:R-:W-:Y:S02]  /*1c20*/  ISETP.NE.AND P3, PT, R7, UR12, PT ;  /* 0x0000000c07007c0c */ /* 0x000fe4000bf65270 */
[----:B------:R-:W-:Y:S02]  /*1c30*/  ISETP.GE.U32.AND.EX P0, PT, R14, UR4, PT, P0 ;  /* 0x000000040e007c0c */ /* 0x000fe4000bf06100 */
[----:B------:R-:W-:Y:S02]  /*1c40*/  IADD3 R0, P1, P2, R0, R5, R12 ;  /* 0x0000000500007210 */ /* 0x000fe40007a3e00c */
[----:B------:R-:W-:-:S02]  /*1c50*/  SEL R3, RZ, 0x1, P3 ;  /* 0x00000001ff037807 */ /* 0x000fc40001800000 */
[----:B------:R-:W-:Y:S02]  /*1c60*/  ISETP.NE.AND P5, PT, R10, UR12, PT ;  /* 0x0000000c0a007c0c */ /* 0x000fe4000bfa5270 */
[----:B------:R-:W-:Y:S02]  /*1c70*/  ISETP.NE.AND P6, PT, R11, UR12, PT ;  /* 0x0000000c0b007c0c */ /* 0x000fe4000bfc5270 */
[----:B------:R-:W-:Y:S02]  /*1c80*/  IADD3 R0, P3, P4, R3, R0, R2 ;  /* 0x0000000003007210 */ /* 0x000fe40007c7e002 */
[----:B------:R-:W-:Y:S02]  /*1c90*/  SEL R2, RZ, 0x1, P5 ;  /* 0x00000001ff027807 */ /* 0x000fe40002800000 */
[----:B------:R-:W-:Y:S02]  /*1ca0*/  SEL R3, RZ, 0x1, P6 ;  /* 0x00000001ff037807 */ /* 0x000fe40003000000 */
[----:B------:R-:W-:-:S02]  /*1cb0*/  IADD3.X R5, PT, PT, RZ, RZ, RZ, P1, P2 ;  /* 0x000000ffff057210 */ /* 0x000fc40000fe44ff */
[----:B------:R-:W-:Y:S02]  /*1cc0*/  IADD3 R0, P1, P2, R3, R0, R2 ;  /* 0x0000000003007210 */ /* 0x000fe40007a3e002 */
[----:B------:R-:W-:-:S04]  /*1cd0*/  IADD3.X R5, PT, PT, RZ, R5, RZ, P3, P4 ;  /* 0x00000005ff057210 */ /* 0x000fc80001fe84ff */
[----:B------:R-:W-:Y:S01]  /*1ce0*/  IADD3.X R5, PT, PT, RZ, R5, RZ, P1, P2 ;  /* 0x00000005ff057210 */ /* 0x000fe20000fe44ff */
[----:B------:R-:W-:Y:S06]  /*1cf0*/  @!P0 BRA `(.L_x_933) ;  /* 0x00000010003c8947 */ /* 0x000fec0003800000 */
[----:B------:R-:W-:Y:S01]  /*1d00*/  UIADD3 UR7, UP0, UPT, UR5, UR9, URZ ;  /* 0x0000000905077290 */ /* 0x000fe2000ff1e0ff */
[----:B------:R-:W-:Y:S01]  /*1d10*/  IADD3 R18, P2, PT, R8, -0xe00, RZ ;  /* 0xfffff20008127810 */ /* 0x000fe20007f5e0ff */
[----:B------:R-:W0:Y:S01]  /*1d20*/  LDCU.64 UR14, c[0x0][0x380] ;  /* 0x00007000ff0e77ac */ /* 0x000e220008000a00 */
[----:B------:R-:W-:Y:S02]  /*1d30*/  LOP3.LUT R3, RZ, R4, RZ, 0x33, !PT ;  /* 0x00000004ff037212 */ /* 0x000fe400078e33ff */
[----:B------:R-:W-:Y:S01]  /*1d40*/  IADD3.X R7, PT, PT, R9, -0x1, RZ, P2, !PT ;  /* 0xffffffff09077810 */ /* 0x000fe200017fe4ff */
[----:B------:R-:W-:Y:S01]  /*1d50*/  UIADD3.X UR8, UPT, UPT, URZ, UR4, URZ, UP0, !UPT ;  /* 0x00000004ff087290 */ /* 0x000fe200087fe4ff */
[----:B------:R-:W-:Y:S01]  /*1d60*/  ISETP.LT.U32.AND P0, PT, R18, UR7, PT ;  /* 0x0000000712007c0c */ /* 0x000fe2000bf01070 */
[----:B------:R-:W-:Y:S01]  /*1d70*/  UMOV UR6, UR5 ;  /* 0x0000000500067c82 */ /* 0x000fe20008000000 */
[----:B------:R-:W-:Y:S01]  /*1d80*/  IADD3 R10, P1, PT, R4, UR7, RZ ;  /* 0x00000007040a7c10 */ /* 0x000fe2000ff3e0ff */
[----:B------:R-:W-:Y:S01]  /*1d90*/  UMOV UR4, URZ ;  /* 0x000000ff00047c82 */ /* 0x000fe20008000000 */
[----:B------:R-:W-:Y:S01]  /*1da0*/  IADD3 R3, PT, PT, R8, -UR5, R3 ;  /* 0x8000000508037c10 */ /* 0x000fe2000fffe003 */
[----:B------:R-:W-:Y:S01]  /*1db0*/  IMAD.U32 R6, RZ, RZ, UR8 ;  /* 0x00000008ff067e24 */ /* 0x000fe2000f8e00ff */
[----:B------:R-:W-:Y:S01]  /*1dc0*/  UMOV UR10, UR8 ;  /* 0x00000008000a7c82 */ /* 0x000fe20008000000 */
[----:B------:R-:W-:-:S03]  /*1dd0*/  IMAD.X R11, RZ, RZ, UR8, P1 ;  /* 0x00000008ff0b7e24 */ /* 0x000fc600088e06ff */
[----:B------:R-:W-:Y:S01]  /*1de0*/  ISETP.GT.U32.AND.EX P0, PT, R6, R7, PT, P0 ;  /* 0x000000070600720c */ /* 0x000fe20003f04100 */
[----:B------:R-:W-:Y:S01]  /*1df0*/  VIADD R6, R3, -UR9 ;  /* 0x8000000903067c36 */ /* 0x000fe20008000000 */
[----:B------:R-:W-:Y:S01]  /*1e00*/  UMOV UR9, UR7 ;  /* 0x0000000700097c82 */ /* 0x000fe20008000000 */
[----:B0-----:R-:W-:-:S04]  /*1e10*/  LEA R2, P2, R10, UR14, 0x2 ;  /* 0x0000000e0a027c11 */ /* 0x001fc8000f8410ff */
[----:B------:R-:W-:Y:S02]  /*1e20*/  IADD3 R2, P1, PT, R2, 0x4000, RZ ;  /* 0x0000400002027810 */ /* 0x000fe40007f3e0ff */
[----:B------:R-:W-:-:S05]  /*1e30*/  LEA.HI.X R10, R10, UR15, R11, 0x2, P2 ;  /* 0x0000000f0a0a7c11 */ /* 0x000fca00090f140b */
[----:B------:R-:W-:Y:S01]  /*1e40*/  IMAD.X R3, RZ, RZ, R10, P1 ;  /* 0x000000ffff037224 */ /* 0x000fe200008e060a */
[----:B------:R-:W-:Y:S06]  /*1e50*/  @P0 BRA `(.L_x_934) ;  /* 0x0000000000f00947 */ /* 0x000fec0003800000 */
[----:B------:R-:W0:Y:S01]  /*1e60*/  LDC.64 R8, c[0x0][0x3c0] ;  /* 0x0000f000ff087b82 */ /* 0x000e220000000a00 */
[----:B------:R-:W1:Y:S01]  /*1e70*/  LDCU UR11, c[0x0][0x3c8] ;  /* 0x00007900ff0b77ac */ /* 0x000e620008000800 */
[----:B------:R-:W2:Y:S01]  /*1e80*/  LDCU UR12, c[0x0][0x388] ;  /* 0x00007100ff0c77ac */ /* 0x000ea20008000800 */
[----:B------:R-:W3:Y:S01]  /*1e90*/  LDCU.64 UR14, c[0x0][0x380] ;  /* 0x00007000ff0e77ac */ /* 0x000ee20008000a00 */
[----:B------:R-:W-:Y:S01]  /*1ea0*/  NOP ;  /* 0x0000000000007918 */ /* 0x000fe20000000000 */
.L_x_935:
[----:B------:R-:W-:-:S05]  /*1eb0*/  IADD3 R11, P0, PT, R4, UR7, RZ ;  /* 0x00000007040b7c10 */ /* 0x000fca000ff1e0ff */
[----:B------:R-:W-:Y:S01]  /*1ec0*/  IMAD.X R12, RZ, RZ, UR8, P0 ;  /* 0x00000008ff0c7e24 */ /* 0x000fe200080e06ff */
[----:B---3--:R-:W-:-:S04]  /*1ed0*/  LEA R10, P0, R11, UR14, 0x2 ;  /* 0x0000000e0b0a7c11 */ /* 0x008fc8000f8010ff */
[----:B------:R-:W-:-:S05]  /*1ee0*/  LEA.HI.X R11, R11, UR15, R12, 0x2, P0 ;  /* 0x0000000f0b0b7c11 */ /* 0x000fca00080f140c */
[----:B------:R-:W2:Y:S04]  /*1ef0*/  LDG.E R19, desc[UR18][R10.64] ;  /* 0x000000120a137981 */ /* 0x000ea8000c1e1900 */
[----:B------:R-:W3:Y:S04]  /*1f00*/  LDG.E R12, desc[UR18][R10.64+0x800] ;  /* 0x000800120a0c7981 */ /* 0x000ee8000c1e1900 */
[----:B------:R-:W4:Y:S04]  /*1f10*/  LDG.E R13, desc[UR18][R10.64+0x1000] ;  /* 0x001000120a0d7981 */ /* 0x000f28000c1e1900 */
[----:B------:R-:W5:Y:S04]  /*1f20*/  LDG.E R14, desc[UR18][R10.64+0x1800] ;  /* 0x001800120a0e7981 */ /* 0x000f68000c1e1900 */
[----:B------:R-:W5:Y:S04]  /*1f30*/  LDG.E R15, desc[UR18][R10.64+0x2000] ;  /* 0x002000120a0f7981 */ /* 0x000f68000c1e1900 */
[----:B------:R-:W5:Y:S04]  /*1f40*/  LDG.E R16, desc[UR18][R10.64+0x2800] ;  /* 0x002800120a107981 */ /* 0x000f68000c1e1900 */
[----:B------:R0:W5:Y:S01]  /*1f50*/  LDG.E R17, desc[UR18][R10.64+0x3000] ;  /* 0x003000120a117981 */ /* 0x000162000c1e1900 */
[----:B-1----:R-:W-:-:S04]  /*1f60*/  UIMAD UR13, UR11, 0xe00, URZ ;  /* 0x00000e000b0d78a4 */ /* 0x002fc8000f8e02ff */
[----:B------:R-:W-:Y:S02]  /*1f70*/  USHF.R.S32.HI UR16, URZ, 0x1f, UR13 ;  /* 0x0000001fff107899 */ /* 0x000fe4000801140d */
[----:B------:R-:W-:Y:S01]  /*1f80*/  UIADD3 UR5, UP0, UPT, UR13, UR9, URZ ;  /* 0x000000090d057290 */ /* 0x000fe2000ff1e0ff */
[----:B0-----:R-:W-:-:S03]  /*1f90*/  IADD3 R10, P3, PT, R8, -UR7, RZ ;  /* 0x80000007080a7c10 */ /* 0x001fc6000ff7e0ff */
[----:B------:R-:W-:Y:S01]  /*1fa0*/  UIADD3.X UR6, UPT, UPT, UR16, UR10, URZ, UP0, !UPT ;  /* 0x0000000a10067290 */ /* 0x000fe200087fe4ff */
[----:B--2---:R-:W-:Y:S02]  /*1fb0*/  ISETP.NE.AND P0, PT, R19, UR12, PT ;  /* 0x0000000c13007c0c */ /* 0x004fe4000bf05270 */
[----:B---3--:R-:W-:Y:S02]  /*1fc0*/  ISETP.NE.AND P1, PT, R12, UR12, PT ;  /* 0x0000000c0c007c0c */ /* 0x008fe4000bf25270 */
[----:B------:R-:W-:Y:S02]  /*1fd0*/  SEL R12, RZ, 0x1, P0 ;  /* 0x00000001ff0c7807 */ /* 0x000fe40000000000 */
[----:B------:R-:W-:Y:S02]  /*1fe0*/  SEL R19, RZ, 0x1, P1 ;  /* 0x00000001ff137807 */ /* 0x000fe40000800000 */
[----:B----4-:R-:W-:Y:S02]  /*1ff0*/  ISETP.NE.AND P0, PT, R13, UR12, PT ;  /* 0x0000000c0d007c0c */ /* 0x010fe4000bf05270 */
[----:B-----5:R-:W-:-:S02]  /*2000*/  ISETP.NE.AND P5, PT, R14, UR12, PT ;  /* 0x0000000c0e007c0c */ /* 0x020fc4000bfa5270 */
[----:B------:R-:W-:Y:S02]  /*2010*/  IADD3 R0, P2, P1, R19, R0, R12 ;  /* 0x0000000013007210 */ /* 0x000fe4000795e00c */
[----:B------:R-:W-:Y:S02]  /*2020*/  ISETP.NE.AND P4, PT, R15, UR12, PT ;  /* 0x0000000c0f007c0c */ /* 0x000fe4000bf85270 */
[----:B------:R-:W-:Y:S02]  /*2030*/  SEL R12, RZ, 0x1, P0 ;  /* 0x00000001ff0c7807 */ /* 0x000fe40000000000 */
[----:B------:R-:W-:Y:S02]  /*2040*/  SEL R11, RZ, 0x1, P5 ;  /* 0x00000001ff0b7807 */ /* 0x000fe40002800000 */
[----:B------:R-:W-:Y:S02]  /*2050*/  ISETP.NE.AND P6, PT, R16, UR12, PT ;  /* 0x0000000c10007c0c */ /* 0x000fe4000bfc5270 */
[----:B------:R-:W-:-:S02]  /*2060*/  ISETP.GE.U32.AND P0, PT, R10, UR13, PT ;  /* 0x0000000d0a007c0c */ /* 0x000fc4000bf06070 */
[----:B------:R-:W-:Y:S02]  /*2070*/  SEL R10, RZ, 0x1, P4 ;  /* 0x00000001ff0a7807 */ /* 0x000fe40002000000 */
[----:B------:R-:W-:Y:S02]  /*2080*/  IADD3 R0, P4, P5, R11, R0, R12 ;  /* 0x000000000b007210 */ /* 0x000fe40007d9e00c */
[----:B------:R-:W-:Y:S02]  /*2090*/  SEL R11, RZ, 0x1, P6 ;  /* 0x00000001ff0b7807 */ /* 0x000fe40003000000 */
[----:B------:R-:W-:Y:S02]  /*20a0*/  IADD3.X R5, PT, PT, RZ, R5, RZ, P2, P1 ;  /* 0x00000005ff057210 */ /* 0x000fe400017e24ff */
[----:B------:R-:W-:Y:S02]  /*20b0*/  IADD3 R0, P1, P2, R11, R0, R10 ;  /* 0x000000000b007210 */ /* 0x000fe40007a3e00a */
[----:B------:R-:W-:-:S02]  /*20c0*/  IADD3.X R10, PT, PT, R9, ~UR8, RZ, P3, !PT ;  /* 0x80000008090a7c10 */ /* 0x000fc40009ffe4ff */
[----:B------:R-:W-:Y:S02]  /*20d0*/  ISETP.NE.AND P6, PT, R17, UR12, PT ;  /* 0x0000000c11007c0c */ /* 0x000fe4000bfc5270 */
[----:B------:R-:W-:Y:S02]  /*20e0*/  ISETP.GE.U32.AND.EX P0, PT, R10, UR16, PT, P0 ;  /* 0x000000100a007c0c */ /* 0x000fe4000bf06100 */
[----:B------:R-:W-:Y:S02]  /*20f0*/  SEL R11, RZ, 0x1, P6 ;  /* 0x00000001ff0b7807 */ /* 0x000fe40003000000 */
[----:B------:R-:W-:Y:S02]  /*2100*/  IADD3.X R5, PT, PT, RZ, R5, RZ, P4, P5 ;  /* 0x00000005ff057210 */ /* 0x000fe400027ea4ff */
[----:B------:R-:W-:Y:S02]  /*2110*/  IADD3 R0, P3, PT, R0, R11, RZ ;  /* 0x0000000b00007210 */ /* 0x000fe40007f7e0ff */
[----:B------:R-:W-:-:S05]  /*2120*/  IADD3.X R5, PT, PT, RZ, R5, RZ, P1, P2 ;  /* 0x00000005ff057210 */ /* 0x000fca0000fe44ff */
[----:B------:R-:W-:Y:S01]  /*2130*/  IMAD.X R5, RZ, RZ, R5, P3 ;  /* 0x000000ffff057224 */ /* 0x000fe200018e0605 */
[----:B------:R-:W-:Y:S06]  /*2140*/  @!P0 BRA `(.L_x_933) ;  /* 0x0000000c00288947 */ /* 0x000fec0003800000 */
[----:B------:R-:W-:Y:S02]  /*2150*/  UIADD3 UR7, UP0, UPT, UR13, UR7, URZ ;  /* 0x000000070d077290 */ /* 0x000fe4000ff1e0ff */
[----:B------:R-:W-:Y:S01]  /*2160*/  IMAD.U32 R11, RZ, RZ, UR13 ;  /* 0x0000000dff0b7e24 */ /* 0x000fe2000f8e00ff */
[----:B------:R-:W-:Y:S01]  /*2170*/  UIADD3 UR4, UPT, UPT, UR4, 0x1, URZ ;  /* 0x0000000104047890 */ /* 0x000fe2000fffe0ff */
[----:B------:R-:W-:Y:S01]  /*2180*/  VIADD R6, R6, -UR13 ;  /* 0x8000000d06067c36 */ /* 0x000fe20008000000 */
[----:B------:R-:W-:Y:S01]  /*2190*/  UIADD3.X UR8, UPT, UPT, UR16, UR8, URZ, UP0, !UPT ;  /* 0x0000000810087290 */ /* 0x000fe200087fe4ff */
[----:B------:R-:W-:Y:S01]  /*21a0*/  IMAD.WIDE R2, R11, 0x4, R2 ;  /* 0x000000040b027825 */ /* 0x000fe200078e0202 */
[----:B------:R-:W-:Y:S01]  /*21b0*/  ISETP.LT.U32.AND P0, PT, R18, UR7, PT ;  /* 0x0000000712007c0c */ /* 0x000fe2000bf01070 */
[----:B------:R-:W-:Y:S01]  /*21c0*/  UMOV UR9, UR5 ;  /* 0x0000000500097c82 */ /* 0x000fe20008000000 */
[----:B------:R-:W-:Y:S02]  /*21d0*/  UMOV UR10, UR6 ;  /* 0x00000006000a7c82 */ /* 0x000fe40008000000 */
[----:B------:R-:W-:-:S05]  /*21e0*/  IMAD.U32 R10, RZ, RZ, UR8 ;  /* 0x00000008ff0a7e24 */ /* 0x000fca000f8e00ff */
[----:B------:R-:W-:-:S13]  /*21f0*/  ISETP.GT.U32.AND.EX P0, PT, R10, R7, PT, P0 ;  /* 0x000000070a00720c */ /* 0x000fda0003f04100 */
[----:B------:R-:W-:Y:S05]  /*2200*/  @!P0 BRA `(.L_x_935) ;  /* 0xfffffffc00288947 */ /* 0x000fea000383ffff */
[----:B------:R-:W-:-:S05]  /*2210*/  UMOV UR6, UR13 ;  /* 0x0000000d00067c82 */ /* 0x000fca0008000000 */
.L_x_934:
[C---:B------:R-:W-:Y:S01]  /*2220*/  VIADD R7, R8.reuse, -UR7 ;  /* 0x8000000708077c36 */ /* 0x040fe20008000000 */
[----:B------:R-:W-:Y:S01]  /*2230*/  ISETP.LE.U32.AND P1, PT, R8, UR7, PT ;  /* 0x0000000708007c0c */ /* 0x000fe2000bf23070 */
[----:B------:R-:W-:Y:S01]  /*2240*/  IMAD.U32 R10, RZ, RZ, UR8 ;  /* 0x00000008ff0a7e24 */ /* 0x000fe2000f8e00ff */
[----:B------:R-:W-:Y:S02]  /*2250*/  BSSY.RECONVERGENT B1, `(.L_x_933) ;  /* 0x00000b9000017945 */ /* 0x000fe40003800200 */
[----:B------:R-:W-:-:S04]  /*2260*/  ISETP.GE.AND P0, PT, R4, R7, PT ;  /* 0x000000070400720c */ /* 0x000fc80003f06270 */
[----:B------:R-:W-:-:S13]  /*2270*/  ISETP.GE.U32.OR.EX P0, PT, R10, R9, P0, P1 ;  /* 0x000000090a00720c */ /* 0x000fda0000706510 */
[----:B------:R-:W-:Y:S05]  /*2280*/  @P0 BRA `(.L_x_936) ;  /* 0x0000000800d40947 */ /* 0x000fea0003800000 */
[----:B------:R-:W-:Y:S01]  /*2290*/  UIMAD UR5, UR17, 0xe00, URZ ;  /* 0x00000e00110578a4 */ /* 0x000fe2000f8e02ff */
[----:B------:R-:W-:Y:S01]  /*22a0*/  LOP3.LUT R7, RZ, R4, RZ, 0x33, !PT ;  /* 0x00000004ff077212 */ /* 0x000fe200078e33ff */
[----:B------:R-:W-:Y:S01]  /*22b0*/  UIMAD UR13, UR4, UR11, URZ ;  /* 0x0000000b040d72a4 */ /* 0x000fe2000f8e02ff */
[----:B------:R-:W-:Y:S01]  /*22c0*/  BSSY.RECONVERGENT B2, `(.L_x_937) ;  /* 0x0000055000027945 */ /* 0x000fe20003800200 */
[----:B------:R-:W-:-:S04]  /*22d0*/  UIADD3 UR5, UPT, UPT, UR5, UR6, URZ ;  /* 0x0000000605057290 */ /* 0x000fc8000fffe0ff */
[----:B------:R-:W-:Y:S02]  /*22e0*/  IMAD.U32 R9, RZ, RZ, UR13 ;  /* 0x0000000dff097e24 */ /* 0x000fe4000f8e00ff */
[----:B------:R-:W-:Y:S01]  /*22f0*/  IADD3 R8, PT, PT, R8, -UR5, R7 ;  /* 0x8000000508087c10 */ /* 0x000fe2000fffe007 */
[----:B------:R-:W-:-:S04]  /*2300*/  IMAD.MOV.U32 R7, RZ, RZ, R4 ;  /* 0x000000ffff077224 */ /* 0x000fc800078e0004 */
[----:B------:R-:W-:-:S05]  /*2310*/  IMAD R8, R9, -0xe00, R8 ;  /* 0xfffff20009087824 */ /* 0x000fca00078e0208 */
[C---:B------:R-:W-:Y:S02]  /*2320*/  ISETP.GE.U32.AND P1, PT, R8.reuse, 0x1e00, PT ;  /* 0x00001e000800780c */ /* 0x040fe40003f26070 */
[----:B------:R-:W-:-:S04]  /*2330*/  LEA.HI R22, R8, 0x1, RZ, 0x17 ;  /* 0x0000000108167811 */ /* 0x000fc800078fb8ff */
[----:B------:R-:W-:-:S04]  /*2340*/  LOP3.LUT R24, R22, 0xf, RZ, 0xc0, !PT ;  /* 0x0000000f16187812 */ /* 0x000fc800078ec0ff */
[----:B------:R-:W-:-:S03]  /*2350*/  ISETP.NE.AND P0, PT, R24, RZ, PT ;  /* 0x000000ff1800720c */ /* 0x000fc60003f05270 */
[----:B------:R-:W-:Y:S10]  /*2360*/  @!P1 BRA `(.L_x_938) ;  /* 0x0000000400289947 */ /* 0x000ff40003800000 */
[----:B------:R-:W-:-:S04]  /*2370*/  LEA.HI R7, R6, 0x1, RZ, 0x17 ;  /* 0x0000000106077811 */ /* 0x000fc800078fb8ff */
[----:B------:R-:W-:Y:S01]  /*2380*/  LOP3.LUT R8, R7, 0xfffff0, RZ, 0xc0, !PT ;  /* 0x00fffff007087812 */ /* 0x000fe200078ec0ff */
[----:B------:R-:W-:-:S04]  /*2390*/  IMAD.MOV.U32 R7, RZ, RZ, R4 ;  /* 0x000000ffff077224 */ /* 0x000fc800078e0004 */
[----:B------:R-:W-:-:S07]  /*23a0*/  IMAD.MOV R8, RZ, RZ, -R8 ;  /* 0x000000ffff087224 */ /* 0x000fce00078e0a08 */
.L_x_939:
        /* <DEDUP_REMOVED lines=21> */
[----:B----4-:R-:W-:Y:S02]  /*2500*/  ISETP.NE.AND P3, PT, R23, UR12, PT ;  /* 0x0000000c17007c0c */ /* 0x010fe4000bf65270 */
[----:B------:R-:W-:Y:S02]  /*2510*/  SEL R23, RZ, 0x1, P2 ;  /* 0x00000001ff177807 */ /* 0x000fe40001000000 */
        /* <DEDUP_REMOVED lines=47> */
.L_x_938:
[----:B------:R-:W-:Y:S05]  /*2810*/  BSYNC.RECONVERGENT B2 ;  /* 0x0000000000027941 */ /* 0x000fea0003800200 */
.L_x_937:
[----:B------:R-:W-:Y:S05]  /*2820*/  @!P0 BRA `(.L_x_936) ;  /* 0x00000004006c8947 */ /* 0x000fea0003800000 */
[----:B------:R-:W-:Y:S01]  /*2830*/  ISETP.GE.U32.AND P1, PT, R24, 0x8, PT ;  /* 0x000000081800780c */ /* 0x000fe20003f26070 */
[----:B------:R-:W-:Y:S01]  /*2840*/  BSSY.RECONVERGENT B2, `(.L_x_940) ;  /* 0x0000029000027945 */ /* 0x000fe20003800200 */
[----:B------:R-:W-:-:S04]  /*2850*/  LOP3.LUT R15, R22, 0x7, RZ, 0xc0, !PT ;  /* 0x00000007160f7812 */ /* 0x000fc800078ec0ff */
[----:B------:R-:W-:-:S07]  /*2860*/  ISETP.NE.AND P0, PT, R15, RZ, PT ;  /* 0x000000ff0f00720c */ /* 0x000fce0003f05270 */
[----:B------:R-:W-:Y:S06]  /*2870*/  @!P1 BRA `(.L_x_941) ;  /* 0x0000000000949947 */ /* 0x000fec0003800000 */
[----:B------:R-:W-:-:S05]  /*2880*/  IADD3 R3, P1, PT, R7, UR7, RZ ;  /* 0x0000000707037c10 */ /* 0x000fca000ff3e0ff */
[----:B------:R-:W-:Y:S01]  /*2890*/  IMAD.X R8, RZ, RZ, UR8, P1 ;  /* 0x00000008ff087e24 */ /* 0x000fe200088e06ff */
[----:B------:R-:W-:-:S04]  /*28a0*/  LEA R2, P1, R3, UR14, 0x2 ;  /* 0x0000000e03027c11 */ /* 0x000fc8000f8210ff */
[----:B------:R-:W-:-:S05]  /*28b0*/  LEA.HI.X R3, R3, UR15, R8, 0x2, P1 ;  /* 0x0000000f03037c11 */ /* 0x000fca00088f1408 */
[----:B------:R-:W2:Y:S04]  /*28c0*/  LDG.E R16, desc[UR18][R2.64] ;  /* 0x0000001202107981 */ /* 0x000ea8000c1e1900 */
[----:B------:R-:W3:Y:S04]  /*28d0*/  LDG.E R8, desc[UR18][R2.64+0x800] ;  /* 0x0008001202087981 */ /* 0x000ee8000c1e1900 */
[----:B------:R-:W4:Y:S04]  /*28e0*/  LDG.E R9, desc[UR18][R2.64+0x1000] ;  /* 0x0010001202097981 */ /* 0x000f28000c1e1900 */
[----:B------:R-:W5:Y:S04]  /*28f0*/  LDG.E R10, desc[UR18][R2.64+0x1800] ;  /* 0x00180012020a7981 */ /* 0x000f68000c1e1900 */
[----:B------:R-:W5:Y:S04]  /*2900*/  LDG.E R11, desc[UR18][R2.64+0x2000] ;  /* 0x00200012020b7981 */ /* 0x000f68000c1e1900 */
[----:B------:R-:W5:Y:S04]  /*2910*/  LDG.E R12, desc[UR18][R2.64+0x2800] ;  /* 0x00280012020c7981 */ /* 0x000f68000c1e1900 */
[----:B------:R-:W5:Y:S04]  /*2920*/  LDG.E R13, desc[UR18][R2.64+0x3000] ;  /* 0x00300012020d7981 */ /* 0x000f68000c1e1900 */
[----:B------:R0:W5:Y:S01]  /*2930*/  LDG.E R14, desc[UR18][R2.64+0x3800] ;  /* 0x00380012020e7981 */ /* 0x000162000c1e1900 */
[----:B------:R-:W-:Y:S01]  /*2940*/  VIADD R7, R7, 0x1000 ;  /* 0x0000100007077836 */ /* 0x000fe20000000000 */
[----:B--2---:R-:W-:-:S02]  /*2950*/  ISETP.NE.AND P1, PT, R16, UR12, PT ;  /* 0x0000000c10007c0c */ /* 0x004fc4000bf25270 */
[----:B---3--:R-:W-:Y:S02]  /*2960*/  ISETP.NE.AND P2, PT, R8, UR12, PT ;  /* 0x0000000c08007c0c */ /* 0x008fe4000bf45270 */
[----:B------:R-:W-:Y:S02]  /*2970*/  SEL R8, RZ, 0x1, P1 ;  /* 0x00000001ff087807 */ /* 0x000fe40000800000 */
[----:B------:R-:W-:Y:S02]  /*2980*/  SEL R17, RZ, 0x1, P2 ;  /* 0x00000001ff117807 */ /* 0x000fe40001000000 */
[----:B----4-:R-:W-:Y:S02]  /*2990*/  ISETP.NE.AND P1, PT, R9, UR12, PT ;  /* 0x0000000c09007c0c */ /* 0x010fe4000bf25270 */
[----:B-----5:R-:W-:Y:S02]  /*29a0*/  ISETP.NE.AND P2, PT, R10, UR12, PT ;  /* 0x0000000c0a007c0c */ /* 0x020fe4000bf45270 */
[----:B------:R-:W-:-:S02]  /*29b0*/  IADD3 R8, P5, P6, R17, R0, R8 ;  /* 0x0000000011087210 */ /* 0x000fc40007ebe008 */
[----:B------:R-:W-:Y:S02]  /*29c0*/  SEL R9, RZ, 0x1, P1 ;  /* 0x00000001ff097807 */ /* 0x000fe40000800000 */
[----:B------:R-:W-:Y:S02]  /*29d0*/  SEL R0, RZ, 0x1, P2 ;  /* 0x00000001ff007807 */ /* 0x000fe40001000000 */
[----:B------:R-:W-:Y:S02]  /*29e0*/  ISETP.NE.AND P3, PT, R11, UR12, PT ;  /* 0x0000000c0b007c0c */ /* 0x000fe4000bf65270 */
[----:B------:R-:W-:Y:S02]  /*29f0*/  ISETP.NE.AND P4, PT, R12, UR12, PT ;  /* 0x0000000c0c007c0c */ /* 0x000fe4000bf85270 */
[----:B------:R-:W-:Y:S02]  /*2a00*/  IADD3 R0, P1, P2, R0, R8, R9 ;  /* 0x0000000800007210 */ /* 0x000fe40007a3e009 */
[----:B0-----:R-:W-:-:S02]  /*2a10*/  SEL R3, RZ, 0x1, P3 ;  /* 0x00000001ff037807 */ /* 0x001fc40001800000 */
        /* <DEDUP_REMOVED lines=11> */
.L_x_941:
[----:B------:R-:W-:Y:S05]  /*2ad0*/  BSYNC.RECONVERGENT B2 ;  /* 0x0000000000027941 */ /* 0x000fea0003800200 */
.L_x_940:
[----:B------:R-:W-:Y:S05]  /*2ae0*/  @!P0 BRA `(.L_x_936) ;  /* 0x0000000000bc8947 */ /* 0x000fea0003800000 */
[----:B------:R-:W-:Y:S01]  /*2af0*/  ISETP.GE.U32.AND P1, PT, R15, 0x4, PT ;  /* 0x000000040f00780c */ /* 0x000fe20003f26070 */
[----:B------:R-:W-:Y:S01]  /*2b00*/  BSSY.RECONVERGENT B2, `(.L_x_942) ;  /* 0x0000018000027945 */ /* 0x000fe20003800200 */
[----:B------:R-:W-:-:S11]  /*2b10*/  LOP3.LUT P0, RZ, R22, 0x3, RZ, 0xc0, !PT ;  /* 0x0000000316ff7812 */ /* 0x000fd6000780c0ff */
[----:B------:R-:W-:Y:S05]  /*2b20*/  @!P1 BRA `(.L_x_943) ;  /* 0x0000000000549947 */ /* 0x000fea0003800000 */
[----:B------:R-:W-:-:S05]  /*2b30*/  IADD3 R3, P1, PT, R7, UR7, RZ ;  /* 0x0000000707037c10 */ /* 0x000fca000ff3e0ff */
[----:B------:R-:W-:Y:S01]  /*2b40*/  IMAD.X R8, RZ, RZ, UR8, P1 ;  /* 0x00000008ff087e24 */ /* 0x000fe200088e06ff */
[----:B------:R-:W-:-:S04]  /*2b50*/  LEA R2, P1, R3, UR14, 0x2 ;  /* 0x0000000e03027c11 */ /* 0x000fc8000f8210ff */
[----:B------:R-:W-:-:S05]  /*2b60*/  LEA.HI.X R3, R3, UR15, R8, 0x2, P1 ;  /* 0x0000000f03037c11 */ /* 0x000fca00088f1408 */
[----:B------:R-:W2:Y:S04]  /*2b70*/  LDG.E R11, desc[UR18][R2.64] ;  /* 0x00000012020b7981 */ /* 0x000ea8000c1e1900 */
[----:B------:R-:W3:Y:S04]  /*2b80*/  LDG.E R8, desc[UR18][R2.64+0x800] ;  /* 0x0008001202087981 */ /* 0x000ee8000c1e1900 */
[----:B------:R-:W4:Y:S04]  /*2b90*/  LDG.E R9, desc[UR18][R2.64+0x1000] ;  /* 0x0010001202097981 */ /* 0x000f28000c1e1900 */
[----:B------:R-:W5:Y:S01]  /*2ba0*/  LDG.E R10, desc[UR18][R2.64+0x1800] ;  /* 0x00180012020a7981 */ /* 0x000f62000c1e1900 */
[----:B------:R-:W-:Y:S01]  /*2bb0*/  VIADD R7, R7, 0x800 ;  /* 0x0000080007077836 */ /* 0x000fe20000000000 */
[----:B--2---:R-:W-:-:S02]  /*2bc0*/  ISETP.NE.AND P1, PT, R11, UR12, PT ;  /* 0x0000000c0b007c0c */ /* 0x004fc4000bf25270 */
[----:B---3--:R-:W-:Y:S02]  /*2bd0*/  ISETP.NE.AND P2, PT, R8, UR12, PT ;  /* 0x0000000c08007c0c */ /* 0x008fe4000bf45270 */
[----:B----4-:R-:W-:Y:S02]  /*2be0*/  ISETP.NE.AND P3, PT, R9, UR12, PT ;  /* 0x0000000c09007c0c */ /* 0x010fe4000bf65270 */
[----:B------:R-:W-:Y:S02]  /*2bf0*/  SEL R9, RZ, 0x1, P1 ;  /* 0x00000001ff097807 */ /* 0x000fe40000800000 */
[----:B-----5:R-:W-:Y:S02]  /*2c00*/  ISETP.NE.AND P4, PT, R10, UR12, PT ;  /* 0x0000000c0a007c0c */ /* 0x020fe4000bf85270 */
[----:B------:R-:W-:Y:S02]  /*2c10*/  SEL R8, RZ, 0x1, P2 ;  /* 0x00000001ff087807 */ /* 0x000fe40001000000 */
[----:B------:R-:W-:-:S02]  /*2c20*/  SEL R11, RZ, 0x1, P3 ;  /* 0x00000001ff0b7807 */ /* 0x000fc40001800000 */
[----:B------:R-:W-:Y:S02]  /*2c30*/  SEL R10, RZ, 0x1, P4 ;  /* 0x00000001ff0a7807 */ /* 0x000fe40002000000 */
[----:B------:R-:W-:-:S04]  /*2c40*/  IADD3 R0, P1, P2, R8, R0, R9 ;  /* 0x0000000008007210 */ /* 0x000fc80007a3e009 */
[----:B------:R-:W-:Y:S02]  /*2c50*/  IADD3 R0, P3, P4, R10, R0, R11 ;  /* 0x000000000a007210 */ /* 0x000fe40007c7e00b */
[----:B------:R-:W-:-:S04]  /*2c60*/  IADD3.X R5, PT, PT, RZ, R5, RZ, P1, P2 ;  /* 0x00000005ff057210 */ /* 0x000fc80000fe44ff */
[----:B------:R-:W-:-:S07]  /*2c70*/  IADD3.X R5, PT, PT, RZ, R5, RZ, P3, P4 ;  /* 0x00000005ff057210 */ /* 0x000fce0001fe84ff */
.L_x_943:
[----:B------:R-:W-:Y:S05]  /*2c80*/  BSYNC.RECONVERGENT B2 ;  /* 0x0000000000027941 */ /* 0x000fea0003800200 */
.L_x_942:
[----:B------:R-:W-:Y:S05]  /*2c90*/  @!P0 BRA `(.L_x_936) ;  /* 0x0000000000508947 */ /* 0x000fea0003800000 */
[----:B------:R-:W-:Y:S02]  /*2ca0*/  LOP3.LUT R2, R6, 0xffff, RZ, 0xc0, !PT ;  /* 0x0000ffff06027812 */ /* 0x000fe400078ec0ff */
[----:B------:R-:W-:Y:S02]  /*2cb0*/  IADD3 R9, P0, PT, R7, UR9, RZ ;  /* 0x0000000907097c10 */ /* 0x000fe4000ff1e0ff */
[----:B------:R-:W-:Y:S02]  /*2cc0*/  LEA.HI R2, R2, 0x1, RZ, 0x17 ;  /* 0x0000000102027811 */ /* 0x000fe400078fb8ff */
[----:B------:R-:W-:Y:S01]  /*2cd0*/  LEA R8, P1, R9, UR14, 0x2 ;  /* 0x0000000e09087c11 */ /* 0x000fe2000f8210ff */
[----:B------:R-:W-:Y:S01]  /*2ce0*/  IMAD.X R6, RZ, RZ, UR10, P0 ;  /* 0x0000000aff067e24 */ /* 0x000fe200080e06ff */
[----:B------:R-:W-:-:S04]  /*2cf0*/  LOP3.LUT R2, R2, 0x3, RZ, 0xc0, !PT ;  /* 0x0000000302027812 */ /* 0x000fc800078ec0ff */
[----:B------:R-:W-:Y:S01]  /*2d00*/  LEA.HI.X R9, R9, UR15, R6, 0x2, P1 ;  /* 0x0000000f09097c11 */ /* 0x000fe200088f1406 */
[----:B------:R-:W-:-:S07]  /*2d10*/  IMAD.MOV R6, RZ, RZ, -R2 ;  /* 0x000000ffff067224 */ /* 0x000fce00078e0a02 */
.L_x_944:
[----:B------:R-:W-:Y:S02]  /*2d20*/  IMAD.MOV.U32 R2, RZ, RZ, R8 ;  /* 0x000000ffff027224 */ /* 0x000fe400078e0008 */
[----:B------:R-:W-:-:S05]  /*2d30*/  IMAD.MOV.U32 R3, RZ, RZ, R9 ;  /* 0x000000ffff037224 */ /* 0x000fca00078e0009 */
[----:B------:R-:W2:Y:S01]  /*2d40*/  LDG.E R2, desc[UR18][R2.64] ;  /* 0x0000001202027981 */ /* 0x000ea2000c1e1900 */
[----:B------:R-:W-:Y:S01]  /*2d50*/  VIADD R6, R6, 0x1 ;  /* 0x0000000106067836 */ /* 0x000fe20000000000 */
[----:B------:R-:W-:-:S05]  /*2d60*/  IADD3 R8, P2, PT, R8, 0x800, RZ ;  /* 0x0000080008087810 */ /* 0x000fca0007f5e0ff */
[----:B------:R-:W-:Y:S01]  /*2d70*/  IMAD.X R9, RZ, RZ, R9, P2 ;  /* 0x000000ffff097224 */ /* 0x000fe200010e0609 */
[----:B--2---:R-:W-:-:S04]  /*2d80*/  ISETP.NE.AND P0, PT, R2, UR12, PT ;  /* 0x0000000c02007c0c */ /* 0x004fc8000bf05270 */
[----:B------:R-:W-:Y:S02]  /*2d90*/  SEL R7, RZ, 0x1, P0 ;  /* 0x00000001ff077807 */ /* 0x000fe40000000000 */
[----:B------:R-:W-:Y:S02]  /*2da0*/  ISETP.NE.AND P0, PT, R6, RZ, PT ;  /* 0x000000ff0600720c */ /* 0x000fe40003f05270 */
[----:B------:R-:W-:-:S05]  /*2db0*/  IADD3 R0, P1, PT, R0, R7, RZ ;  /* 0x0000000700007210 */ /* 0x000fca0007f3e0ff */
[----:B------:R-:W-:-:S06]  /*2dc0*/  IMAD.X R5, RZ, RZ, R5, P1 ;  /* 0x000000ffff057224 */ /* 0x000fcc00008e0605 */
[----:B------:R-:W-:Y:S05]  /*2dd0*/  @P0 BRA `(.L_x_944) ;  /* 0xfffffffc00d00947 */ /* 0x000fea000383ffff */
.L_x_936:
[----:B------:R-:W-:Y:S05]  /*2de0*/  BSYNC.RECONVERGENT B1 ;  /* 0x0000000000017941 */ /* 0x000fea0003800200 */
.L_x_933:
        /* <DEDUP_REMOVED lines=18> */
[----:B------:R-:W-:Y:S01]  /*2f10*/  IMAD.X R5, R3, 0x1, R6, P0 ;  /* 0x0000000103057824 */ /* 0x000fe200000e0606 */
[----:B------:R-:W-:-:S04]  /*2f20*/  @!P2 MOV R6, 0x400 ;  /* 0x000004000006a802 */ /* 0x000fc80000000f00 */
[----:B------:R-:W1:Y:S01]  /*2f30*/  SHFL.DOWN PT, R2, R5, 0x4, 0x1f ;  /* 0x08801f0005027f89 */ /* 0x000e6200000e0000 */
[----:B--2---:R-:W-:Y:S02]  /*2f40*/  @!P2 LEA R11, R11, R6, 0x18 ;  /* 0x000000060b0ba211 */ /* 0x004fe400078ec0ff */
        /* <DEDUP_REMOVED lines=9> */
[----:B------:R-:W-:Y:S02]  /*2fe0*/  @!P2 SHF.R.U32.HI R3, RZ, 0x2, R4 ;  /* 0x00000002ff03a819 */ /* 0x000fe40000011604 */
[----:B-1----:R-:W-:Y:S01]  /*2ff0*/  SEL R2, R2, RZ, !P1 ;  /* 0x000000ff02027207 */ /* 0x002fe20004800000 */
[----:B------:R-:W0:Y:S01]  /*3000*/  SHFL.DOWN PT, R0, R5, 0x10, 0x1f ;  /* 0x0a001f0005007f89 */ /* 0x000e2200000e0000 */
[----:B------:R-:W-:Y:S02]  /*3010*/  ISETP.GT.AND P1, PT, R8, 0xf, PT ;  /* 0x0000000f0800780c */ /* 0x000fe40003f24270 */
[----:B------:R-:W-:Y:S01]  /*3020*/  @!P2 LOP3.LUT R6, R3, 0xf8, RZ, 0xc0, !PT ;  /* 0x000000f80306a812 */ /* 0x000fe200078ec0ff */
[----:B------:R-:W-:-:S04]  /*3030*/  IMAD.X R7, R2, 0x1, R9, P0 ;  /* 0x0000000102077824 */ /* 0x000fc800000e0609 */
[----:B------:R-:W-:Y:S01]  /*3040*/  @!P2 IMAD.IADD R11, R6, 0x1, R11 ;  /* 0x00000001060ba824 */ /* 0x000fe200078e020b */
[----:B------:R-:W1:Y:S01]  /*3050*/  SHFL.DOWN PT, R2, R7, 0x10, 0x1f ;  /* 0x0a001f0007027f89 */ /* 0x000e6200000e0000 */
[----:B0-----:R-:W-:-:S04]  /*3060*/  SEL R0, R0, RZ, !P1 ;  /* 0x000000ff00007207 */ /* 0x001fc80004800000 */
[----:B------:R-:W-:Y:S02]  /*3070*/  IADD3 R0, P0, PT, R0, R5, RZ ;  /* 0x0000000500007210 */ /* 0x000fe40007f1e0ff */
[----:B-1----:R-:W-:-:S05]  /*3080*/  SEL R2, R2, RZ, !P1 ;  /* 0x000000ff02027207 */ /* 0x002fca0004800000 */
[----:B------:R-:W-:Y:S01]  /*3090*/  IMAD.X R3, R2, 0x1, R7, P0 ;  /* 0x0000000102037824 */ /* 0x000fe200000e0607 */
[----:B------:R-:W-:Y:S01]  /*30a0*/  ISETP.NE.AND P0, PT, R4, RZ, PT ;  /* 0x000000ff0400720c */ /* 0x000fe20003f05270 */
[----:B------:R-:W-:-:S05]  /*30b0*/  @!P2 IMAD.MOV.U32 R2, RZ, RZ, R0 ;  /* 0x000000ffff02a224 */ /* 0x000fca00078e0000 */
[----:B------:R0:W-:Y:S01]  /*30c0*/  @!P2 STS.64 [R11+0x10], R2 ;  /* 0x000010020b00a388 */ /* 0x0001e20000000a00 */
[----:B------:R-:W-:Y:S06]  /*30d0*/  BAR.SYNC.DEFER_BLOCKING 0x0 ;  /* 0x0000000000007b1d */ /* 0x000fec0000010000 */
[----:B------:R-:W-:Y:S05]  /*30e0*/  @P0 BRA `(.L_x_932) ;  /* 0x00000000006c0947 */ /* 0x000fea0003800000 */
[----:B------:R-:W1:Y:S01]  /*30f0*/  S2UR UR5, SR_CgaCtaId ;  /* 0x00000000000579c3 */ /* 0x000e620000008800 */
[----:B------:R-:W-:Y:S02]  /*3100*/  UMOV UR4, 0x400 ;  /* 0x0000040000047882 */ /* 0x000fe40000000000 */
[----:B-1----:R-:W-:-:S09]  /*3110*/  ULEA UR4, UR5, UR4, 0x18 ;  /* 0x0000000405047291 */ /* 0x002fd2000f8ec0ff */
[----:B------:R-:W-:Y:S04]  /*3120*/  LDS.64 R8, [UR4+0x18] ;  /* 0x00001804ff087984 */ /* 0x000fe80008000a00 */
[----:B------:R-:W0:Y:S04]  /*3130*/  LDS.128 R24, [UR4+0x20] ;  /* 0x00002004ff187984 */ /* 0x000e280008000c00 */
[----:B------:R-:W1:Y:S04]  /*3140*/  LDS.128 R4, [UR4+0x30] ;  /* 0x00003004ff047984 */ /* 0x000e680008000c00 */
        /* <DEDUP_REMOVED lines=20> */
[----:B------:R-:W-:-:S07]  /*3290*/  IMAD.X R3, R3, 0x1, R27, P3 ;  /* 0x0000000103037824 */ /* 0x000fce00018e061b */
.L_x_932:
[----:B------:R-:W-:Y:S05]  /*32a0*/  BSYNC.RECONVERGENT B0 ;  /* 0x0000000000007941 */ /* 0x000fea0003800200 */
.L_x_917:
[----:B------:R-:W-:Y:S05]  /*32b0*/  @P0 EXIT ;  /* 0x000000000000094d */ /* 0x000fea0003800000 */
[----:B------:R-:W3:Y:S01]  /*32c0*/  LDCU.64 UR4, c[0x0][0x390] ;  /* 0x00007200ff0477ac */ /* 0x000ee20008000a00 */
[----:B0-2---:R-:W-:Y:S01]  /*32d0*/  IMAD.MOV.U32 R2, RZ, RZ, R0 ;  /* 0x000000ffff027224 */ /* 0x005fe200078e0000 */
[----:B---3--:R-:W-:-:S06]  /*32e0*/  UIMAD.WIDE.U32 UR4, UR17, 0x8, UR4 ;  /* 0x00000008110478a5 */ /* 0x008fcc000f8e0004 */
[----:B-1----:R-:W-:Y:S02]  /*32f0*/  IMAD.U32 R4, RZ, RZ, UR4 ;  /* 0x00000004ff047e24 */ /* 0x002fe4000f8e00ff */
[----:B------:R-:W-:-:S05]  /*3300*/  IMAD.U32 R5, RZ, RZ, UR5 ;  /* 0x00000005ff057e24 */ /* 0x000fca000f8e00ff */
[----:B------:R-:W-:Y:S01]  /*3310*/  STG.E.64 desc[UR18][R4.64], R2 ;  /* 0x0000000204007986 */ /* 0x000fe2000c101b12 */
[----:B------:R-:W-:Y:S05]  /*3320*/  EXIT ;  /* 0x000000000000794d */ /* 0x000fea0003800000 */
.L_x_945:
        /* <DEDUP_REMOVED lines=13> */
.L_x_2589:


//--------------------- .text._ZN3cub18CUB_300001_SM_10006detail6reduce28DeviceReduceSingleTileKernelINS2_10policy_hubIlyN4cuda3std3__44plusIlEEE10Policy1000EN6thrust24THRUST_300001_SM_1000_NS18transform_iteratorINSD_6detail14equal_to_valueIiEENSF_15normal_iteratorINSD_10device_ptrIiEEEEllEEPlyS9_llNS7_10__identityEEEvT0_T1_T2_T3_T4_T6_ --------------------------
	.section	.text._ZN3cub18CUB_300001_SM_10006detail6reduce28DeviceReduceSingleTileKernelINS2_10policy_hubIlyN4cuda3std3__44plusIlEEE10Policy1000EN6thrust24THRUST_300001_SM_1000_NS18transform_iteratorINSD_6detail14equal_to_valueIiEENSF_15normal_iteratorINSD_10device_ptrIiEEEEllEEPlyS9_llNS7_10__identityEEEvT0_T1_T2_T3_T4_T6_,"ax",@progbits
	.align	128
        .global         _ZN3cub18CUB_300001_SM_10006detail6reduce28DeviceReduceSingleTileKernelINS2_10policy_hubIlyN4cuda3std3__44plusIlEEE10Policy1000EN6thrust24THRUST_300001_SM_1000_NS18transform_iteratorINSD_6detail14equal_to_valueIiEENSF_15normal_iteratorINSD_10device_ptrIiEEEEllEEPlyS9_llNS7_10__identityEEEvT0_T1_T2_T3_T4_T6_
        .type           _ZN3cub18CUB_300001_SM_10006detail6reduce28DeviceReduceSingleTileKernelINS2_10policy_hubIlyN4cuda3std3__44plusIlEEE10Policy1000EN6thrust24THRUST_300001_SM_1000_NS18transform_iteratorINSD_6detail14equal_to_valueIiEENSF_15normal_iteratorINSD_10device_ptrIiEEEEllEEPlyS9_llNS7_10__identityEEEvT0_T1_T2_T3_T4_T6_,@function
        .size           _ZN3cub18CUB_300001_SM_10006detail6reduce28DeviceReduceSingleTileKernelINS2_10policy_hubIlyN4cuda3std3__44plusIlEEE10Policy1000EN6thrust24THRUST_300001_SM_1000_NS18transform_iteratorINSD_6detail14equal_to_valueIiEENSF_15normal_iteratorINSD_10device_ptrIiEEEEllEEPlyS9_llNS7_10__identityEEEvT0_T1_T2_T3_T4_T6_,(.L_x_2590 - _ZN3cub18CUB_300001_SM_10006detail6reduce28DeviceReduceSingleTileKernelINS2_10policy_hubIlyN4cuda3std3__44plusIlEEE10Policy1000EN6thrust24THRUST_300001_SM_1000_NS18transform_iteratorINSD_6detail14equal_to_valueIiEENSF_15normal_iteratorINSD_10device_ptrIiEEEEllEEPlyS9_llNS7_10__identityEEEvT0_T1_T2_T3_T4_T6_)
        .other          _ZN3cub18CUB_300001_SM_10006detail6reduce28DeviceReduceSingleTileKernelINS2_10policy_hubIlyN4cuda3std3__44plusIlEEE10Policy1000EN6thrust24THRUST_300001_SM_1000_NS18transform_iteratorINSD_6detail14equal_to_valueIiEENSF_15normal_iteratorINSD_10device_ptrIiEEEEllEEPlyS9_llNS7_10__identityEEEvT0_T1_T2_T3_T4_T6_,@"STO_CUDA_ENTRY STV_DEFAULT"
_ZN3cub18CUB_300001_SM_10006detail6reduce28DeviceReduceSingleTileKernelINS2_10policy_hubIlyN4cuda3std3__44plusIlEEE10Policy1000EN6thrust24THRUST_300001_SM_1000_NS18transform_iteratorINSD_6detail14equal_to_valueIiEENSF_15normal_iteratorINSD_10device_ptrIiEEEEllEEPlyS9_llNS7_10__identityEEEvT0_T1_T2_T3_T4_T6_:
.text._ZN3cub18CUB_300001_SM_10006detail6reduce28DeviceReduceSingleTileKernelINS2_10policy_hubIlyN4cuda3std3__44plusIlEEE10Policy1000EN6thrust24THRUST_300001_SM_1000_NS18transform_iteratorINSD_6detail14equal_to_valueIiEENSF_15normal_iteratorINSD_10device_ptrIiEEEEllEEPlyS9_llNS7_10__identityEEEvT0_T1_T2_T3_T4_T6_:
[----:B------:R-:W-:Y:S01]  /*0000*/  LDC R1, c[0x0][0x37c] ;  /* 0x0000df00ff017b82 */ /* 0x000fe20000000800 */
[----:B------:R-:W0:Y:S01]  /*0010*/  LDCU.64 UR4, c[0x0][0x398] ;  /* 0x00007300ff0477ac */ /* 0x000e220008000a00 */
[----:B------:R-:W1:Y:S01]  /*0020*/  LDCU.64 UR6, c[0x0][0x358] ;  /* 0x00006b00ff0677ac */ /* 0x000e620008000a00 */
[----:B0-----:R-:W-:Y:S02]  /*0030*/  IMAD.U32 R16, RZ, RZ, UR4 ;  /* 0x00000004ff107e24 */ /* 0x001fe4000f8e00ff */
[----:B------:R-:W-:-:S03]  /*0040*/  IMAD.U32 R0, RZ, RZ, UR5 ;  /* 0x00000005ff007e24 */ /* 0x000fc6000f8e00ff */
[----:B------:R-:W-:-:S04]  /*0050*/  ISETP.NE.U32.AND P0, PT, R16, RZ, PT ;  /* 0x000000ff1000720c */ /* 0x000fc80003f05070 */
[----:B------:R-:W-:-:S13]  /*0060*/  ISETP.NE.AND.EX P0, PT, R0, RZ, PT, P0 ;  /* 0x000000ff0000720c */ /* 0x000fda0003f05300 */
        /* <DEDUP_REMOVED lines=8> */
.L_x_946:
[----:B------:R-:W-:Y:S01]  /*00f0*/  ISETP.GT.U32.AND P0, PT, R16, 0xdff, PT ;  /* 0x00000dff1000780c */ /* 0x000fe20003f04070 */
[----:B------:R-:W-:Y:S03]  /*0100*/  BSSY.RECONVERGENT B0, `(.L_x_947) ;  /* 0x00002f9000007945 */ /* 0x000fe60003800200 */
[----:B------:R-:W-:-:S13]  /*0110*/  ISETP.GT.U32.AND.EX P0, PT, R0, RZ, PT, P0 ;  /* 0x000000ff0000720c */ /* 0x000fda0003f04100 */
[----:B------:R-:W-:Y:S05]  /*0120*/  @P0 BRA `(.L_x_948) ;  /* 0x0000001800700947 */ /* 0x000fea0003800000 */
[----:B------:R-:W0:Y:S01]  /*0130*/  S2R R5, SR_TID.X ;  /* 0x0000000000057919 */ /* 0x000e220000002100 */
[----:B------:R-:W1:Y:S01]  /*0140*/  LDCU UR5, c[0x0][0x388] ;  /* 0x00007100ff0577ac */ /* 0x000e620008000800 */
[----:B------:R-:W-:Y:S01]  /*0150*/  BSSY.RECONVERGENT B1, `(.L_x_949) ;  /* 0x000000d000017945 */ /* 0x000fe20003800200 */
[----:B------:R-:W-:Y:S02]  /*0160*/  CS2R R2, SRZ ;  /* 0x0000000000027805 */ /* 0x000fe4000001ff00 */
[----:B0-----:R-:W-:Y:S01]  /*0170*/  ISETP.GE.U32.AND P0, PT, R5, R16, PT ;  /* 0x000000100500720c */ /* 0x001fe20003f06070 */
[----:B------:R-:W-:-:S12]  /*0180*/  IMAD.MOV.U32 R7, RZ, RZ, R5 ;  /* 0x000000ffff077224 */ /* 0x000fd800078e0005 */
[----:B-1----:R-:W-:Y:S05]  /*0190*/  @P0 BRA `(.L_x_950) ;  /* 0x0000000000200947 */ /* 0x002fea0003800000 */
[----:B------:R-:W0:Y:S01]  /*01a0*/  LDC.64 R8, c[0x0][0x380] ;  /* 0x0000e000ff087b82 */ /* 0x000e220000000a00 */
[----:B------:R-:W1:Y:S01]  /*01b0*/  LDCU UR4, c[0x0][0x388] ;  /* 0x00007100ff0477ac */ /* 0x000e620008000800 */
[----:B0-----:R-:W-:-:S06]  /*01c0*/  IMAD.WIDE.U32 R8, R5, 0x4, R8 ;  /* 0x0000000405087825 */ /* 0x001fcc00078e0008 */
[----:B------:R-:W1:Y:S01]  /*01d0*/  LDG.E R8, desc[UR6][R8.64] ;  /* 0x0000000608087981 */ /* 0x000e62000c1e1900 */
[----:B------:R-:W-:Y:S02]  /*01e0*/  VIADD R7, R5, 0x200 ;  /* 0x0000020005077836 */ /* 0x000fe40000000000 */
[----:B------:R-:W-:Y:S01]  /*01f0*/  IMAD.MOV.U32 R3, RZ, RZ, RZ ;  /* 0x000000ffff037224 */ /* 0x000fe200078e00ff */
[----:B-1----:R-:W-:-:S04]  /*0200*/  ISETP.NE.AND P0, PT, R8, UR4, PT ;  /* 0x0000000408007c0c */ /* 0x002fc8000bf05270 */
[----:B------:R-:W-:-:S09]  /*0210*/  SEL R2, RZ, 0x1, P0 ;  /* 0x00000001ff027807 */ /* 0x000fd20000000000 */
.L_x_950:
[----:B------:R-:W-:Y:S05]  /*0220*/  BSYNC.RECONVERGENT B1 ;  /* 0x0000000000017941 */ /* 0x000fea0003800200 */
.L_x_949:
[----:B------:R-:W-:Y:S01]  /*0230*/  ISETP.GE.U32.AND P0, PT, R7, R16, PT ;  /* 0x000000100700720c */ /* 0x000fe20003f06070 */
[----:B------:R-:W-:-:S12]  /*0240*/  BSSY.RECONVERGENT B1, `(.L_x_951) ;  /* 0x00000ab000017945 */ /* 0x000fd80003800200 */
[----:B------:R-:W-:Y:S05]  /*0250*/  @P0 BRA `(.L_x_952) ;  /* 0x0000000800a40947 */ /* 0x000fea0003800000 */
[----:B------:R-:W-:Y:S01]  /*0260*/  LOP3.LUT R9, RZ, R7, RZ, 0x33, !PT ;  /* 0x00000007ff097212 */ /* 0x000fe200078e33ff */
[----:B------:R-:W-:Y:S04]  /*0270*/  BSSY.RECONVERGENT B2, `(.L_x_953) ;  /* 0x0000053000027945 */ /* 0x000fe80003800200 */
[----:B------:R-:W-:-:S05]  /*0280*/  IMAD.IADD R9, R9, 0x1, R16 ;  /* 0x0000000109097824 */ /* 0x000fca00078e0210 */
[C---:B------:R-:W-:Y:S02]  /*0290*/  ISETP.GE.U32.AND P1, PT, R9.reuse, 0x1e00, PT ;  /* 0x00001e000900780c */ /* 0x040fe40003f26070 */
[----:B------:R-:W-:-:S04]  /*02a0*/  LEA.HI R4, R9, 0x1, RZ, 0x17 ;  /* 0x0000000109047811 */ /* 0x000fc800078fb8ff */
[----:B------:R-:W-:-:S04]  /*02b0*/  LOP3.LUT R26, R4, 0xf, RZ, 0xc0, !PT ;  /* 0x0000000f041a7812 */ /* 0x000fc800078ec0ff */
[----:B------:R-:W-:-:S03]  /*02c0*/  ISETP.NE.AND P0, PT, R26, RZ, PT ;  /* 0x000000ff1a00720c */ /* 0x000fc60003f05270 */
[----:B------:R-:W-:Y:S10]  /*02d0*/  @!P1 BRA `(.L_x_954) ;  /* 0x0000000400309947 */ /* 0x000ff40003800000 */
[----:B------:R-:W0:Y:S01]  /*02e0*/  LDC.64 R8, c[0x0][0x380] ;  /* 0x0000e000ff087b82 */ /* 0x000e220000000a00 */
[----:B------:R-:W-:-:S05]  /*02f0*/  LOP3.LUT R6, R4, 0xfffff0, RZ, 0xc0, !PT ;  /* 0x00fffff004067812 */ /* 0x000fca00078ec0ff */
[----:B------:R-:W-:Y:S02]  /*0300*/  IMAD.MOV R6, RZ, RZ, -R6 ;  /* 0x000000ffff067224 */ /* 0x000fe400078e0a06 */
[----:B0-----:R-:W-:-:S03]  /*0310*/  IMAD.WIDE.U32 R8, R7, 0x4, R8 ;  /* 0x0000000407087825 */ /* 0x001fc600078e0008 */
[----:B------:R-:W-:-:S05]  /*0320*/  IADD3 R8, P1, PT, R8, 0x4000, RZ ;  /* 0x0000400008087810 */ /* 0x000fca0007f3e0ff */
[----:B------:R-:W-:-:S08]  /*0330*/  IMAD.X R9, RZ, RZ, R9, P1 ;  /* 0x000000ffff097224 */ /* 0x000fd000008e0609 */
.L_x_955:
        /* <DEDUP_REMOVED lines=70> */
.L_x_954:
[----:B------:R-:W-:Y:S05]  /*07a0*/  BSYNC.RECONVERGENT B2 ;  /* 0x0000000000027941 */ /* 0x000fea0003800200 */
.L_x_953:
[----:B------:R-:W-:Y:S05]  /*07b0*/  @!P0 BRA `(.L_x_952) ;  /* 0x00000004004c8947 */ /* 0x000fea0003800000 */
[----:B------:R-:W-:Y:S01]  /*07c0*/  ISETP.GE.U32.AND P1, PT, R26, 0x8, PT ;  /* 0x000000081a00780c */ /* 0x000fe20003f26070 */
[----:B------:R-:W-:Y:S01]  /*07d0*/  BSSY.RECONVERGENT B2, `(.L_x_956) ;  /* 0x0000028000027945 */ /* 0x000fe20003800200 */
[----:B------:R-:W-:-:S04]  /*07e0*/  LOP3.LUT R18, R4, 0x7, RZ, 0xc0, !PT ;  /* 0x0000000704127812 */ /* 0x000fc800078ec0ff */
[----:B------:R-:W-:-:S07]  /*07f0*/  ISETP.NE.AND P0, PT, R18, RZ, PT ;  /* 0x000000ff1200720c */ /* 0x000fce0003f05270 */
[----:B------:R-:W-:Y:S06]  /*0800*/  @!P1 BRA `(.L_x_957) ;  /* 0x0000000000909947 */ /* 0x000fec0003800000 */
[----:B------:R-:W0:Y:S01]  /*0810*/  LDC.64 R8, c[0x0][0x380] ;  /* 0x0000e000ff087b82 */ /* 0x000e220000000a00 */
[----:B------:R-:W1:Y:S01]  /*0820*/  LDCU UR4, c[0x0][0x388] ;  /* 0x00007100ff0477ac */ /* 0x000e620008000800 */
[----:B0-----:R-:W-:-:S05]  /*0830*/  IMAD.WIDE R8, R7, 0x4, R8 ;  /* 0x0000000407087825 */ /* 0x001fca00078e0208 */
[----:B------:R-:W1:Y:S04]  /*0840*/  LDG.E R17, desc[UR6][R8.64] ;  /* 0x0000000608117981 */ /* 0x000e68000c1e1900 */
        /* <DEDUP_REMOVED lines=8> */
[----:B-1----:R-:W-:-:S02]  /*08d0*/  ISETP.NE.AND P1, PT, R17, UR4, PT ;  /* 0x0000000411007c0c */ /* 0x002fc4000bf25270 */
        /* <DEDUP_REMOVED lines=23> */
.L_x_957:
[----:B------:R-:W-:Y:S05]  /*0a50*/  BSYNC.RECONVERGENT B2 ;  /* 0x0000000000027941 */ /* 0x000fea0003800200 */
.L_x_956:
        /* <DEDUP_REMOVED lines=12> */
[----:B------:R-:W4:Y:S01]  /*0b20*/  LDG.E R10, desc[UR6][R8.64+0x1000] ;  /* 0x00100006080a7981 */ /* 0x000f22000c1e1900 */
[----:B------:R-:W-:Y:S01]  /*0b30*/  VIADD R7, R7, 0x800 ;  /* 0x0000080007077836 */ /* 0x000fe20000000000 */
[----:B-1----:R-:W-:-:S02]  /*0b40*/  ISETP.NE.AND P1, PT, R12, UR4, PT ;  /* 0x000000040c007c0c */ /* 0x002fc4000bf25270 */
        /* <DEDUP_REMOVED lines=11> */
.L_x_959:
[----:B------:R-:W-:Y:S05]  /*0c00*/  BSYNC.RECONVERGENT B2 ;  /* 0x0000000000027941 */ /* 0x000fea0003800200 */
.L_x_958:
[----:B------:R-:W-:Y:S05]  /*0c10*/  @!P0 BRA `(.L_x_952) ;  /* 0x0000000000348947 */ /* 0x000fea0003800000 */
[----:B------:R-:W0:Y:S01]  /*0c20*/  LDC.64 R10, c[0x0][0x380] ;  /* 0x0000e000ff0a7b82 */ /* 0x000e220000000a00 */
[----:B------:R-:W-:-:S07]  /*0c30*/  IMAD.MOV R4, RZ, RZ, -R4 ;  /* 0x000000ffff047224 */ /* 0x000fce00078e0a04 */
.L_x_960:
[C---:B0-----:R-:W-:Y:S01]  /*0c40*/  IMAD.WIDE R8, R7.reuse, 0x4, R10 ;  /* 0x0000000407087825 */ /* 0x041fe200078e020a */
        /* <DEDUP_REMOVED lines=10> */
.L_x_952:
[----:B------:R-:W-:Y:S05]  /*0cf0*/  BSYNC.RECONVERGENT B1 ;  /* 0x0000000000017941 */ /* 0x000fea0003800200 */
.L_x_951:
[----:B------:R-:W-:-:S04]  /*0d00*/  ISETP.GE.U32.AND P0, PT, R16, 0x200, PT ;  /* 0x000002001000780c */ /* 0x000fc80003f06070 */
[----:B------:R-:W-:-:S13]  /*0d10*/  ISETP.GE.U32.AND.EX P0, PT, R0, RZ, PT, P0 ;  /* 0x000000ff0000720c */ /* 0x000fda0003f06100 */
[----:B------:R-:W-:Y:S05]  /*0d20*/  @!P0 BRA `(.L_x_961) ;  /* 0x00000004002c8947 */ /* 0x000fea0003800000 */
[----:B------:R-:W0:Y:S01]  /*0d30*/  S2R R8, SR_LANEID ;  /* 0x0000000000087919 */ /* 0x000e220000000000 */
[----:B------:R-:W-:Y:S01]  /*0d40*/  ISETP.NE.AND P5, PT, R5, RZ, PT ;  /* 0x000000ff0500720c */ /* 0x000fe20003fa5270 */
        /* <DEDUP_REMOVED lines=39> */
[----:B-1----:R-:W-:-:S03]  /*0fc0*/  SEL R3, R3, RZ, !P0 ;  /* 0x000000ff03037207 */ /* 0x002fc60004000000 */
        /* <DEDUP_REMOVED lines=9> */
[----:B-1----:R-:W0:Y:S04]  /*1060*/  LDS.128 R4, [UR4+0x20] ;  /* 0x00002004ff047984 */ /* 0x002e280008000c00 */
[----:B------:R-:W1:Y:S04]  /*1070*/  LDS.128 R8, [UR4+0x30] ;  /* 0x00003004ff087984 */ /* 0x000e680008000c00 */
[----:B------:R-:W2:Y:S04]  /*1080*/  LDS.128 R12, [UR4+0x40] ;  /* 0x00004004ff0c7984 */ /* 0x000ea80008000c00 */
[----:B------:R-:W3:Y:S04]  /*1090*/  LDS.128 R16, [UR4+0x50] ;  /* 0x00005004ff107984 */ /* 0x000ee80008000c00 */
[----:B------:R-:W4:Y:S04]  /*10a0*/  LDS.128 R20, [UR4+0x60] ;  /* 0x00006004ff147984 */ /* 0x000f280008000c00 */
[----:B------:R-:W5:Y:S04]  /*10b0*/  LDS.128 R24, [UR4+0x70] ;  /* 0x00007004ff187984 */ /* 0x000f680008000c00 */
[----:B------:R-:W5:Y:S01]  /*10c0*/  LDS.128 R28, [UR4+0x80] ;  /* 0x00008004ff1c7984 */ /* 0x000f620008000c00 */
[----:B0-----:R-:W-:-:S04]  /*10d0*/  IADD3 R35, P0, P1, R4, R32, R2 ;  /* 0x0000002004237210 */ /* 0x001fc8000791e002 */
[----:B-1----:R-:W-:Y:S02]  /*10e0*/  IADD3 R35, P2, P3, R8, R35, R6 ;  /* 0x0000002308237210 */ /* 0x002fe40007b5e006 */
[----:B------:R-:W-:Y:S02]  /*10f0*/  IADD3.X R5, PT, PT, R5, R33, R3, P0, P1 ;  /* 0x0000002105057210 */ /* 0x000fe400007e2403 */
[----:B--2---:R-:W-:Y:S02]  /*1100*/  IADD3 R3, P0, P1, R12, R35, R10 ;  /* 0x000000230c037210 */ /* 0x004fe4000791e00a */
[----:B------:R-:W-:Y:S02]  /*1110*/  IADD3.X R7, PT, PT, R9, R5, R7, P2, P3 ;  /* 0x0000000509077210 */ /* 0x000fe400017e6407 */
[----:B---3--:R-:W-:Y:S02]  /*1120*/  IADD3 R3, P2, P3, R16, R3, R14 ;  /* 0x0000000310037210 */ /* 0x008fe40007b5e00e */
[----:B------:R-:W-:-:S02]  /*1130*/  IADD3.X R11, PT, PT, R13, R7, R11, P0, P1 ;  /* 0x000000070d0b7210 */ /* 0x000fc400007e240b */
[----:B----4-:R-:W-:Y:S02]  /*1140*/  IADD3 R3, P0, P1, R20, R3, R18 ;  /* 0x0000000314037210 */ /* 0x010fe4000791e012 */
[----:B------:R-:W-:Y:S02]  /*1150*/  IADD3.X R15, PT, PT, R17, R11, R15, P2, P3 ;  /* 0x0000000b110f7210 */ /* 0x000fe400017e640f */
[----:B-----5:R-:W-:Y:S02]  /*1160*/  IADD3 R3, P2, P3, R24, R3, R22 ;  /* 0x0000000318037210 */ /* 0x020fe40007b5e016 */
[----:B------:R-:W-:Y:S02]  /*1170*/  IADD3.X R19, PT, PT, R21, R15, R19, P0, P1 ;  /* 0x0000000f15137210 */ /* 0x000fe400007e2413 */
[----:B------:R-:W-:Y:S02]  /*1180*/  IADD3 R3, P0, P1, R28, R3, R26 ;  /* 0x000000031c037210 */ /* 0x000fe4000791e01a */
[----:B------:R-:W-:-:S02]  /*1190*/  IADD3.X R23, PT, PT, R25, R19, R23, P2, P3 ;  /* 0x0000001319177210 */ /* 0x000fc400017e6417 */
[----:B------:R-:W-:Y:S02]  /*11a0*/  IADD3 R2, P2, PT, R3, R30, RZ ;  /* 0x0000001e03027210 */ /* 0x000fe40007f5e0ff */
[----:B------:R-:W-:-:S05]  /*11b0*/  IADD3.X R3, PT, PT, R29, R23, R27, P0, P1 ;  /* 0x000000171d037210 */ /* 0x000fca00007e241b */
[----:B------:R-:W-:Y:S01]  /*11c0*/  IMAD.X R3, R3, 0x1, R31, P2 ;  /* 0x0000000103037824 */ /* 0x000fe200010e061f */
[----:B------:R-:W-:Y:S06]  /*11d0*/  BRA `(.L_x_962) ;  /* 0x0000001c00ac7947 */ /* 0x000fec0003800000 */
.L_x_961:
[C---:B------:R-:W-:Y:S02]  /*11e0*/  LOP3.LUT R4, R5.reuse, 0x3e0, RZ, 0xc0, !PT ;  /* 0x000003e005047812 */ /* 0x040fe400078ec0ff */
[----:B------:R-:W-:Y:S02]  /*11f0*/  ISETP.NE.AND P5, PT, R5, RZ, PT ;  /* 0x000000ff0500720c */ /* 0x000fe40003fa5270 */
[----:B------:R-:W-:Y:S01]  /*1200*/  LOP3.LUT R9, RZ, R4, RZ, 0x33, !PT ;  /* 0x00000004ff097212 */ /* 0x000fe200078e33ff */
[----:B------:R-:W-:Y:S02]  /*1210*/  VIADD R7, R4, 0x20 ;  /* 0x0000002004077836 */ /* 0x000fe40000000000 */
[----:B------:R-:W0:Y:S03]  /*1220*/  S2R R4, SR_LANEID ;  /* 0x0000000000047919 */ /* 0x000e260000000000 */
[----:B------:R-:W-:Y:S01]  /*1230*/  ISETP.GT.U32.AND P0, PT, R7, R16, PT ;  /* 0x000000100700720c */ /* 0x000fe20003f04070 */
        /* <DEDUP_REMOVED lines=46> */
[----:B-1----:R-:W-:-:S05]  /*1520*/  SEL R3, R3, RZ, !P0 ;  /* 0x000000ff03037207 */ /* 0x002fca0004000000 */
[----:B------:R-:W-:-:S05]  /*1530*/  IMAD.X R3, R3, 0x1, R8, P1 ;  /* 0x0000000103037824 */ /* 0x000fca00008e0608 */
[----:B------:R0:W-:Y:S01]  /*1540*/  @!P2 STS.64 [R9+0x10], R2 ;  /* 0x000010020900a388 */ /* 0x0001e20000000a00 */
[----:B------:R-:W-:Y:S06]  /*1550*/  BAR.SYNC.DEFER_BLOCKING 0x0 ;  /* 0x0000000000007b1d */ /* 0x000fec0000010000 */
[----:B------:R-:W-:Y:S05]  /*1560*/  @P5 BRA `(.L_x_962) ;  /* 0x0000001800c85947 */ /* 0x000fea0003800000 */
[----:B------:R-:W1:Y:S01]  /*1570*/  S2UR UR5, SR_CgaCtaId ;  /* 0x00000000000579c3 */ /* 0x000e620000008800 */
[----:B------:R-:W-:Y:S01]  /*1580*/  UMOV UR4, 0x400 ;  /* 0x0000040000047882 */ /* 0x000fe20000000000 */
[C---:B------:R-:W-:Y:S02]  /*1590*/  ISETP.GT.U32.AND P0, PT, R16.reuse, 0x20, PT ;  /* 0x000000201000780c */ /* 0x040fe40003f04070 */
[----:B------:R-:W-:Y:S02]  /*15a0*/  ISETP.GT.U32.AND P1, PT, R16, 0x40, PT ;  /* 0x000000401000780c */ /* 0x000fe40003f24070 */
[----:B------:R-:W-:Y:S02]  /*15b0*/  ISETP.GT.U32.AND.EX P0, PT, R0, RZ, PT, P0 ;  /* 0x000000ff0000720c */ /* 0x000fe40003f04100 */
[----:B------:R-:W-:Y:S02]  /*15c0*/  ISETP.GT.U32.AND P2, PT, R16, 0x60, PT ;  /* 0x000000601000780c */ /* 0x000fe40003f44070 */
[----:B------:R-:W-:-:S02]  /*15d0*/  ISETP.GT.U32.AND.EX P1, PT, R0, RZ, PT, P1 ;  /* 0x000000ff0000720c */ /* 0x000fc40003f24110 */
[----:B------:R-:W-:-:S04]  /*15e0*/  ISETP.GT.U32.AND P6, PT, R16, 0x140, PT ;  /* 0x000001401000780c */ /* 0x000fc80003fc4070 */
[----:B------:R-:W-:Y:S01]  /*15f0*/  ISETP.GT.U32.AND.EX P6, PT, R0, RZ, PT, P6 ;  /* 0x000000ff0000720c */ /* 0x000fe20003fc4160 */
[----:B-1----:R-:W-:-:S09]  /*1600*/  ULEA UR4, UR5, UR4, 0x18 ;  /* 0x0000000405047291 */ /* 0x002fd2000f8ec0ff */
[----:B------:R-:W1:Y:S04]  /*1610*/  LDS.64 R18, [UR4+0x18] ;  /* 0x00001804ff127984 */ /* 0x000e680008000a00 */
[----:B------:R-:W2:Y:S04]  /*1620*/  LDS.128 R20, [UR4+0x20] ;  /* 0x00002004ff147984 */ /* 0x000ea80008000c00 */
[----:B------:R-:W3:Y:S04]  /*1630*/  LDS.128 R4, [UR4+0x30] ;  /* 0x00003004ff047984 */ /* 0x000ee80008000c00 */
[----:B0-----:R-:W0:Y:S04]  /*1640*/  LDS.128 R8, [UR4+0x40] ;  /* 0x00004004ff087984 */ /* 0x001e280008000c00 */
[----:B------:R-:W4:Y:S01]  /*1650*/  LDS.128 R12, [UR4+0x50] ;  /* 0x00005004ff0c7984 */ /* 0x000f220008000c00 */
[----:B-1----:R-:W-:-:S02]  /*1660*/  SEL R25, R18, RZ, P0 ;  /* 0x000000ff12197207 */ /* 0x002fc40000000000 */
[----:B------:R-:W-:Y:S02]  /*1670*/  SEL R29, R19, RZ, P0 ;  /* 0x000000ff131d7207 */ /* 0x000fe40000000000 */
[----:B------:R-:W-:Y:S02]  /*1680*/  ISETP.GT.U32.AND.EX P0, PT, R0, RZ, PT, P2 ;  /* 0x000000ff0000720c */ /* 0x000fe40003f04120 */
[----:B--2---:R-:W-:Y:S02]  /*1690*/  SEL R19, R20, RZ, P1 ;  /* 0x000000ff14137207 */ /* 0x004fe40000800000 */
[----:B------:R-:W-:Y:S02]  /*16a0*/  SEL R24, R21, RZ, P1 ;  /* 0x000000ff15187207 */ /* 0x000fe40000800000 */
[----:B------:R-:W-:Y:S02]  /*16b0*/  ISETP.GT.U32.AND P1, PT, R16, 0x80, PT ;  /* 0x000000801000780c */ /* 0x000fe40003f24070 */
[----:B------:R-:W-:-:S02]  /*16c0*/  SEL R18, R22, RZ, P0 ;  /* 0x000000ff16127207 */ /* 0x000fc40000000000 */
[----:B------:R-:W-:Y:S02]  /*16d0*/  SEL R17, R23, RZ, P0 ;  /* 0x000000ff17117207 */ /* 0x000fe40000000000 */
[----:B------:R-:W-:Y:S01]  /*16e0*/  IADD3 R2, P2, P3, R19, R25, R2 ;  /* 0x0000001913027210 */ /* 0x000fe20007b5e002 */
[----:B------:R-:W1:Y:S01]  /*16f0*/  LDS.128 R20, [UR4+0x60] ;  /* 0x00006004ff147984 */ /* 0x000e620008000c00 */
[----:B------:R-:W-:Y:S02]  /*1700*/  ISETP.GT.U32.AND.EX P0, PT, R0, RZ, PT, P1 ;  /* 0x000000ff0000720c */ /* 0x000fe40003f04110 */
[----:B------:R-:W-:Y:S02]  /*1710*/  ISETP.GT.U32.AND P1, PT, R16, 0xa0, PT ;  /* 0x000000a01000780c */ /* 0x000fe40003f24070 */
[----:B------:R-:W-:Y:S02]  /*1720*/  IADD3.X R29, PT, PT, R24, R29, R3, P2, P3 ;  /* 0x0000001d181d7210 */ /* 0x000fe400017e6403 */
[----:B---3--:R-:W-:Y:S01]  /*1730*/  SEL R19, R4, RZ, P0 ;  /* 0x000000ff04137207 */ /* 0x008fe20000000000 */
[----:B------:R-:W2:Y:S01]  /*1740*/  LDS.128 R24, [UR4+0x70] ;  /* 0x00007004ff187984 */ /* 0x000ea20008000c00 */
[----:B------:R-:W-:-:S02]  /*1750*/  SEL R28, R5, RZ, P0 ;  /* 0x000000ff051c7207 */ /* 0x000fc40000000000 */
[----:B------:R-:W-:Y:S02]  /*1760*/  ISETP.GT.U32.AND.EX P0, PT, R0, RZ, PT, P1 ;  /* 0x000000ff0000720c */ /* 0x000fe40003f04110 */
[----:B------:R-:W-:Y:S02]  /*1770*/  IADD3 R19, P2, P3, R19, R2, R18 ;  /* 0x0000000213137210 */ /* 0x000fe40007b5e012 */
[----:B------:R-:W-:Y:S02]  /*1780*/  SEL R3, R6, RZ, P0 ;  /* 0x000000ff06037207 */ /* 0x000fe40000000000 */
[----:B------:R-:W-:Y:S02]  /*1790*/  SEL R18, R7, RZ, P0 ;  /* 0x000000ff07127207 */ /* 0x000fe40000000000 */
[----:B------:R-:W3:Y:S01]  /*17a0*/  LDS.128 R4, [UR4+0x80] ;  /* 0x00008004ff047984 */ /* 0x000ee20008000c00 */
[----:B------:R-:W-:Y:S02]  /*17b0*/  ISETP.GT.U32.AND P1, PT, R16, 0xc0, PT ;  /* 0x000000c01000780c */ /* 0x000fe40003f24070 */
[----:B------:R-:W-:-:S02]  /*17c0*/  IADD3.X R28, PT, PT, R28, R29, R17, P2, P3 ;  /* 0x0000001d1c1c7210 */ /* 0x000fc400017e6411 */
[----:B------:R-:W-:Y:S02]  /*17d0*/  ISETP.GT.U32.AND.EX P0, PT, R0, RZ, PT, P1 ;  /* 0x000000ff0000720c */ /* 0x000fe40003f04110 */
[C---:B------:R-:W-:Y:S02]  /*17e0*/  ISETP.GT.U32.AND P1, PT, R16.reuse, 0xe0, PT ;  /* 0x000000e01000780c */ /* 0x040fe40003f24070 */
[----:B------:R-:W-:Y:S02]  /*17f0*/  ISETP.GT.U32.AND P2, PT, R16, 0x100, PT ;  /* 0x000001001000780c */ /* 0x000fe40003f44070 */
[----:B0-----:R-:W-:Y:S02]  /*1800*/  SEL R2, R8, RZ, P0 ;  /* 0x000000ff08027207 */ /* 0x001fe40000000000 */
[----:B------:R-:W-:Y:S02]  /*1810*/  SEL R17, R9, RZ, P0 ;  /* 0x000000ff09117207 */ /* 0x000fe40000000000 */
[----:B------:R-:W-:-:S02]  /*1820*/  ISETP.GT.U32.AND.EX P0, PT, R0, RZ, PT, P1 ;  /* 0x000000ff0000720c */ /* 0x000fc40003f04110 */
[----:B------:R-:W-:Y:S02]  /*1830*/  ISETP.GT.U32.AND.EX P1, PT, R0, RZ, PT, P2 ;  /* 0x000000ff0000720c */ /* 0x000fe40003f24120 */
[----:B------:R-:W-:Y:S02]  /*1840*/  ISETP.GT.U32.AND P2, PT, R16, 0x120, PT ;  /* 0x000001201000780c */ /* 0x000fe40003f44070 */
[----:B------:R-:W-:Y:S02]  /*1850*/  IADD3 R2, P3, P4, R2, R19, R3 ;  /* 0x0000001302027210 */ /* 0x000fe40007c7e003 */
[----:B------:R-:W-:Y:S02]  /*1860*/  SEL R3, R10, RZ, P0 ;  /* 0x000000ff0a037207 */ /* 0x000fe40000000000 */
[----:B------:R-:W-:Y:S02]  /*1870*/  SEL R9, R11, RZ, P0 ;  /* 0x000000ff0b097207 */ /* 0x000fe40000000000 */
[----:B------:R-:W-:-:S02]  /*1880*/  ISETP.GT.U32.AND.EX P0, PT, R0, RZ, PT, P2 ;  /* 0x000000ff0000720c */ /* 0x000fc40003f04120 */
[----:B----4-:R-:W-:Y:S02]  /*1890*/  SEL R8, R12, RZ, P1 ;  /* 0x000000ff0c087207 */ /* 0x010fe40000800000 */
[----:B------:R-:W-:Y:S02]  /*18a0*/  IADD3.X R12, PT, PT, R17, R28, R18, P3, P4 ;  /* 0x0000001c110c7210 */ /* 0x000fe40001fe8412 */
[----:B------:R-:W-:Y:S02]  /*18b0*/  SEL R11, R14, RZ, P0 ;  /* 0x000000ff0e0b7207 */ /* 0x000fe40000000000 */
[----:B------:R-:W-:Y:S02]  /*18c0*/  ISETP.GT.U32.AND P4, PT, R16, 0x160, PT ;  /* 0x000001601000780c */ /* 0x000fe40003f84070 */
[----:B------:R-:W-:Y:S02]  /*18d0*/  SEL R10, R13, RZ, P1 ;  /* 0x000000ff0d0a7207 */ /* 0x000fe40000800000 */
[----:B------:R-:W-:-:S02]  /*18e0*/  SEL R14, R15, RZ, P0 ;  /* 0x000000ff0f0e7207 */ /* 0x000fc40000000000 */
[----:B------:R-:W-:Y:S02]  /*18f0*/  IADD3 R8, P1, P2, R8, R2, R3 ;  /* 0x0000000208087210 */ /* 0x000fe40007a3e003 */
[----:B------:R-:W-:Y:S02]  /*1900*/  ISETP.GT.U32.AND P0, PT, R16, 0x180, PT ;  /* 0x000001801000780c */ /* 0x000fe40003f04070 */
[----:B------:R-:W-:Y:S02]  /*1910*/  ISETP.GT.U32.AND.EX P4, PT, R0, RZ, PT, P4 ;  /* 0x000000ff0000720c */ /* 0x000fe40003f84140 */
[----:B-1----:R-:W-:Y:S02]  /*1920*/  SEL R2, R20, RZ, P6 ;  /* 0x000000ff14027207 */ /* 0x002fe40003000000 */
[----:B------:R-:W-:Y:S02]  /*1930*/  IADD3.X R10, PT, PT, R10, R12, R9, P1, P2 ;  /* 0x0000000c0a0a7210 */ /* 0x000fe40000fe4409 */
[----:B------:R-:W-:-:S02]  /*1940*/  ISETP.GT.U32.AND.EX P0, PT, R0, RZ, PT, P0 ;  /* 0x000000ff0000720c */ /* 0x000fc40003f04100 */
[C---:B------:R-:W-:Y:S02]  /*1950*/  ISETP.GT.U32.AND P3, PT, R16.reuse, 0x1a0, PT ;  /* 0x000001a01000780c */ /* 0x040fe40003f64070 */
[----:B------:R-:W-:Y:S02]  /*1960*/  ISETP.GT.U32.AND P1, PT, R16, 0x1c0, PT ;  /* 0x000001c01000780c */ /* 0x000fe40003f24070 */
[----:B------:R-:W-:Y:S02]  /*1970*/  SEL R9, R21, RZ, P6 ;  /* 0x000000ff15097207 */ /* 0x000fe40003000000 */
[----:B------:R-:W-:Y:S02]  /*1980*/  SEL R3, R22, RZ, P4 ;  /* 0x000000ff16037207 */ /* 0x000fe40002000000 */
[----:B------:R-:W-:Y:S02]  /*1990*/  SEL R23, R23, RZ, P4 ;  /* 0x000000ff17177207 */ /* 0x000fe40002000000 */
[----:B------:R-:W-:-:S02]  /*19a0*/  IADD3 R2, P6, P4, R2, R8, R11 ;  /* 0x0000000802027210 */ /* 0x000fc40007cde00b */
[----:B--2---:R-:W-:Y:S02]  /*19b0*/  SEL R8, R24, RZ, P0 ;  /* 0x000000ff18087207 */ /* 0x004fe40000000000 */
[C---:B------:R-:W-:Y:S02]  /*19c0*/  ISETP.GT.U32.AND.EX P3, PT, R0.reuse, RZ, PT, P3 ;  /* 0x000000ff0000720c */ /* 0x040fe40003f64130 */
[----:B------:R-:W-:Y:S02]  /*19d0*/  ISETP.GT.U32.AND.EX P1, PT, R0, RZ, PT, P1 ;  /* 0x000000ff0000720c */ /* 0x000fe40003f24110 */
[----:B------:R-:W-:Y:S02]  /*19e0*/  ISETP.GT.U32.AND P2, PT, R16, 0x1e0, PT ;  /* 0x000001e01000780c */ /* 0x000fe40003f44070 */
[----:B------:R-:W-:Y:S02]  /*19f0*/  IADD3.X R9, PT, PT, R9, R10, R14, P6, P4 ;  /* 0x0000000a09097210 */ /* 0x000fe400037e840e */
[----:B------:R-:W-:-:S02]  /*1a00*/  IADD3 R8, P6, P4, R8, R2, R3 ;  /* 0x0000000208087210 */ /* 0x000fc40007cde003 */
[----:B------:R-:W-:Y:S02]  /*1a10*/  SEL R2, R26, RZ, P3 ;  /* 0x000000ff1a027207 */ /* 0x000fe40001800000 */
[----:B---3--:R-:W-:Y:S02]  /*1a20*/  SEL R3, R4, RZ, P1 ;  /* 0x000000ff04037207 */ /* 0x008fe40000800000 */
[----:B------:R-:W-:Y:S02]  /*1a30*/  ISETP.GT.U32.AND.EX P2, PT, R0, RZ, PT, P2 ;  /* 0x000000ff0000720c */ /* 0x000fe40003f44120 */
[----:B------:R-:W-:Y:S02]  /*1a40*/  SEL R4, R25, RZ, P0 ;  /* 0x000000ff19047207 */ /* 0x000fe40000000000 */
[----:B------:R-:W-:Y:S02]  /*1a50*/  SEL R27, R27, RZ, P3 ;  /* 0x000000ff1b1b7207 */ /* 0x000fe40001800000 */
[----:B------:R-:W-:-:S02]  /*1a60*/  IADD3 R3, P0, P3, R3, R8, R2 ;  /* 0x0000000803037210 */ /* 0x000fc40007b1e002 */
[----:B------:R-:W-:Y:S02]  /*1a70*/  SEL R2, R6, RZ, P2 ;  /* 0x000000ff06027207 */ /* 0x000fe40001000000 */
[----:B------:R-:W-:Y:S02]  /*1a80*/  IADD3.X R4, PT, PT, R4, R9, R23, P6, P4 ;  /* 0x0000000904047210 */ /* 0x000fe400037e8417 */
[----:B------:R-:W-:Y:S02]  /*1a90*/  SEL R0, R5, RZ, P1 ;  /* 0x000000ff05007207 */ /* 0x000fe40000800000 */
[----:B------:R-:W-:Y:S02]  /*1aa0*/  IADD3 R2, P1, PT, R2, R3, RZ ;  /* 0x0000000302027210 */ /* 0x000fe40007f3e0ff */
[----:B------:R-:W-:Y:S02]  /*1ab0*/  SEL R3, R7, RZ, P2 ;  /* 0x000000ff07037207 */ /* 0x000fe40001000000 */
[----:B------:R-:W-:-:S05]  /*1ac0*/  IADD3.X R0, PT, PT, R0, R4, R27, P0, P3 ;  /* 0x0000000400007210 */ /* 0x000fca00007e641b */
[----:B------:R-:W-:Y:S01]  /*1ad0*/  IMAD.X R3, R3, 0x1, R0, P1 ;  /* 0x0000000103037824 */ /* 0x000fe200008e0600 */
[----:B------:R-:W-:Y:S06]  /*1ae0*/  BRA `(.L_x_962) ;  /* 0x0000001400687947 */ /* 0x000fec0003800000 */
.L_x_948:
[----:B------:R-:W0:Y:S01]  /*1af0*/  S2R R4, SR_TID.X ;  /* 0x0000000000047919 */ /* 0x000e220000002100 */
[----:B------:R-:W0:Y:S01]  /*1b00*/  LDC.64 R2, c[0x0][0x380] ;  /* 0x0000e000ff027b82 */ /* 0x000e220000000a00 */
[----:B------:R-:W1:Y:S01]  /*1b10*/  LDCU UR4, c[0x0][0x388] ;  /* 0x00007100ff0477ac */ /* 0x000e620008000800 */
[----:B0-----:R-:W-:-:S05]  /*1b20*/  IMAD.WIDE.U32 R2, R4, 0x4, R2 ;  /* 0x0000000404027825 */ /* 0x001fca00078e0002 */
[----:B------:R-:W1:Y:S04]  /*1b30*/  LDG.E R11, desc[UR6][R2.64] ;  /* 0x00000006020b7981 */ /* 0x000e68000c1e1900 */
[----:B------:R-:W2:Y:S04]  /*1b40*/  LDG.E R5, desc[UR6][R2.64+0x800] ;  /* 0x0008000602057981 */ /* 0x000ea8000c1e1900 */
[----:B------:R-:W3:Y:S04]  /*1b50*/  LDG.E R7, desc[UR6][R2.64+0x1800] ;  /* 0x0018000602077981 */ /* 0x000ee8000c1e1900 */
[----:B------:R-:W4:Y:S04]  /*1b60*/  LDG.E R8, desc[UR6][R2.64+0x2000] ;  /* 0x0020000602087981 */ /* 0x000f28000c1e1900 */
[----:B------:R-:W5:Y:S04]  /*1b70*/  LDG.E R9, desc[UR6][R2.64+0x2800] ;  /* 0x0028000602097981 */ /* 0x000f68000c1e1900 */
[----:B------:R-:W5:Y:S04]  /*1b80*/  LDG.E R6, desc[UR6][R2.64+0x1000] ;  /* 0x0010000602067981 */ /* 0x000f68000c1e1900 */
[----:B------:R-:W5:Y:S01]  /*1b90*/  LDG.E R10, desc[UR6][R2.64+0x3000] ;  /* 0x00300006020a7981 */ /* 0x000f62000c1e1900 */
[----:B-1----:R-:W-:-:S04]  /*1ba0*/  ISETP.NE.AND P0, PT, R11, UR4, PT ;  /* 0x000000040b007c0c */ /* 0x002fc8000bf05270 */
[----:B------:R-:W-:Y:S02]  /*1bb0*/  SEL R11, RZ, 0x1, P0 ;  /* 0x00000001ff0b7807 */ /* 0x000fe40000000000 */
[----:B--2---:R-:W-:Y:S02]  /*1bc0*/  ISETP.NE.AND P1, PT, R5, UR4, PT ;  /* 0x0000000405007c0c */ /* 0x004fe4000bf25270 */
[----:B---3--:R-:W-:Y:S02]  /*1bd0*/  ISETP.NE.AND P0, PT, R7, UR4, PT ;  /* 0x0000000407007c0c */ /* 0x008fe4000bf05270 */
[----:B------:R-:W-:Y:S02]  /*1be0*/  SEL R5, RZ, 0x1, P1 ;  /* 0x00000001ff057807 */ /* 0x000fe40000800000 */
[----:B------:R-:W-:Y:S02]  /*1bf0*/  SEL R7, RZ, 0x1, P0 ;  /* 0x00000001ff077807 */ /* 0x000fe40000000000 */
[----:B----4-:R-:W-:-:S02]  /*1c00*/  ISETP.NE.AND P1, PT, R8, UR4, PT ;  /* 0x0000000408007c0c */ /* 0x010fc4000bf25270 */
[----:B-----5:R-:W-:Y:S02]  /*1c10*/  ISETP.NE.AND P0, PT, R9, UR4, PT ;  /* 0x0000000409007c0c */ /* 0x020fe4000bf05270 */
[----:B------:R-:W-:Y:S02]  /*1c20*/  IADD3 R8, P5, PT, R16, -0xe00, RZ ;  /* 0xfffff20010087810 */ /* 0x000fe40007fbe0ff */
[----:B------:R-:W-:Y:S02]  /*1c30*/  ISETP.NE.AND P2, PT, R6, UR4, PT ;  /* 0x0000000406007c0c */ /* 0x000fe4000bf45270 */
[----:B------:R-:W-:Y:S02]  /*1c40*/  SEL R9, RZ, 0x1, P0 ;  /* 0x00000001ff097807 */ /* 0x000fe40000000000 */
[----:B------:R-:W-:Y:S02]  /*1c50*/  ISETP.NE.AND P6, PT, R10, UR4, PT ;  /* 0x000000040a007c0c */ /* 0x000fe4000bfc5270 */
[----:B------:R-:W-:-:S02]  /*1c60*/  ISETP.GE.U32.AND P0, PT, R8, 0xe00, PT ;  /* 0x00000e000800780c */ /* 0x000fc40003f06070 */
[----:B------:R-:W-:Y:S02]  /*1c70*/  IADD3.X R10, PT, PT, R0, -0x1, RZ, P5, !PT ;  /* 0xffffffff000a7810 */ /* 0x000fe40002ffe4ff */
[----:B------:R-:W-:Y:S02]  /*1c80*/  SEL R6, RZ, 0x1, P2 ;  /* 0x00000001ff067807 */ /* 0x000fe40001000000 */
[----:B------:R-:W-:Y:S02]  /*1c90*/  ISETP.GE.U32.AND.EX P0, PT, R10, RZ, PT, P0 ;  /* 0x000000ff0a00720c */ /* 0x000fe40003f06100 */
[----:B------:R-:W-:Y:S02]  /*1ca0*/  IADD3 R6, P3, P4, R6, R5, R11 ;  /* 0x0000000506067210 */ /* 0x000fe40007c7e00b */
[----:B------:R-:W-:-:S04]  /*1cb0*/  SEL R5, RZ, 0x1, P1 ;  /* 0x00000001ff057807 */ /* 0x000fc80000800000 */
[----:B------:R-:W-:Y:S02]  /*1cc0*/  IADD3 R6, P1, P2, R5, R6, R7 ;  /* 0x0000000605067210 */ /* 0x000fe40007a3e007 */
[----:B------:R-:W-:Y:S02]  /*1cd0*/  SEL R7, RZ, 0x1, P6 ;  /* 0x00000001ff077807 */ /* 0x000fe40003000000 */
[----:B------:R-:W-:Y:S02]  /*1ce0*/  IADD3.X R5, PT, PT, RZ, RZ, RZ, P3, P4 ;  /* 0x000000ffff057210 */ /* 0x000fe40001fe84ff */
[----:B------:R-:W-:Y:S02]  /*1cf0*/  IADD3 R6, P3, P4, R7, R6, R9 ;  /* 0x0000000607067210 */ /* 0x000fe40007c7e009 */
[----:B------:R-:W-:Y:S01]  /*1d00*/  IADD3.X R5, PT, PT, RZ, R5, RZ, P1, P2 ;  /* 0x00000005ff057210 */ /* 0x000fe20000fe44ff */
[----:B------:R-:W-:Y:S02]  /*1d10*/  IMAD.MOV.U32 R7, RZ, RZ, 0xe00 ;  /* 0x00000e00ff077424 */ /* 0x000fe400078e00ff */
[----:B------:R-:W-:Y:S01]  /*1d20*/  IMAD.MOV.U32 R9, RZ, RZ, RZ ;  /* 0x000000ffff097224 */ /* 0x000fe200078e00ff */
[----:B------:R-:W-:Y:S01]  /*1d30*/  IADD3.X R5, PT, PT, RZ, R5, RZ, P3, P4 ;  /* 0x00000005ff057210 */ /* 0x000fe20001fe84ff */
[----:B------:R-:W-:Y:S06]  /*1d40*/  @!P0 BRA `(.L_x_963) ;  /* 0x0000000000b88947 */ /* 0x000fec0003800000 */
[----:B------:R-:W0:Y:S01]  /*1d50*/  LDC.64 R16, c[0x0][0x398] ;  /* 0x0000e600ff107b82 */ /* 0x000e220000000a00 */
[----:B------:R-:W-:Y:S01]  /*1d60*/  IMAD.MOV.U32 R7, RZ, RZ, 0xe00 ;  /* 0x00000e00ff077424 */ /* 0x000fe200078e00ff */
[----:B------:R-:W1:Y:S01]  /*1d70*/  LDCU UR4, c[0x0][0x388] ;  /* 0x00007100ff0477ac */ /* 0x000e620008000800 */
[----:B------:R-:W-:-:S07]  /*1d80*/  IMAD.MOV.U32 R9, RZ, RZ, RZ ;  /* 0x000000ffff097224 */ /* 0x000fce00078e00ff */
.L_x_965:
[----:B------:R-:W-:-:S04]  /*1d90*/  LEA R12, P0, R7, R2, 0x2 ;  /* 0x00000002070c7211 */ /* 0x000fc800078010ff */
[----:B------:R-:W-:-:S05]  /*1da0*/  LEA.HI.X R13, R7, R3, R9, 0x2, P0 ;  /* 0x00000003070d7211 */ /* 0x000fca00000f1409 */
[----:B------:R-:W1:Y:S04]  /*1db0*/  LDG.E R20, desc[UR6][R12.64] ;  /* 0x000000060c147981 */ /* 0x000e68000c1e1900 */
[----:B------:R-:W2:Y:S04]  /*1dc0*/  LDG.E R0, desc[UR6][R12.64+0x800] ;  /* 0x000800060c007981 */ /* 0x000ea8000c1e1900 */
[----:B------:R-:W3:Y:S04]  /*1dd0*/  LDG.E R11, desc[UR6][R12.64+0x1000] ;  /* 0x001000060c0b7981 */ /* 0x000ee8000c1e1900 */
[----:B------:R-:W4:Y:S04]  /*1de0*/  LDG.E R14, desc[UR6][R12.64+0x1800] ;  /* 0x001800060c0e7981 */ /* 0x000f28000c1e1900 */
[----:B------:R-:W5:Y:S04]  /*1df0*/  LDG.E R15, desc[UR6][R12.64+0x2000] ;  /* 0x002000060c0f7981 */ /* 0x000f68000c1e1900 */
[----:B------:R-:W5:Y:S04]  /*1e00*/  LDG.E R18, desc[UR6][R12.64+0x2800] ;  /* 0x002800060c127981 */ /* 0x000f68000c1e1900 */
[----:B------:R0:W5:Y:S02]  /*1e10*/  LDG.E R19, desc[UR6][R12.64+0x3000] ;  /* 0x003000060c137981 */ /* 0x000164000c1e1900 */
[----:B0-----:R-:W-:-:S02]  /*1e20*/  IADD3 R12, P3, PT, -R7, R16, RZ ;  /* 0x00000010070c7210 */ /* 0x001fc40007f7e1ff */
[----:B-1----:R-:W-:Y:S02]  /*1e30*/  ISETP.NE.AND P0, PT, R20, UR4, PT ;  /* 0x0000000414007c0c */ /* 0x002fe4000bf05270 */
[----:B--2---:R-:W-:Y:S02]  /*1e40*/  ISETP.NE.AND P1, PT, R0, UR4, PT ;  /* 0x0000000400007c0c */ /* 0x004fe4000bf25270 */
[----:B------:R-:W-:Y:S02]  /*1e50*/  SEL R0, RZ, 0x1, P0 ;  /* 0x00000001ff007807 */ /* 0x000fe40000000000 */
[----:B------:R-:W-:Y:S02]  /*1e60*/  SEL R21, RZ, 0x1, P1 ;  /* 0x00000001ff157807 */ /* 0x000fe40000800000 */
[----:B---3--:R-:W-:Y:S02]  /*1e70*/  ISETP.NE.AND P0, PT, R11, UR4, PT ;  /* 0x000000040b007c0c */ /* 0x008fe4000bf05270 */
[----:B----4-:R-:W-:-:S02]  /*1e80*/  ISETP.NE.AND P5, PT, R14, UR4, PT ;  /* 0x000000040e007c0c */ /* 0x010fc4000bfa5270 */
[----:B------:R-:W-:Y:S02]  /*1e90*/  IADD3 R6, P2, P1, R21, R6, R0 ;  /* 0x0000000615067210 */ /* 0x000fe4000795e000 */
[----:B-----5:R-:W-:Y:S02]  /*1ea0*/  ISETP.NE.AND P4, PT, R15, UR4, PT ;  /* 0x000000040f007c0c */ /* 0x020fe4000bf85270 */
[----:B------:R-:W-:Y:S02]  /*1eb0*/  SEL R0, RZ, 0x1, P0 ;  /* 0x00000001ff007807 */ /* 0x000fe40000000000 */
[----:B------:R-:W-:Y:S02]  /*1ec0*/  SEL R11, RZ, 0x1, P5 ;  /* 0x00000001ff0b7807 */ /* 0x000fe40002800000 */
[----:B------:R-:W-:Y:S02]  /*1ed0*/  ISETP.NE.AND P6, PT, R18, UR4, PT ;  /* 0x0000000412007c0c */ /* 0x000fe4000bfc5270 */
[----:B------:R-:W-:-:S02]  /*1ee0*/  ISETP.GE.U32.AND P0, PT, R12, 0xe00, PT ;  /* 0x00000e000c00780c */ /* 0x000fc40003f06070 */
[----:B------:R-:W-:Y:S02]  /*1ef0*/  SEL R12, RZ, 0x1, P4 ;  /* 0x00000001ff0c7807 */ /* 0x000fe40002000000 */
[----:B------:R-:W-:Y:S01]  /*1f00*/  IADD3 R6, P4, P5, R11, R6, R0 ;  /* 0x000000060b067210 */ /* 0x000fe20007d9e000 */
[----:B------:R-:W-:Y:S01]  /*1f10*/  IMAD.MOV.U32 R0, RZ, RZ, R17 ;  /* 0x000000ffff007224 */ /* 0x000fe200078e0011 */
[----:B------:R-:W-:Y:S02]  /*1f20*/  SEL R11, RZ, 0x1, P6 ;  /* 0x00000001ff0b7807 */ /* 0x000fe40003000000 */
[----:B------:R-:W-:Y:S02]  /*1f30*/  IADD3.X R5, PT, PT, RZ, R5, RZ, P2, P1 ;  /* 0x00000005ff057210 */ /* 0x000fe400017e24ff */
[----:B------:R-:W-:Y:S01]  /*1f40*/  IADD3 R6, P1, P2, R11, R6, R12 ;  /* 0x000000060b067210 */ /* 0x000fe20007a3e00c */
[----:B------:R-:W-:Y:S01]  /*1f50*/  IMAD.X R12, R0, 0x1, ~R9, P3 ;  /* 0x00000001000c7824 */ /* 0x000fe200018e0e09 */
[----:B------:R-:W-:-:S02]  /*1f60*/  ISETP.NE.AND P6, PT, R19, UR4, PT ;  /* 0x0000000413007c0c */ /* 0x000fc4000bfc5270 */
[----:B------:R-:W-:Y:S02]  /*1f70*/  IADD3.X R5, PT, PT, RZ, R5, RZ, P4, P5 ;  /* 0x00000005ff057210 */ /* 0x000fe400027ea4ff */
[----:B------:R-:W-:Y:S02]  /*1f80*/  ISETP.GE.U32.AND.EX P0, PT, R12, RZ, PT, P0 ;  /* 0x000000ff0c00720c */ /* 0x000fe40003f06100 */
[----:B------:R-:W-:Y:S02]  /*1f90*/  SEL R11, RZ, 0x1, P6 ;  /* 0x00000001ff0b7807 */ /* 0x000fe40003000000 */
[----:B------:R-:W-:Y:S02]  /*1fa0*/  IADD3.X R5, PT, PT, RZ, R5, RZ, P1, P2 ;  /* 0x00000005ff057210 */ /* 0x000fe40000fe44ff */
[----:B------:R-:W-:-:S05]  /*1fb0*/  IADD3 R6, P3, PT, R6, R11, RZ ;  /* 0x0000000b06067210 */ /* 0x000fca0007f7e0ff */
[----:B------:R-:W-:Y:S02]  /*1fc0*/  IMAD.X R5, RZ, RZ, R5, P3 ;  /* 0x000000ffff057224 */ /* 0x000fe400018e0605 */
[----:B------:R-:W-:Y:S06]  /*1fd0*/  @!P0 BRA `(.L_x_964) ;  /* 0x0000000c00048947 */ /* 0x000fec0003800000 */
[----:B------:R-:W-:-:S05]  /*1fe0*/  IADD3 R7, P0, PT, R7, 0xe00, RZ ;  /* 0x00000e0007077810 */ /* 0x000fca0007f1e0ff */
[----:B------:R-:W-:Y:S01]  /*1ff0*/  IMAD.X R9, RZ, RZ, R9, P0 ;  /* 0x000000ffff097224 */ /* 0x000fe200000e0609 */
[----:B------:R-:W-:-:S04]  /*2000*/  ISETP.GT.U32.AND P0, PT, R7, R8, PT ;  /* 0x000000080700720c */ /* 0x000fc80003f04070 */
[----:B------:R-:W-:-:S13]  /*2010*/  ISETP.GT.U32.AND.EX P0, PT, R9, R10, PT, P0 ;  /* 0x0000000a0900720c */ /* 0x000fda0003f04100 */
[----:B------:R-:W-:Y:S05]  /*2020*/  @!P0 BRA `(.L_x_965) ;  /* 0xfffffffc00588947 */ /* 0x000fea000383ffff */
.L_x_963:
[----:B------:R-:W-:Y:S01]  /*2030*/  IMAD.IADD R3, R16, 0x1, -R7 ;  /* 0x0000000110037824 */ /* 0x000fe200078e0a07 */
[----:B------:R-:W-:Y:S01]  /*2040*/  ISETP.GE.U32.AND P1, PT, R7, R16, PT ;  /* 0x000000100700720c */ /* 0x000fe20003f26070 */
[----:B------:R-:W-:Y:S03]  /*2050*/  BSSY.RECONVERGENT B1, `(.L_x_964) ;  /* 0x00000b9000017945 */ /* 0x000fe60003800200 */
[----:B------:R-:W-:-:S04]  /*2060*/  ISETP.GE.AND P0, PT, R4, R3, PT ;  /* 0x000000030400720c */ /* 0x000fc80003f06270 */
[----:B------:R-:W-:-:S13]  /*2070*/  ISETP.GE.U32.OR.EX P0, PT, R9, R0, P0, P1 ;  /* 0x000000000900720c */ /* 0x000fda0000706510 */
[----:B------:R-:W-:Y:S05]  /*2080*/  @P0 BRA `(.L_x_966) ;  /* 0x0000000800d40947 */ /* 0x000fea0003800000 */
[----:B------:R-:W-:Y:S01]  /*2090*/  LOP3.LUT R0, RZ, R4, RZ, 0x33, !PT ;  /* 0x00000004ff007212 */ /* 0x000fe200078e33ff */
[----:B------:R-:W-:Y:S03]  /*20a0*/  BSSY.RECONVERGENT B2, `(.L_x_967) ;  /* 0x0000058000027945 */ /* 0x000fe60003800200 */
[----:B------:R-:W-:-:S04]  /*20b0*/  IADD3 R0, PT, PT, -R7, R16, R0 ;  /* 0x0000001007007210 */ /* 0x000fc80007ffe100 */
[C---:B------:R-:W-:Y:S02]  /*20c0*/  ISETP.GE.U32.AND P1, PT, R0.reuse, 0x1e00, PT ;  /* 0x00001e000000780c */ /* 0x040fe40003f26070 */
[----:B------:R-:W-:Y:S01]  /*20d0*/  LEA.HI R8, R0, 0x1, RZ, 0x17 ;  /* 0x0000000100087811 */ /* 0x000fe200078fb8ff */
[----:B------:R-:W-:-:S03]  /*20e0*/  IMAD.MOV.U32 R0, RZ, RZ, R4 ;  /* 0x000000ffff007224 */ /* 0x000fc600078e0004 */
[----:B------:R-:W-:-:S04]  /*20f0*/  LOP3.LUT R26, R8, 0xf, RZ, 0xc0, !PT ;  /* 0x0000000f081a7812 */ /* 0x000fc800078ec0ff */
[----:B------:R-:W-:-:S03]  /*2100*/  ISETP.NE.AND P0, PT, R26, RZ, PT ;  /* 0x000000ff1a00720c */ /* 0x000fc60003f05270 */
[----:B------:R-:W-:Y:S10]  /*2110*/  @!P1 BRA `(.L_x_968) ;  /* 0x0000000400409947 */ /* 0x000ff40003800000 */
[----:B------:R-:W0:Y:S01]  /*2120*/  LDCU.64 UR8, c[0x0][0x380] ;  /* 0x00007000ff0877ac */ /* 0x000e220008000a00 */
[----:B------:R-:W-:Y:S02]  /*2130*/  IADD3 R3, P1, PT, R4, R7, RZ ;  /* 0x0000000704037210 */ /* 0x000fe40007f3e0ff */
[----:B------:R-:W-:-:S03]  /*2140*/  LOP3.LUT R10, R8, 0xfffff0, RZ, 0xc0, !PT ;  /* 0x00fffff0080a7812 */ /* 0x000fc600078ec0ff */
[----:B------:R-:W-:Y:S02]  /*2150*/  IMAD.X R0, RZ, RZ, R9, P1 ;  /* 0x000000ffff007224 */ /* 0x000fe400008e0609 */
[----:B------:R-:W-:Y:S01]  /*2160*/  IMAD.MOV R10, RZ, RZ, -R10 ;  /* 0x000000ffff0a7224 */ /* 0x000fe200078e0a0a */
[----:B0-----:R-:W-:-:S04]  /*2170*/  LEA R2, P2, R3, UR8, 0x2 ;  /* 0x0000000803027c11 */ /* 0x001fc8000f8410ff */
[----:B------:R-:W-:Y:S02]  /*2180*/  IADD3 R2, P1, PT, R2, 0x4000, RZ ;  /* 0x0000400002027810 */ /* 0x000fe40007f3e0ff */
[----:B------:R-:W-:Y:S01]  /*2190*/  LEA.HI.X R3, R3, UR9, R0, 0x2, P2 ;  /* 0x0000000903037c11 */ /* 0x000fe200090f1400 */
[----:B------:R-:W-:-:S04]  /*21a0*/  IMAD.MOV.U32 R0, RZ, RZ, R4 ;  /* 0x000000ffff007224 */ /* 0x000fc800078e0004 */
[----:B------:R-:W-:-:S07]  /*21b0*/  IMAD.X R3, RZ, RZ, R3, P1 ;  /* 0x000000ffff037224 */ /* 0x000fce00008e0603 */
.L_x_969:
        /* <DEDUP_REMOVED lines=70> */
.L_x_968:
[----:B------:R-:W-:Y:S05]  /*2620*/  BSYNC.RECONVERGENT B2 ;  /* 0x0000000000027941 */ /* 0x000fea0003800200 */
.L_x_967:
[----:B------:R-:W-:Y:S05]  /*2630*/  @!P0 BRA `(.L_x_966) ;  /* 0x0000000400688947 */ /* 0x000fea0003800000 */
[----:B------:R-:W-:Y:S01]  /*2640*/  ISETP.GE.U32.AND P1, PT, R26, 0x8, PT ;  /* 0x000000081a00780c */ /* 0x000fe20003f26070 */
[----:B------:R-:W-:Y:S01]  /*2650*/  BSSY.RECONVERGENT B2, `(.L_x_970) ;  /* 0x000002a000027945 */ /* 0x000fe20003800200 */
[----:B------:R-:W-:-:S04]  /*2660*/  LOP3.LUT R18, R8, 0x7, RZ, 0xc0, !PT ;  /* 0x0000000708127812 */ /* 0x000fc800078ec0ff */
[----:B------:R-:W-:-:S07]  /*2670*/  ISETP.NE.AND P0, PT, R18, RZ, PT ;  /* 0x000000ff1200720c */ /* 0x000fce0003f05270 */
[----:B------:R-:W-:Y:S06]  /*2680*/  @!P1 BRA `(.L_x_971) ;  /* 0x0000000000989947 */ /* 0x000fec0003800000 */
[----:B------:R-:W0:Y:S01]  /*2690*/  LDCU.64 UR8, c[0x0][0x380] ;  /* 0x00007000ff0877ac */ /* 0x000e220008000a00 */
[----:B------:R-:W-:-:S05]  /*26a0*/  IADD3 R3, P1, PT, R0, R7, RZ ;  /* 0x0000000700037210 */ /* 0x000fca0007f3e0ff */
[----:B------:R-:W-:Y:S01]  /*26b0*/  IMAD.X R10, RZ, RZ, R9, P1 ;  /* 0x000000ffff0a7224 */ /* 0x000fe200008e0609 */
[----:B0-----:R-:W-:-:S04]  /*26c0*/  LEA R2, P1, R3, UR8, 0x2 ;  /* 0x0000000803027c11 */ /* 0x001fc8000f8210ff */
        /* <DEDUP_REMOVED lines=34> */
.L_x_971:
[----:B------:R-:W-:Y:S05]  /*28f0*/  BSYNC.RECONVERGENT B2 ;  /* 0x0000000000027941 */ /* 0x000fea0003800200 */
.L_x_970:
        /* <DEDUP_REMOVED lines=28> */
.L_x_973:
[----:B------:R-:W-:Y:S05]  /*2ac0*/  BSYNC.RECONVERGENT B2 ;  /* 0x0000000000027941 */ /* 0x000fea0003800200 */
.L_x_972:
[----:B------:R-:W-:Y:S05]  /*2ad0*/  @!P0 BRA `(.L_x_966) ;  /* 0x0000000000408947 */ /* 0x000fea0003800000 */
[----:B------:R-:W0:Y:S01]  /*2ae0*/  LDCU.64 UR8, c[0x0][0x380] ;  /* 0x00007000ff0877ac */ /* 0x000e220008000a00 */
[----:B------:R-:W-:Y:S01]  /*2af0*/  IADD3 R3, P0, PT, R0, R7, RZ ;  /* 0x0000000700037210 */ /* 0x000fe20007f1e0ff */
[----:B------:R-:W-:-:S04]  /*2b00*/  IMAD.MOV R0, RZ, RZ, -R10 ;  /* 0x000000ffff007224 */ /* 0x000fc800078e0a0a */
[----:B------:R-:W-:Y:S01]  /*2b10*/  IMAD.X R8, RZ, RZ, R9, P0 ;  /* 0x000000ffff087224 */ /* 0x000fe200000e0609 */
[----:B0-----:R-:W-:-:S04]  /*2b20*/  LEA R2, P1, R3, UR8, 0x2 ;  /* 0x0000000803027c11 */ /* 0x001fc8000f8210ff */
[----:B------:R-:W-:-:S09]  /*2b30*/  LEA.HI.X R3, R3, UR9, R8, 0x2, P1 ;  /* 0x0000000903037c11 */ /* 0x000fd200088f1408 */
.L_x_974:
[----:B------:R0:W2:Y:S01]  /*2b40*/  LDG.E R7, desc[UR6][R2.64] ;  /* 0x0000000602077981 */ /* 0x0000a2000c1e1900 */
[----:B------:R-:W-:Y:S01]  /*2b50*/  VIADD R0, R0, 0x1 ;  /* 0x0000000100007836 */ /* 0x000fe20000000000 */
[----:B0-----:R-:W-:-:S05]  /*2b60*/  IADD3 R2, P2, PT, R2, 0x800, RZ ;  /* 0x0000080002027810 */ /* 0x001fca0007f5e0ff */
[----:B------:R-:W-:Y:S01]  /*2b70*/  IMAD.X R3, RZ, RZ, R3, P2 ;  /* 0x000000ffff037224 */ /* 0x000fe200010e0603 */
[----:B--2---:R-:W-:-:S04]  /*2b80*/  ISETP.NE.AND P0, PT, R7, UR4, PT ;  /* 0x0000000407007c0c */ /* 0x004fc8000bf05270 */
[----:B------:R-:W-:Y:S02]  /*2b90*/  SEL R7, RZ, 0x1, P0 ;  /* 0x00000001ff077807 */ /* 0x000fe40000000000 */
[----:B------:R-:W-:Y:S02]  /*2ba0*/  ISETP.NE.AND P0, PT, R0, RZ, PT ;  /* 0x000000ff0000720c */ /* 0x000fe40003f05270 */
[----:B------:R-:W-:-:S05]  /*2bb0*/  IADD3 R6, P1, PT, R6, R7, RZ ;  /* 0x0000000706067210 */ /* 0x000fca0007f3e0ff */
[----:B------:R-:W-:-:S06]  /*2bc0*/  IMAD.X R5, RZ, RZ, R5, P1 ;  /* 0x000000ffff057224 */ /* 0x000fcc00008e0605 */
[----:B------:R-:W-:Y:S05]  /*2bd0*/  @P0 BRA `(.L_x_974) ;  /* 0xfffffffc00d80947 */ /* 0x000fea000383ffff */
.L_x_966:
[----:B------:R-:W-:Y:S05]  /*2be0*/  BSYNC.RECONVERGENT B1 ;  /* 0x0000000000017941 */ /* 0x000fea0003800200 */
.L_x_964:
[----:B------:R-:W0:Y:S01]  /*2bf0*/  S2R R8, SR_LANEID ;  /* 0x0000000000087919 */ /* 0x000e220000000000 */
[----:B------:R-:W-:Y:S01]  /*2c00*/  ISETP.NE.AND P5, PT, R4, RZ, PT ;  /* 0x000000ff0400720c */ /* 0x000fe20003fa5270 */
        /* <DEDUP_REMOVED lines=33> */
[----:B------:R-:W-:Y:S01]  /*2e20*/  IMAD.X R6, R2, 0x1, R9, P0 ;  /* 0x0000000102067824 */ /* 0x000fe200000e0609 */
[----:B------:R-:W-:-:S04]  /*2e30*/  @!P2 MOV R2, 0x400 ;  /* 0x000004000002a802 */ /* 0x000fc80000000f00 */
[----:B------:R-:W1:Y:S01]  /*2e40*/  SHFL.DOWN PT, R3, R6, 0x10, 0x1f ;  /* 0x0a001f0006037f89 */ /* 0x000e6200000e0000 */
[----:B--2---:R-:W-:-:S05]  /*2e50*/  @!P2 LEA R8, R11, R2, 0x18 ;  /* 0x000000020b08a211 */ /* 0x004fca00078ec0ff */
        /* <DEDUP_REMOVED lines=12> */
[----:B--2---:R-:W0:Y:S04]  /*2f20*/  LDS.128 R4, [UR4+0x20] ;  /* 0x00002004ff047984 */ /* 0x004e280008000c00 */
        /* <DEDUP_REMOVED lines=21> */
[----:B------:R-:W-:-:S07]  /*3080*/  IMAD.X R3, R3, 0x1, R31, P2 ;  /* 0x0000000103037824 */ /* 0x000fce00010e061f */
.L_x_962:
[----:B------:R-:W-:Y:S05]  /*3090*/  BSYNC.RECONVERGENT B0 ;  /* 0x0000000000007941 */ /* 0x000fea0003800200 */
.L_x_947:
[----:B------:R-:W-:Y:S05]  /*30a0*/  @P5 EXIT ;  /* 0x000000000000594d */ /* 0x000fea0003800000 */
[----:B------:R-:W0:Y:S01]  /*30b0*/  LDCU.64 UR4, c[0x0][0x3a8] ;  /* 0x00007500ff0477ac */ /* 0x000e220008000a00 */
[----:B------:R-:W3:Y:S01]  /*30c0*/  LDC.64 R4, c[0x0][0x390] ;  /* 0x0000e400ff047b82 */ /* 0x000ee20000000a00 */
[----:B012---:R-:W-:-:S04]  /*30d0*/  IADD3 R2, P0, PT, R2, UR4, RZ ;  /* 0x0000000402027c10 */ /* 0x007fc8000ff1e0ff */
[----:B------:R-:W-:-:S05]  /*30e0*/  IADD3.X R3, PT, PT, R3, UR5, RZ, P0, !PT ;  /* 0x0000000503037c10 */ /* 0x000fca00087fe4ff */
[----:B---3--:R-:W-:Y:S01]  /*30f0*/  STG.E.64 desc[UR6][R4.64], R2 ;  /* 0x0000000204007986 */ /* 0x008fe2000c101b06 */
[----:B------:R-:W-:Y:S05]  /*3100*/  EXIT ;  /* 0x000000000000794d */ /* 0x000fea0003800000 */
.L_x_975:
        /* <DEDUP_REMOVED lines=15> */
.L_x_2590:


//--------------------- .text._ZN3cub18CUB_300001_SM_10006detail6reduce28DeviceReduceSingleTileKernelINS2_10policy_hubIljN4cuda3std3__44plusIlEEE10Policy1000EPlSC_iS9_llNS7_10__identityEEEvT0_T1_T2_T3_T4_T6_ --------------------------
	.section	.text._ZN3cub18CUB_300001_SM_10006detail6reduce28DeviceReduceSingleTileKernelINS2_10policy_hubIljN4cuda3std3__44plusIlEEE10Policy1000EPlSC_iS9_llNS7_10__identityEEEvT0_T1_T2_T3_T4_T6_,"ax",@progbits
	.align	128
        .global         _ZN3cub18CUB_300001_SM_10006detail6reduce28DeviceReduceSingleTileKernelINS2_10policy_hubIljN4cuda3std3__44plusIlEEE10Policy1000EPlSC_iS9_llNS7_10__identityEEEvT0_T1_T2_T3_T4_T6_
        .type           _ZN3cub18CUB_300001_SM_10006detail6reduce28DeviceReduceSingleTileKernelINS2_10policy_hubIljN4cuda3std3__44plusIlEEE10Policy1000EPlSC_iS9_llNS7_10__identityEEEvT0_T1_T2_T3_T4_T6_,@function
        .size           _ZN3cub18CUB_300001_SM_10006detail6reduce28DeviceReduceSingleTileKernelINS2_10policy_hubIljN4cuda3std3__44plusIlEEE10Policy1000EPlSC_iS9_llNS7_10__identityEEEvT0_T1_T2_T3_T4_T6_,(.L_x_2591 - _ZN3cub18CUB_300001_SM_10006detail6reduce28DeviceReduceSingleTileKernelINS2_10policy_hubIljN4cuda3std3__44plusIlEEE10Policy1000EPlSC_iS9_llNS7_10__identityEEEvT0_T1_T2_T3_T4_T6_)
        .other          _ZN3cub18CUB_300001_SM_10006detail6reduce28DeviceReduceSingleTileKernelINS2_10policy_hubIljN4cuda3std3__44plusIlEEE10Policy1000EPlSC_iS9_llNS7_10__identityEEEvT0_T1_T2_T3_T4_T6_,@"STO_CUDA_ENTRY STV_DEFAULT"
_ZN3cub18CUB_300001_SM_10006detail6reduce28DeviceReduceSingleTileKernelINS2_10policy_hubIljN4cuda3std3__44plusIlEEE10Policy1000EPlSC_iS9_llNS7_10__identityEEEvT0_T1_T2_T3_T4_T6_:
.text._ZN3cub18CUB_300001_SM_10006detail6reduce28DeviceReduceSingleTileKernelINS2_10policy_hubIljN4cuda3std3__44plusIlEEE10Policy1000EPlSC_iS9_llNS7_10__identityEEEvT0_T1_T2_T3_T4_T6_:
        /* <DEDUP_REMOVED lines=13> */
.L_x_976:
        /* <DEDUP_REMOVED lines=13> */
.L_x_980:
[----:B------:R-:W-:Y:S05]  /*01a0*/  BSYNC.RECONVERGENT B1 ;  /* 0x0000000000017941 */ /* 0x000fea0003800200 */
.L_x_979:
        /* <DEDUP_REMOVED lines=17> */
.L_x_985:
        /* <DEDUP_REMOVED lines=11> */
.L_x_984:
[----:B------:R-:W-:Y:S05]  /*0370*/  BSYNC.RECONVERGENT B2 ;  /* 0x0000000000027941 */ /* 0x000fea0003800200 */
.L_x_983:
        /* <DEDUP_REMOVED lines=8> */
.L_x_988:
        /* <DEDUP_REMOVED lines=43> */
.L_x_987:
[----:B------:R-:W-:Y:S05]  /*06b0*/  BSYNC.RECONVERGENT B2 ;  /* 0x0000000000027941 */ /* 0x000fea0003800200 */
.L_x_986:
        /* <DEDUP_REMOVED lines=26> */
.L_x_990:
[----:B------:R-:W-:Y:S05]  /*0860*/  BSYNC.RECONVERGENT B2 ;  /* 0x0000000000027941 */ /* 0x000fea0003800200 */
.L_x_989:
        /* <DEDUP_REMOVED lines=12> */
.L_x_982:
[----:B------:R-:W-:Y:S05]  /*0930*/  BSYNC.RECONVERGENT B1 ;  /* 0x0000000000017941 */ /* 0x000fea0003800200 */
.L_x_981:
        /* <DEDUP_REMOVED lines=77> */
.L_x_991:
        /* <DEDUP_REMOVED lines=130> */
.L_x_978:
        /* <DEDUP_REMOVED lines=25> */
.L_x_995:
        /* <DEDUP_REMOVED lines=24> */
.L_x_993:
        /* <DEDUP_REMOVED lines=19> */
.L_x_999:
        /* <DEDUP_REMOVED lines=9> */
.L_x_998:
[----:B------:R-:W-:Y:S05]  /*1b00*/  BSYNC.RECONVERGENT B2 ;  /* 0x0000000000027941 */ /* 0x000fea0003800200 */
.L_x_997:
        /* <DEDUP_REMOVED lines=16> */
.L_x_1002:
        /* <DEDUP_REMOVED lines=45> */
.L_x_1001:
[----:B------:R-:W-:Y:S05]  /*1ee0*/  BSYNC.RECONVERGENT B2 ;  /* 0x0000000000027941 */ /* 0x000fea0003800200 */
.L_x_1000:
        /* <DEDUP_REMOVED lines=30> */
.L_x_1004:
[----:B------:R-:W-:Y:S05]  /*20d0*/  BSYNC.RECONVERGENT B2 ;  /* 0x0000000000027941 */ /* 0x000fea0003800200 */
.L_x_1003:
        /* <DEDUP_REMOVED lines=11> */
.L_x_996:
[----:B------:R-:W-:Y:S05]  /*2190*/  BSYNC.RECONVERGENT B1 ;  /* 0x0000000000017941 */ /* 0x000fea0003800200 */
.L_x_994:
        /* <DEDUP_REMOVED lines=74> */
.L_x_992:
[----:B------:R-:W-:Y:S05]  /*2640*/  BSYNC.RECONVERGENT B0 ;  /* 0x0000000000007941 */ /* 0x000fea0003800200 */
.L_x_977:
[----:B------:R-:W-:Y:S05]  /*2650*/  @P0 EXIT ;  /* 0x000000000000094d */ /* 0x000fea0003800000 */
[----:B------:R-:W0:Y:S01]  /*2660*/  LDCU.64 UR4, c[0x0][0x398] ;  /* 0x00007300ff0477ac */ /* 0x000e220008000a00 */
[----:B------:R-:W3:Y:S01]  /*2670*/  LDC.64 R4, c[0x0][0x388] ;  /* 0x0000e200ff047b82 */ /* 0x000ee20000000a00 */
[----:B012---:R-:W-:-:S04]  /*2680*/  IADD3 R2, P0, PT, R2, UR4, RZ ;  /* 0x0000000402027c10 */ /* 0x007fc8000ff1e0ff */
[----:B------:R-:W-:-:S05]  /*2690*/  IADD3.X R3, PT, PT, R3, UR5, RZ, P0, !PT ;  /* 0x0000000503037c10 */ /* 0x000fca00087fe4ff */
[----:B---3--:R-:W-:Y:S01]  /*26a0*/  STG.E.64 desc[UR6][R4.64], R2 ;  /* 0x0000000204007986 */ /* 0x008fe2000c101b06 */
[----:B------:R-:W-:Y:S05]  /*26b0*/  EXIT ;  /* 0x000000000000794d */ /* 0x000fea0003800000 */
.L_x_1005:
        /* <DEDUP_REMOVED lines=12> */
.L_x_2591:


//--------------------- .text._ZN3cub18CUB_300001_SM_10006detail6reduce18DeviceReduceKernelINS2_10policy_hubIljN4cuda3std3__44plusIlEEE10Policy1000EN6thrust24THRUST_300001_SM_1000_NS18transform_iteratorINSD_6detail14equal_to_valueIiEENSF_15normal_iteratorINSD_10device_ptrIiEEEEllEEjS9_lNS7_10__identityEEEvT0_PT3_T1_NS0_13GridEvenShareISR_EET2_T4_ --------------------------
	.section	.text._ZN3cub18CUB_300001_SM_10006detail6reduce18DeviceReduceKernelINS2_10policy_hubIljN4cuda3std3__44plusIlEEE10Policy1000EN6thrust24THRUST_300001_SM_1000_NS18transform_iteratorINSD_6detail14equal_to_valueIiEENSF_15normal_iteratorINSD_10device_ptrIiEEEEllEEjS9_lNS7_10__identityEEEvT0_PT3_T1_NS0_13GridEvenShareISR_EET2_T4_,"ax",@progbits
	.align	128
        .global         _ZN3cub18CUB_300001_SM_10006detail6reduce18DeviceReduceKernelINS2_10policy_hubIljN4cuda3std3__44plusIlEEE10Policy1000EN6thrust24THRUST_300001_SM_1000_NS18transform_iteratorINSD_6detail14equal_to_valueIiEENSF_15normal_iteratorINSD_10device_ptrIiEEEEllEEjS9_lNS7_10__identityEEEvT0_PT3_T1_NS0_13GridEvenShareISR_EET2_T4_
        .type           _ZN3cub18CUB_300001_SM_10006detail6reduce18DeviceReduceKernelINS2_10policy_hubIljN4cuda3std3__44plusIlEEE10Policy1000EN6thrust24THRUST_300001_SM_1000_NS18transform_iteratorINSD_6detail14equal_to_valueIiEENSF_15normal_iteratorINSD_10device_ptrIiEEEEllEEjS9_lNS7_10__identityEEEvT0_PT3_T1_NS0_13GridEvenShareISR_EET2_T4_,@function
        .size           _ZN3cub18CUB_300001_SM_10006detail6reduce18DeviceReduceKernelINS2_10policy_hubIljN4cuda3std3__44plusIlEEE10Policy1000EN6thrust24THRUST_300001_SM_1000_NS18transform_iteratorINSD_6detail14equal_to_valueIiEENSF_15normal_iteratorINSD_10device_ptrIiEEEEllEEjS9_lNS7_10__identityEEEvT0_PT3_T1_NS0_13GridEvenShareISR_EET2_T4_,(.L_x_2592 - _ZN3cub18CUB_300001_SM_10006detail6reduce18DeviceReduceKernelINS2_10policy_hubIljN4cuda3std3__44plusIlEEE10Policy1000EN6thrust24THRUST_300001_SM_1000_NS18transform_iteratorINSD_6detail14equal_to_valueIiEENSF_15normal_iteratorINSD_10device_ptrIiEEEEllEEjS9_lNS7_10__identityEEEvT0_PT3_T1_NS0_13GridEvenShareISR_EET2_T4_)
        .other          _ZN3cub18CUB_300001_SM_10006detail6reduce18DeviceReduceKernelINS2_10policy_hubIljN4cuda3std3__44plusIlEEE10Policy1000EN6thrust24THRUST_300001_SM_1000_NS18transform_iteratorINSD_6detail14equal_to_valueIiEENSF_15normal_iteratorINSD_10device_ptrIiEEEEllEEjS9_lNS7_10__identityEEEvT0_PT3_T1_NS0_13GridEvenShareISR_EET2_T4_,@"STO_CUDA_ENTRY STV_DEFAULT"
_ZN3cub18CUB_300001_SM_10006detail6reduce18DeviceReduceKernelINS2_10policy_hubIljN4cuda3std3__44plusIlEEE10Policy1000EN6thrust24THRUST_300001_SM_1000_NS18transform_iteratorINSD_6detail14equal_to_valueIiEENSF_15normal_iteratorINSD_10device_ptrIiEEEEllEEjS9_lNS7_10__identityEEEvT0_PT3_T1_NS0_13GridEvenShareISR_EET2_T4_:
.text._ZN3cub18CUB_300001_SM_10006detail6reduce18DeviceReduceKernelINS2_10policy_hubIljN4cuda3std3__44plusIlEEE10Policy1000EN6thrust24THRUST_300001_SM_1000_NS18transform_iteratorINSD_6detail14equal_to_valueIiEENSF_15normal_iteratorINSD_10device_ptrIiEEEEllEEjS9_lNS7_10__identityEEEvT0_PT3_T1_NS0_13GridEvenShareISR_EET2_T4_:
[----:B------:R-:W-:Y:S01]  /*0000*/  LDC R1, c[0x0][0x37c] ;  /* 0x0000df00ff017b82 */ /* 0x000fe20000000800 */
[----:B------:R-:W0:Y:S07]  /*0010*/  S2R R0, SR_CTAID.X ;  /* 0x0000000000007919 */ /* 0x000e2e0000002500 */
[----:B------:R-:W1:Y:S01]  /*0020*/  LDC.64 R6, c[0x0][0x3b0] ;  /* 0x0000ec00ff067b82 */ /* 0x000e620000000a00 */
[----:B------:R-:W2:Y:S01]  /*0030*/  LDCU.64 UR8, c[0x0][0x358] ;  /* 0x00006b00ff0877ac */ /* 0x000ea20008000a00 */
[----:B------:R-:W-:Y:S01]  /*0040*/  BSSY.RECONVERGENT B0, `(.L_x_1006) ;  /* 0x000035c000007945 */ /* 0x000fe20003800200 */
[----:B-1----:R-:W-:-:S02]  /*0050*/  IMAD R2, R7, 0xe00, RZ ;  /* 0x00000e0007027824 */ /* 0x002fc400078e02ff */
[----:B0-----:R-:W-:-:S05]  /*0060*/  IMAD R28, R0, -0xe00, R6 ;  /* 0xfffff200001c7824 */ /* 0x001fca00078e0206 */
[----:B------:R-:W-:-:S13]  /*0070*/  ISETP.GT.U32.AND P0, PT, R28, 0xdff, PT ;  /* 0x00000dff1c00780c */ /* 0x000fda0003f04070 */
[----:B--2---:R-:W-:Y:S05]  /*0080*/  @P0 BRA `(.L_x_1007) ;  /* 0x0000001c00180947 */ /* 0x004fea0003800000 */
[----:B------:R-:W0:Y:S01]  /*0090*/  S2R R5, SR_TID.X ;  /* 0x0000000000057919 */ /* 0x000e220000002100 */
[----:B------:R-:W1:Y:S01]  /*00a0*/  LDCU UR5, c[0x0][0x388] ;  /* 0x00007100ff0577ac */ /* 0x000e620008000800 */
[----:B------:R-:W-:Y:S01]  /*00b0*/  BSSY.RECONVERGENT B1, `(.L_x_1008) ;  /* 0x000000f000017945 */ /* 0x000fe20003800200 */
[----:B------:R-:W-:Y:S02]  /*00c0*/  IMAD.MOV.U32 R22, RZ, RZ, RZ ;  /* 0x000000ffff167224 */ /* 0x000fe400078e00ff */
[----:B------:R-:W-:Y:S01]  /*00d0*/  IMAD.MOV.U32 R25, RZ, RZ, RZ ;  /* 0x000000ffff197224 */ /* 0x000fe200078e00ff */
[----:B0-----:R-:W-:Y:S01]  /*00e0*/  ISETP.GE.U32.AND P0, PT, R5, R28, PT ;  /* 0x0000001c0500720c */ /* 0x001fe20003f06070 */
[----:B------:R-:W-:-:S12]  /*00f0*/  IMAD.MOV.U32 R7, RZ, RZ, R5 ;  /* 0x000000ffff077224 */ /* 0x000fd800078e0005 */
[----:B-1----:R-:W-:Y:S05]  /*0100*/  @P0 BRA `(.L_x_1009) ;  /* 0x0000000000240947 */ /* 0x002fea0003800000 */
[----:B------:R-:W0:Y:S01]  /*0110*/  LDC.64 R2, c[0x0][0x380] ;  /* 0x0000e000ff027b82 */ /* 0x000e220000000a00 */
[----:B------:R-:W-:Y:S01]  /*0120*/  IMAD R7, R0, 0xe00, R5 ;  /* 0x00000e0000077824 */ /* 0x000fe200078e0205 */
[----:B------:R-:W1:Y:S03]  /*0130*/  LDCU UR4, c[0x0][0x388] ;  /* 0x00007100ff0477ac */ /* 0x000e660008000800 */
[----:B0-----:R-:W-:-:S06]  /*0140*/  IMAD.WIDE.U32 R2, R7, 0x4, R2 ;  /* 0x0000000407027825 */ /* 0x001fcc00078e0002 */
[----:B------:R-:W1:Y:S01]  /*0150*/  LDG.E R2, desc[UR8][R2.64] ;  /* 0x0000000802027981 */ /* 0x000e62000c1e1900 */
[----:B------:R-:W-:Y:S02]  /*0160*/  VIADD R7, R5, 0x200 ;  /* 0x0000020005077836 */ /* 0x000fe40000000000 */
[----:B------:R-:W-:Y:S01]  /*0170*/  IMAD.MOV.U32 R25, RZ, RZ, RZ ;  /* 0x000000ffff197224 */ /* 0x000fe200078e00ff */
[----:B-1----:R-:W-:-:S04]  /*0180*/  ISETP.NE.AND P0, PT, R2, UR4, PT ;  /* 0x0000000402007c0c */ /* 0x002fc8000bf05270 */
[----:B------:R-:W-:-:S09]  /*0190*/  SEL R22, RZ, 0x1, P0 ;  /* 0x00000001ff167807 */ /* 0x000fd20000000000 */
.L_x_1009:
[----:B------:R-:W-:Y:S05]  /*01a0*/  BSYNC.RECONVERGENT B1 ;  /* 0x0000000000017941 */ /* 0x000fea0003800200 */
.L_x_1008:
[----:B------:R-:W-:Y:S01]  /*01b0*/  ISETP.GE.U32.AND P0, PT, R7, R28, PT ;  /* 0x0000001c0700720c */ /* 0x000fe20003f06070 */
[----:B------:R-:W-:-:S12]  /*01c0*/  BSSY.RECONVERGENT B1, `(.L_x_1010) ;  /* 0x00000e3000017945 */ /* 0x000fd80003800200 */
[----:B------:R-:W-:Y:S05]  /*01d0*/  @P0 BRA `(.L_x_1011) ;  /* 0x0000000c00840947 */ /* 0x000fea0003800000 */
[----:B------:R-:W-:Y:S01]  /*01e0*/  LOP3.LUT R3, RZ, R7, RZ, 0x33, !PT ;  /* 0x00000007ff037212 */ /* 0x000fe200078e33ff */
[----:B------:R-:W-:Y:S04]  /*01f0*/  BSSY.RECONVERGENT B2, `(.L_x_1012) ;  /* 0x0000073000027945 */ /* 0x000fe80003800200 */
[----:B------:R-:W-:-:S04]  /*0200*/  IMAD.IADD R3, R3, 0x1, R6 ;  /* 0x0000000103037824 */ /* 0x000fc800078e0206 */
[----:B------:R-:W-:-:S05]  /*0210*/  IMAD R3, R0, -0xe00, R3 ;  /* 0xfffff20000037824 */ /* 0x000fca00078e0203 */
[C---:B------:R-:W-:Y:S02]  /*0220*/  ISETP.GE.U32.AND P0, PT, R3.reuse, 0x1e00, PT ;  /* 0x00001e000300780c */ /* 0x040fe40003f06070 */
[----:B------:R-:W-:-:S04]  /*0230*/  LEA.HI R4, R3, 0x1, RZ, 0x17 ;  /* 0x0000000103047811 */ /* 0x000fc800078fb8ff */
[----:B------:R-:W-:-:S07]  /*0240*/  LOP3.LUT R6, R4, 0xf, RZ, 0xc0, !PT ;  /* 0x0000000f04067812 */ /* 0x000fce00078ec0ff */
[----:B------:R-:W-:Y:S05]  /*0250*/  @!P0 BRA `(.L_x_1013) ;  /* 0x0000000400b08947 */ /* 0x000fea0003800000 */
[----:B------:R-:W0:Y:S01]  /*0260*/  LDC.64 R12, c[0x0][0x380] ;  /* 0x0000e000ff0c7b82 */ /* 0x000e220000000a00 */
[----:B------:R-:W-:Y:S01]  /*0270*/  LOP3.LUT R2, R4, 0xfffff0, RZ, 0xc0, !PT ;  /* 0x00fffff004027812 */ /* 0x000fe200078ec0ff */
[----:B------:R-:W-:Y:S01]  /*0280*/  BSSY.RECONVERGENT B3, `(.L_x_1014) ;  /* 0x0000068000037945 */ /* 0x000fe20003800200 */
[----:B------:R-:W-:Y:S01]  /*0290*/  LOP3.LUT R8, R7, 0x1000, RZ, 0xfc, !PT ;  /* 0x0000100007087812 */ /* 0x000fe200078efcff */
[----:B------:R-:W-:Y:S02]  /*02a0*/  IMAD R7, R0, 0xe00, R7 ;  /* 0x00000e0000077824 */ /* 0x000fe400078e0207 */
[----:B------:R-:W-:-:S07]  /*02b0*/  IMAD.MOV R2, RZ, RZ, -R2 ;  /* 0x000000ffff027224 */ /* 0x000fce00078e0a02 */
.L_x_1015:
[C---:B------:R-:W-:Y:S02]  /*02c0*/  VIADD R27, R7.reuse, 0x200 ;  /* 0x00000200071b7836 */ /* 0x040fe40000000000 */
[----:B0-----:R-:W-:-:S04]  /*02d0*/  IMAD.WIDE.U32 R14, R7, 0x4, R12 ;  /* 0x00000004070e7825 */ /* 0x001fc800078e000c */
[----:B------:R-:W-:Y:S01]  /*02e0*/  IMAD.WIDE.U32 R26, R27, 0x4, R12 ;  /* 0x000000041b1a7825 */ /* 0x000fe200078e000c */
[----:B------:R0:W2:Y:S04]  /*02f0*/  LDG.E R3, desc[UR8][R14.64] ;  /* 0x000000080e037981 */ /* 0x0000a8000c1e1900 */
[----:B------:R-:W3:Y:S01]  /*0300*/  LDG.E R17, desc[UR8][R26.64] ;  /* 0x000000081a117981 */ /* 0x000ee2000c1e1900 */
[----:B------:R-:W-:-:S04]  /*0310*/  VIADD R19, R7, 0x400 ;  /* 0x0000040007137836 */ /* 0x000fc80000000000 */
[----:B------:R-:W-:-:S05]  /*0320*/  IMAD.WIDE.U32 R18, R19, 0x4, R12 ;  /* 0x0000000413127825 */ /* 0x000fca00078e000c */
[----:B------:R1:W4:Y:S01]  /*0330*/  LDG.E R16, desc[UR8][R18.64] ;  /* 0x0000000812107981 */ /* 0x000322000c1e1900 */
[C---:B------:R-:W-:Y:S02]  /*0340*/  VIADD R11, R7.reuse, 0x600 ;  /* 0x00000600070b7836 */ /* 0x040fe40000000000 */
[----:B------:R-:W-:Y:S02]  /*0350*/  VIADD R21, R7, 0x800 ;  /* 0x0000080007157836 */ /* 0x000fe40000000000 */
[----:B------:R-:W-:-:S04]  /*0360*/  IMAD.WIDE.U32 R10, R11, 0x4, R12 ;  /* 0x000000040b0a7825 */ /* 0x000fc800078e000c */
[C---:B------:R-:W-:Y:S02]  /*0370*/  VIADD R23, R7.reuse, 0xc00 ;  /* 0x00000c0007177836 */ /* 0x040fe40000000000 */
[----:B------:R-:W-:Y:S01]  /*0380*/  VIADD R9, R7, 0xa00 ;  /* 0x00000a0007097836 */ /* 0x000fe20000000000 */
[----:B------:R5:W4:Y:S01]  /*0390*/  LDG.E R10, desc[UR8][R10.64] ;  /* 0x000000080a0a7981 */ /* 0x000b22000c1e1900 */
[----:B------:R-:W-:-:S04]  /*03a0*/  IMAD.WIDE.U32 R20, R21, 0x4, R12 ;  /* 0x0000000415147825 */ /* 0x000fc800078e000c */
[----:B0-----:R-:W-:-:S04]  /*03b0*/  IMAD.WIDE.U32 R14, R23, 0x4, R12 ;  /* 0x00000004170e7825 */ /* 0x001fc800078e000c */
[--C-:B-1----:R-:W-:Y:S01]  /*03c0*/  IMAD.WIDE.U32 R18, R9, 0x4, R12.reuse ;  /* 0x0000000409127825 */ /* 0x102fe200078e000c */
[----:B------:R-:W4:Y:S03]  /*03d0*/  LDG.E R24, desc[UR8][R14.64] ;  /* 0x000000080e187981 */ /* 0x000f26000c1e1900 */
[C---:B------:R-:W-:Y:S01]  /*03e0*/  VIADD R27, R7.reuse, 0xe00 ;  /* 0x00000e00071b7836 */ /* 0x040fe20000000000 */
[----:B------:R0:W4:Y:S01]  /*03f0*/  LDG.E R9, desc[UR8][R20.64] ;  /* 0x0000000814097981 */ /* 0x000122000c1e1900 */
[----:B-----5:R-:W-:Y:S02]  /*0400*/  VIADD R11, R7, 0x1200 ;  /* 0x00001200070b7836 */ /* 0x020fe40000000000 */
[----:B------:R-:W-:Y:S01]  /*0410*/  IMAD.WIDE.U32 R26, R27, 0x4, R12 ;  /* 0x000000041b1a7825 */ /* 0x000fe200078e000c */
[----:B------:R1:W5:Y:S05]  /*0420*/  LDG.E R23, desc[UR8][R18.64] ;  /* 0x0000000812177981 */ /* 0x00036a000c1e1900 */
[----:B------:R-:W5:Y:S01]  /*0430*/  LDG.E R26, desc[UR8][R26.64] ;  /* 0x000000081a1a7981 */ /* 0x000f62000c1e1900 */
[----:B0-----:R-:W-:-:S02]  /*0440*/  VIADD R21, R7, 0x1400 ;  /* 0x0000140007157836 */ /* 0x001fc40000000000 */
[----:B-1----:R-:W-:-:S04]  /*0450*/  IMAD.WIDE.U32 R18, R11, 0x4, R12 ;  /* 0x000000040b127825 */ /* 0x002fc800078e000c */
[----:B------:R-:W-:Y:S01]  /*0460*/  IMAD.WIDE.U32 R20, R21, 0x4, R12 ;  /* 0x0000000415147825 */ /* 0x000fe200078e000c */
[----:B------:R0:W5:Y:S04]  /*0470*/  LDG.E R11, desc[UR8][R18.64] ;  /* 0x00000008120b7981 */ /* 0x000168000c1e1900 */
[----:B------:R1:W5:Y:S01]  /*0480*/  LDG.E R27, desc[UR8][R20.64] ;  /* 0x00000008141b7981 */ /* 0x000362000c1e1900 */
[C---:B0-----:R-:W-:Y:S02]  /*0490*/  VIADD R19, R7.reuse, 0x1a00 ;  /* 0x00001a0007137836 */ /* 0x041fe40000000000 */
[----:B-1----:R-:W-:-:S04]  /*04a0*/  VIADD R21, R7, 0x1e00 ;  /* 0x00001e0007157836 */ /* 0x002fc80000000000 */
[----:B------:R-:W-:-:S06]  /*04b0*/  IMAD.WIDE.U32 R20, R21, 0x4, R12 ;  /* 0x0000000415147825 */ /* 0x000fcc00078e000c */
[----:B------:R-:W5:Y:S01]  /*04c0*/  LDG.E R20, desc[UR8][R20.64] ;  /* 0x0000000814147981 */ /* 0x000f62000c1e1900 */
[----:B--2---:R-:W-:Y:S01]  /*04d0*/  ISETP.NE.AND P0, PT, R3, UR5, PT ;  /* 0x0000000503007c0c */ /* 0x004fe2000bf05270 */
[----:B------:R-:W-:Y:S01]  /*04e0*/  VIADD R3, R7, 0x1000 ;  /* 0x0000100007037836 */ /* 0x000fe20000000000 */
[----:B---3--:R-:W-:Y:S02]  /*04f0*/  ISETP.NE.AND P1, PT, R17, UR5, PT ;  /* 0x0000000511007c0c */ /* 0x008fe4000bf25270 */
[----:B------:R-:W-:Y:S02]  /*0500*/  SEL R29, RZ, 0x1, P0 ;  /* 0x00000001ff1d7807 */ /* 0x000fe40000000000 */
[----:B------:R-:W-:Y:S01]  /*0510*/  SEL R17, RZ, 0x1, P1 ;  /* 0x00000001ff117807 */ /* 0x000fe20000800000 */
[----:B------:R-:W-:-:S03]  /*0520*/  IMAD.WIDE.U32 R14, R3, 0x4, R12 ;  /* 0x00000004030e7825 */ /* 0x000fc600078e000c */
[----:B------:R-:W-:Y:S01]  /*0530*/  IADD3 R22, P3, P2, R17, R22, R29 ;  /* 0x0000001611167210 */ /* 0x000fe20007a7e01d */
[----:B------:R-:W-:Y:S01]  /*0540*/  VIADD R17, R7, 0x1600 ;  /* 0x0000160007117836 */ /* 0x000fe20000000000 */
[----:B------:R0:W2:Y:S01]  /*0550*/  LDG.E R3, desc[UR8][R14.64] ;  /* 0x000000080e037981 */ /* 0x0000a2000c1e1900 */
[----:B----4-:R-:W-:Y:S02]  /*0560*/  ISETP.NE.AND P1, PT, R16, UR5, PT ;  /* 0x0000000510007c0c */ /* 0x010fe4000bf25270 */
[----:B0-----:R-:W-:-:S04]  /*0570*/  IMAD.WIDE.U32 R14, R17, 0x4, R12 ;  /* 0x00000004110e7825 */ /* 0x001fc800078e000c */
[----:B------:R-:W-:Y:S01]  /*0580*/  VIADD R17, R7, 0x1800 ;  /* 0x0000180007117836 */ /* 0x000fe20000000000 */
[----:B------:R0:W3:Y:S03]  /*0590*/  LDG.E R29, desc[UR8][R14.64] ;  /* 0x000000080e1d7981 */ /* 0x0000e6000c1e1900 */
[----:B0-----:R-:W-:-:S04]  /*05a0*/  IMAD.WIDE.U32 R14, R17, 0x4, R12 ;  /* 0x00000004110e7825 */ /* 0x001fc800078e000c */
[--C-:B------:R-:W-:Y:S02]  /*05b0*/  IMAD.WIDE.U32 R16, R19, 0x4, R12.reuse ;  /* 0x0000000413107825 */ /* 0x100fe400078e000c */
[----:B------:R0:W4:Y:S02]  /*05c0*/  LDG.E R14, desc[UR8][R14.64] ;  /* 0x000000080e0e7981 */ /* 0x000124000c1e1900 */
[----:B------:R-:W-:Y:S02]  /*05d0*/  VIADD R19, R7, 0x1c00 ;  /* 0x00001c0007137836 */ /* 0x000fe40000000000 */
[----:B------:R-:W4:Y:S02]  /*05e0*/  LDG.E R16, desc[UR8][R16.64] ;  /* 0x0000000810107981 */ /* 0x000f24000c1e1900 */
[----:B------:R-:W-:-:S06]  /*05f0*/  IMAD.WIDE.U32 R18, R19, 0x4, R12 ;  /* 0x0000000413127825 */ /* 0x000fcc00078e000c */
[----:B------:R-:W4:Y:S01]  /*0600*/  LDG.E R18, desc[UR8][R18.64] ;  /* 0x0000000812127981 */ /* 0x000f22000c1e1900 */
[----:B------:R-:W-:Y:S02]  /*0610*/  ISETP.NE.AND P4, PT, R10, UR5, PT ;  /* 0x000000050a007c0c */ /* 0x000fe4000bf85270 */
[----:B------:R-:W-:Y:S02]  /*0620*/  ISETP.NE.AND P0, PT, R9, UR5, PT ;  /* 0x0000000509007c0c */ /* 0x000fe4000bf05270 */
[----:B------:R-:W-:Y:S02]  /*0630*/  SEL R10, RZ, 0x1, P1 ;  /* 0x00000001ff0a7807 */ /* 0x000fe40000800000 */
[----:B------:R-:W-:Y:S02]  /*0640*/  SEL R9, RZ, 0x1, P4 ;  /* 0x00000001ff097807 */ /* 0x000fe40002000000 */
[----:B-----5:R-:W-:Y:S02]  /*0650*/  ISETP.NE.AND P5, PT, R23, UR5, PT ;  /* 0x0000000517007c0c */ /* 0x020fe4000bfa5270 */
[----:B0-----:R-:W-:-:S02]  /*0660*/  IADD3 R15, P4, P6, R9, R22, R10 ;  /* 0x00000016090f7210 */ /* 0x001fc40007e9e00a */
[----:B------:R-:W-:Y:S02]  /*0670*/  ISETP.NE.AND P1, PT, R24, UR5, PT ;  /* 0x0000000518007c0c */ /* 0x000fe4000bf25270 */
[----:B------:R-:W-:Y:S02]  /*0680*/  SEL R22, RZ, 0x1, P0 ;  /* 0x00000001ff167807 */ /* 0x000fe40000000000 */
[----:B------:R-:W-:Y:S02]  /*0690*/  SEL R9, RZ, 0x1, P5 ;  /* 0x00000001ff097807 */ /* 0x000fe40002800000 */
[----:B------:R-:W-:Y:S02]  /*06a0*/  ISETP.NE.AND P5, PT, R26, UR5, PT ;  /* 0x000000051a007c0c */ /* 0x000fe4000bfa5270 */
[----:B------:R-:W-:Y:S02]  /*06b0*/  SEL R10, RZ, 0x1, P1 ;  /* 0x00000001ff0a7807 */ /* 0x000fe40000800000 */
[----:B------:R-:W-:-:S02]  /*06c0*/  IADD3.X R25, PT, PT, RZ, R25, RZ, P3, P2 ;  /* 0x00000019ff197210 */ /* 0x000fc40001fe44ff */
[----:B------:R-:W-:Y:S02]  /*06d0*/  IADD3 R9, P1, P0, R9, R15, R22 ;  /* 0x0000000f09097210 */ /* 0x000fe4000783e016 */
[----:B------:R-:W-:Y:S02]  /*06e0*/  SEL R15, RZ, 0x1, P5 ;  /* 0x00000001ff0f7807 */ /* 0x000fe40002800000 */
[----:B------:R-:W-:Y:S02]  /*06f0*/  IADD3.X R25, PT, PT, RZ, R25, RZ, P4, P6 ;  /* 0x00000019ff197210 */ /* 0x000fe400027ec4ff */
[----:B------:R-:W-:Y:S02]  /*0700*/  ISETP.NE.AND P6, PT, R11, UR5, PT ;  /* 0x000000050b007c0c */ /* 0x000fe4000bfc5270 */
[----:B------:R-:W-:Y:S02]  /*0710*/  IADD3 R15, P3, P2, R15, R9, R10 ;  /* 0x000000090f0f7210 */ /* 0x000fe40007a7e00a */
[----:B------:R-:W-:-:S02]  /*0720*/  ISETP.NE.AND P4, PT, R27, UR5, PT ;  /* 0x000000051b007c0c */ /* 0x000fc4000bf85270 */
[----:B------:R-:W-:Y:S02]  /*0730*/  SEL R9, RZ, 0x1, P6 ;  /* 0x00000001ff097807 */ /* 0x000fe40003000000 */
[----:B------:R-:W-:Y:S01]  /*0740*/  IADD3.X R25, PT, PT, RZ, R25, RZ, P1, P0 ;  /* 0x00000019ff197210 */ /* 0x000fe20000fe04ff */
[----:B------:R-:W-:-:S03]  /*0750*/  VIADD R2, R2, 0x10 ;  /* 0x0000001002027836 */ /* 0x000fc60000000000 */
[----:B------:R-:W-:Y:S02]  /*0760*/  IADD3.X R25, PT, PT, RZ, R25, RZ, P3, P2 ;  /* 0x00000019ff197210 */ /* 0x000fe40001fe44ff */
[----:B------:R-:W-:-:S04]  /*0770*/  ISETP.NE.AND P2, PT, R20, UR5, PT ;  /* 0x0000000514007c0c */ /* 0x000fc8000bf45270 */
[----:B------:R-:W-:Y:S01]  /*0780*/  SEL R22, RZ, 0x1, P2 ;  /* 0x00000001ff167807 */ /* 0x000fe20001000000 */
[----:B------:R-:W-:Y:S02]  /*0790*/  VIADD R8, R8, 0x2000 ;  /* 0x0000200008087836 */ /* 0x000fe40000000000 */
[----:B------:R-:W-:Y:S01]  /*07a0*/  VIADD R7, R7, 0x2000 ;  /* 0x0000200007077836 */ /* 0x000fe20000000000 */
[----:B--2---:R-:W-:-:S04]  /*07b0*/  ISETP.NE.AND P5, PT, R3, UR5, PT ;  /* 0x0000000503007c0c */ /* 0x004fc8000bfa5270 */
[----:B------:R-:W-:Y:S02]  /*07c0*/  SEL R10, RZ, 0x1, P5 ;  /* 0x00000001ff0a7807 */ /* 0x000fe40002800000 */
[----:B---3--:R-:W-:-:S04]  /*07d0*/  ISETP.NE.AND P5, PT, R29, UR5, PT ;  /* 0x000000051d007c0c */ /* 0x008fc8000bfa5270 */
[----:B------:R-:W-:Y:S02]  /*07e0*/  SEL R3, RZ, 0x1, P5 ;  /* 0x00000001ff037807 */ /* 0x000fe40002800000 */
[----:B----4-:R-:W-:Y:S02]  /*07f0*/  ISETP.NE.AND P6, PT, R14, UR5, PT ;  /* 0x000000050e007c0c */ /* 0x010fe4000bfc5270 */
[----:B------:R-:W-:Y:S02]  /*0800*/  SEL R14, RZ, 0x1, P4 ;  /* 0x00000001ff0e7807 */ /* 0x000fe40002000000 */
[----:B------:R-:W-:Y:S02]  /*0810*/  IADD3 R9, P4, P5, R9, R15, R10 ;  /* 0x0000000f09097210 */ /* 0x000fe40007d9e00a */
[----:B------:R-:W-:Y:S02]  /*0820*/  ISETP.NE.AND P0, PT, R16, UR5, PT ;  /* 0x0000000510007c0c */ /* 0x000fe4000bf05270 */
[----:B------:R-:W-:-:S02]  /*0830*/  SEL R10, RZ, 0x1, P6 ;  /* 0x00000001ff0a7807 */ /* 0x000fc40003000000 */
[----:B------:R-:W-:Y:S02]  /*0840*/  IADD3 R3, P1, P6, R3, R9, R14 ;  /* 0x0000000903037210 */ /* 0x000fe40007e3e00e */
[----:B------:R-:W-:Y:S02]  /*0850*/  SEL R9, RZ, 0x1, P0 ;  /* 0x00000001ff097807 */ /* 0x000fe40000000000 */
[----:B------:R-:W-:Y:S02]  /*0860*/  ISETP.NE.AND P0, PT, R18, UR5, PT ;  /* 0x0000000512007c0c */ /* 0x000fe4000bf05270 */
[----:B------:R-:W-:Y:S02]  /*0870*/  IADD3.X R25, PT, PT, RZ, R25, RZ, P4, P5 ;  /* 0x00000019ff197210 */ /* 0x000fe400027ea4ff */
[----:B------:R-:W-:Y:S02]  /*0880*/  IADD3 R9, P3, P4, R9, R3, R10 ;  /* 0x0000000309097210 */ /* 0x000fe40007c7e00a */
[----:B------:R-:W-:-:S02]  /*0890*/  SEL R3, RZ, 0x1, P0 ;  /* 0x00000001ff037807 */ /* 0x000fc40000000000 */
[----:B------:R-:W-:Y:S02]  /*08a0*/  ISETP.NE.AND P0, PT, R2, RZ, PT ;  /* 0x000000ff0200720c */ /* 0x000fe40003f05270 */
[----:B------:R-:W-:Y:S02]  /*08b0*/  IADD3.X R25, PT, PT, RZ, R25, RZ, P1, P6 ;  /* 0x00000019ff197210 */ /* 0x000fe40000fec4ff */
[----:B------:R-:W-:Y:S02]  /*08c0*/  IADD3 R22, P1, P2, R22, R9, R3 ;  /* 0x0000000916167210 */ /* 0x000fe40007a3e003 */
[----:B------:R-:W-:-:S04]  /*08d0*/  IADD3.X R25, PT, PT, RZ, R25, RZ, P3, P4 ;  /* 0x00000019ff197210 */ /* 0x000fc80001fe84ff */
[----:B------:R-:W-:-:S03]  /*08e0*/  IADD3.X R25, PT, PT, RZ, R25, RZ, P1, P2 ;  /* 0x00000019ff197210 */ /* 0x000fc60000fe44ff */
[----:B------:R-:W-:Y:S05]  /*08f0*/  @P0 BRA `(.L_x_1015) ;  /* 0xfffffff800700947 */ /* 0x000fea000383ffff */
[----:B------:R-:W-:Y:S05]  /*0900*/  BSYNC.RECONVERGENT B3 ;  /* 0x0000000000037941 */ /* 0x000fea0003800200 */
.L_x_1014:
[----:B------:R-:W-:-:S07]  /*0910*/  VIADD R7, R8, 0xfffff000 ;  /* 0xfffff00008077836 */ /* 0x000fce0000000000 */
.L_x_1013:
[----:B------:R-:W-:Y:S05]  /*0920*/  BSYNC.RECONVERGENT B2 ;  /* 0x0000000000027941 */ /* 0x000fea0003800200 */
.L_x_1012:
[----:B------:R-:W-:-:S13]  /*0930*/  ISETP.NE.AND P0, PT, R6, RZ, PT ;  /* 0x000000ff0600720c */ /* 0x000fda0003f05270 */
[----:B------:R-:W-:Y:S05]  /*0940*/  @!P0 BRA `(.L_x_1011) ;  /* 0x0000000400a88947 */ /* 0x000fea0003800000 */
[----:B------:R-:W-:Y:S01]  /*0950*/  ISETP.GE.U32.AND P1, PT, R6, 0x8, PT ;  /* 0x000000080600780c */ /* 0x000fe20003f26070 */
[----:B------:R-:W-:Y:S01]  /*0960*/  BSSY.RECONVERGENT B2, `(.L_x_1016) ;  /* 0x0000037000027945 */ /* 0x000fe20003800200 */
[----:B------:R-:W-:-:S04]  /*0970*/  LOP3.LUT R20, R4, 0x7, RZ, 0xc0, !PT ;  /* 0x0000000704147812 */ /* 0x000fc800078ec0ff */
[----:B------:R-:W-:-:S07]  /*0980*/  ISETP.NE.AND P0, PT, R20, RZ, PT ;  /* 0x000000ff1400720c */ /* 0x000fce0003f05270 */
[----:B------:R-:W-:Y:S06]  /*0990*/  @!P1 BRA `(.L_x_1017) ;  /* 0x0000000000cc9947 */ /* 0x000fec0003800000 */
[----:B------:R-:W0:Y:S01]  /*09a0*/  LDC.64 R2, c[0x0][0x380] ;  /* 0x0000e000ff027b82 */ /* 0x000e220000000a00 */
[----:B------:R-:W-:Y:S01]  /*09b0*/  IMAD R17, R0, 0xe00, R7 ;  /* 0x00000e0000117824 */ /* 0x000fe200078e0207 */
[----:B------:R-:W1:Y:S03]  /*09c0*/  LDCU UR4, c[0x0][0x388] ;  /* 0x00007100ff0477ac */ /* 0x000e660008000800 */
[C---:B------:R-:W-:Y:S02]  /*09d0*/  VIADD R15, R17.reuse, 0x200 ;  /* 0x00000200110f7836 */ /* 0x040fe40000000000 */
[C---:B------:R-:W-:Y:S02]  /*09e0*/  VIADD R27, R17.reuse, 0x400 ;  /* 0x00000400111b7836 */ /* 0x040fe40000000000 */
[C---:B------:R-:W-:Y:S02]  /*09f0*/  VIADD R9, R17.reuse, 0x600 ;  /* 0x0000060011097836 */ /* 0x040fe40000000000 */
[----:B------:R-:W-:-:S02]  /*0a00*/  VIADD R11, R17, 0x800 ;  /* 0x00000800110b7836 */ /* 0x000fc40000000000 */
[C---:B------:R-:W-:Y:S02]  /*0a10*/  VIADD R13, R17.reuse, 0xa00 ;  /* 0x00000a00110d7836 */ /* 0x040fe40000000000 */
[C---:B------:R-:W-:Y:S02]  /*0a20*/  VIADD R21, R17.reuse, 0xc00 ;  /* 0x00000c0011157836 */ /* 0x040fe40000000000 */
[----:B0-----:R-:W-:-:S04]  /*0a30*/  IMAD.WIDE.U32 R18, R17, 0x4, R2 ;  /* 0x0000000411127825 */ /* 0x001fc800078e0002 */
[--C-:B------:R-:W-:Y:S01]  /*0a40*/  IMAD.WIDE.U32 R14, R15, 0x4, R2.reuse ;  /* 0x000000040f0e7825 */ /* 0x100fe200078e0002 */
[----:B------:R-:W1:Y:S03]  /*0a50*/  LDG.E R6, desc[UR8][R18.64] ;  /* 0x0000000812067981 */ /* 0x000e66000c1e1900 */
[--C-:B------:R-:W-:Y:S01]  /*0a60*/  IMAD.WIDE.U32 R26, R27, 0x4, R2.reuse ;  /* 0x000000041b1a7825 */ /* 0x100fe200078e0002 */
[----:B------:R0:W2:Y:S03]  /*0a70*/  LDG.E R16, desc[UR8][R14.64] ;  /* 0x000000080e107981 */ /* 0x0000a6000c1e1900 */
[--C-:B------:R-:W-:Y:S02]  /*0a80*/  IMAD.WIDE.U32 R8, R9, 0x4, R2.reuse ;  /* 0x0000000409087825 */ /* 0x100fe400078e0002 */
[----:B------:R-:W3:Y:S02]  /*0a90*/  LDG.E R26, desc[UR8][R26.64] ;  /* 0x000000081a1a7981 */ /* 0x000ee4000c1e1900 */
[----:B------:R-:W-:-:S02]  /*0aa0*/  IMAD.WIDE.U32 R10, R11, 0x4, R2 ;  /* 0x000000040b0a7825 */ /* 0x000fc400078e0002 */
[----:B------:R4:W5:Y:S02]  /*0ab0*/  LDG.E R8, desc[UR8][R8.64] ;  /* 0x0000000808087981 */ /* 0x000964000c1e1900 */
[--C-:B------:R-:W-:Y:S02]  /*0ac0*/  IMAD.WIDE.U32 R12, R13, 0x4, R2.reuse ;  /* 0x000000040d0c7825 */ /* 0x100fe400078e0002 */
[----:B------:R-:W5:Y:S02]  /*0ad0*/  LDG.E R10, desc[UR8][R10.64] ;  /* 0x000000080a0a7981 */ /* 0x000f64000c1e1900 */
[----:B------:R-:W-:Y:S02]  /*0ae0*/  VIADD R17, R17, 0xe00 ;  /* 0x00000e0011117836 */ /* 0x000fe40000000000 */
[--C-:B0-----:R-:W-:Y:S01]  /*0af0*/  IMAD.WIDE.U32 R14, R21, 0x4, R2.reuse ;  /* 0x00000004150e7825 */ /* 0x101fe200078e0002 */
[----:B------:R-:W5:Y:S03]  /*0b00*/  LDG.E R12, desc[UR8][R12.64] ;  /* 0x000000080c0c7981 */ /* 0x000f66000c1e1900 */
[----:B------:R-:W-:-:S02]  /*0b10*/  IMAD.WIDE.U32 R2, R17, 0x4, R2 ;  /* 0x0000000411027825 */ /* 0x000fc400078e0002 */
[----:B------:R-:W5:Y:S04]  /*0b20*/  LDG.E R14, desc[UR8][R14.64] ;  /* 0x000000080e0e7981 */ /* 0x000f68000c1e1900 */
[----:B------:R0:W5:Y:S01]  /*0b30*/  LDG.E R2, desc[UR8][R2.64] ;  /* 0x0000000802027981 */ /* 0x000162000c1e1900 */
[----:B------:R-:W-:Y:S01]  /*0b40*/  VIADD R7, R7, 0x1000 ;  /* 0x0000100007077836 */ /* 0x000fe20000000000 */
[----:B-1----:R-:W-:Y:S02]  /*0b50*/  ISETP.NE.AND P1, PT, R6, UR4, PT ;  /* 0x0000000406007c0c */ /* 0x002fe4000bf25270 */
[----:B--2---:R-:W-:Y:S02]  /*0b60*/  ISETP.NE.AND P2, PT, R16, UR4, PT ;  /* 0x0000000410007c0c */ /* 0x004fe4000bf45270 */
[----:B------:R-:W-:-:S02]  /*0b70*/  SEL R6, RZ, 0x1, P1 ;  /* 0x00000001ff067807 */ /* 0x000fc40000800000 */
[----:B----4-:R-:W-:Y:S02]  /*0b80*/  SEL R9, RZ, 0x1, P2 ;  /* 0x00000001ff097807 */ /* 0x010fe40001000000 */
[----:B---3--:R-:W-:Y:S02]  /*0b90*/  ISETP.NE.AND P1, PT, R26, UR4, PT ;  /* 0x000000041a007c0c */ /* 0x008fe4000bf25270 */
[----:B-----5:R-:W-:Y:S02]  /*0ba0*/  ISETP.NE.AND P2, PT, R8, UR4, PT ;  /* 0x0000000408007c0c */ /* 0x020fe4000bf45270 */
[----:B------:R-:W-:Y:S02]  /*0bb0*/  IADD3 R22, P5, P6, R9, R22, R6 ;  /* 0x0000001609167210 */ /* 0x000fe40007ebe006 */
[----:B------:R-:W-:Y:S02]  /*0bc0*/  SEL R9, RZ, 0x1, P1 ;  /* 0x00000001ff097807 */ /* 0x000fe40000800000 */
[----:B------:R-:W-:-:S02]  /*0bd0*/  SEL R8, RZ, 0x1, P2 ;  /* 0x00000001ff087807 */ /* 0x000fc40001000000 */
[----:B------:R-:W-:Y:S02]  /*0be0*/  ISETP.NE.AND P3, PT, R10, UR4, PT ;  /* 0x000000040a007c0c */ /* 0x000fe4000bf65270 */
[----:B------:R-:W-:Y:S02]  /*0bf0*/  ISETP.NE.AND P4, PT, R12, UR4, PT ;  /* 0x000000040c007c0c */ /* 0x000fe4000bf85270 */
[----:B------:R-:W-:Y:S02]  /*0c00*/  IADD3 R8, P1, P2, R8, R22, R9 ;  /* 0x0000001608087210 */ /* 0x000fe40007a3e009 */
[----:B------:R-:W-:Y:S02]  /*0c10*/  SEL R6, RZ, 0x1, P3 ;  /* 0x00000001ff067807 */ /* 0x000fe40001800000 */
[----:B0-----:R-:W-:Y:S02]  /*0c20*/  SEL R3, RZ, 0x1, P4 ;  /* 0x00000001ff037807 */ /* 0x001fe40002000000 */
[----:B------:R-:W-:-:S02]  /*0c30*/  ISETP.NE.AND P4, PT, R14, UR4, PT ;  /* 0x000000040e007c0c */ /* 0x000fc4000bf85270 */
[----:B------:R-:W-:Y:S02]  /*0c40*/  ISETP.NE.AND P3, PT, R2, UR4, PT ;  /* 0x0000000402007c0c */ /* 0x000fe4000bf65270 */
[----:B------:R-:W-:Y:S02]  /*0c50*/  IADD3.X R25, PT, PT, RZ, R25, RZ, P5, P6 ;  /* 0x00000019ff197210 */ /* 0x000fe40002fec4ff */
[----:B------:R-:W-:Y:S02]  /*0c60*/  IADD3 R2, P5, P6, R3, R8, R6 ;  /* 0x0000000803027210 */ /* 0x000fe40007ebe006 */
[----:B------:R-:W-:Y:S02]  /*0c70*/  SEL R3, RZ, 0x1, P4 ;  /* 0x00000001ff037807 */ /* 0x000fe40002000000 */
[----:B------:R-:W-:Y:S02]  /*0c80*/  SEL R22, RZ, 0x1, P3 ;  /* 0x00000001ff167807 */ /* 0x000fe40001800000 */
[----:B------:R-:W-:-:S02]  /*0c90*/  IADD3.X R25, PT, PT, RZ, R25, RZ, P1, P2 ;  /* 0x00000019ff197210 */ /* 0x000fc40000fe44ff */
[----:B------:R-:W-:Y:S02]  /*0ca0*/  IADD3 R22, P1, P2, R22, R2, R3 ;  /* 0x0000000216167210 */ /* 0x000fe40007a3e003 */
[----:B------:R-:W-:-:S04]  /*0cb0*/  IADD3.X R25, PT, PT, RZ, R25, RZ, P5, P6 ;  /* 0x00000019ff197210 */ /* 0x000fc80002fec4ff */
[----:B------:R-:W-:-:S07]  /*0cc0*/  IADD3.X R25, PT, PT, RZ, R25, RZ, P1, P2 ;  /* 0x00000019ff197210 */ /* 0x000fce0000fe44ff */
.L_x_1017:
[----:B------:R-:W-:Y:S05]  /*0cd0*/  BSYNC.RECONVERGENT B2 ;  /* 0x0000000000027941 */ /* 0x000fea0003800200 */
.L_x_1016:
        /* <DEDUP_REMOVED lines=12> */
[----:B0-----:R-:W-:-:S04]  /*0da0*/  IMAD.WIDE.U32 R8, R9, 0x4, R2 ;  /* 0x0000000409087825 */ /* 0x001fc800078e0002 */
[--C-:B------:R-:W-:Y:S02]  /*0db0*/  IMAD.WIDE.U32 R10, R11, 0x4, R2.reuse ;  /* 0x000000040b0a7825 */ /* 0x100fe400078e0002 */
[----:B------:R-:W1:Y:S02]  /*0dc0*/  LDG.E R8, desc[UR8][R8.64] ;  /* 0x0000000808087981 */ /* 0x000e64000c1e1900 */
[--C-:B------:R-:W-:Y:S02]  /*0dd0*/  IMAD.WIDE.U32 R12, R13, 0x4, R2.reuse ;  /* 0x000000040d0c7825 */ /* 0x100fe400078e0002 */
[----:B------:R-:W2:Y:S02]  /*0de0*/  LDG.E R10, desc[UR8][R10.64] ;  /* 0x000000080a0a7981 */ /* 0x000ea4000c1e1900 */
[----:B------:R-:W-:Y:S02]  /*0df0*/  IMAD.WIDE.U32 R2, R15, 0x4, R2 ;  /* 0x000000040f027825 */ /* 0x000fe400078e0002 */
[----:B------:R-:W3:Y:S04]  /*0e00*/  LDG.E R12, desc[UR8][R12.64] ;  /* 0x000000080c0c7981 */ /* 0x000ee8000c1e1900 */
[----:B------:R-:W4:Y:S01]  /*0e10*/  LDG.E R2, desc[UR8][R2.64] ;  /* 0x0000000802027981 */ /* 0x000f22000c1e1900 */
[----:B------:R-:W-:Y:S01]  /*0e20*/  VIADD R7, R7, 0x800 ;  /* 0x0000080007077836 */ /* 0x000fe20000000000 */
[----:B-1----:R-:W-:-:S02]  /*0e30*/  ISETP.NE.AND P1, PT, R8, UR4, PT ;  /* 0x0000000408007c0c */ /* 0x002fc4000bf25270 */
[----:B--2---:R-:W-:Y:S02]  /*0e40*/  ISETP.NE.AND P2, PT, R10, UR4, PT ;  /* 0x000000040a007c0c */ /* 0x004fe4000bf45270 */
[----:B------:R-:W-:Y:S02]  /*0e50*/  SEL R15, RZ, 0x1, P1 ;  /* 0x00000001ff0f7807 */ /* 0x000fe40000800000 */
[----:B---3--:R-:W-:Y:S02]  /*0e60*/  ISETP.NE.AND P3, PT, R12, UR4, PT ;  /* 0x000000040c007c0c */ /* 0x008fe4000bf65270 */
[----:B------:R-:W-:Y:S02]  /*0e70*/  SEL R6, RZ, 0x1, P2 ;  /* 0x00000001ff067807 */ /* 0x000fe40001000000 */
[----:B----4-:R-:W-:Y:S02]  /*0e80*/  ISETP.NE.AND P4, PT, R2, UR4, PT ;  /* 0x0000000402007c0c */ /* 0x010fe4000bf85270 */
[----:B------:R-:W-:-:S02]  /*0e90*/  SEL R9, RZ, 0x1, P3 ;  /* 0x00000001ff097807 */ /* 0x000fc40001800000 */
[----:B------:R-:W-:Y:S02]  /*0ea0*/  SEL R8, RZ, 0x1, P4 ;  /* 0x00000001ff087807 */ /* 0x000fe40002000000 */
[----:B------:R-:W-:-:S04]  /*0eb0*/  IADD3 R6, P1, P2, R6, R22, R15 ;  /* 0x0000001606067210 */ /* 0x000fc80007a3e00f */
[----:B------:R-:W-:Y:S02]  /*0ec0*/  IADD3 R22, P3, P4, R8, R6, R9 ;  /* 0x0000000608167210 */ /* 0x000fe40007c7e009 */
[----:B------:R-:W-:-:S04]  /*0ed0*/  IADD3.X R25, PT, PT, RZ, R25, RZ, P1, P2 ;  /* 0x00000019ff197210 */ /* 0x000fc80000fe44ff */
[----:B------:R-:W-:-:S07]  /*0ee0*/  IADD3.X R25, PT, PT, RZ, R25, RZ, P3, P4 ;  /* 0x00000019ff197210 */ /* 0x000fce0001fe84ff */
.L_x_1019:
[----:B------:R-:W-:Y:S05]  /*0ef0*/  BSYNC.RECONVERGENT B2 ;  /* 0x0000000000027941 */ /* 0x000fea0003800200 */
.L_x_1018:
[----:B------:R-:W-:Y:S05]  /*0f00*/  @!P0 BRA `(.L_x_1011) ;  /* 0x0000000000388947 */ /* 0x000fea0003800000 */
[----:B------:R-:W0:Y:S01]  /*0f10*/  LDC.64 R8, c[0x0][0x380] ;  /* 0x0000e000ff087b82 */ /* 0x000e220000000a00 */
[----:B------:R-:W-:Y:S02]  /*0f20*/  IMAD R7, R0, 0xe00, R7 ;  /* 0x00000e0000077824 */ /* 0x000fe400078e0207 */
[----:B------:R-:W-:-:S07]  /*0f30*/  IMAD.MOV R4, RZ, RZ, -R4 ;  /* 0x000000ffff047224 */ /* 0x000fce00078e0a04 */
.L_x_1020:
[C---:B0-----:R-:W-:Y:S01]  /*0f40*/  IMAD.WIDE.U32 R2, R7.reuse, 0x4, R8 ;  /* 0x0000000407027825 */ /* 0x041fe200078e0008 */
        /* <DEDUP_REMOVED lines=10> */
.L_x_1011:
[----:B------:R-:W-:Y:S05]  /*0ff0*/  BSYNC.RECONVERGENT B1 ;  /* 0x0000000000017941 */ /* 0x000fea0003800200 */
.L_x_1010:
[----:B------:R-:W-:-:S13]  /*1000*/  ISETP.GE.U32.AND P0, PT, R28, 0x200, PT ;  /* 0x000002001c00780c */ /* 0x000fda0003f06070 */
        /* <DEDUP_REMOVED lines=23> */
[C---:B------:R-:W-:Y:S01]  /*1180*/  ISETP.GT.AND P0, PT, R10.reuse, 0x17, PT ;  /* 0x000000170a00780c */ /* 0x040fe20003f04270 */
[----:B------:R-:W-:Y:S01]  /*1190*/  IMAD.X R4, R3, 0x1, R6, P1 ;  /* 0x0000000103047824 */ /* 0x000fe200008e0606 */
[----:B------:R-:W-:-:S04]  /*11a0*/  ISETP.NE.AND P1, PT, R10, RZ, PT ;  /* 0x000000ff0a00720c */ /* 0x000fc80003f25270 */
[----:B------:R-:W1:Y:S09]  /*11b0*/  SHFL.DOWN PT, R3, R4, 0x8, 0x1f ;  /* 0x09001f0004037f89 */ /* 0x000e7200000e0000 */
[----:B------:R-:W2:Y:S01]  /*11c0*/  @!P1 S2R R7, SR_CgaCtaId ;  /* 0x0000000000079919 */ /* 0x000ea20000008800 */
[----:B------:R-:W-:-:S02]  /*11d0*/  @!P1 MOV R6, 0x400 ;  /* 0x0000040000069802 */ /* 0x000fc40000000f00 */
[----:B0-----:R-:W-:-:S04]  /*11e0*/  SEL R2, R2, RZ, !P0 ;  /* 0x000000ff02027207 */ /* 0x001fc80004000000 */
[----:B------:R-:W-:Y:S02]  /*11f0*/  IADD3 R9, P2, PT, R2, R11, RZ ;  /* 0x0000000b02097210 */ /* 0x000fe40007f5e0ff */
[----:B-1----:R-:W-:-:S03]  /*1200*/  SEL R3, R3, RZ, !P0 ;  /* 0x000000ff03037207 */ /* 0x002fc60004000000 */
[----:B------:R-:W0:Y:S01]  /*1210*/  SHFL.DOWN PT, R2, R9, 0x10, 0x1f ;  /* 0x0a001f0009027f89 */ /* 0x000e2200000e0000 */
[----:B------:R-:W-:Y:S01]  /*1220*/  ISETP.GT.AND P0, PT, R10, 0xf, PT ;  /* 0x0000000f0a00780c */ /* 0x000fe20003f04270 */
[----:B------:R-:W-:Y:S01]  /*1230*/  IMAD.X R8, R3, 0x1, R4, P2 ;  /* 0x0000000103087824 */ /* 0x000fe200010e0604 */
[----:B------:R-:W-:-:S04]  /*1240*/  @!P1 SHF.R.U32.HI R4, RZ, 0x2, R5 ;  /* 0x00000002ff049819 */ /* 0x000fc80000011605 */
[----:B------:R-:W1:Y:S01]  /*1250*/  SHFL.DOWN PT, R3, R8, 0x10, 0x1f ;  /* 0x0a001f0008037f89 */ /* 0x000e6200000e0000 */
[----:B------:R-:W-:Y:S02]  /*1260*/  @!P1 LOP3.LUT R4, R4, 0xf8, RZ, 0xc0, !PT ;  /* 0x000000f804049812 */ /* 0x000fe400078ec0ff */
[----:B--2---:R-:W-:-:S05]  /*1270*/  @!P1 LEA R7, R7, R6, 0x18 ;  /* 0x0000000607079211 */ /* 0x004fca00078ec0ff */
[----:B------:R-:W-:Y:S01]  /*1280*/  @!P1 IMAD.IADD R7, R4, 0x1, R7 ;  /* 0x0000000104079824 */ /* 0x000fe200078e0207 */
[----:B0-----:R-:W-:-:S04]  /*1290*/  SEL R2, R2, RZ, !P0 ;  /* 0x000000ff02027207 */ /* 0x001fc80004000000 */
[----:B------:R-:W-:Y:S02]  /*12a0*/  IADD3 R2, P2, PT, R2, R9, RZ ;  /* 0x0000000902027210 */ /* 0x000fe40007f5e0ff */
[----:B-1----:R-:W-:Y:S02]  /*12b0*/  SEL R3, R3, RZ, !P0 ;  /* 0x000000ff03037207 */ /* 0x002fe40004000000 */
[----:B------:R-:W-:-:S03]  /*12c0*/  ISETP.NE.AND P0, PT, R5, RZ, PT ;  /* 0x000000ff0500720c */ /* 0x000fc60003f05270 */
        /* <DEDUP_REMOVED lines=9> */
[----:B-1----:R-:W1:Y:S04]  /*1360*/  LDS.128 R4, [UR4+0x30] ;  /* 0x00003004ff047984 */ /* 0x002e680008000c00 */
        /* <DEDUP_REMOVED lines=22> */
.L_x_1021:
[----:B------:R-:W-:-:S04]  /*14d0*/  LOP3.LUT R2, R5, 0x3e0, RZ, 0xc0, !PT ;  /* 0x000003e005027812 */ /* 0x000fc800078ec0ff */
[----:B------:R-:W-:Y:S01]  /*14e0*/  LOP3.LUT R7, RZ, R2, RZ, 0x33, !PT ;  /* 0x00000002ff077212 */ /* 0x000fe200078e33ff */
[----:B------:R-:W-:Y:S02]  /*14f0*/  VIADD R3, R2, 0x20 ;  /* 0x0000002002037836 */ /* 0x000fe40000000000 */
[----:B------:R-:W0:Y:S02]  /*1500*/  S2R R2, SR_LANEID ;  /* 0x0000000000027919 */ /* 0x000e240000000000 */
[----:B------:R-:W-:Y:S01]  /*1510*/  IMAD.IADD R7, R28, 0x1, R7 ;  /* 0x000000011c077824 */ /* 0x000fe200078e0207 */
[----:B------:R-:W-:-:S04]  /*1520*/  ISETP.GT.U32.AND P0, PT, R3, R28, PT ;  /* 0x0000001c0300720c */ /* 0x000fc80003f04070 */
        /* <DEDUP_REMOVED lines=11> */
[----:B------:R-:W-:Y:S01]  /*15e0*/  ISETP.GT.AND P0, PT, R6, R7, PT ;  /* 0x000000070600720c */ /* 0x000fe20003f04270 */
[----:B------:R-:W-:Y:S02]  /*15f0*/  VIADD R6, R2, 0x4 ;  /* 0x0000000402067836 */ /* 0x000fe40000000000 */
[----:B------:R-:W1:Y:S01]  /*1600*/  SHFL.DOWN PT, R4, R9, 0x2, R7 ;  /* 0x0840000009047989 */ /* 0x000e6200000e0007 */
[----:B0-----:R-:W-:-:S04]  /*1610*/  SEL R3, R3, RZ, !P0 ;  /* 0x000000ff03037207 */ /* 0x001fc80004000000 */
[----:B------:R-:W-:Y:S02]  /*1620*/  IADD3 R8, P1, PT, R3, R10, RZ ;  /* 0x0000000a03087210 */ /* 0x000fe40007f3e0ff */
[----:B-1----:R-:W-:Y:S02]  /*1630*/  SEL R4, R4, RZ, !P0 ;  /* 0x000000ff04047207 */ /* 0x002fe40004000000 */
[----:B------:R-:W-:Y:S01]  /*1640*/  ISETP.GT.AND P0, PT, R6, R7, PT ;  /* 0x000000070600720c */ /* 0x000fe20003f04270 */
[----:B------:R-:W0:Y:S01]  /*1650*/  SHFL.DOWN PT, R3, R8, 0x4, R7 ;  /* 0x0880000008037989 */ /* 0x000e2200000e0007 */
[----:B------:R-:W-:Y:S02]  /*1660*/  VIADD R6, R2, 0x8 ;  /* 0x0000000802067836 */ /* 0x000fe40000000000 */
[----:B------:R-:W-:Y:S02]  /*1670*/  IMAD.X R11, R4, 0x1, R9, P1 ;  /* 0x00000001040b7824 */ /* 0x000fe400008e0609 */
[----:B------:R-:W-:-:S03]  /*1680*/  VIADD R2, R2, 0x10 ;  /* 0x0000001002027836 */ /* 0x000fc60000000000 */
[----:B------:R-:W1:Y:S01]  /*1690*/  SHFL.DOWN PT, R4, R11, 0x4, R7 ;  /* 0x088000000b047989 */ /* 0x000e6200000e0007 */
[----:B0-----:R-:W-:-:S04]  /*16a0*/  SEL R3, R3, RZ, !P0 ;  /* 0x000000ff03037207 */ /* 0x001fc80004000000 */
[----:B------:R-:W-:Y:S02]  /*16b0*/  IADD3 R10, P1, PT, R3, R8, RZ ;  /* 0x00000008030a7210 */ /* 0x000fe40007f3e0ff */
[----:B-1----:R-:W-:-:S03]  /*16c0*/  SEL R4, R4, RZ, !P0 ;  /* 0x000000ff04047207 */ /* 0x002fc60004000000 */
[----:B------:R-:W0:Y:S01]  /*16d0*/  SHFL.DOWN PT, R3, R10, 0x8, R7 ;  /* 0x090000000a037989 */ /* 0x000e2200000e0007 */
[----:B------:R-:W-:Y:S01]  /*16e0*/  ISETP.GT.AND P0, PT, R6, R7, PT ;  /* 0x000000070600720c */ /* 0x000fe20003f04270 */
[----:B------:R-:W-:Y:S02]  /*16f0*/  IMAD.X R9, R4, 0x1, R11, P1 ;  /* 0x0000000104097824 */ /* 0x000fe400008e060b */
[----:B------:R-:W1:Y:S03]  /*1700*/  @!P2 S2R R11, SR_CgaCtaId ;  /* 0x00000000000ba919 */ /* 0x000e660000008800 */
[----:B------:R-:W2:Y:S01]  /*1710*/  SHFL.DOWN PT, R4, R9, 0x8, R7 ;  /* 0x0900000009047989 */ /* 0x000ea200000e0007 */
[----:B0-----:R-:W-:-:S04]  /*1720*/  SEL R3, R3, RZ, !P0 ;  /* 0x000000ff03037207 */ /* 0x001fc80004000000 */
[----:B------:R-:W-:-:S05]  /*1730*/  IADD3 R6, P1, PT, R3, R10, RZ ;  /* 0x0000000a03067210 */ /* 0x000fca0007f3e0ff */
[----:B------:R-:W0:Y:S01]  /*1740*/  SHFL.DOWN PT, R3, R6, 0x10, R7 ;  /* 0x0a00000006037989 */ /* 0x000e2200000e0007 */
[----:B--2---:R-:W-:Y:S02]  /*1750*/  SEL R4, R4, RZ, !P0 ;  /* 0x000000ff04047207 */ /* 0x004fe40004000000 */
[----:B------:R-:W-:Y:S02]  /*1760*/  ISETP.GT.AND P0, PT, R2, R7, PT ;  /* 0x000000070200720c */ /* 0x000fe40003f04270 */
[----:B------:R-:W-:Y:S01]  /*1770*/  @!P2 MOV R2, 0x400 ;  /* 0x000004000002a802 */ /* 0x000fe20000000f00 */
[----:B------:R-:W-:Y:S01]  /*1780*/  IMAD.X R8, R4, 0x1, R9, P1 ;  /* 0x0000000104087824 */ /* 0x000fe200008e0609 */
[----:B------:R-:W-:Y:S02]  /*1790*/  @!P2 SHF.R.U32.HI R9, RZ, 0x2, R5 ;  /* 0x00000002ff09a819 */ /* 0x000fe40000011605 */
[----:B-1----:R-:W-:Y:S02]  /*17a0*/  @!P2 LEA R10, R11, R2, 0x18 ;  /* 0x000000020b0aa211 */ /* 0x002fe400078ec0ff */
[----:B------:R-:W1:Y:S01]  /*17b0*/  SHFL.DOWN PT, R4, R8, 0x10, R7 ;  /* 0x0a00000008047989 */ /* 0x000e6200000e0007 */
[----:B------:R-:W-:-:S05]  /*17c0*/  @!P2 LOP3.LUT R9, R9, 0xf8, RZ, 0xc0, !PT ;  /* 0x000000f80909a812 */ /* 0x000fca00078ec0ff */
        /* <DEDUP_REMOVED lines=9> */
[----:B------:R-:W1:Y:S01]  /*1860*/  S2UR UR5, SR_CgaCtaId ;  /* 0x00000000000579c3 */ /* 0x000e620000008800 */
[----:B------:R-:W-:Y:S01]  /*1870*/  UMOV UR4, 0x400 ;  /* 0x0000040000047882 */ /* 0x000fe20000000000 */
[C---:B------:R-:W-:Y:S02]  /*1880*/  ISETP.GT.U32.AND P1, PT, R28.reuse, 0x20, PT ;  /* 0x000000201c00780c */ /* 0x040fe40003f24070 */
[C---:B------:R-:W-:Y:S02]  /*1890*/  ISETP.GT.U32.AND P2, PT, R28.reuse, 0x40, PT ;  /* 0x000000401c00780c */ /* 0x040fe40003f44070 */
[C---:B------:R-:W-:Y:S02]  /*18a0*/  ISETP.GT.U32.AND P3, PT, R28.reuse, 0x80, PT ;  /* 0x000000801c00780c */ /* 0x040fe40003f64070 */
[C---:B------:R-:W-:Y:S02]  /*18b0*/  ISETP.GT.U32.AND P5, PT, R28.reuse, 0x180, PT ;  /* 0x000001801c00780c */ /* 0x040fe40003fa4070 */
[----:B------:R-:W-:Y:S01]  /*18c0*/  ISETP.GT.U32.AND P6, PT, R28, 0x1a0, PT ;  /* 0x000001a01c00780c */ /* 0x000fe20003fc4070 */
[----:B-1----:R-:W-:-:S09]  /*18d0*/  ULEA UR4, UR5, UR4, 0x18 ;  /* 0x0000000405047291 */ /* 0x002fd2000f8ec0ff */
[----:B------:R-:W1:Y:S04]  /*18e0*/  LDS.64 R12, [UR4+0x18] ;  /* 0x00001804ff0c7984 */ /* 0x000e680008000a00 */
[----:B------:R-:W2:Y:S04]  /*18f0*/  LDS.128 R16, [UR4+0x20] ;  /* 0x00002004ff107984 */ /* 0x000ea80008000c00 */
[----:B------:R-:W3:Y:S04]  /*1900*/  LDS.128 R4, [UR4+0x30] ;  /* 0x00003004ff047984 */ /* 0x000ee80008000c00 */
[----:B0-----:R-:W0:Y:S04]  /*1910*/  LDS.128 R8, [UR4+0x40] ;  /* 0x00004004ff087984 */ /* 0x001e280008000c00 */
[----:B------:R-:W-:Y:S01]  /*1920*/  LDS.128 R24, [UR4+0x80] ;  /* 0x00008004ff187984 */ /* 0x000fe20008000c00 */
[----:B-1----:R-:W-:-:S02]  /*1930*/  SEL R22, R12, RZ, P1 ;  /* 0x000000ff0c167207 */ /* 0x002fc40000800000 */
[----:B------:R-:W-:Y:S02]  /*1940*/  SEL R23, R13, RZ, P1 ;  /* 0x000000ff0d177207 */ /* 0x000fe40000800000 */
[----:B--2---:R-:W-:Y:S01]  /*1950*/  SEL R21, R16, RZ, P2 ;  /* 0x000000ff10157207 */ /* 0x004fe20001000000 */
[----:B------:R-:W1:Y:S01]  /*1960*/  LDS.128 R12, [UR4+0x50] ;  /* 0x00005004ff0c7984 */ /* 0x000e620008000c00 */
[----:B------:R-:W-:Y:S02]  /*1970*/  ISETP.GT.U32.AND P1, PT, R28, 0x60, PT ;  /* 0x000000601c00780c */ /* 0x000fe40003f24070 */
[----:B------:R-:W-:Y:S02]  /*1980*/  SEL R20, R17, RZ, P2 ;  /* 0x000000ff11147207 */ /* 0x000fe40001000000 */
[----:B------:R-:W-:Y:S02]  /*1990*/  IADD3 R16, P2, P4, R21, R22, R2 ;  /* 0x0000001615107210 */ /* 0x000fe40007c5e002 */
[----:B------:R-:W-:-:S02]  /*19a0*/  SEL R17, R18, RZ, P1 ;  /* 0x000000ff12117207 */ /* 0x000fc40000800000 */
[----:B---3--:R-:W-:Y:S02]  /*19b0*/  SEL R4, R4, RZ, P3 ;  /* 0x000000ff04047207 */ /* 0x008fe40001800000 */
[----:B------:R-:W-:Y:S02]  /*19c0*/  IADD3.X R20, PT, PT, R20, R23, R3, P2, P4 ;  /* 0x0000001714147210 */ /* 0x000fe400017e8403 */
[----:B------:R-:W-:Y:S02]  /*19d0*/  SEL R3, R5, RZ, P3 ;  /* 0x000000ff05037207 */ /* 0x000fe40001800000 */
[----:B------:R-:W-:Y:S02]  /*19e0*/  SEL R2, R19, RZ, P1 ;  /* 0x000000ff13027207 */ /* 0x000fe40000800000 */
[----:B------:R-:W-:Y:S02]  /*19f0*/  IADD3 R4, P3, P4, R4, R16, R17 ;  /* 0x0000001004047210 */ /* 0x000fe40007c7e011 */
[----:B------:R-:W2:Y:S01]  /*1a00*/  LDS.128 R16, [UR4+0x60] ;  /* 0x00006004ff107984 */ /* 0x000ea20008000c00 */
[----:B------:R-:W-:-:S02]  /*1a10*/  ISETP.GT.U32.AND P1, PT, R28, 0xa0, PT ;  /* 0x000000a01c00780c */ /* 0x000fc40003f24070 */
[----:B------:R-:W-:Y:S02]  /*1a20*/  IADD3.X R3, PT, PT, R3, R20, R2, P3, P4 ;  /* 0x0000001403037210 */ /* 0x000fe40001fe8402 */
[----:B------:R-:W3:Y:S01]  /*1a30*/  LDS.128 R20, [UR4+0x70] ;  /* 0x00007004ff147984 */ /* 0x000ee20008000c00 */
[----:B------:R-:W-:Y:S02]  /*1a40*/  ISETP.GT.U32.AND P2, PT, R28, 0xc0, PT ;  /* 0x000000c01c00780c */ /* 0x000fe40003f44070 */
[----:B------:R-:W-:Y:S02]  /*1a50*/  SEL R5, R6, RZ, P1 ;  /* 0x000000ff06057207 */ /* 0x000fe40000800000 */
[----:B0-----:R-:W-:Y:S02]  /*1a60*/  SEL R2, R8, RZ, P2 ;  /* 0x000000ff08027207 */ /* 0x001fe40001000000 */
[----:B------:R-:W-:Y:S02]  /*1a70*/  SEL R7, R7, RZ, P1 ;  /* 0x000000ff07077207 */ /* 0x000fe40000800000 */
[----:B------:R-:W-:-:S02]  /*1a80*/  ISETP.GT.U32.AND P1, PT, R28, 0xe0, PT ;  /* 0x000000e01c00780c */ /* 0x000fc40003f24070 */
[----:B------:R-:W-:Y:S02]  /*1a90*/  IADD3 R2, P3, P4, R2, R4, R5 ;  /* 0x0000000402027210 */ /* 0x000fe40007c7e005 */
[----:B------:R-:W-:Y:S02]  /*1aa0*/  SEL R6, R9, RZ, P2 ;  /* 0x000000ff09067207 */ /* 0x000fe40001000000 */
[----:B------:R-:W-:Y:S02]  /*1ab0*/  ISETP.GT.U32.AND P2, PT, R28, 0x100, PT ;  /* 0x000001001c00780c */ /* 0x000fe40003f44070 */
[----:B------:R-:W-:Y:S02]  /*1ac0*/  SEL R4, R10, RZ, P1 ;  /* 0x000000ff0a047207 */ /* 0x000fe40000800000 */
[----:B------:R-:W-:Y:S02]  /*1ad0*/  SEL R10, R11, RZ, P1 ;  /* 0x000000ff0b0a7207 */ /* 0x000fe40000800000 */
[----:B------:R-:W-:-:S02]  /*1ae0*/  ISETP.GT.U32.AND P1, PT, R28, 0x120, PT ;  /* 0x000001201c00780c */ /* 0x000fc40003f24070 */
[----:B------:R-:W-:Y:S02]  /*1af0*/  IADD3.X R6, PT, PT, R6, R3, R7, P3, P4 ;  /* 0x0000000306067210 */ /* 0x000fe40001fe8407 */
[----:B-1----:R-:W-:Y:S02]  /*1b00*/  SEL R3, R12, RZ, P2 ;  /* 0x000000ff0c037207 */ /* 0x002fe40001000000 */
[----:B------:R-:W-:Y:S02]  /*1b10*/  SEL R7, R13, RZ, P2 ;  /* 0x000000ff0d077207 */ /* 0x000fe40001000000 */
[----:B------:R-:W-:Y:S02]  /*1b20*/  ISETP.GT.U32.AND P2, PT, R28, 0x140, PT ;  /* 0x000001401c00780c */ /* 0x000fe40003f44070 */
[----:B------:R-:W-:Y:S02]  /*1b30*/  SEL R5, R14, RZ, P1 ;  /* 0x000000ff0e057207 */ /* 0x000fe40000800000 */
[----:B------:R-:W-:-:S02]  /*1b40*/  SEL R15, R15, RZ, P1 ;  /* 0x000000ff0f0f7207 */ /* 0x000fc40000800000 */
[----:B------:R-:W-:Y:S02]  /*1b50*/  ISETP.GT.U32.AND P1, PT, R28, 0x160, PT ;  /* 0x000001601c00780c */ /* 0x000fe40003f24070 */
[----:B------:R-:W-:Y:S02]  /*1b60*/  IADD3 R4, P3, P4, R3, R2, R4 ;  /* 0x0000000203047210 */ /* 0x000fe40007c7e004 */
[----:B--2---:R-:W-:Y:S02]  /*1b70*/  SEL R2, R16, RZ, P2 ;  /* 0x000000ff10027207 */ /* 0x004fe40001000000 */
[----:B------:R-:W-:Y:S02]  /*1b80*/  SEL R3, R18, RZ, P1 ;  /* 0x000000ff12037207 */ /* 0x000fe40000800000 */
[----:B------:R-:W-:Y:S02]  /*1b90*/  IADD3.X R7, PT, PT, R7, R6, R10, P3, P4 ;  /* 0x0000000607077210 */ /* 0x000fe40001fe840a */
[----:B------:R-:W-:-:S02]  /*1ba0*/  SEL R18, R19, RZ, P1 ;  /* 0x000000ff13127207 */ /* 0x000fc40000800000 */
[----:B------:R-:W-:Y:S02]  /*1bb0*/  SEL R6, R17, RZ, P2 ;  /* 0x000000ff11067207 */ /* 0x000fe40001000000 */
[----:B------:R-:W-:Y:S02]  /*1bc0*/  IADD3 R2, P1, P3, R2, R4, R5 ;  /* 0x0000000402027210 */ /* 0x000fe40007b3e005 */
[----:B---3--:R-:W-:Y:S02]  /*1bd0*/  SEL R4, R20, RZ, P5 ;  /* 0x000000ff14047207 */ /* 0x008fe40002800000 */
[----:B------:R-:W-:Y:S02]  /*1be0*/  ISETP.GT.U32.AND P2, PT, R28, 0x1c0, PT ;  /* 0x000001c01c00780c */ /* 0x000fe40003f44070 */
[----:B------:R-:W-:Y:S02]  /*1bf0*/  IADD3.X R6, PT, PT, R6, R7, R15, P1, P3 ;  /* 0x0000000706067210 */ /* 0x000fe40000fe640f */
[----:B------:R-:W-:-:S02]  /*1c00*/  IADD3 R4, P3, P4, R4, R2, R3 ;  /* 0x0000000204047210 */ /* 0x000fc40007c7e003 */
[----:B------:R-:W-:Y:S02]  /*1c10*/  SEL R2, R22, RZ, P6 ;  /* 0x000000ff16027207 */ /* 0x000fe40003000000 */
[----:B------:R-:W-:Y:S02]  /*1c20*/  SEL R3, R24, RZ, P2 ;  /* 0x000000ff18037207 */ /* 0x000fe40001000000 */
[----:B------:R-:W-:Y:S02]  /*1c30*/  ISETP.GT.U32.AND P1, PT, R28, 0x1e0, PT ;  /* 0x000001e01c00780c */ /* 0x000fe40003f24070 */
        /* <DEDUP_REMOVED lines=11> */
.L_x_1007:
[----:B------:R-:W0:Y:S01]  /*1cf0*/  S2R R5, SR_TID.X ;  /* 0x0000000000057919 */ /* 0x000e220000002100 */
[----:B------:R-:W1:Y:S01]  /*1d00*/  LDC.64 R8, c[0x0][0x380] ;  /* 0x0000e000ff087b82 */ /* 0x000e620000000a00 */
[----:B------:R-:W2:Y:S01]  /*1d10*/  LDCU UR5, c[0x0][0x388] ;  /* 0x00007100ff0577ac */ /* 0x000ea20008000800 */
[----:B0-----:R-:W-:-:S04]  /*1d20*/  IMAD R3, R0, 0xe00, R5 ;  /* 0x00000e0000037824 */ /* 0x001fc800078e0205 */
[----:B-1----:R-:W-:-:S05]  /*1d30*/  IMAD.WIDE.U32 R8, R3, 0x4, R8 ;  /* 0x0000000403087825 */ /* 0x002fca00078e0008 */
[----:B------:R-:W2:Y:S04]  /*1d40*/  LDG.E R14, desc[UR8][R8.64] ;  /* 0x00000008080e7981 */ /* 0x000ea8000c1e1900 */
[----:B------:R-:W3:Y:S04]  /*1d50*/  LDG.E R3, desc[UR8][R8.64+0x800] ;  /* 0x0008000808037981 */ /* 0x000ee8000c1e1900 */
[----:B------:R-:W4:Y:S04]  /*1d60*/  LDG.E R4, desc[UR8][R8.64+0x1000] ;  /* 0x0010000808047981 */ /* 0x000f28000c1e1900 */
[----:B------:R-:W5:Y:S04]  /*1d70*/  LDG.E R10, desc[UR8][R8.64+0x1800] ;  /* 0x00180008080a7981 */ /* 0x000f68000c1e1900 */
[----:B------:R-:W5:Y:S04]  /*1d80*/  LDG.E R11, desc[UR8][R8.64+0x2000] ;  /* 0x00200008080b7981 */ /* 0x000f68000c1e1900 */
[----:B------:R-:W5:Y:S04]  /*1d90*/  LDG.E R12, desc[UR8][R8.64+0x2800] ;  /* 0x00280008080c7981 */ /* 0x000f68000c1e1900 */
[----:B------:R-:W5:Y:S01]  /*1da0*/  LDG.E R13, desc[UR8][R8.64+0x3000] ;  /* 0x00300008080d7981 */ /* 0x000f62000c1e1900 */
[----:B--2---:R-:W-:-:S02]  /*1db0*/  ISETP.NE.AND P0, PT, R14, UR5, PT ;  /* 0x000000050e007c0c */ /* 0x004fc4000bf05270 */
[----:B---3--:R-:W-:Y:S02]  /*1dc0*/  ISETP.NE.AND P1, PT, R3, UR5, PT ;  /* 0x0000000503007c0c */ /* 0x008fe4000bf25270 */
[----:B------:R-:W-:Y:S02]  /*1dd0*/  SEL R14, RZ, 0x1, P0 ;  /* 0x00000001ff0e7807 */ /* 0x000fe40000000000 */
[----:B----4-:R-:W-:Y:S02]  /*1de0*/  ISETP.NE.AND P2, PT, R4, UR5, PT ;  /* 0x0000000504007c0c */ /* 0x010fe4000bf45270 */
[----:B------:R-:W-:Y:S02]  /*1df0*/  SEL R4, RZ, 0x1, P1 ;  /* 0x00000001ff047807 */ /* 0x000fe40000800000 */
[----:B------:R-:W-:Y:S02]  /*1e00*/  SEL R3, RZ, 0x1, P2 ;  /* 0x00000001ff037807 */ /* 0x000fe40001000000 */
[----:B-----5:R-:W-:-:S02]  /*1e10*/  ISETP.NE.AND P2, PT, R10, UR5, PT ;  /* 0x000000050a007c0c */ /* 0x020fc4000bf45270 */
[----:B------:R-:W-:Y:S02]  /*1e20*/  IADD3 R3, P1, P0, R3, R4, R14 ;  /* 0x0000000403037210 */ /* 0x000fe4000783e00e */
[----:B------:R-:W-:Y:S02]  /*1e30*/  ISETP.NE.AND P3, PT, R11, UR5, PT ;  /* 0x000000050b007c0c */ /* 0x000fe4000bf65270 */
[----:B------:R-:W-:Y:S02]  /*1e40*/  IADD3.X R26, PT, PT, RZ, RZ, RZ, P1, P0 ;  /* 0x000000ffff1a7210 */ /* 0x000fe40000fe04ff */
[----:B------:R-:W-:Y:S02]  /*1e50*/  ISETP.GE.U32.AND P0, PT, R28, R2, PT ;  /* 0x000000021c00720c */ /* 0x000fe40003f06070 */
[----:B------:R-:W-:Y:S02]  /*1e60*/  ISETP.NE.AND P4, PT, R12, UR5, PT ;  /* 0x000000050c007c0c */ /* 0x000fe4000bf85270 */
[----:B------:R-:W-:-:S02]  /*1e70*/  ISETP.NE.AND P5, PT, R13, UR5, PT ;  /* 0x000000050d007c0c */ /* 0x000fc4000bfa5270 */
[----:B------:R-:W-:Y:S02]  /*1e80*/  SEL R9, RZ, 0x1, P2 ;  /* 0x00000001ff097807 */ /* 0x000fe40001000000 */
[----:B------:R-:W-:Y:S02]  /*1e90*/  SEL R10, RZ, 0x1, P3 ;  /* 0x00000001ff0a7807 */ /* 0x000fe40001800000 */
[----:B------:R-:W-:Y:S02]  /*1ea0*/  SEL R8, RZ, 0x1, P4 ;  /* 0x00000001ff087807 */ /* 0x000fe40002000000 */
[----:B------:R-:W-:Y:S02]  /*1eb0*/  SEL R4, RZ, 0x1, P5 ;  /* 0x00000001ff047807 */ /* 0x000fe40002800000 */
[----:B------:R-:W-:-:S04]  /*1ec0*/  IADD3 R3, P2, P3, R10, R3, R9 ;  /* 0x000000030a037210 */ /* 0x000fc80007b5e009 */
[----:B------:R-:W-:Y:S02]  /*1ed0*/  IADD3 R3, P1, P4, R4, R3, R8 ;  /* 0x0000000304037210 */ /* 0x000fe40007c3e008 */
[----:B------:R-:W-:-:S04]  /*1ee0*/  IADD3.X R26, PT, PT, RZ, R26, RZ, P2, P3 ;  /* 0x0000001aff1a7210 */ /* 0x000fc800017e64ff */
[----:B------:R-:W-:Y:S01]  /*1ef0*/  IADD3.X R26, PT, PT, RZ, R26, RZ, P1, P4 ;  /* 0x0000001aff1a7210 */ /* 0x000fe20000fe84ff */
[----:B------:R-:W-:Y:S06]  /*1f00*/  @!P0 BRA `(.L_x_1023) ;  /* 0x0000001000948947 */ /* 0x000fec0003800000 */
[----:B------:R-:W-:Y:S01]  /*1f10*/  IMAD.IADD R10, R0, 0x1, R7 ;  /* 0x00000001000a7824 */ /* 0x000fe200078e0207 */
[----:B------:R-:W0:Y:S01]  /*1f20*/  LDC R8, c[0x0][0x3b0] ;  /* 0x0000ec00ff087b82 */ /* 0x000e220000000800 */
[----:B------:R-:W-:Y:S01]  /*1f30*/  VIADD R14, R6, 0xfffff200 ;  /* 0xfffff200060e7836 */ /* 0x000fe20000000000 */
[----:B------:R-:W-:Y:S01]  /*1f40*/  LOP3.LUT R7, RZ, R5, RZ, 0x33, !PT ;  /* 0x00000005ff077212 */ /* 0x000fe200078e33ff */
[----:B------:R-:W-:Y:S01]  /*1f50*/  IMAD R10, R10, 0xe00, RZ ;  /* 0x00000e000a0a7824 */ /* 0x000fe200078e02ff */
[----:B------:R-:W1:Y:S02]  /*1f60*/  LDCU UR6, c[0x0][0x388] ;  /* 0x00007100ff0677ac */ /* 0x000e640008000800 */
[----:B------:R-:W-:Y:S01]  /*1f70*/  IADD3 R7, PT, PT, -R2, R6, R7 ;  /* 0x0000000602077210 */ /* 0x000fe20007ffe107 */
[--C-:B------:R-:W-:Y:S01]  /*1f80*/  IMAD.MOV.U32 R9, RZ, RZ, R10.reuse ;  /* 0x000000ffff097224 */ /* 0x100fe200078e000a */
[C---:B------:R-:W-:Y:S01]  /*1f90*/  ISETP.GT.U32.AND P0, PT, R10.reuse, R14, PT ;  /* 0x0000000e0a00720c */ /* 0x040fe20003f04070 */
[----:B------:R-:W2:Y:S01]  /*1fa0*/  LDCU.64 UR10, c[0x0][0x380] ;  /* 0x00007000ff0a77ac */ /* 0x000ea20008000a00 */
[----:B------:R-:W-:Y:S01]  /*1fb0*/  IADD3 R11, PT, PT, R10, 0x1000, R5 ;  /* 0x000010000a0b7810 */ /* 0x000fe20007ffe005 */
[----:B------:R-:W-:Y:S01]  /*1fc0*/  IMAD R4, R0, -0xe00, R7 ;  /* 0xfffff20000047824 */ /* 0x000fe200078e0207 */
[----:B------:R-:W-:Y:S01]  /*1fd0*/  UMOV UR4, URZ ;  /* 0x000000ff00047c82 */ /* 0x000fe20008000000 */
[----:B------:R-:W-:-:S08]  /*1fe0*/  IMAD.MOV.U32 R7, RZ, RZ, R10 ;  /* 0x000000ffff077224 */ /* 0x000fd000078e000a */
[----:B------:R-:W-:Y:S05]  /*1ff0*/  @P0 BRA `(.L_x_1024) ;  /* 0x0000000000b40947 */ /* 0x000fea0003800000 */
.L_x_1025:
[----:B------:R-:W-:-:S05]  /*2000*/  IADD3 R6, P0, PT, R5, R9, RZ ;  /* 0x0000000905067210 */ /* 0x000fca0007f1e0ff */
[----:B------:R-:W-:Y:S01]  /*2010*/  IMAD.X R13, RZ, RZ, RZ, P0 ;  /* 0x000000ffff0d7224 */ /* 0x000fe200000e06ff */
[----:B--2---:R-:W-:-:S04]  /*2020*/  LEA R12, P0, R6, UR10, 0x2 ;  /* 0x0000000a060c7c11 */ /* 0x004fc8000f8010ff */
        /* <DEDUP_REMOVED lines=8> */
[----:B-1----:R-:W-:-:S02]  /*20b0*/  UMOV UR5, UR6 ;  /* 0x0000000600057c82 */ /* 0x002fc40008000000 */
        /* <DEDUP_REMOVED lines=11> */
[----:B0-----:R-:W-:Y:S01]  /*2170*/  IADD3 R12, P2, P3, R6, R3, R15 ;  /* 0x00000003060c7210 */ /* 0x001fe20007b5e00f */
[----:B------:R-:W-:Y:S01]  /*2180*/  IMAD.MOV.U32 R6, RZ, RZ, R8 ;  /* 0x000000ffff067224 */ /* 0x000fe200078e0008 */
[----:B------:R-:W-:-:S02]  /*2190*/  SEL R13, RZ, 0x1, P4 ;  /* 0x00000001ff0d7807 */ /* 0x000fc40002000000 */
[----:B------:R-:W-:Y:S02]  /*21a0*/  SEL R3, RZ, 0x1, P5 ;  /* 0x00000001ff037807 */ /* 0x000fe40002800000 */
[----:B------:R-:W-:Y:S02]  /*21b0*/  IADD3.X R26, PT, PT, RZ, R26, RZ, P0, P1 ;  /* 0x0000001aff1a7210 */ /* 0x000fe400007e24ff */
[----:B------:R-:W-:Y:S01]  /*21c0*/  IADD3 R12, P5, P4, R3, R12, R13 ;  /* 0x0000000c030c7210 */ /* 0x000fe20007cbe00d */
[----:B------:R-:W-:Y:S01]  /*21d0*/  IMAD.IADD R3, R6, 0x1, -R9 ;  /* 0x0000000106037824 */ /* 0x000fe200078e0a09 */
[----:B------:R-:W-:Y:S02]  /*21e0*/  ISETP.NE.AND P6, PT, R19, UR5, PT ;  /* 0x0000000513007c0c */ /* 0x000fe4000bfc5270 */
[----:B------:R-:W-:Y:S02]  /*21f0*/  IADD3.X R26, PT, PT, RZ, R26, RZ, P2, P3 ;  /* 0x0000001aff1a7210 */ /* 0x000fe400017e64ff */
[----:B------:R-:W-:-:S02]  /*2200*/  ISETP.GE.U32.AND P0, PT, R3, R2, PT ;  /* 0x000000020300720c */ /* 0x000fc40003f06070 */
[----:B------:R-:W-:Y:S02]  /*2210*/  SEL R13, RZ, 0x1, P6 ;  /* 0x00000001ff0d7807 */ /* 0x000fe40003000000 */
[----:B------:R-:W-:Y:S02]  /*2220*/  IADD3.X R26, PT, PT, RZ, R26, RZ, P5, P4 ;  /* 0x0000001aff1a7210 */ /* 0x000fe40002fe84ff */
[----:B------:R-:W-:-:S05]  /*2230*/  IADD3 R3, P1, PT, R12, R13, RZ ;  /* 0x0000000d0c037210 */ /* 0x000fca0007f3e0ff */
[----:B------:R-:W-:Y:S02]  /*2240*/  IMAD.X R26, RZ, RZ, R26, P1 ;  /* 0x000000ffff1a7224 */ /* 0x000fe400008e061a */
[----:B------:R-:W-:Y:S06]  /*2250*/  @!P0 BRA `(.L_x_1023) ;  /* 0x0000000c00c08947 */ /* 0x000fec0003800000 */
[C---:B------:R-:W-:Y:S01]  /*2260*/  IMAD.IADD R9, R2.reuse, 0x1, R9 ;  /* 0x0000000102097824 */ /* 0x040fe200078e0209 */
[----:B------:R-:W-:Y:S01]  /*2270*/  UIADD3 UR4, UPT, UPT, UR4, 0x1, URZ ;  /* 0x0000000104047890 */ /* 0x000fe2000fffe0ff */
[----:B------:R-:W-:Y:S02]  /*2280*/  IMAD.IADD R7, R2, 0x1, R7 ;  /* 0x0000000102077824 */ /* 0x000fe400078e0207 */
[----:B------:R-:W-:Y:S01]  /*2290*/  IMAD.IADD R4, R4, 0x1, -R2 ;  /* 0x0000000104047824 */ /* 0x000fe200078e0a02 */
[----:B------:R-:W-:Y:S01]  /*22a0*/  ISETP.GT.U32.AND P0, PT, R9, R14, PT ;  /* 0x0000000e0900720c */ /* 0x000fe20003f04070 */
[----:B------:R-:W-:-:S12]  /*22b0*/  IMAD.IADD R11, R2, 0x1, R11 ;  /* 0x00000001020b7824 */ /* 0x000fd800078e020b */
[----:B------:R-:W-:Y:S05]  /*22c0*/  @!P0 BRA `(.L_x_1025) ;  /* 0xfffffffc004c8947 */ /* 0x000fea000383ffff */
.L_x_1024:
[----:B------:R-:W-:Y:S01]  /*22d0*/  IMAD.IADD R2, R6, 0x1, -R9 ;  /* 0x0000000106027824 */ /* 0x000fe200078e0a09 */
[----:B------:R-:W-:Y:S04]  /*22e0*/  BSSY.RECONVERGENT B1, `(.L_x_1023) ;  /* 0x00000e7000017945 */ /* 0x000fe80003800200 */
[----:B------:R-:W-:-:S04]  /*22f0*/  ISETP.GE.AND P0, PT, R5, R2, PT ;  /* 0x000000020500720c */ /* 0x000fc80003f06270 */
[----:B------:R-:W-:-:S13]  /*2300*/  ISETP.GE.U32.OR P0, PT, R9, R6, P0 ;  /* 0x000000060900720c */ /* 0x000fda0000706470 */
[----:B------:R-:W-:Y:S05]  /*2310*/  @P0 BRA `(.L_x_1026) ;  /* 0x0000000c008c0947 */ /* 0x000fea0003800000 */
[----:B------:R-:W3:Y:S01]  /*2320*/  LDC R2, c[0x0][0x3b4] ;  /* 0x0000ed00ff027b82 */ /* 0x000ee20000000800 */
[----:B------:R-:W-:Y:S01]  /*2330*/  LOP3.LUT R13, RZ, R5, RZ, 0x33, !PT ;  /* 0x00000005ff0d7212 */ /* 0x000fe200078e33ff */
[----:B------:R-:W-:Y:S03]  /*2340*/  BSSY.RECONVERGENT B2, `(.L_x_1027) ;  /* 0x0000075000027945 */ /* 0x000fe60003800200 */
[----:B------:R-:W-:Y:S01]  /*2350*/  IADD3 R6, PT, PT, -R10, R6, R13 ;  /* 0x000000060a067210 */ /* 0x000fe20007ffe10d */
[----:B---3--:R-:W-:-:S04]  /*2360*/  IMAD R13, R2, UR4, RZ ;  /* 0x00000004020d7c24 */ /* 0x008fc8000f8e02ff */
[----:B------:R-:W-:-:S05]  /*2370*/  IMAD R6, R13, -0xe00, R6 ;  /* 0xfffff2000d067824 */ /* 0x000fca00078e0206 */
[C---:B------:R-:W-:Y:S02]  /*2380*/  ISETP.GE.U32.AND P0, PT, R6.reuse, 0x1e00, PT ;  /* 0x00001e000600780c */ /* 0x040fe40003f06070 */
[----:B0-----:R-:W-:Y:S01]  /*2390*/  LEA.HI R8, R6, 0x1, RZ, 0x17 ;  /* 0x0000000106087811 */ /* 0x001fe200078fb8ff */
[----:B------:R-:W-:-:S03]  /*23a0*/  IMAD.MOV.U32 R6, RZ, RZ, R5 ;  /* 0x000000ffff067224 */ /* 0x000fc600078e0005 */
[----:B------:R-:W-:-:S07]  /*23b0*/  LOP3.LUT R10, R8, 0xf, RZ, 0xc0, !PT ;  /* 0x0000000f080a7812 */ /* 0x000fce00078ec0ff */
[----:B------:R-:W-:Y:S05]  /*23c0*/  @!P0 BRA `(.L_x_1028) ;  /* 0x0000000400b08947 */ /* 0x000fea0003800000 */
[----:B------:R-:W0:Y:S01]  /*23d0*/  LDC.64 R12, c[0x0][0x380] ;  /* 0x0000e000ff0c7b82 */ /* 0x000e220000000a00 */
[----:B------:R-:W-:Y:S01]  /*23e0*/  LEA.HI R2, R4, 0x1, RZ, 0x17 ;  /* 0x0000000104027811 */ /* 0x000fe200078fb8ff */
[----:B------:R-:W-:Y:S01]  /*23f0*/  BSSY.RECONVERGENT B3, `(.L_x_1029) ;  /* 0x0000068000037945 */ /* 0x000fe20003800200 */
[----:B------:R-:W-:Y:S02]  /*2400*/  LOP3.LUT R6, R5, 0x1000, RZ, 0xfc, !PT ;  /* 0x0000100005067812 */ /* 0x000fe400078efcff */
[----:B------:R-:W-:-:S05]  /*2410*/  LOP3.LUT R2, R2, 0xfffff0, RZ, 0xc0, !PT ;  /* 0x00fffff002027812 */ /* 0x000fca00078ec0ff */
[----:B------:R-:W-:-:S07]  /*2420*/  IMAD.MOV R2, RZ, RZ, -R2 ;  /* 0x000000ffff027224 */ /* 0x000fce00078e0a02 */
.L_x_1030:
[C---:B------:R-:W-:Y:S02]  /*2430*/  VIADD R19, R11.reuse, 0xfffff200 ;  /* 0xfffff2000b137836 */ /* 0x040fe40000000000 */
[----:B------:R-:W-:Y:S02]  /*2440*/  VIADD R21, R11, 0xfffff000 ;  /* 0xfffff0000b157836 */ /* 0x000fe40000000000 */
[----:B0-----:R-:W-:-:S04]  /*2450*/  IMAD.WIDE.U32 R18, R19, 0x4, R12 ;  /* 0x0000000413127825 */ /* 0x001fc800078e000c */
[--C-:B------:R-:W-:Y:S02]  /*2460*/  IMAD.WIDE.U32 R20, R21, 0x4, R12.reuse ;  /* 0x0000000415147825 */ /* 0x100fe400078e000c */
[----:B------:R-:W3:Y:S02]  /*2470*/  LDG.E R18, desc[UR8][R18.64] ;  /* 0x0000000812127981 */ /* 0x000ee4000c1e1900 */
[C---:B------:R-:W-:Y:S02]  /*2480*/  VIADD R15, R11.reuse, 0xfffff400 ;  /* 0xfffff4000b0f7836 */ /* 0x040fe40000000000 */
[----:B------:R-:W-:Y:S01]  /*2490*/  VIADD R25, R11, 0xfffff600 ;  /* 0xfffff6000b197836 */ /* 0x000fe20000000000 */
[----:B------:R-:W4:Y:S01]  /*24a0*/  LDG.E R27, desc[UR8][R20.64] ;  /* 0x00000008141b7981 */ /* 0x000f22000c1e1900 */
[----:B------:R-:W-:-:S04]  /*24b0*/  IMAD.WIDE.U32 R14, R15, 0x4, R12 ;  /* 0x000000040f0e7825 */ /* 0x000fc800078e000c */
[----:B------:R-:W-:Y:S02]  /*24c0*/  IMAD.WIDE.U32 R24, R25, 0x4, R12 ;  /* 0x0000000419187825 */ /* 0x000fe400078e000c */
[----:B------:R0:W5:Y:S04]  /*24d0*/  LDG.E R14, desc[UR8][R14.64] ;  /* 0x000000080e0e7981 */ /* 0x000168000c1e1900 */
[----:B------:R1:W2:Y:S01]  /*24e0*/  LDG.E R24, desc[UR8][R24.64] ;  /* 0x0000000818187981 */ /* 0x0002a2000c1e1900 */
[----:B------:R-:W-:-:S04]  /*24f0*/  VIADD R17, R11, 0xfffff800 ;  /* 0xfffff8000b117836 */ /* 0x000fc80000000000 */
[----:B------:R-:W-:-:S06]  /*2500*/  IMAD.WIDE.U32 R16, R17, 0x4, R12 ;  /* 0x0000000411107825 */ /* 0x000fcc00078e000c */
[----:B------:R2:W2:Y:S01]  /*2510*/  LDG.E R16, desc[UR8][R16.64] ;  /* 0x0000000810107981 */ /* 0x0004a2000c1e1900 */
[----:B------:R-:W-:-:S04]  /*2520*/  VIADD R23, R11, 0xfffffa00 ;  /* 0xfffffa000b177836 */ /* 0x000fc80000000000 */
[----:B------:R-:W-:-:S04]  /*2530*/  IMAD.WIDE.U32 R22, R23, 0x4, R12 ;  /* 0x0000000417167825 */ /* 0x000fc800078e000c */
[C---:B------:R-:W-:Y:S01]  /*2540*/  VIADD R29, R11.reuse, 0xfffffc00 ;  /* 0xfffffc000b1d7836 */ /* 0x040fe20000000000 */
[----:B------:R2:W2:Y:S01]  /*2550*/  LDG.E R19, desc[UR8][R22.64] ;  /* 0x0000000816137981 */ /* 0x0004a2000c1e1900 */
[----:B0-----:R-:W-:Y:S02]  /*2560*/  VIADD R15, R11, 0xfffffe00 ;  /* 0xfffffe000b0f7836 */ /* 0x001fe40000000000 */
[----:B------:R-:W-:-:S04]  /*2570*/  IMAD.WIDE.U32 R20, R29, 0x4, R12 ;  /* 0x000000041d147825 */ /* 0x000fc800078e000c */
[----:B------:R-:W-:Y:S01]  /*2580*/  VIADD R29, R11, 0x400 ;  /* 0x000004000b1d7836 */ /* 0x000fe20000000000 */
[----:B---3--:R-:W-:Y:S02]  /*2590*/  ISETP.NE.AND P1, PT, R18, UR5, PT ;  /* 0x0000000512007c0c */ /* 0x008fe4000bf25270 */
[----:B------:R0:W3:Y:S01]  /*25a0*/  LDG.E R18, desc[UR8][R20.64] ;  /* 0x0000000814127981 */ /* 0x0000e2000c1e1900 */
[----:B----4-:R-:W-:Y:S02]  /*25b0*/  ISETP.NE.AND P0, PT, R27, UR5, PT ;  /* 0x000000051b007c0c */ /* 0x010fe4000bf05270 */
[----:B------:R-:W-:Y:S02]  /*25c0*/  SEL R28, RZ, 0x1, P1 ;  /* 0x00000001ff1c7807 */ /* 0x000fe40000800000 */
[----:B-1----:R-:W-:Y:S02]  /*25d0*/  SEL R25, RZ, 0x1, P0 ;  /* 0x00000001ff197807 */ /* 0x002fe40000000000 */
[----:B-----5:R-:W-:-:S02]  /*25e0*/  ISETP.NE.AND P0, PT, R14, UR5, PT ;  /* 0x000000050e007c0c */ /* 0x020fc4000bf05270 */
[----:B--2---:R-:W-:Y:S02]  /*25f0*/  ISETP.NE.AND P1, PT, R24, UR5, PT ;  /* 0x0000000518007c0c */ /* 0x004fe4000bf25270 */
[----:B------:R-:W-:Y:S02]  /*2600*/  IADD3 R17, P3, P2, R28, R3, R25 ;  /* 0x000000031c117210 */ /* 0x000fe40007a7e019 */
[----:B------:R-:W-:Y:S02]  /*2610*/  SEL R22, RZ, 0x1, P0 ;  /* 0x00000001ff167807 */ /* 0x000fe40000000000 */
[----:B------:R-:W-:Y:S01]  /*2620*/  SEL R25, RZ, 0x1, P1 ;  /* 0x00000001ff197807 */ /* 0x000fe20000800000 */
[----:B------:R-:W-:-:S03]  /*2630*/  IMAD.WIDE.U32 R14, R15, 0x4, R12 ;  /* 0x000000040f0e7825 */ /* 0x000fc600078e000c */
[----:B------:R-:W-:Y:S01]  /*2640*/  IADD3 R25, P4, P6, R25, R17, R22 ;  /* 0x0000001119197210 */ /* 0x000fe20007e9e016 */
[C---:B------:R-:W-:Y:S01]  /*2650*/  VIADD R3, R11.reuse, 0x200 ;  /* 0x000002000b037836 */ /* 0x040fe20000000000 */
[----:B------:R1:W2:Y:S01]  /*2660*/  LDG.E R27, desc[UR8][R14.64] ;  /* 0x000000080e1b7981 */ /* 0x0002a2000c1e1900 */
[C---:B------:R-:W-:Y:S02]  /*2670*/  VIADD R17, R11.reuse, 0x600 ;  /* 0x000006000b117836 */ /* 0x040fe40000000000 */
[----:B------:R-:W-:-:S04]  /*2680*/  IMAD.WIDE.U32 R22, R11, 0x4, R12 ;  /* 0x000000040b167825 */ /* 0x000fc800078e000c */
[--C-:B0-----:R-:W-:Y:S02]  /*2690*/  IMAD.WIDE.U32 R20, R3, 0x4, R12.reuse ;  /* 0x0000000403147825 */ /* 0x101fe400078e000c */
[----:B------:R-:W4:Y:S02]  /*26a0*/  LDG.E R3, desc[UR8][R22.64] ;  /* 0x0000000816037981 */ /* 0x000f24000c1e1900 */
[--C-:B------:R-:W-:Y:S02]  /*26b0*/  IMAD.WIDE.U32 R28, R29, 0x4, R12.reuse ;  /* 0x000000041d1c7825 */ /* 0x100fe400078e000c */
[----:B------:R0:W5:Y:S02]  /*26c0*/  LDG.E R24, desc[UR8][R20.64] ;  /* 0x0000000814187981 */ /* 0x000164000c1e1900 */
[--C-:B-1----:R-:W-:Y:S02]  /*26d0*/  IMAD.WIDE.U32 R14, R17, 0x4, R12.reuse ;  /* 0x00000004110e7825 */ /* 0x102fe400078e000c */
[----:B------:R-:W5:Y:S02]  /*26e0*/  LDG.E R28, desc[UR8][R28.64] ;  /* 0x000000081c1c7981 */ /* 0x000f64000c1e1900 */
[C---:B------:R-:W-:Y:S01]  /*26f0*/  VIADD R17, R11.reuse, 0x800 ;  /* 0x000008000b117836 */ /* 0x040fe20000000000 */
[----:B------:R-:W-:Y:S01]  /*2700*/  ISETP.NE.AND P5, PT, R16, UR5, PT ;  /* 0x0000000510007c0c */ /* 0x000fe2000bfa5270 */
[----:B0-----:R-:W-:Y:S01]  /*2710*/  VIADD R21, R11, 0xa00 ;  /* 0x00000a000b157836 */ /* 0x001fe20000000000 */
[----:B------:R0:W5:Y:S02]  /*2720*/  LDG.E R29, desc[UR8][R14.64] ;  /* 0x000000080e1d7981 */ /* 0x000164000c1e1900 */
[----:B0-----:R-:W-:-:S04]  /*2730*/  IMAD.WIDE.U32 R14, R17, 0x4, R12 ;  /* 0x00000004110e7825 */ /* 0x001fc800078e000c */
[--C-:B------:R-:W-:Y:S02]  /*2740*/  IMAD.WIDE.U32 R16, R21, 0x4, R12.reuse ;  /* 0x0000000415107825 */ /* 0x100fe400078e000c */
[----:B------:R0:W5:Y:S02]  /*2750*/  LDG.E R14, desc[UR8][R14.64] ;  /* 0x000000080e0e7981 */ /* 0x000164000c1e1900 */
[----:B------:R-:W-:Y:S02]  /*2760*/  VIADD R21, R11, 0xc00 ;  /* 0x00000c000b157836 */ /* 0x000fe40000000000 */
[----:B------:R1:W5:Y:S02]  /*2770*/  LDG.E R16, desc[UR8][R16.64] ;  /* 0x0000000810107981 */ /* 0x000364000c1e1900 */
[----:B------:R-:W-:-:S04]  /*2780*/  IMAD.WIDE.U32 R20, R21, 0x4, R12 ;  /* 0x0000000415147825 */ /* 0x000fc800078e000c */
[----:B------:R-:W-:Y:S02]  /*2790*/  VIADD R23, R11, 0xe00 ;  /* 0x00000e000b177836 */ /* 0x000fe40000000000 */
[----:B------:R-:W5:Y:S02]  /*27a0*/  LDG.E R20, desc[UR8][R20.64] ;  /* 0x0000000814147981 */ /* 0x000f64000c1e1900 */
[----:B------:R-:W-:-:S06]  /*27b0*/  IMAD.WIDE.U32 R22, R23, 0x4, R12 ;  /* 0x0000000417167825 */ /* 0x000fcc00078e000c */
[----:B------:R-:W5:Y:S01]  /*27c0*/  LDG.E R22, desc[UR8][R22.64] ;  /* 0x0000000816167981 */ /* 0x000f62000c1e1900 */
[----:B------:R-:W-:Y:S02]  /*27d0*/  ISETP.NE.AND P0, PT, R19, UR5, PT ;  /* 0x0000000513007c0c */ /* 0x000fe4000bf05270 */
[----:B------:R-:W-:Y:S02]  /*27e0*/  SEL R19, RZ, 0x1, P5 ;  /* 0x00000001ff137807 */ /* 0x000fe40002800000 */
[----:B------:R-:W-:Y:S02]  /*27f0*/  IADD3.X R26, PT, PT, RZ, R26, RZ, P3, P2 ;  /* 0x0000001aff1a7210 */ /* 0x000fe40001fe44ff */
[----:B0-----:R-:W-:Y:S02]  /*2800*/  SEL R15, RZ, 0x1, P0 ;  /* 0x00000001ff0f7807 */ /* 0x001fe40000000000 */
[----:B------:R-:W-:Y:S01]  /*2810*/  IADD3.X R26, PT, PT, RZ, R26, RZ, P4, P6 ;  /* 0x0000001aff1a7210 */ /* 0x000fe200027ec4ff */
[----:B------:R-:W-:-:S02]  /*2820*/  VIADD R2, R2, 0x10 ;  /* 0x0000001002027836 */ /* 0x000fc40000000000 */
[----:B------:R-:W-:Y:S02]  /*2830*/  VIADD R6, R6, 0x2000 ;  /* 0x0000200006067836 */ /* 0x000fe40000000000 */
[----:B------:R-:W-:Y:S01]  /*2840*/  VIADD R11, R11, 0x2000 ;  /* 0x000020000b0b7836 */ /* 0x000fe20000000000 */
[----:B---3--:R-:W-:-:S04]  /*2850*/  ISETP.NE.AND P1, PT, R18, UR5, PT ;  /* 0x0000000512007c0c */ /* 0x008fc8000bf25270 */
[----:B------:R-:W-:Y:S02]  /*2860*/  SEL R18, RZ, 0x1, P1 ;  /* 0x00000001ff127807 */ /* 0x000fe40000800000 */
[----:B------:R-:W-:-:S04]  /*2870*/  IADD3 R25, P1, P0, R15, R25, R19 ;  /* 0x000000190f197210 */ /* 0x000fc8000783e013 */
[----:B------:R-:W-:Y:S02]  /*2880*/  IADD3.X R26, PT, PT, RZ, R26, RZ, P1, P0 ;  /* 0x0000001aff1a7210 */ /* 0x000fe40000fe04ff */
[----:B--2---:R-:W-:-:S04]  /*2890*/  ISETP.NE.AND P5, PT, R27, UR5, PT ;  /* 0x000000051b007c0c */ /* 0x004fc8000bfa5270 */
[----:B-1----:R-:W-:Y:S02]  /*28a0*/  SEL R17, RZ, 0x1, P5 ;  /* 0x00000001ff117807 */ /* 0x002fe40002800000 */
[----:B----4-:R-:W-:Y:S02]  /*28b0*/  ISETP.NE.AND P5, PT, R3, UR5, PT ;  /* 0x0000000503007c0c */ /* 0x010fe4000bfa5270 */
[----:B-----5:R-:W-:Y:S02]  /*28c0*/  ISETP.NE.AND P6, PT, R24, UR5, PT ;  /* 0x0000000518007c0c */ /* 0x020fe4000bfc5270 */
[----:B------:R-:W-:Y:S02]  /*28d0*/  SEL R24, RZ, 0x1, P5 ;  /* 0x00000001ff187807 */ /* 0x000fe40002800000 */
[----:B------:R-:W-:Y:S02]  /*28e0*/  ISETP.NE.AND P4, PT, R28, UR5, PT ;  /* 0x000000051c007c0c */ /* 0x000fe4000bf85270 */
[----:B------:R-:W-:-:S02]  /*28f0*/  IADD3 R17, P3, P2, R17, R25, R18 ;  /* 0x0000001911117210 */ /* 0x000fc40007a7e012 */
[----:B------:R-:W-:Y:S02]  /*2900*/  SEL R15, RZ, 0x1, P6 ;  /* 0x00000001ff0f7807 */ /* 0x000fe40003000000 */
[----:B------:R-:W-:Y:S02]  /*2910*/  SEL R18, RZ, 0x1, P4 ;  /* 0x00000001ff127807 */ /* 0x000fe40002000000 */
[----:B------:R-:W-:-:S04]  /*2920*/  ISETP.NE.AND P5, PT, R29, UR5, PT ;  /* 0x000000051d007c0c */ /* 0x000fc8000bfa5270 */
[----:B------:R-:W-:Y:S02]  /*2930*/  SEL R3, RZ, 0x1, P5 ;  /* 0x00000001ff037807 */ /* 0x000fe40002800000 */
[----:B------:R-:W-:Y:S02]  /*2940*/  IADD3 R15, P4, P5, R15, R17, R24 ;  /* 0x000000110f0f7210 */ /* 0x000fe40007d9e018 */
[----:B------:R-:W-:Y:S02]  /*2950*/  IADD3.X R26, PT, PT, RZ, R26, RZ, P3, P2 ;  /* 0x0000001aff1a7210 */ /* 0x000fe40001fe44ff */
[----:B------:R-:W-:Y:S02]  /*2960*/  ISETP.NE.AND P6, PT, R14, UR5, PT ;  /* 0x000000050e007c0c */ /* 0x000fe4000bfc5270 */
        /* <DEDUP_REMOVED lines=9> */
[----:B------:R-:W-:Y:S02]  /*2a00*/  ISETP.NE.AND P2, PT, R22, UR5, PT ;  /* 0x0000000516007c0c */ /* 0x000fe4000bf45270 */
[----:B------:R-:W-:Y:S02]  /*2a10*/  IADD3.X R26, PT, PT, RZ, R26, RZ, P1, P6 ;  /* 0x0000001aff1a7210 */ /* 0x000fe40000fec4ff */
[----:B------:R-:W-:Y:S02]  /*2a20*/  SEL R3, RZ, 0x1, P2 ;  /* 0x00000001ff037807 */ /* 0x000fe40001000000 */
[----:B------:R-:W-:Y:S02]  /*2a30*/  IADD3.X R26, PT, PT, RZ, R26, RZ, P3, P4 ;  /* 0x0000001aff1a7210 */ /* 0x000fe40001fe84ff */
[----:B------:R-:W-:-:S04]  /*2a40*/  IADD3 R3, P1, P2, R3, R15, R14 ;  /* 0x0000000f03037210 */ /* 0x000fc80007a3e00e */
[----:B------:R-:W-:Y:S01]  /*2a50*/  IADD3.X R26, PT, PT, RZ, R26, RZ, P1, P2 ;  /* 0x0000001aff1a7210 */ /* 0x000fe20000fe44ff */
[----:B------:R-:W-:Y:S08]  /*2a60*/  @P0 BRA `(.L_x_1030) ;  /* 0xfffffff800700947 */ /* 0x000ff0000383ffff */
[----:B------:R-:W-:Y:S05]  /*2a70*/  BSYNC.RECONVERGENT B3 ;  /* 0x0000000000037941 */ /* 0x000fea0003800200 */
.L_x_1029:
[----:B------:R-:W-:-:S07]  /*2a80*/  VIADD R6, R6, 0xfffff000 ;  /* 0xfffff00006067836 */ /* 0x000fce0000000000 */
.L_x_1028:
[----:B-12---:R-:W-:Y:S05]  /*2a90*/  BSYNC.RECONVERGENT B2 ;  /* 0x0000000000027941 */ /* 0x006fea0003800200 */
.L_x_1027:
        /* <DEDUP_REMOVED lines=8> */
[----:B------:R-:W-:-:S04]  /*2b20*/  IMAD.IADD R25, R6, 0x1, R9 ;  /* 0x0000000106197824 */ /* 0x000fc800078e0209 */
[C---:B------:R-:W-:Y:S02]  /*2b30*/  VIADD R21, R25.reuse, 0x200 ;  /* 0x0000020019157836 */ /* 0x040fe40000000000 */
[C---:B------:R-:W-:Y:S02]  /*2b40*/  VIADD R13, R25.reuse, 0x400 ;  /* 0x00000400190d7836 */ /* 0x040fe40000000000 */
[C---:B------:R-:W-:Y:S02]  /*2b50*/  VIADD R15, R25.reuse, 0x600 ;  /* 0x00000600190f7836 */ /* 0x040fe40000000000 */
[C---:B------:R-:W-:Y:S02]  /*2b60*/  VIADD R17, R25.reuse, 0x800 ;  /* 0x0000080019117836 */ /* 0x040fe40000000000 */
[C---:B------:R-:W-:Y:S02]  /*2b70*/  VIADD R19, R25.reuse, 0xa00 ;  /* 0x00000a0019137836 */ /* 0x040fe40000000000 */
[----:B------:R-:W-:-:S02]  /*2b80*/  VIADD R27, R25, 0xc00 ;  /* 0x00000c00191b7836 */ /* 0x000fc40000000000 */
[----:B0-----:R-:W-:-:S04]  /*2b90*/  IMAD.WIDE.U32 R28, R25, 0x4, R10 ;  /* 0x00000004191c7825 */ /* 0x001fc800078e000a */
[--C-:B------:R-:W-:Y:S01]  /*2ba0*/  IMAD.WIDE.U32 R20, R21, 0x4, R10.reuse ;  /* 0x0000000415147825 */ /* 0x100fe200078e000a */
[----:B------:R-:W2:Y:S03]  /*2bb0*/  LDG.E R2, desc[UR8][R28.64] ;  /* 0x000000081c027981 */ /* 0x000ea6000c1e1900 */
[--C-:B------:R-:W-:Y:S01]  /*2bc0*/  IMAD.WIDE.U32 R12, R13, 0x4, R10.reuse ;  /* 0x000000040d0c7825 */ /* 0x100fe200078e000a */
[----:B------:R0:W3:Y:S03]  /*2bd0*/  LDG.E R22, desc[UR8][R20.64] ;  /* 0x0000000814167981 */ /* 0x0000e6000c1e1900 */
[--C-:B------:R-:W-:Y:S02]  /*2be0*/  IMAD.WIDE.U32 R14, R15, 0x4, R10.reuse ;  /* 0x000000040f0e7825 */ /* 0x100fe400078e000a */
[----:B------:R1:W4:Y:S02]  /*2bf0*/  LDG.E R12, desc[UR8][R12.64] ;  /* 0x000000080c0c7981 */ /* 0x000324000c1e1900 */
[----:B------:R-:W-:-:S02]  /*2c00*/  IMAD.WIDE.U32 R16, R17, 0x4, R10 ;  /* 0x0000000411107825 */ /* 0x000fc400078e000a */
[----:B------:R-:W5:Y:S02]  /*2c10*/  LDG.E R14, desc[UR8][R14.64] ;  /* 0x000000080e0e7981 */ /* 0x000f64000c1e1900 */
        /* <DEDUP_REMOVED lines=9> */
[----:B--2---:R-:W-:Y:S02]  /*2cb0*/  ISETP.NE.AND P1, PT, R2, UR5, PT ;  /* 0x0000000502007c0c */ /* 0x004fe4000bf25270 */
[----:B---3--:R-:W-:Y:S02]  /*2cc0*/  ISETP.NE.AND P2, PT, R22, UR5, PT ;  /* 0x0000000516007c0c */ /* 0x008fe4000bf45270 */
[----:B-1----:R-:W-:-:S02]  /*2cd0*/  SEL R13, RZ, 0x1, P1 ;  /* 0x00000001ff0d7807 */ /* 0x002fc40000800000 */
[----:B------:R-:W-:Y:S02]  /*2ce0*/  SEL R2, RZ, 0x1, P2 ;  /* 0x00000001ff027807 */ /* 0x000fe40001000000 */
[----:B----4-:R-:W-:Y:S02]  /*2cf0*/  ISETP.NE.AND P1, PT, R12, UR5, PT ;  /* 0x000000050c007c0c */ /* 0x010fe4000bf25270 */
[----:B-----5:R-:W-:Y:S02]  /*2d00*/  ISETP.NE.AND P2, PT, R14, UR5, PT ;  /* 0x000000050e007c0c */ /* 0x020fe4000bf45270 */
[----:B------:R-:W-:Y:S02]  /*2d10*/  IADD3 R12, P5, P6, R2, R3, R13 ;  /* 0x00000003020c7210 */ /* 0x000fe40007ebe00d */
[----:B------:R-:W-:Y:S02]  /*2d20*/  SEL R3, RZ, 0x1, P1 ;  /* 0x00000001ff037807 */ /* 0x000fe40000800000 */
[----:B------:R-:W-:-:S02]  /*2d30*/  SEL R2, RZ, 0x1, P2 ;  /* 0x00000001ff027807 */ /* 0x000fc40001000000 */
[----:B------:R-:W-:Y:S02]  /*2d40*/  ISETP.NE.AND P3, PT, R16, UR5, PT ;  /* 0x0000000510007c0c */ /* 0x000fe4000bf65270 */
[----:B------:R-:W-:Y:S02]  /*2d50*/  ISETP.NE.AND P4, PT, R18, UR5, PT ;  /* 0x0000000512007c0c */ /* 0x000fe4000bf85270 */
[----:B0-----:R-:W-:Y:S02]  /*2d60*/  IADD3 R11, P1, P2, R2, R12, R3 ;  /* 0x0000000c020b7210 */ /* 0x001fe40007a3e003 */
[----:B------:R-:W-:Y:S02]  /*2d70*/  SEL R3, RZ, 0x1, P3 ;  /* 0x00000001ff037807 */ /* 0x000fe40001800000 */
[----:B------:R-:W-:Y:S02]  /*2d80*/  SEL R2, RZ, 0x1, P4 ;  /* 0x00000001ff027807 */ /* 0x000fe40002000000 */
        /* <DEDUP_REMOVED lines=10> */
.L_x_1032:
[----:B------:R-:W-:Y:S05]  /*2e30*/  BSYNC.RECONVERGENT B2 ;  /* 0x0000000000027941 */ /* 0x000fea0003800200 */
.L_x_1031:
[----:B------:R-:W-:Y:S05]  /*2e40*/  @!P0 BRA `(.L_x_1026) ;  /* 0x0000000000c08947 */ /* 0x000fea0003800000 */
[----:B------:R-:W-:Y:S01]  /*2e50*/  ISETP.GE.U32.AND P1, PT, R23, 0x4, PT ;  /* 0x000000041700780c */ /* 0x000fe20003f26070 */
[----:B------:R-:W-:Y:S01]  /*2e60*/  BSSY.RECONVERGENT B2, `(.L_x_1033) ;  /* 0x000001d000027945 */ /* 0x000fe20003800200 */
[----:B------:R-:W-:-:S11]  /*2e70*/  LOP3.LUT P0, RZ, R8, 0x3, RZ, 0xc0, !PT ;  /* 0x0000000308ff7812 */ /* 0x000fd6000780c0ff */
[----:B------:R-:W-:Y:S05]  /*2e80*/  @!P1 BRA `(.L_x_1034) ;  /* 0x0000000000689947 */ /* 0x000fea0003800000 */
[----:B------:R-:W0:Y:S01]  /*2e90*/  LDC.64 R10, c[0x0][0x380] ;  /* 0x0000e000ff0a7b82 */ /* 0x000e220000000a00 */
[----:B------:R-:W-:-:S04]  /*2ea0*/  IMAD.IADD R9, R6, 0x1, R9 ;  /* 0x0000000106097824 */ /* 0x000fc800078e0209 */
[C---:B------:R-:W-:Y:S02]  /*2eb0*/  VIADD R13, R9.reuse, 0x200 ;  /* 0x00000200090d7836 */ /* 0x040fe40000000000 */
[C---:B------:R-:W-:Y:S02]  /*2ec0*/  VIADD R15, R9.reuse, 0x400 ;  /* 0x00000400090f7836 */ /* 0x040fe40000000000 */
[C---:B------:R-:W-:Y:S02]  /*2ed0*/  VIADD R17, R9.reuse, 0x600 ;  /* 0x0000060009117836 */ /* 0x040fe40000000000 */
[----:B0-----:R-:W-:-:S04]  /*2ee0*/  IMAD.WIDE.U32 R8, R9, 0x4, R10 ;  /* 0x0000000409087825 */ /* 0x001fc800078e000a */
[--C-:B------:R-:W-:Y:S02]  /*2ef0*/  IMAD.WIDE.U32 R12, R13, 0x4, R10.reuse ;  /* 0x000000040d0c7825 */ /* 0x100fe400078e000a */
[----:B------:R-:W2:Y:S02]  /*2f00*/  LDG.E R8, desc[UR8][R8.64] ;  /* 0x0000000808087981 */ /* 0x000ea4000c1e1900 */
[--C-:B------:R-:W-:Y:S02]  /*2f10*/  IMAD.WIDE.U32 R14, R15, 0x4, R10.reuse ;  /* 0x000000040f0e7825 */ /* 0x100fe400078e000a */
[----:B------:R-:W3:Y:S02]  /*2f20*/  LDG.E R12, desc[UR8][R12.64] ;  /* 0x000000080c0c7981 */ /* 0x000ee4000c1e1900 */
[----:B------:R-:W-:Y:S02]  /*2f30*/  IMAD.WIDE.U32 R10, R17, 0x4, R10 ;  /* 0x00000004110a7825 */ /* 0x000fe400078e000a */
[----:B------:R-:W4:Y:S04]  /*2f40*/  LDG.E R14, desc[UR8][R14.64] ;  /* 0x000000080e0e7981 */ /* 0x000f28000c1e1900 */
[----:B------:R-:W5:Y:S01]  /*2f50*/  LDG.E R10, desc[UR8][R10.64] ;  /* 0x000000080a0a7981 */ /* 0x000f62000c1e1900 */
[----:B------:R-:W-:Y:S01]  /*2f60*/  VIADD R6, R6, 0x800 ;  /* 0x0000080006067836 */ /* 0x000fe20000000000 */
[----:B--2---:R-:W-:-:S02]  /*2f70*/  ISETP.NE.AND P1, PT, R8, UR5, PT ;  /* 0x0000000508007c0c */ /* 0x004fc4000bf25270 */
[----:B---3--:R-:W-:Y:S02]  /*2f80*/  ISETP.NE.AND P2, PT, R12, UR5, PT ;  /* 0x000000050c007c0c */ /* 0x008fe4000bf45270 */
[----:B------:R-:W-:Y:S02]  /*2f90*/  SEL R2, RZ, 0x1, P1 ;  /* 0x00000001ff027807 */ /* 0x000fe40000800000 */
[----:B----4-:R-:W-:Y:S02]  /*2fa0*/  ISETP.NE.AND P3, PT, R14, UR5, PT ;  /* 0x000000050e007c0c */ /* 0x010fe4000bf65270 */
[----:B------:R-:W-:Y:S02]  /*2fb0*/  SEL R16, RZ, 0x1, P2 ;  /* 0x00000001ff107807 */ /* 0x000fe40001000000 */
[----:B-----5:R-:W-:Y:S02]  /*2fc0*/  ISETP.NE.AND P4, PT, R10, UR5, PT ;  /* 0x000000050a007c0c */ /* 0x020fe4000bf85270 */
[----:B------:R-:W-:-:S02]  /*2fd0*/  SEL R17, RZ, 0x1, P3 ;  /* 0x00000001ff117807 */ /* 0x000fc40001800000 */
[----:B------:R-:W-:Y:S02]  /*2fe0*/  SEL R8, RZ, 0x1, P4 ;  /* 0x00000001ff087807 */ /* 0x000fe40002000000 */
[----:B------:R-:W-:-:S04]  /*2ff0*/  IADD3 R2, P1, P2, R16, R3, R2 ;  /* 0x0000000310027210 */ /* 0x000fc80007a3e002 */
[----:B------:R-:W-:Y:S02]  /*3000*/  IADD3 R3, P3, P4, R8, R2, R17 ;  /* 0x0000000208037210 */ /* 0x000fe40007c7e011 */
[----:B------:R-:W-:-:S04]  /*3010*/  IADD3.X R26, PT, PT, RZ, R26, RZ, P1, P2 ;  /* 0x0000001aff1a7210 */ /* 0x000fc80000fe44ff */
[----:B------:R-:W-:-:S07]  /*3020*/  IADD3.X R26, PT, PT, RZ, R26, RZ, P3, P4 ;  /* 0x0000001aff1a7210 */ /* 0x000fce0001fe84ff */
.L_x_1034:
[----:B------:R-:W-:Y:S05]  /*3030*/  BSYNC.RECONVERGENT B2 ;  /* 0x0000000000027941 */ /* 0x000fea0003800200 */
.L_x_1033:
[----:B------:R-:W-:Y:S05]  /*3040*/  @!P0 BRA `(.L_x_1026) ;  /* 0x0000000000408947 */ /* 0x000fea0003800000 */
[----:B------:R-:W0:Y:S01]  /*3050*/  LDC.64 R8, c[0x0][0x380] ;  /* 0x0000e000ff087b82 */ /* 0x000e220000000a00 */
[----:B------:R-:W-:Y:S01]  /*3060*/  LOP3.LUT R2, R4, 0xffff, RZ, 0xc0, !PT ;  /* 0x0000ffff04027812 */ /* 0x000fe200078ec0ff */
[----:B------:R-:W-:-:S03]  /*3070*/  IMAD.IADD R11, R6, 0x1, R7 ;  /* 0x00000001060b7824 */ /* 0x000fc600078e0207 */
[----:B------:R-:W-:-:S04]  /*3080*/  LEA.HI R2, R2, 0x1, RZ, 0x17 ;  /* 0x0000000102027811 */ /* 0x000fc800078fb8ff */
[----:B------:R-:W-:-:S05]  /*3090*/  LOP3.LUT R2, R2, 0x3, RZ, 0xc0, !PT ;  /* 0x0000000302027812 */ /* 0x000fca00078ec0ff */
[----:B------:R-:W-:-:S07]  /*30a0*/  IMAD.MOV R2, RZ, RZ, -R2 ;  /* 0x000000ffff027224 */ /* 0x000fce00078e0a02 */
.L_x_1035:
[----:B0-----:R-:W-:-:S06]  /*30b0*/  IMAD.WIDE.U32 R6, R11, 0x4, R8 ;  /* 0x000000040b067825 */ /* 0x001fcc00078e0008 */
[----:B------:R-:W2:Y:S01]  /*30c0*/  LDG.E R6, desc[UR8][R6.64] ;  /* 0x0000000806067981 */ /* 0x000ea2000c1e1900 */
[----:B------:R-:W-:Y:S02]  /*30d0*/  VIADD R2, R2, 0x1 ;  /* 0x0000000102027836 */ /* 0x000fe40000000000 */
[----:B------:R-:W-:Y:S01]  /*30e0*/  VIADD R11, R11, 0x200 ;  /* 0x000002000b0b7836 */ /* 0x000fe20000000000 */
[----:B--2---:R-:W-:-:S04]  /*30f0*/  ISETP.NE.AND P0, PT, R6, UR5, PT ;  /* 0x0000000506007c0c */ /* 0x004fc8000bf05270 */
[----:B------:R-:W-:Y:S02]  /*3100*/  SEL R4, RZ, 0x1, P0 ;  /* 0x00000001ff047807 */ /* 0x000fe40000000000 */
[----:B------:R-:W-:Y:S02]  /*3110*/  ISETP.NE.AND P0, PT, R2, RZ, PT ;  /* 0x000000ff0200720c */ /* 0x000fe40003f05270 */
[----:B------:R-:W-:-:S05]  /*3120*/  IADD3 R3, P1, PT, R3, R4, RZ ;  /* 0x0000000403037210 */ /* 0x000fca0007f3e0ff */
[----:B------:R-:W-:-:S06]  /*3130*/  IMAD.X R26, RZ, RZ, R26, P1 ;  /* 0x000000ffff1a7224 */ /* 0x000fcc00008e061a */
[----:B------:R-:W-:Y:S05]  /*3140*/  @P0 BRA `(.L_x_1035) ;  /* 0xfffffffc00d80947 */ /* 0x000fea000383ffff */
.L_x_1026:
[----:B-12---:R-:W-:Y:S05]  /*3150*/  BSYNC.RECONVERGENT B1 ;  /* 0x0000000000017941 */ /* 0x006fea0003800200 */
.L_x_1023:
[----:B0-----:R-:W0:Y:S01]  /*3160*/  S2R R8, SR_LANEID ;  /* 0x0000000000087919 */ /* 0x001e220000000000 */
        /* <DEDUP_REMOVED lines=10> */
[----:B------:R-:W1:Y:S01]  /*3210*/  SHFL.DOWN PT, R4, R11, 0x2, 0x1f ;  /* 0x08401f000b047f89 */ /* 0x000e6200000e0000 */
[----:B0-----:R-:W-:-:S04]  /*3220*/  SEL R2, R2, RZ, !P1 ;  /* 0x000000ff02027207 */ /* 0x001fc80004800000 */
[----:B------:R-:W-:Y:S02]  /*3230*/  IADD3 R7, P0, PT, R2, R9, RZ ;  /* 0x0000000902077210 */ /* 0x000fe40007f1e0ff */
[----:B-1----:R-:W-:Y:S02]  /*3240*/  SEL R4, R4, RZ, !P1 ;  /* 0x000000ff04047207 */ /* 0x002fe40004800000 */
[----:B------:R-:W-:Y:S01]  /*3250*/  ISETP.GT.AND P1, PT, R8, 0x1b, PT ;  /* 0x0000001b0800780c */ /* 0x000fe20003f24270 */
[----:B------:R-:W0:Y:S02]  /*3260*/  SHFL.DOWN PT, R2, R7, 0x4, 0x1f ;  /* 0x08801f0007027f89 */ /* 0x000e2400000e0000 */
[----:B------:R-:W-:Y:S02]  /*3270*/  IMAD.X R4, R4, 0x1, R11, P0 ;  /* 0x0000000104047824 */ /* 0x000fe400000e060b */
[----:B------:R-:W1:Y:S03]  /*3280*/  @!P2 S2R R11, SR_CgaCtaId ;  /* 0x00000000000ba919 */ /* 0x000e660000008800 */
[----:B------:R-:W2:Y:S01]  /*3290*/  SHFL.DOWN PT, R3, R4, 0x4, 0x1f ;  /* 0x08801f0004037f89 */ /* 0x000ea200000e0000 */
[----:B0-----:R-:W-:-:S04]  /*32a0*/  SEL R2, R2, RZ, !P1 ;  /* 0x000000ff02027207 */ /* 0x001fc80004800000 */
[----:B------:R-:W-:Y:S02]  /*32b0*/  IADD3 R9, P0, PT, R2, R7, RZ ;  /* 0x0000000702097210 */ /* 0x000fe40007f1e0ff */
[----:B--2---:R-:W-:-:S03]  /*32c0*/  SEL R3, R3, RZ, !P1 ;  /* 0x000000ff03037207 */ /* 0x004fc60004800000 */
[----:B------:R-:W0:Y:S01]  /*32d0*/  SHFL.DOWN PT, R2, R9, 0x8, 0x1f ;  /* 0x09001f0009027f89 */ /* 0x000e2200000e0000 */
[----:B------:R-:W-:Y:S01]  /*32e0*/  ISETP.GT.AND P1, PT, R8, 0x17, PT ;  /* 0x000000170800780c */ /* 0x000fe20003f24270 */
[----:B------:R-:W-:-:S05]  /*32f0*/  IMAD.X R6, R3, 0x1, R4, P0 ;  /* 0x0000000103067824 */ /* 0x000fca00000e0604 */
[----:B------:R-:W2:Y:S01]  /*3300*/  SHFL.DOWN PT, R3, R6, 0x8, 0x1f ;  /* 0x09001f0006037f89 */ /* 0x000ea200000e0000 */
[----:B0-----:R-:W-:-:S04]  /*3310*/  SEL R2, R2, RZ, !P1 ;  /* 0x000000ff02027207 */ /* 0x001fc80004800000 */
[----:B------:R-:W-:Y:S02]  /*3320*/  IADD3 R7, P0, PT, R2, R9, RZ ;  /* 0x0000000902077210 */ /* 0x000fe40007f1e0ff */
[----:B--2---:R-:W-:-:S03]  /*3330*/  SEL R3, R3, RZ, !P1 ;  /* 0x000000ff03037207 */ /* 0x004fc60004800000 */
[----:B------:R-:W0:Y:S01]  /*3340*/  SHFL.DOWN PT, R2, R7, 0x10, 0x1f ;  /* 0x0a001f0007027f89 */ /* 0x000e2200000e0000 */
[----:B------:R-:W-:Y:S02]  /*3350*/  ISETP.GT.AND P1, PT, R8, 0xf, PT ;  /* 0x0000000f0800780c */ /* 0x000fe40003f24270 */
[----:B------:R-:W-:Y:S01]  /*3360*/  @!P2 MOV R8, 0x400 ;  /* 0x000004000008a802 */ /* 0x000fe20000000f00 */
[----:B------:R-:W-:Y:S01]  /*3370*/  IMAD.X R4, R3, 0x1, R6, P0 ;  /* 0x0000000103047824 */ /* 0x000fe200000e0606 */
[----:B------:R-:W-:Y:S02]  /*3380*/  @!P2 SHF.R.U32.HI R6, RZ, 0x2, R5 ;  /* 0x00000002ff06a819 */ /* 0x000fe40000011605 */
[----:B-1----:R-:W-:Y:S02]  /*3390*/  @!P2 LEA R11, R11, R8, 0x18 ;  /* 0x000000080b0ba211 */ /* 0x002fe400078ec0ff */
[----:B------:R-:W1:Y:S01]  /*33a0*/  SHFL.DOWN PT, R3, R4, 0x10, 0x1f ;  /* 0x0a001f0004037f89 */ /* 0x000e6200000e0000 */
[----:B------:R-:W-:-:S05]  /*33b0*/  @!P2 LOP3.LUT R6, R6, 0xf8, RZ, 0xc0, !PT ;  /* 0x000000f80606a812 */ /* 0x000fca00078ec0ff */
        /* <DEDUP_REMOVED lines=9> */
[----:B------:R-:W0:Y:S01]  /*3450*/  S2UR UR5, SR_CgaCtaId ;  /* 0x00000000000579c3 */ /* 0x000e220000008800 */
[----:B------:R-:W-:Y:S02]  /*3460*/  UMOV UR4, 0x400 ;  /* 0x0000040000047882 */ /* 0x000fe40000000000 */
[----:B0-----:R-:W-:-:S09]  /*3470*/  ULEA UR4, UR5, UR4, 0x18 ;  /* 0x0000000405047291 */ /* 0x001fd2000f8ec0ff */
[----:B------:R-:W-:Y:S04]  /*3480*/  LDS.64 R8, [UR4+0x18] ;  /* 0x00001804ff087984 */ /* 0x000fe80008000a00 */
[----:B------:R-:W2:Y:S04]  /*3490*/  LDS.128 R24, [UR4+0x20] ;  /* 0x00002004ff187984 */ /* 0x000ea80008000c00 */
[----:B------:R-:W0:Y:S04]  /*34a0*/  LDS.128 R4, [UR4+0x30] ;  /* 0x00003004ff047984 */ /* 0x000e280008000c00 */
[----:B------:R-:W1:Y:S04]  /*34b0*/  LDS.128 R20, [UR4+0x40] ;  /* 0x00004004ff147984 */ /* 0x000e680008000c00 */
[----:B------:R-:W3:Y:S04]  /*34c0*/  LDS.128 R16, [UR4+0x50] ;  /* 0x00005004ff107984 */ /* 0x000ee80008000c00 */
[----:B------:R-:W4:Y:S01]  /*34d0*/  LDS.128 R12, [UR4+0x60] ;  /* 0x00006004ff0c7984 */ /* 0x000f220008000c00 */
[----:B--2---:R-:W-:-:S04]  /*34e0*/  IADD3 R11, P1, P2, R24, R8, R2 ;  /* 0x00000008180b7210 */ /* 0x004fc80007a3e002 */
[----:B------:R-:W-:Y:S02]  /*34f0*/  IADD3.X R25, PT, PT, R25, R9, R3, P1, P2 ;  /* 0x0000000919197210 */ /* 0x000fe40000fe4403 */
[----:B0-----:R-:W-:Y:S02]  /*3500*/  IADD3 R3, P1, P2, R4, R11, R26 ;  /* 0x0000000b04037210 */ /* 0x001fe40007a3e01a */
[----:B------:R-:W0:Y:S02]  /*3510*/  LDS.128 R8, [UR4+0x70] ;  /* 0x00007004ff087984 */ /* 0x000e240008000c00 */
[----:B------:R-:W-:Y:S02]  /*3520*/  IADD3.X R5, PT, PT, R5, R25, R27, P1, P2 ;  /* 0x0000001905057210 */ /* 0x000fe40000fe441b */
[----:B------:R-:W2:Y:S01]  /*3530*/  LDS.128 R24, [UR4+0x80] ;  /* 0x00008004ff187984 */ /* 0x000ea20008000c00 */
[----:B-1----:R-:W-:-:S04]  /*3540*/  IADD3 R3, P1, P2, R20, R3, R6 ;  /* 0x0000000314037210 */ /* 0x002fc80007a3e006 */
[----:B---3--:R-:W-:Y:S02]  /*3550*/  IADD3 R3, P3, P4, R16, R3, R22 ;  /* 0x0000000310037210 */ /* 0x008fe40007c7e016 */
[----:B------:R-:W-:Y:S02]  /*3560*/  IADD3.X R7, PT, PT, R21, R5, R7, P1, P2 ;  /* 0x0000000515077210 */ /* 0x000fe40000fe4407 */
[----:B----4-:R-:W-:Y:S02]  /*3570*/  IADD3 R3, P1, P2, R12, R3, R18 ;  /* 0x000000030c037210 */ /* 0x010fe40007a3e012 */
[----:B------:R-:W-:-:S04]  /*3580*/  IADD3.X R17, PT, PT, R17, R7, R23, P3, P4 ;  /* 0x0000000711117210 */ /* 0x000fc80001fe8417 */
[----:B------:R-:W-:Y:S02]  /*3590*/  IADD3.X R13, PT, PT, R13, R17, R19, P1, P2 ;  /* 0x000000110d0d7210 */ /* 0x000fe40000fe4413 */
[----:B0-----:R-:W-:-:S04]  /*35a0*/  IADD3 R3, P3, P4, R8, R3, R14 ;  /* 0x0000000308037210 */ /* 0x001fc80007c7e00e */
[----:B--2---:R-:W-:Y:S02]  /*35b0*/  IADD3 R3, P1, P2, R24, R3, R10 ;  /* 0x0000000318037210 */ /* 0x004fe40007a3e00a */
[----:B------:R-:W-:Y:S02]  /*35c0*/  IADD3.X R9, PT, PT, R9, R13, R15, P3, P4 ;  /* 0x0000000d09097210 */ /* 0x000fe40001fe840f */
[----:B------:R-:W-:Y:S02]  /*35d0*/  IADD3 R2, P3, PT, R3, R26, RZ ;  /* 0x0000001a03027210 */ /* 0x000fe40007f7e0ff */
[----:B------:R-:W-:-:S05]  /*35e0*/  IADD3.X R3, PT, PT, R25, R9, R11, P1, P2 ;  /* 0x0000000919037210 */ /* 0x000fca0000fe440b */
[----:B------:R-:W-:-:S07]  /*35f0*/  IMAD.X R3, R3, 0x1, R27, P3 ;  /* 0x0000000103037824 */ /* 0x000fce00018e061b */
.L_x_1022:
[----:B------:R-:W-:Y:S05]  /*3600*/  BSYNC.RECONVERGENT B0 ;  /* 0x0000000000007941 */ /* 0x000fea0003800200 */
.L_x_1006:
[----:B------:R-:W-:Y:S05]  /*3610*/  @P0 EXIT ;  /* 0x000000000000094d */ /* 0x000fea0003800000 */
[----:B------:R-:W3:Y:S02]  /*3620*/  LDC.64 R4, c[0x0][0x390] ;  /* 0x0000e400ff047b82 */ /* 0x000ee40000000a00 */
[----:B---3--:R-:W-:-:S05]  /*3630*/  IMAD.WIDE.U32 R4, R0, 0x8, R4 ;  /* 0x0000000800047825 */ /* 0x008fca00078e0004 */
[----:B------:R-:W-:Y:S01]  /*3640*/  STG.E.64 desc[UR8][R4.64], R2 ;  /* 0x0000000204007986 */ /* 0x000fe2000c101b08 */
[----:B------:R-:W-:Y:S05]  /*3650*/  EXIT ;  /* 0x000000000000794d */ /* 0x000fea0003800000 */
.L_x_1036:
        /* <DEDUP_REMOVED lines=10> */
.L_x_2592:


//--------------------- .text._ZN3cub18CUB_300001_SM_10006detail6reduce28DeviceReduceSingleTileKernelINS2_10policy_hubIljN4cuda3std3__44plusIlEEE10Policy1000EN6thrust24THRUST_300001_SM_1000_NS18transform_iteratorINSD_6detail14equal_to_valueIiEENSF_15normal_iteratorINSD_10device_ptrIiEEEEllEEPljS9_llNS7_10__identityEEEvT0_T1_T2_T3_T4_T6_ --------------------------
	.section	.text._ZN3cub18CUB_300001_SM_10006detail6reduce28DeviceReduceSingleTileKernelINS2_10policy_hubIljN4cuda3std3__44plusIlEEE10Policy1000EN6thrust24THRUST_300001_SM_1000_NS18transform_iteratorINSD_6detail14equal_to_valueIiEENSF_15normal_iteratorINSD_10device_ptrIiEEEEllEEPljS9_llNS7_10__identityEEEvT0_T1_T2_T3_T4_T6_,"ax",@progbits
	.align	128
        .global         _ZN3cub18CUB_300001_SM_10006detail6reduce28DeviceReduceSingleTileKernelINS2_10policy_hubIljN4cuda3std3__44plusIlEEE10Policy1000EN6thrust24THRUST_300001_SM_1000_NS18transform_iteratorINSD_6detail14equal_to_valueIiEENSF_15normal_iteratorINSD_10device_ptrIiEEEEllEEPljS9_llNS7_10__identityEEEvT0_T1_T2_T3_T4_T6_
        .type           _ZN3cub18CUB_300001_SM_10006detail6reduce28DeviceReduceSingleTileKernelINS2_10policy_hubIljN4cuda3std3__44plusIlEEE10Policy1000EN6thrust24THRUST_300001_SM_1000_NS18transform_iteratorINSD_6detail14equal_to_valueIiEENSF_15normal_iteratorINSD_10device_ptrIiEEEEllEEPljS9_llNS7_10__identityEEEvT0_T1_T2_T3_T4_T6_,@function
        .size           _ZN3cub18CUB_300001_SM_10006detail6reduce28DeviceReduceSingleTileKernelINS2_10policy_hubIljN4cuda3std3__44plusIlEEE10Policy1000EN6thrust24THRUST_300001_SM_1000_NS18transform_iteratorINSD_6detail14equal_to_valueIiEENSF_15normal_iteratorINSD_10device_ptrIiEEEEllEEPljS9_llNS7_10__identityEEEvT0_T1_T2_T3_T4_T6_,(.L_x_2593 - _ZN3cub18CUB_300001_SM_10006detail6reduce28DeviceReduceSingleTileKernelINS2_10policy_hubIljN4cuda3std3__44plusIlEEE10Policy1000EN6thrust24THRUST_300001_SM_1000_NS18transform_iteratorINSD_6detail14equal_to_valueIiEENSF_15normal_iteratorINSD_10device_ptrIiEEEEllEEPljS9_llNS7_10__identityEEEvT0_T1_T2_T3_T4_T6_)
        .other          _ZN3cub18CUB_300001_SM_10006detail6reduce28DeviceReduceSingleTileKernelINS2_10policy_hubIljN4cuda3std3__44plusIlEEE10Policy1000EN6thrust24THRUST_300001_SM_1000_NS18transform_iteratorINSD_6detail14equal_to_valueIiEENSF_15normal_iteratorINSD_10device_ptrIiEEEEllEEPljS9_llNS7_10__identityEEEvT0_T1_T2_T3_T4_T6_,@"STO_CUDA_ENTRY STV_DEFAULT"
_ZN3cub18CUB_300001_SM_10006detail6reduce28DeviceReduceSingleTileKernelINS2_10policy_hubIljN4cuda3std3__44plusIlEEE10Policy1000EN6thrust24THRUST_300001_SM_1000_NS18transform_iteratorINSD_6detail14equal_to_valueIiEENSF_15normal_iteratorINSD_10device_ptrIiEEEEllEEPljS9_llNS7_10__identityEEEvT0_T1_T2_T3_T4_T6_:
.text._ZN3cub18CUB_300001_SM_10006detail6reduce28DeviceReduceSingleTileKernelINS2_10policy_hubIljN4cuda3std3__44plusIlEEE10Policy1000EN6thrust24THRUST_300001_SM_1000_NS18transform_iteratorINSD_6detail14equal_to_valueIiEENSF_15normal_iteratorINSD_10device_ptrIiEEEEllEEPljS9_llNS7_10__identityEEEvT0_T1_T2_T3_T4_T6_:
        /* <DEDUP_REMOVED lines=13> */
.L_x_1037:
[----:B------:R-:W-:Y:S01]  /*00d0*/  ISETP.GT.U32.AND P0, PT, R32, 0xdff, PT ;  /* 0x00000dff2000780c */ /* 0x000fe20003f04070 */
[----:B------:R-:W-:-:S12]  /*00e0*/  BSSY.RECONVERGENT B0, `(.L_x_1038) ;  /* 0x0000309000007945 */ /* 0x000fd80003800200 */
[----:B------:R-:W-:Y:S05]  /*00f0*/  @P0 BRA `(.L_x_1039) ;  /* 0x0000001800380947 */ /* 0x000fea0003800000 */
        /* <DEDUP_REMOVED lines=16> */
.L_x_1041:
[----:B------:R-:W-:Y:S05]  /*0200*/  BSYNC.RECONVERGENT B1 ;  /* 0x0000000000017941 */ /* 0x000fea0003800200 */
.L_x_1040:
        /* <DEDUP_REMOVED lines=17> */
.L_x_1046:
        /* <DEDUP_REMOVED lines=70> */
.L_x_1045:
[----:B------:R-:W-:Y:S05]  /*0780*/  BSYNC.RECONVERGENT B2 ;  /* 0x0000000000027941 */ /* 0x000fea0003800200 */
.L_x_1044:
        /* <DEDUP_REMOVED lines=29> */
[----:B0-----:R-:W-:Y:S02]  /*0960*/  IADD3 R6, P1, P2, R0, R8, R9 ;  /* 0x0000000800067210 */ /* 0x001fe40007a3e009 */
[----:B------:R-:W-:-:S02]  /*0970*/  SEL R7, RZ, 0x1, P3 ;  /* 0x00000001ff077807 */ /* 0x000fc40001800000 */
        /* <DEDUP_REMOVED lines=11> */
.L_x_1048:
[----:B------:R-:W-:Y:S05]  /*0a30*/  BSYNC.RECONVERGENT B2 ;  /* 0x0000000000027941 */ /* 0x000fea0003800200 */
.L_x_1047:
        /* <DEDUP_REMOVED lines=26> */
.L_x_1050:
[----:B------:R-:W-:Y:S05]  /*0be0*/  BSYNC.RECONVERGENT B2 ;  /* 0x0000000000027941 */ /* 0x000fea0003800200 */
.L_x_1049:
[----:B------:R-:W-:Y:S05]  /*0bf0*/  @!P0 BRA `(.L_x_1043) ;  /* 0x0000000000388947 */ /* 0x000fea0003800000 */
[----:B------:R-:W0:Y:S02]  /*0c00*/  LDC.64 R6, c[0x0][0x380] ;  /* 0x0000e000ff067b82 */ /* 0x000e240000000a00 */
[----:B0-----:R-:W-:-:S04]  /*0c10*/  IMAD.WIDE.U32 R6, R3, 0x4, R6 ;  /* 0x0000000403067825 */ /* 0x001fc800078e0006 */
[----:B------:R-:W-:-:S07]  /*0c20*/  IMAD.MOV R3, RZ, RZ, -R4 ;  /* 0x000000ffff037224 */ /* 0x000fce00078e0a04 */
.L_x_1051:
[----:B------:R0:W2:Y:S01]  /*0c30*/  LDG.E R4, desc[UR6][R6.64] ;  /* 0x0000000606047981 */ /* 0x0000a2000c1e1900 */
[----:B------:R-:W2:Y:S01]  /*0c40*/  LDCU UR4, c[0x0][0x388] ;  /* 0x00007100ff0477ac */ /* 0x000ea20008000800 */
        /* <DEDUP_REMOVED lines=9> */
.L_x_1043:
[----:B------:R-:W-:Y:S05]  /*0ce0*/  BSYNC.RECONVERGENT B1 ;  /* 0x0000000000017941 */ /* 0x000fea0003800200 */
.L_x_1042:
        /* <DEDUP_REMOVED lines=77> */
.L_x_1052:
        /* <DEDUP_REMOVED lines=26> */
[----:B------:R-:W-:Y:S01]  /*1360*/  VIADD R4, R3, 0x8 ;  /* 0x0000000803047836 */ /* 0x000fe20000000000 */
[----:B------:R-:W1:Y:S02]  /*1370*/  @!P2 S2R R11, SR_CgaCtaId ;  /* 0x00000000000ba919 */ /* 0x000e640000008800 */
        /* <DEDUP_REMOVED lines=12> */
[----:B------:R-:W-:Y:S02]  /*1440*/  IMAD.X R7, R2, 0x1, R10, P1 ;  /* 0x0000000102077824 */ /* 0x000fe400008e060a */
[----:B------:R-:W-:Y:S01]  /*1450*/  VIADD R2, R3, 0x10 ;  /* 0x0000001003027836 */ /* 0x000fe20000000000 */
[----:B------:R-:W-:Y:S02]  /*1460*/  @!P2 SHF.R.U32.HI R3, RZ, 0x2, R5 ;  /* 0x00000002ff03a819 */ /* 0x000fe40000011605 */
[----:B------:R-:W2:Y:S02]  /*1470*/  SHFL.DOWN PT, R4, R7, 0x10, R9 ;  /* 0x0a00000007047989 */ /* 0x000ea400000e0009 */
[----:B------:R-:W-:Y:S02]  /*1480*/  ISETP.GT.AND P0, PT, R2, R9, PT ;  /* 0x000000090200720c */ /* 0x000fe40003f04270 */
[----:B------:R-:W-:-:S04]  /*1490*/  @!P2 MOV R2, 0x400 ;  /* 0x000004000002a802 */ /* 0x000fc80000000f00 */
[----:B-1----:R-:W-:Y:S02]  /*14a0*/  @!P2 LEA R11, R11, R2, 0x18 ;  /* 0x000000020b0ba211 */ /* 0x002fe400078ec0ff */
[----:B0-----:R-:W-:-:S04]  /*14b0*/  SEL R0, R0, RZ, !P0 ;  /* 0x000000ff00007207 */ /* 0x001fc80004000000 */
[----:B------:R-:W-:Y:S02]  /*14c0*/  IADD3 R2, P1, PT, R0, R6, RZ ;  /* 0x0000000600027210 */ /* 0x000fe40007f3e0ff */
[----:B------:R-:W-:Y:S02]  /*14d0*/  @!P2 LOP3.LUT R0, R3, 0xf8, RZ, 0xc0, !PT ;  /* 0x000000f80300a812 */ /* 0x000fe400078ec0ff */
[----:B--2---:R-:W-:Y:S02]  /*14e0*/  SEL R4, R4, RZ, !P0 ;  /* 0x000000ff04047207 */ /* 0x004fe40004000000 */
[----:B------:R-:W-:Y:S01]  /*14f0*/  ISETP.NE.AND P0, PT, R5, RZ, PT ;  /* 0x000000ff0500720c */ /* 0x000fe20003f05270 */
[----:B------:R-:W-:Y:S02]  /*1500*/  @!P2 IMAD.IADD R11, R0, 0x1, R11 ;  /* 0x00000001000ba824 */ /* 0x000fe400078e020b */
        /* <DEDUP_REMOVED lines=9> */
[----:B------:R-:W-:Y:S01]  /*15a0*/  ISETP.GT.U32.AND P6, PT, R32, 0x1a0, PT ;  /* 0x000001a02000780c */ /* 0x000fe20003fc4070 */
[----:B-1----:R-:W-:-:S09]  /*15b0*/  ULEA UR4, UR5, UR4, 0x18 ;  /* 0x0000000405047291 */ /* 0x002fd2000f8ec0ff */
[----:B------:R-:W1:Y:S04]  /*15c0*/  LDS.64 R24, [UR4+0x18] ;  /* 0x00001804ff187984 */ /* 0x000e680008000a00 */
[----:B------:R-:W2:Y:S04]  /*15d0*/  LDS.128 R4, [UR4+0x20] ;  /* 0x00002004ff047984 */ /* 0x000ea80008000c00 */
[----:B0-----:R-:W0:Y:S04]  /*15e0*/  LDS.128 R8, [UR4+0x30] ;  /* 0x00003004ff087984 */ /* 0x001e280008000c00 */
[----:B------:R-:W3:Y:S04]  /*15f0*/  LDS.128 R12, [UR4+0x40] ;  /* 0x00004004ff0c7984 */ /* 0x000ee80008000c00 */
[----:B------:R-:W4:Y:S04]  /*1600*/  LDS.128 R16, [UR4+0x50] ;  /* 0x00005004ff107984 */ /* 0x000f280008000c00 */
[----:B------:R-:W5:Y:S01]  /*1610*/  LDS.128 R20, [UR4+0x60] ;  /* 0x00006004ff147984 */ /* 0x000f620008000c00 */
[----:B-1----:R-:W-:-:S02]  /*1620*/  SEL R28, R24, RZ, P1 ;  /* 0x000000ff181c7207 */ /* 0x002fc40000800000 */
[----:B------:R-:W-:Y:S02]  /*1630*/  SEL R0, R25, RZ, P1 ;  /* 0x000000ff19007207 */ /* 0x000fe40000800000 */
[----:B--2---:R-:W-:Y:S01]  /*1640*/  SEL R33, R4, RZ, P2 ;  /* 0x000000ff04217207 */ /* 0x004fe20001000000 */
[----:B------:R-:W1:Y:S01]  /*1650*/  LDS.128 R24, [UR4+0x70] ;  /* 0x00007004ff187984 */ /* 0x000e620008000c00 */
[----:B------:R-:W-:Y:S02]  /*1660*/  SEL R4, R5, RZ, P2 ;  /* 0x000000ff05047207 */ /* 0x000fe40001000000 */
[----:B------:R-:W-:Y:S02]  /*1670*/  IADD3 R33, P3, P4, R33, R28, R2 ;  /* 0x0000001c21217210 */ /* 0x000fe40007c7e002 */
[----:B------:R-:W2:Y:S01]  /*1680*/  LDS.128 R28, [UR4+0x80] ;  /* 0x00008004ff1c7984 */ /* 0x000ea20008000c00 */
[C---:B------:R-:W-:Y:S02]  /*1690*/  ISETP.GT.U32.AND P1, PT, R32.reuse, 0x60, PT ;  /* 0x000000602000780c */ /* 0x040fe40003f24070 */
[----:B------:R-:W-:-:S02]  /*16a0*/  ISETP.GT.U32.AND P2, PT, R32, 0x80, PT ;  /* 0x000000802000780c */ /* 0x000fc40003f44070 */
[----:B------:R-:W-:Y:S02]  /*16b0*/  SEL R5, R6, RZ, P1 ;  /* 0x000000ff06057207 */ /* 0x000fe40000800000 */
[----:B0-----:R-:W-:Y:S02]  /*16c0*/  SEL R2, R8, RZ, P2 ;  /* 0x000000ff08027207 */ /* 0x001fe40001000000 */
[----:B------:R-:W-:Y:S02]  /*16d0*/  IADD3.X R0, PT, PT, R4, R0, R3, P3, P4 ;  /* 0x0000000004007210 */ /* 0x000fe40001fe8403 */
[----:B------:R-:W-:Y:S02]  /*16e0*/  SEL R7, R7, RZ, P1 ;  /* 0x000000ff07077207 */ /* 0x000fe40000800000 */
[----:B------:R-:W-:Y:S02]  /*16f0*/  SEL R4, R9, RZ, P2 ;  /* 0x000000ff09047207 */ /* 0x000fe40001000000 */
[----:B------:R-:W-:-:S02]  /*1700*/  IADD3 R2, P3, P4, R2, R33, R5 ;  /* 0x0000002102027210 */ /* 0x000fc40007c7e005 */
[C---:B------:R-:W-:Y:S02]  /*1710*/  ISETP.GT.U32.AND P1, PT, R32.reuse, 0xa0, PT ;  /* 0x000000a02000780c */ /* 0x040fe40003f24070 */
[----:B------:R-:W-:Y:S02]  /*1720*/  ISETP.GT.U32.AND P2, PT, R32, 0xc0, PT ;  /* 0x000000c02000780c */ /* 0x000fe40003f44070 */
[----:B------:R-:W-:Y:S02]  /*1730*/  IADD3.X R4, PT, PT, R4, R0, R7, P3, P4 ;  /* 0x0000000004047210 */ /* 0x000fe40001fe8407 */
[----:B------:R-:W-:Y:S02]  /*1740*/  SEL R3, R10, RZ, P1 ;  /* 0x000000ff0a037207 */ /* 0x000fe40000800000 */
[----:B---3--:R-:W-:Y:S02]  /*1750*/  SEL R0, R12, RZ, P2 ;  /* 0x000000ff0c007207 */ /* 0x008fe40001000000 */
[----:B------:R-:W-:-:S02]  /*1760*/  SEL R10, R11, RZ, P1 ;  /* 0x000000ff0b0a7207 */ /* 0x000fc40000800000 */
[----:B------:R-:W-:Y:S02]  /*1770*/  ISETP.GT.U32.AND P1, PT, R32, 0xe0, PT ;  /* 0x000000e02000780c */ /* 0x000fe40003f24070 */
[----:B------:R-:W-:Y:S02]  /*1780*/  SEL R5, R13, RZ, P2 ;  /* 0x000000ff0d057207 */ /* 0x000fe40001000000 */
[----:B------:R-:W-:Y:S02]  /*1790*/  IADD3 R0, P3, P4, R0, R2, R3 ;  /* 0x0000000200007210 */ /* 0x000fe40007c7e003 */
[----:B------:R-:W-:Y:S02]  /*17a0*/  ISETP.GT.U32.AND P2, PT, R32, 0x100, PT ;  /* 0x000001002000780c */ /* 0x000fe40003f44070 */
[----:B------:R-:W-:Y:S02]  /*17b0*/  SEL R3, R14, RZ, P1 ;  /* 0x000000ff0e037207 */ /* 0x000fe40000800000 */
[----:B------:R-:W-:-:S02]  /*17c0*/  SEL R15, R15, RZ, P1 ;  /* 0x000000ff0f0f7207 */ /* 0x000fc40000800000 */
[----:B------:R-:W-:Y:S02]  /*17d0*/  ISETP.GT.U32.AND P1, PT, R32, 0x120, PT ;  /* 0x000001202000780c */ /* 0x000fe40003f24070 */
[----:B------:R-:W-:Y:S02]  /*17e0*/  IADD3.X R5, PT, PT, R5, R4, R10, P3, P4 ;  /* 0x0000000405057210 */ /* 0x000fe40001fe840a */
[----:B----4-:R-:W-:Y:S02]  /*17f0*/  SEL R2, R16, RZ, P2 ;  /* 0x000000ff10027207 */ /* 0x010fe40001000000 */
[----:B------:R-:W-:Y:S02]  /*1800*/  SEL R4, R17, RZ, P2 ;  /* 0x000000ff11047207 */ /* 0x000fe40001000000 */
[----:B------:R-:W-:Y:S02]  /*1810*/  ISETP.GT.U32.AND P2, PT, R32, 0x140, PT ;  /* 0x000001402000780c */ /* 0x000fe40003f44070 */
[----:B------:R-:W-:-:S02]  /*1820*/  SEL R7, R18, RZ, P1 ;  /* 0x000000ff12077207 */ /* 0x000fc40000800000 */
[----:B------:R-:W-:Y:S02]  /*1830*/  SEL R18, R19, RZ, P1 ;  /* 0x000000ff13127207 */ /* 0x000fe40000800000 */
[----:B------:R-:W-:Y:S02]  /*1840*/  IADD3 R2, P3, P4, R2, R0, R3 ;  /* 0x0000000002027210 */ /* 0x000fe40007c7e003 */
[----:B------:R-:W-:Y:S02]  /*1850*/  ISETP.GT.U32.AND P1, PT, R32, 0x160, PT ;  /* 0x000001602000780c */ /* 0x000fe40003f24070 */
[----:B-----5:R-:W-:Y:S02]  /*1860*/  SEL R0, R20, RZ, P2 ;  /* 0x000000ff14007207 */ /* 0x020fe40001000000 */
[----:B------:R-:W-:Y:S02]  /*1870*/  IADD3.X R4, PT, PT, R4, R5, R15, P3, P4 ;  /* 0x0000000504047210 */ /* 0x000fe40001fe840f */
[----:B------:R-:W-:-:S02]  /*1880*/  SEL R3, R22, RZ, P1 ;  /* 0x000000ff16037207 */ /* 0x000fc40000800000 */
[----:B------:R-:W-:Y:S02]  /*1890*/  SEL R23, R23, RZ, P1 ;  /* 0x000000ff17177207 */ /* 0x000fe40000800000 */
[----:B------:R-:W-:Y:S02]  /*18a0*/  SEL R5, R21, RZ, P2 ;  /* 0x000000ff15057207 */ /* 0x000fe40001000000 */
[----:B------:R-:W-:Y:S02]  /*18b0*/  IADD3 R0, P1, P3, R0, R2, R7 ;  /* 0x0000000200007210 */ /* 0x000fe40007b3e007 */
[----:B-1----:R-:W-:Y:S02]  /*18c0*/  SEL R2, R24, RZ, P5 ;  /* 0x000000ff18027207 */ /* 0x002fe40002800000 */
[----:B------:R-:W-:Y:S02]  /*18d0*/  ISETP.GT.U32.AND P2, PT, R32, 0x1c0, PT ;  /* 0x000001c02000780c */ /* 0x000fe40003f44070 */
[----:B------:R-:W-:-:S02]  /*18e0*/  IADD3.X R5, PT, PT, R5, R4, R18, P1, P3 ;  /* 0x0000000405057210 */ /* 0x000fc40000fe6412 */
[----:B------:R-:W-:Y:S02]  /*18f0*/  IADD3 R2, P3, P4, R2, R0, R3 ;  /* 0x0000000002027210 */ /* 0x000fe40007c7e003 */
[----:B------:R-:W-:Y:S02]  /*1900*/  SEL R0, R26, RZ, P6 ;  /* 0x000000ff1a007207 */ /* 0x000fe40003000000 */
[----:B--2---:R-:W-:Y:S02]  /*1910*/  SEL R3, R28, RZ, P2 ;  /* 0x000000ff1c037207 */ /* 0x004fe40001000000 */
[----:B------:R-:W-:Y:S02]  /*1920*/  ISETP.GT.U32.AND P1, PT, R32, 0x1e0, PT ;  /* 0x000001e02000780c */ /* 0x000fe40003f24070 */
        /* <DEDUP_REMOVED lines=11> */
.L_x_1039:
        /* <DEDUP_REMOVED lines=11> */
[----:B------:R-:W-:Y:S01]  /*1a90*/  IMAD.MOV.U32 R17, RZ, RZ, 0xe00 ;  /* 0x00000e00ff117424 */ /* 0x000fe200078e00ff */
[----:B-1----:R-:W-:-:S02]  /*1aa0*/  ISETP.NE.AND P0, PT, R10, UR4, PT ;  /* 0x000000040a007c0c */ /* 0x002fc4000bf05270 */
[----:B--2---:R-:W-:Y:S02]  /*1ab0*/  ISETP.NE.AND P1, PT, R4, UR4, PT ;  /* 0x0000000404007c0c */ /* 0x004fe4000bf25270 */
[----:B---3--:R-:W-:Y:S02]  /*1ac0*/  ISETP.NE.AND P2, PT, R5, UR4, PT ;  /* 0x0000000405007c0c */ /* 0x008fe4000bf45270 */
[----:B------:R-:W-:Y:S02]  /*1ad0*/  SEL R5, RZ, 0x1, P0 ;  /* 0x00000001ff057807 */ /* 0x000fe40000000000 */
[----:B------:R-:W-:Y:S02]  /*1ae0*/  SEL R4, RZ, 0x1, P1 ;  /* 0x00000001ff047807 */ /* 0x000fe40000800000 */
[----:B------:R-:W-:Y:S02]  /*1af0*/  SEL R25, RZ, 0x1, P2 ;  /* 0x00000001ff197807 */ /* 0x000fe40001000000 */
[----:B----4-:R-:W-:Y:S01]  /*1b00*/  ISETP.NE.AND P2, PT, R6, UR4, PT ;  /* 0x0000000406007c0c */ /* 0x010fe2000bf45270 */
[----:B------:R-:W-:Y:S01]  /*1b10*/  VIADD R6, R32, 0xfffff200 ;  /* 0xfffff20020067836 */ /* 0x000fe20000000000 */
[----:B------:R-:W-:-:S02]  /*1b20*/  IADD3 R25, P0, P1, R25, R4, R5 ;  /* 0x0000000419197210 */ /* 0x000fc4000791e005 */
[----:B-----5:R-:W-:Y:S02]  /*1b30*/  ISETP.NE.AND P3, PT, R7, UR4, PT ;  /* 0x0000000407007c0c */ /* 0x020fe4000bf65270 */
[----:B------:R-:W-:Y:S02]  /*1b40*/  IADD3.X R27, PT, PT, RZ, RZ, RZ, P0, P1 ;  /* 0x000000ffff1b7210 */ /* 0x000fe400007e24ff */
[----:B------:R-:W-:Y:S02]  /*1b50*/  ISETP.GE.U32.AND P0, PT, R6, 0xe00, PT ;  /* 0x00000e000600780c */ /* 0x000fe40003f06070 */
[----:B------:R-:W-:Y:S02]  /*1b60*/  SEL R5, RZ, 0x1, P2 ;  /* 0x00000001ff057807 */ /* 0x000fe40001000000 */
[----:B------:R-:W-:Y:S02]  /*1b70*/  SEL R4, RZ, 0x1, P3 ;  /* 0x00000001ff047807 */ /* 0x000fe40001800000 */
[----:B------:R-:W-:-:S02]  /*1b80*/  ISETP.NE.AND P4, PT, R8, UR4, PT ;  /* 0x0000000408007c0c */ /* 0x000fc4000bf85270 */
[----:B------:R-:W-:Y:S02]  /*1b90*/  ISETP.NE.AND P5, PT, R9, UR4, PT ;  /* 0x0000000409007c0c */ /* 0x000fe4000bfa5270 */
[----:B------:R-:W-:Y:S02]  /*1ba0*/  IADD3 R25, P2, P3, R4, R25, R5 ;  /* 0x0000001904197210 */ /* 0x000fe40007b5e005 */
[----:B------:R-:W-:Y:S02]  /*1bb0*/  SEL R5, RZ, 0x1, P4 ;  /* 0x00000001ff057807 */ /* 0x000fe40002000000 */
[----:B------:R-:W-:Y:S02]  /*1bc0*/  SEL R4, RZ, 0x1, P5 ;  /* 0x00000001ff047807 */ /* 0x000fe40002800000 */
[----:B------:R-:W-:Y:S02]  /*1bd0*/  IADD3.X R27, PT, PT, RZ, R27, RZ, P2, P3 ;  /* 0x0000001bff1b7210 */ /* 0x000fe400017e64ff */
[----:B------:R-:W-:-:S04]  /*1be0*/  IADD3 R25, P1, P4, R4, R25, R5 ;  /* 0x0000001904197210 */ /* 0x000fc80007c3e005 */
[----:B------:R-:W-:Y:S01]  /*1bf0*/  IADD3.X R27, PT, PT, RZ, R27, RZ, P1, P4 ;  /* 0x0000001bff1b7210 */ /* 0x000fe20000fe84ff */
[----:B------:R-:W-:Y:S08]  /*1c00*/  @!P0 BRA `(.L_x_1054) ;  /* 0x0000000000a08947 */ /* 0x000ff00003800000 */
[----:B------:R-:W0:Y:S01]  /*1c10*/  LDC R32, c[0x0][0x398] ;  /* 0x0000e600ff207b82 */ /* 0x000e220000000800 */
[----:B------:R-:W-:Y:S01]  /*1c20*/  IMAD.MOV.U32 R17, RZ, RZ, 0xe00 ;  /* 0x00000e00ff117424 */ /* 0x000fe200078e00ff */
[----:B------:R-:W1:Y:S01]  /*1c30*/  LDCU UR4, c[0x0][0x388] ;  /* 0x00007100ff0477ac */ /* 0x000e620008000800 */
[----:B------:R-:W-:-:S05]  /*1c40*/  NOP ;  /* 0x0000000000007918 */ /* 0x000fca0000000000 */
.L_x_1056:
[----:B------:R-:W-:-:S05]  /*1c50*/  IMAD.WIDE.U32 R4, R17, 0x4, R2 ;  /* 0x0000000411047825 */ /* 0x000fca00078e0002 */
[----:B------:R-:W1:Y:S04]  /*1c60*/  LDG.E R13, desc[UR6][R4.64] ;  /* 0x00000006040d7981 */ /* 0x000e68000c1e1900 */
[----:B------:R-:W2:Y:S04]  /*1c70*/  LDG.E R7, desc[UR6][R4.64+0x800] ;  /* 0x0008000604077981 */ /* 0x000ea8000c1e1900 */
[----:B------:R-:W3:Y:S04]  /*1c80*/  LDG.E R8, desc[UR6][R4.64+0x1000] ;  /* 0x0010000604087981 */ /* 0x000ee8000c1e1900 */
[----:B------:R-:W4:Y:S04]  /*1c90*/  LDG.E R9, desc[UR6][R4.64+0x1800] ;  /* 0x0018000604097981 */ /* 0x000f28000c1e1900 */
[----:B------:R-:W5:Y:S04]  /*1ca0*/  LDG.E R10, desc[UR6][R4.64+0x2000] ;  /* 0x00200006040a7981 */ /* 0x000f68000c1e1900 */
[----:B------:R-:W5:Y:S04]  /*1cb0*/  LDG.E R11, desc[UR6][R4.64+0x2800] ;  /* 0x00280006040b7981 */ /* 0x000f68000c1e1900 */
[----:B------:R0:W5:Y:S01]  /*1cc0*/  LDG.E R12, desc[UR6][R4.64+0x3000] ;  /* 0x00300006040c7981 */ /* 0x000162000c1e1900 */
        /* <DEDUP_REMOVED lines=14> */
[----:B------:R-:W-:Y:S02]  /*1db0*/  IADD3.X R27, PT, PT, RZ, R27, RZ, P0, P1 ;  /* 0x0000001bff1b7210 */ /* 0x000fe400007e24ff */
[----:B------:R-:W-:Y:S01]  /*1dc0*/  IADD3 R25, P5, P4, R4, R25, R5 ;  /* 0x0000001904197210 */ /* 0x000fe20007cbe005 */
[----:B------:R-:W-:Y:S01]  /*1dd0*/  IMAD.IADD R5, R32, 0x1, -R17 ;  /* 0x0000000120057824 */ /* 0x000fe200078e0a11 */
[----:B------:R-:W-:Y:S02]  /*1de0*/  ISETP.NE.AND P6, PT, R12, UR4, PT ;  /* 0x000000040c007c0c */ /* 0x000fe4000bfc5270 */
[----:B------:R-:W-:Y:S02]  /*1df0*/  IADD3.X R27, PT, PT, RZ, R27, RZ, P2, P3 ;  /* 0x0000001bff1b7210 */ /* 0x000fe400017e64ff */
[----:B------:R-:W-:-:S02]  /*1e00*/  ISETP.GE.U32.AND P0, PT, R5, 0xe00, PT ;  /* 0x00000e000500780c */ /* 0x000fc40003f06070 */
[----:B------:R-:W-:Y:S02]  /*1e10*/  SEL R4, RZ, 0x1, P6 ;  /* 0x00000001ff047807 */ /* 0x000fe40003000000 */
[----:B------:R-:W-:Y:S02]  /*1e20*/  IADD3.X R27, PT, PT, RZ, R27, RZ, P5, P4 ;  /* 0x0000001bff1b7210 */ /* 0x000fe40002fe84ff */
[----:B------:R-:W-:-:S05]  /*1e30*/  IADD3 R25, P1, PT, R25, R4, RZ ;  /* 0x0000000419197210 */ /* 0x000fca0007f3e0ff */
[----:B------:R-:W-:Y:S02]  /*1e40*/  IMAD.X R27, RZ, RZ, R27, P1 ;  /* 0x000000ffff1b7224 */ /* 0x000fe400008e061b */
[----:B------:R-:W-:Y:S06]  /*1e50*/  @!P0 BRA `(.L_x_1055) ;  /* 0x0000000c009c8947 */ /* 0x000fec0003800000 */
[----:B------:R-:W-:-:S05]  /*1e60*/  VIADD R17, R17, 0xe00 ;  /* 0x00000e0011117836 */ /* 0x000fca0000000000 */
[----:B------:R-:W-:-:S13]  /*1e70*/  ISETP.GT.U32.AND P0, PT, R17, R6, PT ;  /* 0x000000061100720c */ /* 0x000fda0003f04070 */
[----:B------:R-:W-:Y:S05]  /*1e80*/  @!P0 BRA `(.L_x_1056) ;  /* 0xfffffffc00708947 */ /* 0x000fea000383ffff */
.L_x_1054:
[----:B------:R-:W-:Y:S01]  /*1e90*/  IMAD.IADD R3, R32, 0x1, -R17 ;  /* 0x0000000120037824 */ /* 0x000fe200078e0a11 */
[----:B------:R-:W-:Y:S04]  /*1ea0*/  BSSY.RECONVERGENT B1, `(.L_x_1055) ;  /* 0x00000e2000017945 */ /* 0x000fe80003800200 */
[----:B------:R-:W-:-:S04]  /*1eb0*/  ISETP.GE.AND P0, PT, R0, R3, PT ;  /* 0x000000030000720c */ /* 0x000fc80003f06270 */
[----:B------:R-:W-:-:S13]  /*1ec0*/  ISETP.GE.U32.OR P0, PT, R17, R32, P0 ;  /* 0x000000201100720c */ /* 0x000fda0000706470 */
[----:B------:R-:W-:Y:S05]  /*1ed0*/  @P0 BRA `(.L_x_1057) ;  /* 0x0000000c00780947 */ /* 0x000fea0003800000 */
[----:B------:R-:W-:Y:S01]  /*1ee0*/  LOP3.LUT R2, RZ, R0, RZ, 0x33, !PT ;  /* 0x00000000ff027212 */ /* 0x000fe200078e33ff */
[----:B------:R-:W-:Y:S01]  /*1ef0*/  BSSY.RECONVERGENT B2, `(.L_x_1058) ;  /* 0x0000073000027945 */ /* 0x000fe20003800200 */
[----:B------:R-:W-:Y:S02]  /*1f00*/  IMAD.MOV.U32 R20, RZ, RZ, R0 ;  /* 0x000000ffff147224 */ /* 0x000fe400078e0000 */
[----:B------:R-:W-:-:S04]  /*1f10*/  IADD3 R2, PT, PT, -R17, R32, R2 ;  /* 0x0000002011027210 */ /* 0x000fc80007ffe102 */
[C---:B------:R-:W-:Y:S02]  /*1f20*/  ISETP.GE.U32.AND P0, PT, R2.reuse, 0x1e00, PT ;  /* 0x00001e000200780c */ /* 0x040fe40003f06070 */
[----:B------:R-:W-:-:S04]  /*1f30*/  LEA.HI R19, R2, 0x1, RZ, 0x17 ;  /* 0x0000000102137811 */ /* 0x000fc800078fb8ff */
[----:B------:R-:W-:-:S07]  /*1f40*/  LOP3.LUT R32, R19, 0xf, RZ, 0xc0, !PT ;  /* 0x0000000f13207812 */ /* 0x000fce00078ec0ff */
[----:B------:R-:W-:Y:S05]  /*1f50*/  @!P0 BRA `(.L_x_1059) ;  /* 0x0000000400b08947 */ /* 0x000fea0003800000 */
[----:B------:R-:W0:Y:S01]  /*1f60*/  LDC.64 R2, c[0x0][0x380] ;  /* 0x0000e000ff027b82 */ /* 0x000e220000000a00 */
[----:B------:R-:W-:Y:S01]  /*1f70*/  LOP3.LUT R16, R19, 0xfffff0, RZ, 0xc0, !PT ;  /* 0x00fffff013107812 */ /* 0x000fe200078ec0ff */
[----:B------:R-:W-:Y:S01]  /*1f80*/  BSSY.RECONVERGENT B3, `(.L_x_1060) ;  /* 0x0000068000037945 */ /* 0x000fe20003800200 */
[C---:B------:R-:W-:Y:S01]  /*1f90*/  LOP3.LUT R20, R0.reuse, 0x1000, RZ, 0xfc, !PT ;  /* 0x0000100000147812 */ /* 0x040fe200078efcff */
[----:B------:R-:W-:Y:S02]  /*1fa0*/  IMAD.IADD R21, R0, 0x1, R17 ;  /* 0x0000000100157824 */ /* 0x000fe400078e0211 */
[----:B------:R-:W-:-:S07]  /*1fb0*/  IMAD.MOV R16, RZ, RZ, -R16 ;  /* 0x000000ffff107224 */ /* 0x000fce00078e0a10 */
.L_x_1061:
[C---:B------:R-:W-:Y:S02]  /*1fc0*/  VIADD R13, R21.reuse, 0x200 ;  /* 0x00000200150d7836 */ /* 0x040fe40000000000 */
[----:B0-----:R-:W-:-:S04]  /*1fd0*/  IMAD.WIDE.U32 R8, R21, 0x4, R2 ;  /* 0x0000000415087825 */ /* 0x001fc800078e0002 */
[----:B------:R-:W-:Y:S01]  /*1fe0*/  IMAD.WIDE.U32 R12, R13, 0x4, R2 ;  /* 0x000000040d0c7825 */ /* 0x000fe200078e0002 */
[----:B------:R0:W2:Y:S03]  /*1ff0*/  LDG.E R24, desc[UR6][R8.64] ;  /* 0x0000000608187981 */ /* 0x0000a6000c1e1900 */
[C---:B------:R-:W-:Y:S01]  /*2000*/  VIADD R15, R21.reuse, 0x400 ;  /* 0x00000400150f7836 */ /* 0x040fe20000000000 */
[----:B------:R1:W3:Y:S01]  /*2010*/  LDG.E R23, desc[UR6][R12.64] ;  /* 0x000000060c177981 */ /* 0x0002e2000c1e1900 */
[C---:B------:R-:W-:Y:S02]  /*2020*/  VIADD R31, R21.reuse, 0x600 ;  /* 0x00000600151f7836 */ /* 0x040fe40000000000 */
[C---:B------:R-:W-:Y:S02]  /*2030*/  VIADD R5, R21.reuse, 0xa00 ;  /* 0x00000a0015057836 */ /* 0x040fe40000000000 */
[----:B0-----:R-:W-:-:S02]  /*2040*/  VIADD R9, R21, 0xe00 ;  /* 0x00000e0015097836 */ /* 0x001fc40000000000 */
[----:B------:R-:W-:-:S04]  /*2050*/  IMAD.WIDE.U32 R14, R15, 0x4, R2 ;  /* 0x000000040f0e7825 */ /* 0x000fc800078e0002 */
[--C-:B------:R-:W-:Y:S01]  /*2060*/  IMAD.WIDE.U32 R30, R31, 0x4, R2.reuse ;  /* 0x000000041f1e7825 */ /* 0x100fe200078e0002 */
[----:B------:R0:W4:Y:S03]  /*2070*/  LDG.E R26, desc[UR6][R14.64] ;  /* 0x000000060e1a7981 */ /* 0x000126000c1e1900 */
[----:B------:R-:W-:Y:S01]  /*2080*/  VIADD R7, R21, 0x800 ;  /* 0x0000080015077836 */ /* 0x000fe20000000000 */
[----:B------:R5:W4:Y:S01]  /*2090*/  LDG.E R22, desc[UR6][R30.64] ;  /* 0x000000061e167981 */ /* 0x000b22000c1e1900 */
[----:B------:R-:W-:-:S04]  /*20a0*/  IMAD.WIDE.U32 R4, R5, 0x4, R2 ;  /* 0x0000000405047825 */ /* 0x000fc800078e0002 */
[--C-:B-1----:R-:W-:Y:S01]  /*20b0*/  IMAD.WIDE.U32 R12, R9, 0x4, R2.reuse ;  /* 0x00000004090c7825 */ /* 0x102fe200078e0002 */
[----:B------:R1:W4:Y:S03]  /*20c0*/  LDG.E R28, desc[UR6][R4.64] ;  /* 0x00000006041c7981 */ /* 0x000326000c1e1900 */
[C---:B------:R-:W-:Y:S01]  /*20d0*/  VIADD R9, R21.reuse, 0x1000 ;  /* 0x0000100015097836 */ /* 0x040fe20000000000 */
[----:B------:R-:W4:Y:S01]  /*20e0*/  LDG.E R33, desc[UR6][R12.64] ;  /* 0x000000060c217981 */ /* 0x000f22000c1e1900 */
[----:B------:R-:W-:Y:S02]  /*20f0*/  VIADD R11, R21, 0xc00 ;  /* 0x00000c00150b7836 */ /* 0x000fe40000000000 */
[----:B------:R-:W-:-:S04]  /*2100*/  IMAD.WIDE.U32 R6, R7, 0x4, R2 ;  /* 0x0000000407067825 */ /* 0x000fc800078e0002 */
[--C-:B0-----:R-:W-:Y:S01]  /*2110*/  IMAD.WIDE.U32 R14, R9, 0x4, R2.reuse ;  /* 0x00000004090e7825 */ /* 0x101fe200078e0002 */
[----:B------:R0:W4:Y:S03]  /*2120*/  LDG.E R18, desc[UR6][R6.64] ;  /* 0x0000000606127981 */ /* 0x000126000c1e1900 */
[----:B------:R-:W-:Y:S01]  /*2130*/  IMAD.WIDE.U32 R10, R11, 0x4, R2 ;  /* 0x000000040b0a7825 */ /* 0x000fe200078e0002 */
[----:B------:R-:W4:Y:S03]  /*2140*/  LDG.E R34, desc[UR6][R14.64] ;  /* 0x000000060e227981 */ /* 0x000f26000c1e1900 */
[C---:B------:R-:W-:Y:S01]  /*2150*/  VIADD R9, R21.reuse, 0x1200 ;  /* 0x0000120015097836 */ /* 0x040fe20000000000 */
[----:B------:R0:W4:Y:S01]  /*2160*/  LDG.E R29, desc[UR6][R10.64] ;  /* 0x000000060a1d7981 */ /* 0x000122000c1e1900 */
[----:B-----5:R-:W-:-:S02]  /*2170*/  VIADD R31, R21, 0x1400 ;  /* 0x00001400151f7836 */ /* 0x020fc40000000000 */
[----:B------:R-:W-:Y:S02]  /*2180*/  VIADD R35, R21, 0x1600 ;  /* 0x0000160015237836 */ /* 0x000fe40000000000 */
[----:B-1----:R-:W-:-:S04]  /*2190*/  IMAD.WIDE.U32 R4, R9, 0x4, R2 ;  /* 0x0000000409047825 */ /* 0x002fc800078e0002 */
[----:B------:R-:W-:Y:S02]  /*21a0*/  VIADD R37, R21, 0x1800 ;  /* 0x0000180015257836 */ /* 0x000fe40000000000 */
[--C-:B0-----:R-:W-:Y:S01]  /*21b0*/  IMAD.WIDE.U32 R6, R31, 0x4, R2.reuse ;  /* 0x000000041f067825 */ /* 0x101fe200078e0002 */
[----:B------:R0:W5:Y:S03]  /*21c0*/  LDG.E R4, desc[UR6][R4.64] ;  /* 0x0000000604047981 */ /* 0x000166000c1e1900 */
[----:B------:R-:W-:Y:S02]  /*21d0*/  IMAD.WIDE.U32 R8, R35, 0x4, R2 ;  /* 0x0000000423087825 */ /* 0x000fe400078e0002 */
[----:B------:R1:W5:Y:S02]  /*21e0*/  LDG.E R6, desc[UR6][R6.64] ;  /* 0x0000000606067981 */ /* 0x000364000c1e1900 */
[----:B------:R-:W-:-:S02]  /*21f0*/  VIADD R31, R21, 0x1a00 ;  /* 0x00001a00151f7836 */ /* 0x000fc40000000000 */
[--C-:B------:R-:W-:Y:S01]  /*2200*/  IMAD.WIDE.U32 R10, R37, 0x4, R2.reuse ;  /* 0x00000004250a7825 */ /* 0x100fe200078e0002 */
[----:B------:R1:W5:Y:S03]  /*2210*/  LDG.E R8, desc[UR6][R8.64] ;  /* 0x0000000608087981 */ /* 0x000366000c1e1900 */
[--C-:B------:R-:W-:Y:S02]  /*2220*/  IMAD.WIDE.U32 R30, R31, 0x4, R2.reuse ;  /* 0x000000041f1e7825 */ /* 0x100fe400078e0002 */
[----:B------:R-:W5:Y:S02]  /*2230*/  LDG.E R10, desc[UR6][R10.64] ;  /* 0x000000060a0a7981 */ /* 0x000f64000c1e1900 */
[----:B------:R-:W-:Y:S02]  /*2240*/  VIADD R13, R21, 0x1c00 ;  /* 0x00001c00150d7836 */ /* 0x000fe40000000000 */
[----:B------:R-:W5:Y:S02]  /*2250*/  LDG.E R30, desc[UR6][R30.64] ;  /* 0x000000061e1e7981 */ /* 0x000f64000c1e1900 */
[----:B------:R-:W-:-:S04]  /*2260*/  IMAD.WIDE.U32 R12, R13, 0x4, R2 ;  /* 0x000000040d0c7825 */ /* 0x000fc800078e0002 */
[----:B------:R-:W-:Y:S02]  /*2270*/  VIADD R15, R21, 0x1e00 ;  /* 0x00001e00150f7836 */ /* 0x000fe40000000000 */
[----:B------:R-:W5:Y:S02]  /*2280*/  LDG.E R12, desc[UR6][R12.64] ;  /* 0x000000060c0c7981 */ /* 0x000f64000c1e1900 */
[----:B------:R-:W-:-:S06]  /*2290*/  IMAD.WIDE.U32 R14, R15, 0x4, R2 ;  /* 0x000000040f0e7825 */ /* 0x000fcc00078e0002 */
[----:B------:R-:W5:Y:S01]  /*22a0*/  LDG.E R14, desc[UR6][R14.64] ;  /* 0x000000060e0e7981 */ /* 0x000f62000c1e1900 */
[----:B------:R-:W-:Y:S02]  /*22b0*/  VIADD R16, R16, 0x10 ;  /* 0x0000001010107836 */ /* 0x000fe40000000000 */
[----:B------:R-:W-:Y:S02]  /*22c0*/  VIADD R20, R20, 0x2000 ;  /* 0x0000200014147836 */ /* 0x000fe40000000000 */
[----:B------:R-:W-:Y:S01]  /*22d0*/  VIADD R21, R21, 0x2000 ;  /* 0x0000200015157836 */ /* 0x000fe20000000000 */
[----:B--2---:R-:W-:Y:S02]  /*22e0*/  ISETP.NE.AND P0, PT, R24, UR4, PT ;  /* 0x0000000418007c0c */ /* 0x004fe4000bf05270 */
[----:B---3--:R-:W-:Y:S02]  /*22f0*/  ISETP.NE.AND P1, PT, R23, UR4, PT ;  /* 0x0000000417007c0c */ /* 0x008fe4000bf25270 */
[----:B0-----:R-:W-:-:S02]  /*2300*/  SEL R5, RZ, 0x1, P0 ;  /* 0x00000001ff057807 */ /* 0x001fc40000000000 */
[----:B------:R-:W-:-:S04]  /*2310*/  SEL R24, RZ, 0x1, P1 ;  /* 0x00000001ff187807 */ /* 0x000fc80000800000 */
[----:B------:R-:W-:Y:S02]  /*2320*/  IADD3 R25, P3, P2, R24, R25, R5 ;  /* 0x0000001918197210 */ /* 0x000fe40007a7e005 */
[----:B----4-:R-:W-:Y:S02]  /*2330*/  ISETP.NE.AND P0, PT, R26, UR4, PT ;  /* 0x000000041a007c0c */ /* 0x010fe4000bf05270 */
[----:B------:R-:W-:Y:S02]  /*2340*/  ISETP.NE.AND P1, PT, R22, UR4, PT ;  /* 0x0000000416007c0c */ /* 0x000fe4000bf25270 */
[----:B------:R-:W-:Y:S02]  /*2350*/  SEL R22, RZ, 0x1, P0 ;  /* 0x00000001ff167807 */ /* 0x000fe40000000000 */
[----:B------:R-:W-:Y:S02]  /*2360*/  ISETP.NE.AND P5, PT, R28, UR4, PT ;  /* 0x000000041c007c0c */ /* 0x000fe4000bfa5270 */
[----:B-1----:R-:W-:-:S02]  /*2370*/  SEL R7, RZ, 0x1, P1 ;  /* 0x00000001ff077807 */ /* 0x002fc40000800000 */
[----:B------:R-:W-:Y:S02]  /*2380*/  SEL R5, RZ, 0x1, P5 ;  /* 0x00000001ff057807 */ /* 0x000fe40002800000 */
[----:B------:R-:W-:Y:S02]  /*2390*/  ISETP.NE.AND P5, PT, R33, UR4, PT ;  /* 0x0000000421007c0c */ /* 0x000fe4000bfa5270 */
[----:B------:R-:W-:Y:S02]  /*23a0*/  IADD3 R7, P4, P6, R7, R25, R22 ;  /* 0x0000001907077210 */ /* 0x000fe40007e9e016 */
[----:B------:R-:W-:Y:S02]  /*23b0*/  ISETP.NE.AND P1, PT, R18, UR4, PT ;  /* 0x0000000412007c0c */ /* 0x000fe4000bf25270 */
[----:B------:R-:W-:Y:S02]  /*23c0*/  IADD3.X R27, PT, PT, RZ, R27, RZ, P3, P2 ;  /* 0x0000001bff1b7210 */ /* 0x000fe40001fe44ff */
[----:B------:R-:W-:-:S02]  /*23d0*/  SEL R22, RZ, 0x1, P1 ;  /* 0x00000001ff167807 */ /* 0x000fc40000800000 */
[----:B------:R-:W-:Y:S02]  /*23e0*/  SEL R9, RZ, 0x1, P5 ;  /* 0x00000001ff097807 */ /* 0x000fe40002800000 */
[----:B------:R-:W-:Y:S02]  /*23f0*/  ISETP.NE.AND P0, PT, R29, UR4, PT ;  /* 0x000000041d007c0c */ /* 0x000fe4000bf05270 */
[----:B------:R-:W-:Y:S02]  /*2400*/  ISETP.NE.AND P5, PT, R34, UR4, PT ;  /* 0x0000000422007c0c */ /* 0x000fe4000bfa5270 */
[----:B------:R-:W-:Y:S02]  /*2410*/  SEL R18, RZ, 0x1, P0 ;  /* 0x00000001ff127807 */ /* 0x000fe40000000000 */
[----:B------:R-:W-:Y:S02]  /*2420*/  IADD3.X R27, PT, PT, RZ, R27, RZ, P4, P6 ;  /* 0x0000001bff1b7210 */ /* 0x000fe400027ec4ff */
[----:B------:R-:W-:-:S02]  /*2430*/  IADD3 R5, P1, P0, R5, R7, R22 ;  /* 0x0000000705057210 */ /* 0x000fc4000783e016 */
[----:B-----5:R-:W-:Y:S02]  /*2440*/  ISETP.NE.AND P6, PT, R4, UR4, PT ;  /* 0x0000000404007c0c */ /* 0x020fe4000bfc5270 */
[----:B------:R-:W-:Y:S02]  /*2450*/  SEL R4, RZ, 0x1, P5 ;  /* 0x00000001ff047807 */ /* 0x000fe40002800000 */
[----:B------:R-:W-:Y:S02]  /*2460*/  IADD3 R9, P3, P2, R9, R5, R18 ;  /* 0x0000000509097210 */ /* 0x000fe40007a7e012 */
[----:B------:R-:W-:Y:S02]  /*2470*/  ISETP.NE.AND P4, PT, R6, UR4, PT ;  /* 0x0000000406007c0c */ /* 0x000fe4000bf85270 */
[----:B------:R-:W-:Y:S02]  /*2480*/  SEL R7, RZ, 0x1, P6 ;  /* 0x00000001ff077807 */ /* 0x000fe40003000000 */
[----:B------:R-:W-:-:S02]  /*2490*/  ISETP.NE.AND P5, PT, R8, UR4, PT ;  /* 0x0000000408007c0c */ /* 0x000fc4000bfa5270 */
[----:B------:R-:W-:Y:S02]  /*24a0*/  SEL R5, RZ, 0x1, P4 ;  /* 0x00000001ff057807 */ /* 0x000fe40002000000 */
[----:B------:R-:W-:Y:S02]  /*24b0*/  SEL R6, RZ, 0x1, P5 ;  /* 0x00000001ff067807 */ /* 0x000fe40002800000 */
[----:B------:R-:W-:Y:S02]  /*24c0*/  ISETP.NE.AND P6, PT, R10, UR4, PT ;  /* 0x000000040a007c0c */ /* 0x000fe4000bfc5270 */
[----:B------:R-:W-:Y:S02]  /*24d0*/  IADD3 R7, P4, P5, R7, R9, R4 ;  /* 0x0000000907077210 */ /* 0x000fe40007d9e004 */
[----:B------:R-:W-:Y:S02]  /*24e0*/  IADD3.X R27, PT, PT, RZ, R27, RZ, P1, P0 ;  /* 0x0000001bff1b7210 */ /* 0x000fe40000fe04ff */
[----:B------:R-:W-:-:S02]  /*24f0*/  ISETP.NE.AND P0, PT, R30, UR4, PT ;  /* 0x000000041e007c0c */ /* 0x000fc4000bf05270 */
[----:B------:R-:W-:Y:S02]  /*2500*/  SEL R4, RZ, 0x1, P6 ;  /* 0x00000001ff047807 */ /* 0x000fe40003000000 */
[----:B------:R-:W-:Y:S02]  /*2510*/  IADD3 R6, P1, P6, R6, R7, R5 ;  /* 0x0000000706067210 */ /* 0x000fe40007e3e005 */
[----:B------:R-:W-:Y:S02]  /*2520*/  IADD3.X R27, PT, PT, RZ, R27, RZ, P3, P2 ;  /* 0x0000001bff1b7210 */ /* 0x000fe40001fe44ff */
[----:B------:R-:W-:Y:S02]  /*2530*/  SEL R5, RZ, 0x1, P0 ;  /* 0x00000001ff057807 */ /* 0x000fe40000000000 */
[----:B------:R-:W-:Y:S02]  /*2540*/  ISETP.NE.AND P0, PT, R12, UR4, PT ;  /* 0x000000040c007c0c */ /* 0x000fe4000bf05270 */
[----:B------:R-:W-:-:S02]  /*2550*/  IADD3.X R27, PT, PT, RZ, R27, RZ, P4, P5 ;  /* 0x0000001bff1b7210 */ /* 0x000fc400027ea4ff */
[----:B------:R-:W-:Y:S02]  /*2560*/  IADD3 R5, P3, P4, R5, R6, R4 ;  /* 0x0000000605057210 */ /* 0x000fe40007c7e004 */
[----:B------:R-:W-:Y:S02]  /*2570*/  SEL R4, RZ, 0x1, P0 ;  /* 0x00000001ff047807 */ /* 0x000fe40000000000 */
[----:B------:R-:W-:Y:S02]  /*2580*/  ISETP.NE.AND P0, PT, R16, RZ, PT ;  /* 0x000000ff1000720c */ /* 0x000fe40003f05270 */
[----:B------:R-:W-:Y:S02]  /*2590*/  ISETP.NE.AND P2, PT, R14, UR4, PT ;  /* 0x000000040e007c0c */ /* 0x000fe4000bf45270 */
[----:B------:R-:W-:Y:S02]  /*25a0*/  IADD3.X R27, PT, PT, RZ, R27, RZ, P1, P6 ;  /* 0x0000001bff1b7210 */ /* 0x000fe40000fec4ff */
[----:B------:R-:W-:-:S02]  /*25b0*/  SEL R25, RZ, 0x1, P2 ;  /* 0x00000001ff197807 */ /* 0x000fc40001000000 */
[----:B------:R-:W-:Y:S02]  /*25c0*/  IADD3.X R27, PT, PT, RZ, R27, RZ, P3, P4 ;  /* 0x0000001bff1b7210 */ /* 0x000fe40001fe84ff */
[----:B------:R-:W-:-:S04]  /*25d0*/  IADD3 R25, P1, P2, R25, R5, R4 ;  /* 0x0000000519197210 */ /* 0x000fc80007a3e004 */
[----:B------:R-:W-:Y:S01]  /*25e0*/  IADD3.X R27, PT, PT, RZ, R27, RZ, P1, P2 ;  /* 0x0000001bff1b7210 */ /* 0x000fe20000fe44ff */
[----:B------:R-:W-:Y:S08]  /*25f0*/  @P0 BRA `(.L_x_1061) ;  /* 0xfffffff800700947 */ /* 0x000ff0000383ffff */
[----:B------:R-:W-:Y:S05]  /*2600*/  BSYNC.RECONVERGENT B3 ;  /* 0x0000000000037941 */ /* 0x000fea0003800200 */
.L_x_1060:
[----:B------:R-:W-:-:S07]  /*2610*/  VIADD R20, R20, 0xfffff000 ;  /* 0xfffff00014147836 */ /* 0x000fce0000000000 */
.L_x_1059:
[----:B------:R-:W-:Y:S05]  /*2620*/  BSYNC.RECONVERGENT B2 ;  /* 0x0000000000027941 */ /* 0x000fea0003800200 */
.L_x_1058:
        /* <DEDUP_REMOVED lines=14> */
[----:B0-----:R-:W-:-:S04]  /*2710*/  IMAD.WIDE.U32 R4, R21, 0x4, R2 ;  /* 0x0000000415047825 */ /* 0x001fc800078e0002 */
[--C-:B------:R-:W-:Y:S02]  /*2720*/  IMAD.WIDE.U32 R6, R7, 0x4, R2.reuse ;  /* 0x0000000407067825 */ /* 0x100fe400078e0002 */
[----:B------:R-:W2:Y:S02]  /*2730*/  LDG.E R4, desc[UR6][R4.64] ;  /* 0x0000000604047981 */ /* 0x000ea4000c1e1900 */
[--C-:B------:R-:W-:Y:S02]  /*2740*/  IMAD.WIDE.U32 R8, R9, 0x4, R2.reuse ;  /* 0x0000000409087825 */ /* 0x100fe400078e0002 */
[----:B------:R0:W3:Y:S02]  /*2750*/  LDG.E R16, desc[UR6][R6.64] ;  /* 0x0000000606107981 */ /* 0x0000e4000c1e1900 */
[--C-:B------:R-:W-:Y:S02]  /*2760*/  IMAD.WIDE.U32 R10, R11, 0x4, R2.reuse ;  /* 0x000000040b0a7825 */ /* 0x100fe400078e0002 */
[----:B------:R-:W4:Y:S02]  /*2770*/  LDG.E R8, desc[UR6][R8.64] ;  /* 0x0000000608087981 */ /* 0x000f24000c1e1900 */
[----:B------:R-:W-:-:S02]  /*2780*/  IMAD.WIDE.U32 R12, R13, 0x4, R2 ;  /* 0x000000040d0c7825 */ /* 0x000fc400078e0002 */
[----:B------:R-:W5:Y:S02]  /*2790*/  LDG.E R10, desc[UR6][R10.64] ;  /* 0x000000060a0a7981 */ /* 0x000f64000c1e1900 */
[--C-:B------:R-:W-:Y:S02]  /*27a0*/  IMAD.WIDE.U32 R14, R15, 0x4, R2.reuse ;  /* 0x000000040f0e7825 */ /* 0x100fe400078e0002 */
[----:B------:R-:W5:Y:S02]  /*27b0*/  LDG.E R12, desc[UR6][R12.64] ;  /* 0x000000060c0c7981 */ /* 0x000f64000c1e1900 */
[C---:B------:R-:W-:Y:S02]  /*27c0*/  VIADD R23, R21.reuse, 0xc00 ;  /* 0x00000c0015177836 */ /* 0x040fe40000000000 */
[----:B------:R-:W-:Y:S01]  /*27d0*/  VIADD R21, R21, 0xe00 ;  /* 0x00000e0015157836 */ /* 0x000fe20000000000 */
[----:B------:R-:W5:Y:S01]  /*27e0*/  LDG.E R14, desc[UR6][R14.64] ;  /* 0x000000060e0e7981 */ /* 0x000f62000c1e1900 */
[----:B0-----:R-:W-:-:S04]  /*27f0*/  IMAD.WIDE.U32 R6, R23, 0x4, R2 ;  /* 0x0000000417067825 */ /* 0x001fc800078e0002 */
[----:B------:R-:W-:Y:S02]  /*2800*/  IMAD.WIDE.U32 R2, R21, 0x4, R2 ;  /* 0x0000000415027825 */ /* 0x000fe400078e0002 */
[----:B------:R-:W5:Y:S04]  /*2810*/  LDG.E R6, desc[UR6][R6.64] ;  /* 0x0000000606067981 */ /* 0x000f68000c1e1900 */
[----:B------:R0:W5:Y:S01]  /*2820*/  LDG.E R2, desc[UR6][R2.64] ;  /* 0x0000000602027981 */ /* 0x000162000c1e1900 */
[----:B------:R-:W-:Y:S01]  /*2830*/  VIADD R20, R20, 0x1000 ;  /* 0x0000100014147836 */ /* 0x000fe20000000000 */
[----:B--2---:R-:W-:Y:S02]  /*2840*/  ISETP.NE.AND P1, PT, R4, UR4, PT ;  /* 0x0000000404007c0c */ /* 0x004fe4000bf25270 */
[----:B---3--:R-:W-:-:S02]  /*2850*/  ISETP.NE.AND P2, PT, R16, UR4, PT ;  /* 0x0000000410007c0c */ /* 0x008fc4000bf45270 */
[----:B------:R-:W-:Y:S02]  /*2860*/  SEL R5, RZ, 0x1, P1 ;  /* 0x00000001ff057807 */ /* 0x000fe40000800000 */
[----:B------:R-:W-:Y:S02]  /*2870*/  SEL R4, RZ, 0x1, P2 ;  /* 0x00000001ff047807 */ /* 0x000fe40001000000 */
[----:B----4-:R-:W-:Y:S02]  /*2880*/  ISETP.NE.AND P1, PT, R8, UR4, PT ;  /* 0x0000000408007c0c */ /* 0x010fe4000bf25270 */
[----:B-----5:R-:W-:Y:S02]  /*2890*/  ISETP.NE.AND P2, PT, R10, UR4, PT ;  /* 0x000000040a007c0c */ /* 0x020fe4000bf45270 */
[----:B------:R-:W-:Y:S02]  /*28a0*/  IADD3 R25, P5, P6, R4, R25, R5 ;  /* 0x0000001904197210 */ /* 0x000fe40007ebe005 */
[----:B------:R-:W-:-:S02]  /*28b0*/  SEL R4, RZ, 0x1, P1 ;  /* 0x00000001ff047807 */ /* 0x000fc40000800000 */
[----:B------:R-:W-:Y:S02]  /*28c0*/  SEL R5, RZ, 0x1, P2 ;  /* 0x00000001ff057807 */ /* 0x000fe40001000000 */
[----:B------:R-:W-:Y:S02]  /*28d0*/  ISETP.NE.AND P3, PT, R12, UR4, PT ;  /* 0x000000040c007c0c */ /* 0x000fe4000bf65270 */
[----:B------:R-:W-:Y:S02]  /*28e0*/  ISETP.NE.AND P4, PT, R14, UR4, PT ;  /* 0x000000040e007c0c */ /* 0x000fe4000bf85270 */
[----:B------:R-:W-:Y:S02]  /*28f0*/  IADD3 R5, P1, P2, R5, R25, R4 ;  /* 0x0000001905057210 */ /* 0x000fe40007a3e004 */
[----:B------:R-:W-:Y:S02]  /*2900*/  SEL R4, RZ, 0x1, P3 ;  /* 0x00000001ff047807 */ /* 0x000fe40001800000 */
[----:B0-----:R-:W-:-:S02]  /*2910*/  SEL R3, RZ, 0x1, P4 ;  /* 0x00000001ff037807 */ /* 0x001fc40002000000 */
[----:B------:R-:W-:Y:S02]  /*2920*/  ISETP.NE.AND P4, PT, R6, UR4, PT ;  /* 0x0000000406007c0c */ /* 0x000fe4000bf85270 */
[----:B------:R-:W-:Y:S02]  /*2930*/  ISETP.NE.AND P3, PT, R2, UR4, PT ;  /* 0x0000000402007c0c */ /* 0x000fe4000bf65270 */
[----:B------:R-:W-:Y:S02]  /*2940*/  IADD3.X R27, PT, PT, RZ, R27, RZ, P5, P6 ;  /* 0x0000001bff1b7210 */ /* 0x000fe40002fec4ff */
[----:B------:R-:W-:Y:S02]  /*2950*/  IADD3 R3, P5, P6, R3, R5, R4 ;  /* 0x0000000503037210 */ /* 0x000fe40007ebe004 */
[----:B------:R-:W-:Y:S02]  /*2960*/  SEL R2, RZ, 0x1, P4 ;  /* 0x00000001ff027807 */ /* 0x000fe40002000000 */
[----:B------:R-:W-:-:S02]  /*2970*/  SEL R25, RZ, 0x1, P3 ;  /* 0x00000001ff197807 */ /* 0x000fc40001800000 */
[----:B------:R-:W-:Y:S02]  /*2980*/  IADD3.X R27, PT, PT, RZ, R27, RZ, P1, P2 ;  /* 0x0000001bff1b7210 */ /* 0x000fe40000fe44ff */
[----:B------:R-:W-:Y:S02]  /*2990*/  IADD3 R25, P1, P2, R25, R3, R2 ;  /* 0x0000000319197210 */ /* 0x000fe40007a3e002 */
[----:B------:R-:W-:-:S04]  /*29a0*/  IADD3.X R27, PT, PT, RZ, R27, RZ, P5, P6 ;  /* 0x0000001bff1b7210 */ /* 0x000fc80002fec4ff */
[----:B------:R-:W-:-:S07]  /*29b0*/  IADD3.X R27, PT, PT, RZ, R27, RZ, P1, P2 ;  /* 0x0000001bff1b7210 */ /* 0x000fce0000fe44ff */
.L_x_1063:
[----:B------:R-:W-:Y:S05]  /*29c0*/  BSYNC.RECONVERGENT B2 ;  /* 0x0000000000027941 */ /* 0x000fea0003800200 */
.L_x_1062:
        /* <DEDUP_REMOVED lines=32> */
.L_x_1065:
[----:B------:R-:W-:Y:S05]  /*2bd0*/  BSYNC.RECONVERGENT B2 ;  /* 0x0000000000027941 */ /* 0x000fea0003800200 */
.L_x_1064:
[----:B------:R-:W-:Y:S05]  /*2be0*/  @!P0 BRA `(.L_x_1057) ;  /* 0x0000000000348947 */ /* 0x000fea0003800000 */
[----:B------:R-:W0:Y:S01]  /*2bf0*/  LDC.64 R4, c[0x0][0x380] ;  /* 0x0000e000ff047b82 */ /* 0x000e220000000a00 */
[----:B------:R-:W-:Y:S02]  /*2c00*/  IMAD.IADD R17, R20, 0x1, R17 ;  /* 0x0000000114117824 */ /* 0x000fe400078e0211 */
[----:B------:R-:W-:-:S07]  /*2c10*/  IMAD.MOV R6, RZ, RZ, -R19 ;  /* 0x000000ffff067224 */ /* 0x000fce00078e0a13 */
.L_x_1066:
        /* <DEDUP_REMOVED lines=10> */
.L_x_1057:
[----:B------:R-:W-:Y:S05]  /*2cc0*/  BSYNC.RECONVERGENT B1 ;  /* 0x0000000000017941 */ /* 0x000fea0003800200 */
.L_x_1055:
        /* <DEDUP_REMOVED lines=29> */
[----:B------:R-:W-:Y:S02]  /*2ea0*/  @!P2 MOV R7, 0x400 ;  /* 0x000004000007a802 */ /* 0x000fe40000000f00 */
[----:B-1----:R-:W-:Y:S01]  /*2eb0*/  SEL R3, R3, RZ, !P1 ;  /* 0x000000ff03037207 */ /* 0x002fe20004800000 */
[----:B------:R-:W0:Y:S01]  /*2ec0*/  SHFL.DOWN PT, R2, R5, 0x10, 0x1f ;  /* 0x0a001f0005027f89 */ /* 0x000e2200000e0000 */
[----:B------:R-:W-:Y:S02]  /*2ed0*/  ISETP.GT.AND P1, PT, R9, 0xf, PT ;  /* 0x0000000f0900780c */ /* 0x000fe40003f24270 */
[----:B--2---:R-:W-:Y:S01]  /*2ee0*/  @!P2 LEA R7, R8, R7, 0x18 ;  /* 0x000000070807a211 */ /* 0x004fe200078ec0ff */
[----:B------:R-:W-:Y:S01]  /*2ef0*/  IMAD.X R4, R3, 0x1, R6, P0 ;  /* 0x0000000103047824 */ /* 0x000fe200000e0606 */
[----:B------:R-:W-:-:S04]  /*2f00*/  @!P2 SHF.R.U32.HI R6, RZ, 0x2, R0 ;  /* 0x00000002ff06a819 */ /* 0x000fc80000011600 */
        /* <DEDUP_REMOVED lines=38> */
.L_x_1053:
[----:B------:R-:W-:Y:S05]  /*3170*/  BSYNC.RECONVERGENT B0 ;  /* 0x0000000000007941 */ /* 0x000fea0003800200 */
.L_x_1038:
[----:B------:R-:W-:Y:S05]  /*3180*/  @P0 EXIT ;  /* 0x000000000000094d */ /* 0x000fea0003800000 */
[----:B------:R-:W0:Y:S01]  /*3190*/  LDCU.64 UR4, c[0x0][0x3a0] ;  /* 0x00007400ff0477ac */ /* 0x000e220008000a00 */
[----:B------:R-:W3:Y:S01]  /*31a0*/  LDC.64 R4, c[0x0][0x390] ;  /* 0x0000e400ff047b82 */ /* 0x000ee20000000a00 */
[----:B012---:R-:W-:-:S04]  /*31b0*/  IADD3 R2, P0, PT, R2, UR4, RZ ;  /* 0x0000000402027c10 */ /* 0x007fc8000ff1e0ff */
[----:B------:R-:W-:-:S05]  /*31c0*/  IADD3.X R3, PT, PT, R3, UR5, RZ, P0, !PT ;  /* 0x0000000503037c10 */ /* 0x000fca00087fe4ff */
[----:B---3--:R-:W-:Y:S01]  /*31d0*/  STG.E.64 desc[UR6][R4.64], R2 ;  /* 0x0000000204007986 */ /* 0x008fe2000c101b06 */
[----:B------:R-:W-:Y:S05]  /*31e0*/  EXIT ;  /* 0x000000000000794d */ /* 0x000fea0003800000 */
.L_x_1067:
        /* <DEDUP_REMOVED lines=9> */
.L_x_2593:


//--------------------- .text._ZN3cub18CUB_300001_SM_10006detail6reduce28DeviceReduceSingleTileKernelINS2_10policy_hubIbyN4cuda3std3__410logical_orIbEEE10Policy1000EPbSC_iS9_bbNS7_10__identityEEEvT0_T1_T2_T3_T4_T6_ --------------------------
	.section	.text._ZN3cub18CUB_300001_SM_10006detail6reduce28DeviceReduceSingleTileKernelINS2_10policy_hubIbyN4cuda3std3__410logical_orIbEEE10Policy1000EPbSC_iS9_bbNS7_10__identityEEEvT0_T1_T2_T3_T4_T6_,"ax",@progbits
	.align	128
        .global         _ZN3cub18CUB_300001_SM_10006detail6reduce28DeviceReduceSingleTileKernelINS2_10policy_hubIbyN4cuda3std3__410logical_orIbEEE10Policy1000EPbSC_iS9_bbNS7_10__identityEEEvT0_T1_T2_T3_T4_T6_
        .type           _ZN3cub18CUB_300001_SM_10006detail6reduce28DeviceReduceSingleTileKernelINS2_10policy_hubIbyN4cuda3std3__410logical_orIbEEE10Policy1000EPbSC_iS9_bbNS7_10__identityEEEvT0_T1_T2_T3_T4_T6_,@function
        .size           _ZN3cub18CUB_300001_SM_10006detail6reduce28DeviceReduceSingleTileKernelINS2_10policy_hubIbyN4cuda3std3__410logical_orIbEEE10Policy1000EPbSC_iS9_bbNS7_10__identityEEEvT0_T1_T2_T3_T4_T6_,(.L_x_2594 - _ZN3cub18CUB_300001_SM_10006detail6reduce28DeviceReduceSingleTileKernelINS2_10policy_hubIbyN4cuda3std3__410logical_orIbEEE10Policy1000EPbSC_iS9_bbNS7_10__identityEEEvT0_T1_T2_T3_T4_T6_)
        .other          _ZN3cub18CUB_300001_SM_10006detail6reduce28DeviceReduceSingleTileKernelINS2_10policy_hubIbyN4cuda3std3__410logical_orIbEEE10Policy1000EPbSC_iS9_bbNS7_10__identityEEEvT0_T1_T2_T3_T4_T6_,@"STO_CUDA_ENTRY STV_DEFAULT"
_ZN3cub18CUB_300001_SM_10006detail6reduce28DeviceReduceSingleTileKernelINS2_10policy_hubIbyN4cuda3std3__410logical_orIbEEE10Policy1000EPbSC_iS9_bbNS7_10__identityEEEvT0_T1_T2_T3_T4_T6_:
.text._ZN3cub18CUB_300001_SM_10006detail6reduce28DeviceReduceSingleTileKernelINS2_10policy_hubIbyN4cuda3std3__410logical_orIbEEE10Policy1000EPbSC_iS9_bbNS7_10__identityEEEvT0_T1_T2_T3_T4_T6_:
[----:B------:R-:W-:Y:S01]  /*0000*/  LDC R1, c[0x0][0x37c] ;  /* 0x0000df00ff017b82 */ /* 0x000fe20000000800 */
[----:B------:R-:W0:Y:S07]  /*0010*/  LDCU UR4, c[0x0][0x390] ;  /* 0x00007200ff0477ac */ /* 0x000e2e0008000800 */
[----:B------:R-:W1:Y:S01]  /*0020*/  LDC.S8 R0, c[0x0][0x395] ;  /* 0x0000e540ff007b82 */ /* 0x000e620000000200 */
[----:B------:R-:W2:Y:S01]  /*0030*/  LDCU.64 UR6, c[0x0][0x358] ;  /* 0x00006b00ff0677ac */ /* 0x000ea20008000a00 */
[----:B0-----:R-:W-:-:S05]  /*0040*/  IMAD.U32 R4, RZ, RZ, UR4 ;  /* 0x00000004ff047e24 */ /* 0x001fca000f8e00ff */
[----:B------:R-:W-:Y:S02]  /*0050*/  ISETP.NE.AND P0, PT, R4, RZ, PT ;  /* 0x000000ff0400720c */ /* 0x000fe40003f05270 */
[----:B-1----:R-:W-:-:S11]  /*0060*/  PRMT R0, R0, 0x7710, RZ ;  /* 0x0000771000007816 */ /* 0x002fd600000000ff */
[----:B--2---:R-:W-:Y:S05]  /*0070*/  @P0 BRA `(.L_x_1068) ;  /* 0x0000000000180947 */ /* 0x004fea0003800000 */
[----:B------:R-:W0:Y:S02]  /*0080*/  S2R R2, SR_TID.X ;  /* 0x0000000000027919 */ /* 0x000e240000002100 */
[----:B0-----:R-:W-:-:S13]  /*0090*/  ISETP.NE.AND P0, PT, R2, RZ, PT ;  /* 0x000000ff0200720c */ /* 0x001fda0003f05270 */
[----:B------:R-:W-:Y:S05]  /*00a0*/  @P0 EXIT ;  /* 0x000000000000094d */ /* 0x000fea0003800000 */
[----:B------:R-:W0:Y:S02]  /*00b0*/  LDC.64 R2, c[0x0][0x388] ;  /* 0x0000e200ff027b82 */ /* 0x000e240000000a00 */
[----:B0-----:R-:W-:Y:S01]  /*00c0*/  STG.E.U8 desc[UR6][R2.64], R0 ;  /* 0x0000000002007986 */ /* 0x001fe2000c101106 */
[----:B------:R-:W-:Y:S05]  /*00d0*/  EXIT ;  /* 0x000000000000794d */ /* 0x000fea0003800000 */
.L_x_1068:
[----:B------:R-:W0:Y:S01]  /*00e0*/  LDCU UR4, c[0x0][0x380] ;  /* 0x00007000ff0477ac */ /* 0x000e220008000800 */
[----:B------:R-:W-:Y:S01]  /*00f0*/  BSSY.RECONVERGENT B0, `(.L_x_1069) ;  /* 0x00004c7000007945 */ /* 0x000fe20003800200 */
[----:B0-----:R-:W-:-:S09]  /*0100*/  ULOP3.LUT UP0, URZ, UR4, 0x3, URZ, 0xc0, !UPT ;  /* 0x0000000304ff7892 */ /* 0x001fd2000f80c0ff */
[----:B------:R-:W-:Y:S05]  /*0110*/  BRA.U UP0, `(.L_x_1070) ;  /* 0x0000002100fc7547 */ /* 0x000fea000b800000 */
[----:B------:R-:W-:-:S13]  /*0120*/  ISETP.GT.AND P0, PT, R4, 0x1fff, PT ;  /* 0x00001fff0400780c */ /* 0x000fda0003f04270 */
[----:B------:R-:W-:Y:S05]  /*0130*/  @P0 BRA `(.L_x_1071) ;  /* 0x0000001000d40947 */ /* 0x000fea0003800000 */
[----:B------:R-:W0:Y:S01]  /*0140*/  S2R R3, SR_TID.X ;  /* 0x0000000000037919 */ /* 0x000e220000002100 */
[----:B------:R-:W1:Y:S01]  /*0150*/  LDCU UR8, c[0x0][0x384] ;  /* 0x00007080ff0877ac */ /* 0x000e620008000800 */
[----:B------:R-:W-:Y:S01]  /*0160*/  BSSY.RECONVERGENT B1, `(.L_x_1072) ;  /* 0x000000a000017945 */ /* 0x000fe20003800200 */
[----:B------:R-:W-:Y:S02]  /*0170*/  PRMT R7, RZ, 0x7610, R7 ;  /* 0x00007610ff077816 */ /* 0x000fe40000000007 */
[----:B0-----:R-:W-:Y:S01]  /*0180*/  ISETP.GE.AND P0, PT, R3, R4, PT ;  /* 0x000000040300720c */ /* 0x001fe20003f06270 */
[----:B------:R-:W-:-:S12]  /*0190*/  IMAD.MOV.U32 R5, RZ, RZ, R3 ;  /* 0x000000ffff057224 */ /* 0x000fd800078e0003 */
[----:B-1----:R-:W-:Y:S05]  /*01a0*/  @P0 BRA `(.L_x_1073) ;  /* 0x0000000000140947 */ /* 0x002fea0003800000 */
[----:B------:R-:W0:Y:S01]  /*01b0*/  LDCU UR5, c[0x0][0x384] ;  /* 0x00007080ff0577ac */ /* 0x000e220008000800 */
[----:B------:R-:W-:-:S05]  /*01c0*/  IADD3 R6, P0, PT, R3, UR4, RZ ;  /* 0x0000000403067c10 */ /* 0x000fca000ff1e0ff */
[----:B0-----:R-:W-:-:S06]  /*01d0*/  IMAD.X R7, RZ, RZ, UR5, P0 ;  /* 0x00000005ff077e24 */ /* 0x001fcc00080e06ff */
[----:B------:R0:W5:Y:S01]  /*01e0*/  LDG.E.U8.CONSTANT R7, desc[UR6][R6.64] ;  /* 0x0000000606077981 */ /* 0x000162000c1e9100 */
[----:B------:R-:W-:-:S07]  /*01f0*/  VIADD R5, R3, 0x100 ;  /* 0x0000010003057836 */ /* 0x000fce0000000000 */
.L_x_1073:
[----:B------:R-:W-:Y:S05]  /*0200*/  BSYNC.RECONVERGENT B1 ;  /* 0x0000000000017941 */ /* 0x000fea0003800200 */
.L_x_1072:
[----:B------:R-:W-:Y:S01]  /*0210*/  ISETP.GE.AND P0, PT, R5, R4, PT ;  /* 0x000000040500720c */ /* 0x000fe20003f06270 */
[----:B------:R-:W-:-:S12]  /*0220*/  BSSY.RECONVERGENT B1, `(.L_x_1074) ;  /* 0x000007d000017945 */ /* 0x000fd80003800200 */
[----:B------:R-:W-:Y:S05]  /*0230*/  @P0 BRA `(.L_x_1075) ;  /* 0x0000000400ec0947 */ /* 0x000fea0003800000 */
[----:B------:R-:W-:Y:S01]  /*0240*/  LOP3.LUT R9, RZ, R5, RZ, 0x33, !PT ;  /* 0x00000005ff097212 */ /* 0x000fe200078e33ff */
[----:B------:R-:W-:Y:S01]  /*0250*/  BSSY.RECONVERGENT B2, `(.L_x_1076) ;  /* 0x0000015000027945 */ /* 0x000fe20003800200 */
[----:B-----5:R-:W-:-:S03]  /*0260*/  LOP3.LUT P1, RZ, R7, 0xff, RZ, 0xc0, !PT ;  /* 0x000000ff07ff7812 */ /* 0x020fc6000782c0ff */
[----:B------:R-:W-:-:S05]  /*0270*/  IMAD.IADD R9, R9, 0x1, R4 ;  /* 0x0000000109097824 */ /* 0x000fca00078e0204 */
[C---:B------:R-:W-:Y:S02]  /*0280*/  LOP3.LUT R2, R9.reuse, 0x300, RZ, 0xc0, !PT ;  /* 0x0000030009027812 */ /* 0x040fe400078ec0ff */
[----:B------:R-:W-:Y:S02]  /*0290*/  ISETP.GE.U32.AND P0, PT, R9, 0x300, PT ;  /* 0x000003000900780c */ /* 0x000fe40003f06070 */
[----:B------:R-:W-:-:S13]  /*02a0*/  ISETP.NE.AND P2, PT, R2, 0x300, PT ;  /* 0x000003000200780c */ /* 0x000fda0003f45270 */
[----:B------:R-:W-:Y:S05]  /*02b0*/  @!P2 BRA `(.L_x_1077) ;  /* 0x000000000038a947 */ /* 0x000fea0003800000 */
[----:B------:R-:W1:Y:S01]  /*02c0*/  LDCU UR5, c[0x0][0x384] ;  /* 0x00007080ff0577ac */ /* 0x000e620008000800 */
[----:B------:R-:W-:Y:S02]  /*02d0*/  LEA.HI R2, R9, 0x1, RZ, 0x18 ;  /* 0x0000000109027811 */ /* 0x000fe400078fc0ff */
[----:B0-----:R-:W-:Y:S02]  /*02e0*/  IADD3 R6, P2, PT, R5, UR4, RZ ;  /* 0x0000000405067c10 */ /* 0x001fe4000ff5e0ff */
[----:B------:R-:W-:-:S05]  /*02f0*/  LOP3.LUT R2, R2, 0x3, RZ, 0xc0, !PT ;  /* 0x0000000302027812 */ /* 0x000fca00078ec0ff */
[----:B------:R-:W-:Y:S02]  /*0300*/  IMAD.MOV R2, RZ, RZ, -R2 ;  /* 0x000000ffff027224 */ /* 0x000fe400078e0a02 */
[----:B-1----:R-:W-:-:S07]  /*0310*/  IMAD.X R7, RZ, RZ, UR5, P2 ;  /* 0x00000005ff077e24 */ /* 0x002fce00090e06ff */
.L_x_1078:
[----:B------:R0:W2:Y:S01]  /*0320*/  LDG.E.U8.CONSTANT R8, desc[UR6][R6.64] ;  /* 0x0000000606087981 */ /* 0x0000a2000c1e9100 */
[----:B------:R-:W-:Y:S02]  /*0330*/  VIADD R2, R2, 0x1 ;  /* 0x0000000102027836 */ /* 0x000fe40000000000 */
[----:B------:R-:W-:-:S03]  /*0340*/  VIADD R5, R5, 0x100 ;  /* 0x0000010005057836 */ /* 0x000fc60000000000 */
[----:B------:R-:W-:Y:S02]  /*0350*/  ISETP.NE.AND P2, PT, R2, RZ, PT ;  /* 0x000000ff0200720c */ /* 0x000fe40003f45270 */
[----:B0-----:R-:W-:-:S05]  /*0360*/  IADD3 R6, P3, PT, R6, 0x100, RZ ;  /* 0x0000010006067810 */ /* 0x001fca0007f7e0ff */
[----:B------:R-:W-:Y:S01]  /*0370*/  IMAD.X R7, RZ, RZ, R7, P3 ;  /* 0x000000ffff077224 */ /* 0x000fe200018e0607 */
[----:B--2---:R-:W-:-:S05]  /*0380*/  ISETP.NE.OR P1, PT, R8, RZ, P1 ;  /* 0x000000ff0800720c */ /* 0x004fca0000f25670 */
[----:B------:R-:W-:Y:S08]  /*0390*/  @P2 BRA `(.L_x_1078) ;  /* 0xfffffffc00e02947 */ /* 0x000ff0000383ffff */
.L_x_1077:
[----:B------:R-:W-:Y:S05]  /*03a0*/  BSYNC.RECONVERGENT B2 ;  /* 0x0000000000027941 */ /* 0x000fea0003800200 */
.L_x_1076:
[----:B------:R-:W-:Y:S04]  /*03b0*/  BSSY.RECONVERGENT B2, `(.L_x_1079) ;  /* 0x0000062000027945 */ /* 0x000fe80003800200 */
        /* <DEDUP_REMOVED lines=8> */
.L_x_1083:
[----:B0-----:R-:W-:-:S04]  /*0440*/  IADD3 R6, P2, PT, R5, UR4, RZ ;  /* 0x0000000405067c10 */ /* 0x001fc8000ff5e0ff */
[C---:B------:R-:W-:Y:S01]  /*0450*/  LEA.HI.X.SX32 R7, R5.reuse, UR8, 0x1, P2 ;  /* 0x0000000805077c11 */ /* 0x040fe200090f0eff */
[----:B------:R-:W-:-:S04]  /*0460*/  VIADD R9, R5, 0x400 ;  /* 0x0000040005097836 */ /* 0x000fc80000000000 */
[----:B------:R-:W2:Y:S01]  /*0470*/  LDG.E.U8.CONSTANT R25, desc[UR6][R6.64] ;  /* 0x0000000606197981 */ /* 0x000ea2000c1e9100 */
[----:B------:R-:W-:-:S03]  /*0480*/  IADD3 R8, P2, PT, R9, UR4, RZ ;  /* 0x0000000409087c10 */ /* 0x000fc6000ff5e0ff */
[----:B------:R-:W3:Y:S01]  /*0490*/  LDG.E.U8.CONSTANT R2, desc[UR6][R6.64+0x100] ;  /* 0x0001000606027981 */ /* 0x000ee2000c1e9100 */
[----:B------:R-:W-:-:S03]  /*04a0*/  LEA.HI.X.SX32 R9, R9, UR8, 0x1, P2 ;  /* 0x0000000809097c11 */ /* 0x000fc600090f0eff */
[----:B------:R-:W4:Y:S04]  /*04b0*/  LDG.E.U8.CONSTANT R12, desc[UR6][R6.64+0x200] ;  /* 0x00020006060c7981 */ /* 0x000f28000c1e9100 */
[----:B------:R0:W5:Y:S01]  /*04c0*/  LDG.E.U8.CONSTANT R13, desc[UR6][R6.64+0x300] ;  /* 0x00030006060d7981 */ /* 0x000162000c1e9100 */
[----:B------:R-:W-:-:S03]  /*04d0*/  VIADD R11, R5, 0x800 ;  /* 0x00000800050b7836 */ /* 0x000fc60000000000 */
[----:B------:R-:W5:Y:S04]  /*04e0*/  LDG.E.U8.CONSTANT R14, desc[UR6][R8.64] ;  /* 0x00000006080e7981 */ /* 0x000f68000c1e9100 */
[----:B------:R-:W5:Y:S01]  /*04f0*/  LDG.E.U8.CONSTANT R15, desc[UR6][R8.64+0x100] ;  /* 0x00010006080f7981 */ /* 0x000f62000c1e9100 */
[----:B------:R-:W-:-:S03]  /*0500*/  IADD3 R10, P2, PT, R11, UR4, RZ ;  /* 0x000000040b0a7c10 */ /* 0x000fc6000ff5e0ff */
[----:B------:R-:W5:Y:S01]  /*0510*/  LDG.E.U8.CONSTANT R16, desc[UR6][R8.64+0x200] ;  /* 0x0002000608107981 */ /* 0x000f62000c1e9100 */
[----:B------:R-:W-:-:S03]  /*0520*/  LEA.HI.X.SX32 R11, R11, UR8, 0x1, P2 ;  /* 0x000000080b0b7c11 */ /* 0x000fc600090f0eff */
[----:B------:R-:W5:Y:S01]  /*0530*/  LDG.E.U8.CONSTANT R17, desc[UR6][R8.64+0x300] ;  /* 0x0003000608117981 */ /* 0x000f62000c1e9100 */
[----:B------:R-:W-:-:S03]  /*0540*/  VIADD R21, R5, 0xc00 ;  /* 0x00000c0005157836 */ /* 0x000fc60000000000 */
[----:B------:R-:W5:Y:S04]  /*0550*/  LDG.E.U8.CONSTANT R18, desc[UR6][R10.64] ;  /* 0x000000060a127981 */ /* 0x000f68000c1e9100 */
[----:B------:R-:W5:Y:S01]  /*0560*/  LDG.E.U8.CONSTANT R19, desc[UR6][R10.64+0x100] ;  /* 0x000100060a137981 */ /* 0x000f62000c1e9100 */
[----:B0-----:R-:W-:-:S03]  /*0570*/  IADD3 R6, P2, PT, R21, UR4, RZ ;  /* 0x0000000415067c10 */ /* 0x001fc6000ff5e0ff */
[----:B------:R-:W5:Y:S01]  /*0580*/  LDG.E.U8.CONSTANT R20, desc[UR6][R10.64+0x200] ;  /* 0x000200060a147981 */ /* 0x000f62000c1e9100 */
[----:B------:R-:W-:-:S03]  /*0590*/  LEA.HI.X.SX32 R7, R21, UR8, 0x1, P2 ;  /* 0x0000000815077c11 */ /* 0x000fc600090f0eff */
[----:B------:R-:W5:Y:S04]  /*05a0*/  LDG.E.U8.CONSTANT R21, desc[UR6][R10.64+0x300] ;  /* 0x000300060a157981 */ /* 0x000f68000c1e9100 */
[----:B------:R-:W5:Y:S04]  /*05b0*/  LDG.E.U8.CONSTANT R22, desc[UR6][R6.64] ;  /* 0x0000000606167981 */ /* 0x000f68000c1e9100 */
[----:B------:R-:W5:Y:S04]  /*05c0*/  LDG.E.U8.CONSTANT R23, desc[UR6][R6.64+0x100] ;  /* 0x0001000606177981 */ /* 0x000f68000c1e9100 */
[----:B------:R-:W5:Y:S04]  /*05d0*/  LDG.E.U8.CONSTANT R24, desc[UR6][R6.64+0x200] ;  /* 0x0002000606187981 */ /* 0x000f68000c1e9100 */
[----:B------:R-:W5:Y:S01]  /*05e0*/  LDG.E.U8.CONSTANT R8, desc[UR6][R6.64+0x300] ;  /* 0x0003000606087981 */ /* 0x000f62000c1e9100 */
[----:B------:R-:W-:-:S05]  /*05f0*/  VIADD R5, R5, 0x1000 ;  /* 0x0000100005057836 */ /* 0x000fca0000000000 */
[----:B------:R-:W-:Y:S02]  /*0600*/  ISETP.GE.AND P2, PT, R5, R26, PT ;  /* 0x0000001a0500720c */ /* 0x000fe40003f46270 */
[----:B--2---:R-:W-:-:S04]  /*0610*/  ISETP.NE.OR P1, PT, R25, RZ, P1 ;  /* 0x000000ff1900720c */ /* 0x004fc80000f25670 */
[----:B---3--:R-:W-:-:S04]  /*0620*/  ISETP.NE.OR P1, PT, R2, RZ, P1 ;  /* 0x000000ff0200720c */ /* 0x008fc80000f25670 */
[----:B----4-:R-:W-:-:S04]  /*0630*/  ISETP.NE.OR P1, PT, R12, RZ, P1 ;  /* 0x000000ff0c00720c */ /* 0x010fc80000f25670 */
[----:B-----5:R-:W-:-:S04]  /*0640*/  ISETP.NE.OR P1, PT, R13, RZ, P1 ;  /* 0x000000ff0d00720c */ /* 0x020fc80000f25670 */
[----:B------:R-:W-:-:S04]  /*0650*/  ISETP.NE.OR P1, PT, R14, RZ, P1 ;  /* 0x000000ff0e00720c */ /* 0x000fc80000f25670 */
        /* <DEDUP_REMOVED lines=10> */
[----:B------:R-:W-:Y:S01]  /*0700*/  ISETP.NE.OR P1, PT, R8, RZ, P1 ;  /* 0x000000ff0800720c */ /* 0x000fe20000f25670 */
[----:B------:R-:W-:-:S12]  /*0710*/  @!P2 BRA `(.L_x_1083) ;  /* 0xfffffffc0048a947 */ /* 0x000fd8000383ffff */
.L_x_1082:
[----:B------:R-:W-:Y:S05]  /*0720*/  BSYNC.RECONVERGENT B3 ;  /* 0x0000000000037941 */ /* 0x000fea0003800200 */
.L_x_1081:
[----:B------:R-:W-:Y:S01]  /*0730*/  IMAD.IADD R2, R4, 0x1, -R5 ;  /* 0x0000000104027824 */ /* 0x000fe200078e0a05 */
[----:B------:R-:W-:Y:S04]  /*0740*/  BSSY.RECONVERGENT B3, `(.L_x_1084) ;  /* 0x000001b000037945 */ /* 0x000fe80003800200 */
[----:B------:R-:W-:-:S13]  /*0750*/  ISETP.GT.AND P2, PT, R2, 0x400, PT ;  /* 0x000004000200780c */ /* 0x000fda0003f44270 */
[----:B------:R-:W-:Y:S05]  /*0760*/  @!P2 BRA `(.L_x_1085) ;  /* 0x000000000060a947 */ /* 0x000fea0003800000 */
[----:B------:R-:W1:Y:S01]  /*0770*/  LDCU UR5, c[0x0][0x384] ;  /* 0x00007080ff0577ac */ /* 0x000e620008000800 */
[C---:B0-----:R-:W-:Y:S01]  /*0780*/  IADD3 R6, P0, PT, R5.reuse, UR4, RZ ;  /* 0x0000000405067c10 */ /* 0x041fe2000ff1e0ff */
[----:B------:R-:W-:-:S03]  /*0790*/  VIADD R9, R5, 0x400 ;  /* 0x0000040005097836 */ /* 0x000fc60000000000 */
[----:B-1----:R-:W-:-:S05]  /*07a0*/  LEA.HI.X.SX32 R7, R5, UR5, 0x1, P0 ;  /* 0x0000000505077c11 */ /* 0x002fca00080f0eff */
[----:B------:R-:W2:Y:S01]  /*07b0*/  LDG.E.U8.CONSTANT R16, desc[UR6][R6.64] ;  /* 0x0000000606107981 */ /* 0x000ea2000c1e9100 */
[----:B------:R-:W-:-:S03]  /*07c0*/  IADD3 R8, P0, PT, R9, UR4, RZ ;  /* 0x0000000409087c10 */ /* 0x000fc6000ff1e0ff */
[----:B------:R-:W3:Y:S01]  /*07d0*/  LDG.E.U8.CONSTANT R2, desc[UR6][R6.64+0x100] ;  /* 0x0001000606027981 */ /* 0x000ee2000c1e9100 */
[----:B------:R-:W-:-:S03]  /*07e0*/  LEA.HI.X.SX32 R9, R9, UR5, 0x1, P0 ;  /* 0x0000000509097c11 */ /* 0x000fc600080f0eff */
[----:B------:R-:W4:Y:S04]  /*07f0*/  LDG.E.U8.CONSTANT R10, desc[UR6][R6.64+0x200] ;  /* 0x00020006060a7981 */ /* 0x000f28000c1e9100 */
[----:B------:R-:W5:Y:S04]  /*0800*/  LDG.E.U8.CONSTANT R11, desc[UR6][R6.64+0x300] ;  /* 0x00030006060b7981 */ /* 0x000f68000c1e9100 */
[----:B------:R-:W5:Y:S04]  /*0810*/  LDG.E.U8.CONSTANT R12, desc[UR6][R8.64] ;  /* 0x00000006080c7981 */ /* 0x000f68000c1e9100 */
[----:B------:R-:W5:Y:S04]  /*0820*/  LDG.E.U8.CONSTANT R13, desc[UR6][R8.64+0x100] ;  /* 0x00010006080d7981 */ /* 0x000f68000c1e9100 */
[----:B------:R-:W5:Y:S04]  /*0830*/  LDG.E.U8.CONSTANT R14, desc[UR6][R8.64+0x200] ;  /* 0x00020006080e7981 */ /* 0x000f68000c1e9100 */
[----:B------:R-:W5:Y:S01]  /*0840*/  LDG.E.U8.CONSTANT R15, desc[UR6][R8.64+0x300] ;  /* 0x00030006080f7981 */ /* 0x000f62000c1e9100 */
[----:B------:R-:W-:Y:S01]  /*0850*/  PLOP3.LUT P0, PT, PT, PT, PT, 0x8, 0x80 ;  /* 0x000000000080781c */ /* 0x000fe20003f0e170 */
[----:B------:R-:W-:Y:S01]  /*0860*/  VIADD R5, R5, 0x800 ;  /* 0x0000080005057836 */ /* 0x000fe20000000000 */
[----:B--2---:R-:W-:-:S04]  /*0870*/  ISETP.NE.OR P1, PT, R16, RZ, P1 ;  /* 0x000000ff1000720c */ /* 0x004fc80000f25670 */
[----:B---3--:R-:W-:-:S04]  /*0880*/  ISETP.NE.OR P1, PT, R2, RZ, P1 ;  /* 0x000000ff0200720c */ /* 0x008fc80000f25670 */
[----:B----4-:R-:W-:-:S04]  /*0890*/  ISETP.NE.OR P1, PT, R10, RZ, P1 ;  /* 0x000000ff0a00720c */ /* 0x010fc80000f25670 */
[----:B-----5:R-:W-:-:S04]  /*08a0*/  ISETP.NE.OR P1, PT, R11, RZ, P1 ;  /* 0x000000ff0b00720c */ /* 0x020fc80000f25670 */
[----:B------:R-:W-:-:S04]  /*08b0*/  ISETP.NE.OR P1, PT, R12, RZ, P1 ;  /* 0x000000ff0c00720c */ /* 0x000fc80000f25670 */
[----:B------:R-:W-:-:S04]  /*08c0*/  ISETP.NE.OR P1, PT, R13, RZ, P1 ;  /* 0x000000ff0d00720c */ /* 0x000fc80000f25670 */
[----:B------:R-:W-:-:S04]  /*08d0*/  ISETP.NE.OR P1, PT, R14, RZ, P1 ;  /* 0x000000ff0e00720c */ /* 0x000fc80000f25670 */
[----:B------:R-:W-:-:S13]  /*08e0*/  ISETP.NE.OR P1, PT, R15, RZ, P1 ;  /* 0x000000ff0f00720c */ /* 0x000fda0000f25670 */
.L_x_1085:
[----:B------:R-:W-:Y:S05]  /*08f0*/  BSYNC.RECONVERGENT B3 ;  /* 0x0000000000037941 */ /* 0x000fea0003800200 */
.L_x_1084:
[----:B------:R-:W-:-:S13]  /*0900*/  ISETP.LT.OR P0, PT, R5, R4, P0 ;  /* 0x000000040500720c */ /* 0x000fda0000701670 */
[----:B------:R-:W-:Y:S05]  /*0910*/  @!P0 BRA `(.L_x_1080) ;  /* 0x00000000002c8947 */ /* 0x000fea0003800000 */
[----:B------:R-:W1:Y:S01]  /*0920*/  LDCU UR5, c[0x0][0x384] ;  /* 0x00007080ff0577ac */ /* 0x000e620008000800 */
[----:B0-----:R-:W-:-:S04]  /*0930*/  IADD3 R6, P0, PT, R5, UR4, RZ ;  /* 0x0000000405067c10 */ /* 0x001fc8000ff1e0ff */
[----:B-1----:R-:W-:-:S05]  /*0940*/  LEA.HI.X.SX32 R7, R5, UR5, 0x1, P0 ;  /* 0x0000000505077c11 */ /* 0x002fca00080f0eff */
[----:B------:R-:W2:Y:S04]  /*0950*/  LDG.E.U8.CONSTANT R9, desc[UR6][R6.64] ;  /* 0x0000000606097981 */ /* 0x000ea8000c1e9100 */
[----:B------:R-:W3:Y:S04]  /*0960*/  LDG.E.U8.CONSTANT R2, desc[UR6][R6.64+0x100] ;  /* 0x0001000606027981 */ /* 0x000ee8000c1e9100 */
[----:B------:R-:W4:Y:S04]  /*0970*/  LDG.E.U8.CONSTANT R5, desc[UR6][R6.64+0x200] ;  /* 0x0002000606057981 */ /* 0x000f28000c1e9100 */
[----:B------:R-:W5:Y:S01]  /*0980*/  LDG.E.U8.CONSTANT R8, desc[UR6][R6.64+0x300] ;  /* 0x0003000606087981 */ /* 0x000f62000c1e9100 */
[----:B--2---:R-:W-:-:S04]  /*0990*/  ISETP.NE.OR P1, PT, R9, RZ, P1 ;  /* 0x000000ff0900720c */ /* 0x004fc80000f25670 */
[----:B---3--:R-:W-:-:S04]  /*09a0*/  ISETP.NE.OR P1, PT, R2, RZ, P1 ;  /* 0x000000ff0200720c */ /* 0x008fc80000f25670 */
[----:B----4-:R-:W-:-:S04]  /*09b0*/  ISETP.NE.OR P1, PT, R5, RZ, P1 ;  /* 0x000000ff0500720c */ /* 0x010fc80000f25670 */
[----:B-----5:R-:W-:-:S13]  /*09c0*/  ISETP.NE.OR P1, PT, R8, RZ, P1 ;  /* 0x000000ff0800720c */ /* 0x020fda0000f25670 */
.L_x_1080:
[----:B------:R-:W-:Y:S05]  /*09d0*/  BSYNC.RECONVERGENT B2 ;  /* 0x0000000000027941 */ /* 0x000fea0003800200 */
.L_x_1079:
[----:B------:R-:W-:-:S07]  /*09e0*/  SEL R7, RZ, 0x1, !P1 ;  /* 0x00000001ff077807 */ /* 0x000fce0004800000 */
.L_x_1075:
[----:B------:R-:W-:Y:S05]  /*09f0*/  BSYNC.RECONVERGENT B1 ;  /* 0x0000000000017941 */ /* 0x000fea0003800200 */
.L_x_1074:
[----:B------:R-:W-:-:S13]  /*0a00*/  ISETP.GE.AND P0, PT, R4, 0x100, PT ;  /* 0x000001000400780c */ /* 0x000fda0003f06270 */
[----:B------:R-:W-:Y:S05]  /*0a10*/  @!P0 BRA `(.L_x_1086) ;  /* 0x0000000400148947 */ /* 0x000fea0003800000 */
[----:B0-----:R-:W0:Y:S01]  /*0a20*/  S2R R6, SR_LANEID ;  /* 0x0000000000067919 */ /* 0x001e220000000000 */
[----:B-----5:R-:W-:Y:S01]  /*0a30*/  LOP3.LUT R2, R7, 0xff, RZ, 0xc0, !PT ;  /* 0x000000ff07027812 */ /* 0x020fe200078ec0ff */
[----:B------:R-:W-:Y:S05]  /*0a40*/  BSSY.RECONVERGENT B1, `(.L_x_1087) ;  /* 0x000002e000017945 */ /* 0x000fea0003800200 */
[----:B------:R-:W1:Y:S01]  /*0a50*/  SHFL.DOWN PT, R2, R2, 0x1, 0x1f ;  /* 0x08201f0002027f89 */ /* 0x000e6200000e0000 */
[----:B0-----:R-:W-:-:S13]  /*0a60*/  ISETP.GT.AND P2, PT, R6, 0x1e, PT ;  /* 0x0000001e0600780c */ /* 0x001fda0003f44270 */
[----:B-1----:R-:W-:Y:S02]  /*0a70*/  @!P2 LOP3.LUT P0, RZ, R2, 0xff, RZ, 0xc0, !PT ;  /* 0x000000ff02ffa812 */ /* 0x002fe4000780c0ff */
[----:B------:R-:W-:-:S04]  /*0a80*/  @!P2 LOP3.LUT P1, RZ, R7, 0xff, RZ, 0xc0, !PT ;  /* 0x000000ff07ffa812 */ /* 0x000fc8000782c0ff */
[----:B------:R-:W-:-:S04]  /*0a90*/  @!P2 PLOP3.LUT P0, PT, P1, P0, PT, 0xf8, 0x8f ;  /* 0x00000000008fa81c */ /* 0x000fc80000f01f70 */
[----:B------:R-:W-:-:S04]  /*0aa0*/  @!P2 SEL R4, RZ, 0x1, !P0 ;  /* 0x00000001ff04a807 */ /* 0x000fc80004000000 */
[----:B------:R-:W-:Y:S02]  /*0ab0*/  @!P2 PRMT R7, R4, 0x7610, R7 ;  /* 0x000076100407a816 */ /* 0x000fe40000000007 */
[----:B------:R-:W-:Y:S02]  /*0ac0*/  ISETP.GT.AND P2, PT, R6, 0x1d, PT ;  /* 0x0000001d0600780c */ /* 0x000fe40003f44270 */
[----:B------:R-:W-:-:S06]  /*0ad0*/  LOP3.LUT R4, R7, 0xff, RZ, 0xc0, !PT ;  /* 0x000000ff07047812 */ /* 0x000fcc00078ec0ff */
[----:B------:R-:W0:Y:S05]  /*0ae0*/  SHFL.DOWN PT, R4, R4, 0x2, 0x1f ;  /* 0x08401f0004047f89 */ /* 0x000e2a00000e0000 */
[----:B------:R-:W-:Y:S02]  /*0af0*/  @!P2 LOP3.LUT P1, RZ, R7, 0xff, RZ, 0xc0, !PT ;  /* 0x000000ff07ffa812 */ /* 0x000fe4000782c0ff */
[----:B0-----:R-:W-:-:S04]  /*0b00*/  @!P2 LOP3.LUT P0, RZ, R4, 0xff, RZ, 0xc0, !PT ;  /* 0x000000ff04ffa812 */ /* 0x001fc8000780c0ff */
[----:B------:R-:W-:-:S04]  /*0b10*/  @!P2 PLOP3.LUT P0, PT, P1, P0, PT, 0xf8, 0x8f ;  /* 0x00000000008fa81c */ /* 0x000fc80000f01f70 */
[----:B------:R-:W-:-:S04]  /*0b20*/  @!P2 SEL R2, RZ, 0x1, !P0 ;  /* 0x00000001ff02a807 */ /* 0x000fc80004000000 */
[----:B------:R-:W-:Y:S02]  /*0b30*/  @!P2 PRMT R7, R2, 0x7610, R7 ;  /* 0x000076100207a816 */ /* 0x000fe40000000007 */
[----:B------:R-:W-:Y:S02]  /*0b40*/  ISETP.GT.AND P2, PT, R6, 0x1b, PT ;  /* 0x0000001b0600780c */ /* 0x000fe40003f44270 */
[----:B------:R-:W-:-:S05]  /*0b50*/  LOP3.LUT R5, R7, 0xff, RZ, 0xc0, !PT ;  /* 0x000000ff07057812 */ /* 0x000fca00078ec0ff */
[----:B------:R-:W0:Y:S06]  /*0b60*/  SHFL.DOWN PT, R2, R5, 0x4, 0x1f ;  /* 0x08801f0005027f89 */ /* 0x000e2c00000e0000 */
        /* <DEDUP_REMOVED lines=11> */
[----:B------:R-:W-:Y:S02]  /*0c20*/  @!P2 SEL R2, RZ, 0x1, !P0 ;  /* 0x00000001ff02a807 */ /* 0x000fe40004000000 */
[----:B------:R-:W-:Y:S02]  /*0c30*/  ISETP.GT.AND P0, PT, R6, 0xf, PT ;  /* 0x0000000f0600780c */ /* 0x000fe40003f04270 */
[----:B------:R-:W-:-:S04]  /*0c40*/  @!P2 PRMT R7, R2, 0x7610, R7 ;  /* 0x000076100207a816 */ /* 0x000fc80000000007 */
[----:B------:R-:W-:-:S06]  /*0c50*/  LOP3.LUT R2, R7, 0xff, RZ, 0xc0, !PT ;  /* 0x000000ff07027812 */ /* 0x000fcc00078ec0ff */
[----:B------:R-:W0:Y:S01]  /*0c60*/  SHFL.DOWN PT, R2, R2, 0x10, 0x1f ;  /* 0x0a001f0002027f89 */ /* 0x000e2200000e0000 */
[----:B------:R-:W-:Y:S05]  /*0c70*/  @P0 BRA `(.L_x_1088) ;  /* 0x0000000000280947 */ /* 0x000fea0003800000 */
[----:B------:R-:W-:Y:S02]  /*0c80*/  ISETP.NE.AND P2, PT, R6, RZ, PT ;  /* 0x000000ff0600720c */ /* 0x000fe40003f45270 */
[----:B0-----:R-:W-:Y:S02]  /*0c90*/  LOP3.LUT P0, RZ, R2, 0xff, RZ, 0xc0, !PT ;  /* 0x000000ff02ff7812 */ /* 0x001fe4000780c0ff */
[----:B------:R-:W-:-:S04]  /*0ca0*/  LOP3.LUT P1, RZ, R7, 0xff, RZ, 0xc0, !PT ;  /* 0x000000ff07ff7812 */ /* 0x000fc8000782c0ff */
[----:B------:R-:W-:-:S04]  /*0cb0*/  PLOP3.LUT P0, PT, P1, P0, PT, 0xf8, 0x8f ;  /* 0x00000000008f781c */ /* 0x000fc80000f01f70 */
[----:B------:R-:W-:Y:S01]  /*0cc0*/  SEL R7, RZ, 0x1, !P0 ;  /* 0x00000001ff077807 */ /* 0x000fe20004000000 */
[----:B------:R-:W0:Y:S01]  /*0cd0*/  @!P2 S2R R5, SR_CgaCtaId ;  /* 0x000000000005a919 */ /* 0x000e220000008800 */
[----:B------:R-:W-:-:S04]  /*0ce0*/  @!P2 MOV R2, 0x400 ;  /* 0x000004000002a802 */ /* 0x000fc80000000f00 */
[----:B0-----:R-:W-:-:S04]  /*0cf0*/  @!P2 LEA R2, R5, R2, 0x18 ;  /* 0x000000020502a211 */ /* 0x001fc800078ec0ff */
[----:B------:R-:W-:-:S05]  /*0d00*/  @!P2 LEA.HI R2, R3, R2, RZ, 0x1b ;  /* 0x000000020302a211 */ /* 0x000fca00078fd8ff */
[----:B------:R1:W-:Y:S02]  /*0d10*/  @!P2 STS.U8 [R2+0x8], R7 ;  /* 0x000008070200a388 */ /* 0x0003e40000000000 */
.L_x_1088:
[----:B------:R-:W-:Y:S05]  /*0d20*/  BSYNC.RECONVERGENT B1 ;  /* 0x0000000000017941 */ /* 0x000fea0003800200 */
.L_x_1087:
[----:B------:R-:W-:Y:S01]  /*0d30*/  BAR.SYNC.DEFER_BLOCKING 0x0 ;  /* 0x0000000000007b1d */ /* 0x000fe20000010000 */
[----:B------:R-:W-:-:S13]  /*0d40*/  ISETP.NE.AND P0, PT, R3, RZ, PT ;  /* 0x000000ff0300720c */ /* 0x000fda0003f05270 */
[----:B------:R-:W-:Y:S05]  /*0d50*/  @P0 BRA `(.L_x_1089) ;  /* 0x0000004000000947 */ /* 0x000fea0003800000 */
[----:B------:R-:W2:Y:S01]  /*0d60*/  S2UR UR5, SR_CgaCtaId ;  /* 0x00000000000579c3 */ /* 0x000ea20000008800 */
[----:B------:R-:W-:Y:S02]  /*0d70*/  UMOV UR4, 0x400 ;  /* 0x0000040000047882 */ /* 0x000fe40000000000 */
[----:B--2---:R-:W-:-:S09]  /*0d80*/  ULEA UR4, UR5, UR4, 0x18 ;  /* 0x0000000405047291 */ /* 0x004fd2000f8ec0ff */
[----:B01----:R-:W-:Y:S04]  /*0d90*/  LDS.U8 R2, [UR4+0x9] ;  /* 0x00000904ff027984 */ /* 0x003fe80008000000 */
[----:B------:R-:W0:Y:S04]  /*0da0*/  LDS.U8 R3, [UR4+0xa] ;  /* 0x00000a04ff037984 */ /* 0x000e280008000000 */
[----:B------:R-:W-:Y:S04]  /*0db0*/  LDS.U8 R5, [UR4+0xb] ;  /* 0x00000b04ff057984 */ /* 0x000fe80008000000 */
[----:B------:R-:W1:Y:S04]  /*0dc0*/  LDS.U8 R4, [UR4+0xc] ;  /* 0x00000c04ff047984 */ /* 0x000e680008000000 */
[----:B------:R-:W-:Y:S04]  /*0dd0*/  LDS.U8 R9, [UR4+0xd] ;  /* 0x00000d04ff097984 */ /* 0x000fe80008000000 */
[----:B------:R-:W2:Y:S01]  /*0de0*/  LDS.U8 R6, [UR4+0xe] ;  /* 0x00000e04ff067984 */ /* 0x000ea20008000000 */
[----:B0-----:R-:W-:-:S04]  /*0df0*/  LOP3.LUT R2, R3, R7, R2, 0xfe, !PT ;  /* 0x0000000703027212 */ /* 0x001fc800078efe02 */
[----:B-1----:R-:W-:-:S04]  /*0e00*/  LOP3.LUT R2, R4, R2, R5, 0xfe, !PT ;  /* 0x0000000204027212 */ /* 0x002fc800078efe05 */
[----:B--2---:R-:W-:-:S04]  /*0e10*/  LOP3.LUT R2, R6, R2, R9, 0xfe, !PT ;  /* 0x0000000206027212 */ /* 0x004fc800078efe09 */
[----:B------:R-:W-:-:S13]  /*0e20*/  LOP3.LUT P0, RZ, R2, 0xff, RZ, 0xc0, !PT ;  /* 0x000000ff02ff7812 */ /* 0x000fda000780c0ff */
[----:B------:R-:W0:Y:S02]  /*0e30*/  @!P0 LDS.U8 R2, [UR4+0xf] ;  /* 0x00000f04ff028984 */ /* 0x000e240008000000 */
[----:B0-----:R-:W-:-:S04]  /*0e40*/  ISETP.NE.OR P0, PT, R2, RZ, P0 ;  /* 0x000000ff0200720c */ /* 0x001fc80000705670 */
[----:B------:R-:W-:Y:S01]  /*0e50*/  SEL R7, RZ, 0x1, !P0 ;  /* 0x00000001ff077807 */ /* 0x000fe20004000000 */
[----:B------:R-:W-:Y:S08]  /*0e60*/  BRA `(.L_x_1089) ;  /* 0x0000003c00bc7947 */ /* 0x000ff00003800000 */
.L_x_1086:
[----:B0-----:R-:W0:Y:S01]  /*0e70*/  S2R R6, SR_LANEID ;  /* 0x0000000000067919 */ /* 0x001e220000000000 */
[----:B------:R-:W-:Y:S02]  /*0e80*/  LOP3.LUT R2, R3, 0x3e0, RZ, 0xc0, !PT ;  /* 0x000003e003027812 */ /* 0x000fe400078ec0ff */
[----:B-----5:R-:W-:Y:S02]  /*0e90*/  LOP3.LUT R8, R7, 0xff, RZ, 0xc0, !PT ;  /* 0x000000ff07087812 */ /* 0x020fe400078ec0ff */
[----:B------:R-:W-:Y:S01]  /*0ea0*/  LOP3.LUT R9, RZ, R2, RZ, 0x33, !PT ;  /* 0x00000002ff097212 */ /* 0x000fe200078e33ff */
[----:B------:R-:W-:-:S04]  /*0eb0*/  VIADD R5, R2, 0x20 ;  /* 0x0000002002057836 */ /* 0x000fc80000000000 */
[----:B------:R-:W-:Y:S01]  /*0ec0*/  IMAD.IADD R9, R9, 0x1, R4 ;  /* 0x0000000109097824 */ /* 0x000fe200078e0204 */
[----:B------:R-:W-:-:S04]  /*0ed0*/  ISETP.GT.AND P0, PT, R5, R4, PT ;  /* 0x000000040500720c */ /* 0x000fc80003f04270 */
[----:B------:R-:W-:-:S05]  /*0ee0*/  SEL R9, R9, 0x1f, P0 ;  /* 0x0000001f09097807 */ /* 0x000fca0000000000 */
[----:B------:R-:W1:Y:S01]  /*0ef0*/  SHFL.DOWN PT, R2, R8, 0x1, R9 ;  /* 0x0820000008027989 */ /* 0x000e6200000e0009 */
[----:B0-----:R-:W-:-:S13]  /*0f00*/  ISETP.GE.AND P2, PT, R6, R9, PT ;  /* 0x000000090600720c */ /* 0x001fda0003f46270 */
[----:B-1----:R-:W-:Y:S02]  /*0f10*/  @!P2 LOP3.LUT P0, RZ, R2, 0xff, RZ, 0xc0, !PT ;  /* 0x000000ff02ffa812 */ /* 0x002fe4000780c0ff */
[----:B------:R-:W-:-:S04]  /*0f20*/  @!P2 LOP3.LUT P1, RZ, R7, 0xff, RZ, 0xc0, !PT ;  /* 0x000000ff07ffa812 */ /* 0x000fc8000782c0ff */
[----:B------:R-:W-:-:S04]  /*0f30*/  @!P2 PLOP3.LUT P0, PT, P1, P0, PT, 0xf8, 0x8f ;  /* 0x00000000008fa81c */ /* 0x000fc80000f01f70 */
[----:B------:R-:W-:-:S04]  /*0f40*/  @!P2 SEL R2, RZ, 0x1, !P0 ;  /* 0x00000001ff02a807 */ /* 0x000fc80004000000 */
[----:B------:R-:W-:Y:S01]  /*0f50*/  @!P2 PRMT R7, R2, 0x7610, R7 ;  /* 0x000076100207a816 */ /* 0x000fe20000000007 */
[----:B------:R-:W-:-:S03]  /*0f60*/  VIADD R2, R6, 0x2 ;  /* 0x0000000206027836 */ /* 0x000fc60000000000 */
[----:B------:R-:W-:Y:S02]  /*0f70*/  LOP3.LUT R10, R7, 0xff, RZ, 0xc0, !PT ;  /* 0x000000ff070a7812 */ /* 0x000fe400078ec0ff */
[----:B------:R-:W-:-:S03]  /*0f80*/  ISETP.GT.AND P2, PT, R2, R9, PT ;  /* 0x000000090200720c */ /* 0x000fc60003f44270 */
[----:B------:R-:W0:Y:S10]  /*0f90*/  SHFL.DOWN PT, R5, R10, 0x2, R9 ;  /* 0x084000000a057989 */ /* 0x000e3400000e0009 */
[----:B------:R-:W-:-:S02]  /*0fa0*/  @!P2 LOP3.LUT P1, RZ, R7, 0xff, RZ, 0xc0, !PT ;  /* 0x000000ff07ffa812 */ /* 0x000fc4000782c0ff */
[----:B0-----:R-:W-:-:S04]  /*0fb0*/  @!P2 LOP3.LUT P0, RZ, R5, 0xff, RZ, 0xc0, !PT ;  /* 0x000000ff05ffa812 */ /* 0x001fc8000780c0ff */
        /* <DEDUP_REMOVED lines=18> */
[----:B------:R-:W-:Y:S02]  /*10e0*/  @!P2 PLOP3.LUT P0, PT, P1, P0, PT, 0xf8, 0x8f ;  /* 0x00000000008fa81c */ /* 0x000fe40000f01f70 */
[----:B------:R-:W-:Y:S02]  /*10f0*/  ISETP.NE.AND P1, PT, R6, RZ, PT ;  /* 0x000000ff0600720c */ /* 0x000fe40003f25270 */
[----:B------:R-:W-:-:S04]  /*1100*/  @!P2 SEL R2, RZ, 0x1, !P0 ;  /* 0x00000001ff02a807 */ /* 0x000fc80004000000 */
[----:B------:R-:W-:Y:S01]  /*1110*/  @!P2 PRMT R7, R2, 0x7610, R7 ;  /* 0x000076100207a816 */ /* 0x000fe20000000007 */
[----:B------:R-:W-:-:S03]  /*1120*/  VIADD R2, R6, 0x10 ;  /* 0x0000001006027836 */ /* 0x000fc60000000000 */
[C---:B------:R-:W-:Y:S02]  /*1130*/  LOP3.LUT R8, R7.reuse, 0xff, RZ, 0xc0, !PT ;  /* 0x000000ff07087812 */ /* 0x040fe400078ec0ff */
[----:B------:R-:W-:Y:S01]  /*1140*/  ISETP.GT.AND P2, PT, R2, R9, PT ;  /* 0x000000090200720c */ /* 0x000fe20003f44270 */
[----:B------:R-:W0:Y:S01]  /*1150*/  @!P1 S2R R11, SR_CgaCtaId ;  /* 0x00000000000b9919 */ /* 0x000e220000008800 */
[----:B------:R-:W-:Y:S01]  /*1160*/  @!P1 MOV R2, 0x400 ;  /* 0x0000040000029802 */ /* 0x000fe20000000f00 */
[----:B------:R-:W1:Y:S10]  /*1170*/  SHFL.DOWN PT, R5, R8, 0x10, R9 ;  /* 0x0a00000008057989 */ /* 0x000e7400000e0009 */
[----:B------:R-:W-:-:S02]  /*1180*/  @!P2 LOP3.LUT P3, RZ, R7, 0xff, RZ, 0xc0, !PT ;  /* 0x000000ff07ffa812 */ /* 0x000fc4000786c0ff */
[----:B-1----:R-:W-:-:S04]  /*1190*/  @!P2 LOP3.LUT P0, RZ, R5, 0xff, RZ, 0xc0, !PT ;  /* 0x000000ff05ffa812 */ /* 0x002fc8000780c0ff */
[----:B------:R-:W-:Y:S02]  /*11a0*/  @!P2 PLOP3.LUT P0, PT, P3, P0, PT, 0xf8, 0x8f ;  /* 0x00000000008fa81c */ /* 0x000fe40001f01f70 */
[----:B0-----:R-:W-:Y:S02]  /*11b0*/  @!P1 LEA R6, R11, R2, 0x18 ;  /* 0x000000020b069211 */ /* 0x001fe400078ec0ff */
[----:B------:R-:W-:Y:S02]  /*11c0*/  @!P2 SEL R2, RZ, 0x1, !P0 ;  /* 0x00000001ff02a807 */ /* 0x000fe40004000000 */
[----:B------:R-:W-:Y:S02]  /*11d0*/  ISETP.GE.AND P0, PT, R4, 0x21, PT ;  /* 0x000000210400780c */ /* 0x000fe40003f06270 */
[C---:B------:R-:W-:Y:S02]  /*11e0*/  @!P1 LEA.HI R6, R3.reuse, R6, RZ, 0x1b ;  /* 0x0000000603069211 */ /* 0x040fe400078fd8ff */
[----:B------:R-:W-:-:S02]  /*11f0*/  ISETP.NE.OR P0, PT, R3, RZ, !P0 ;  /* 0x000000ff0300720c */ /* 0x000fc40004705670 */
[----:B------:R-:W-:-:S05]  /*1200*/  @!P2 PRMT R7, R2, 0x7610, R7 ;  /* 0x000076100207a816 */ /* 0x000fca0000000007 */
[----:B------:R3:W-:Y:S01]  /*1210*/  @!P1 STS.U8 [R6+0x8], R7 ;  /* 0x0000080706009388 */ /* 0x0007e20000000000 */
[----:B------:R-:W-:Y:S06]  /*1220*/  BAR.SYNC.DEFER_BLOCKING 0x0 ;  /* 0x0000000000007b1d */ /* 0x000fec0000010000 */
[----:B------:R-:W-:Y:S05]  /*1230*/  @P0 BRA `(.L_x_1089) ;  /* 0x0000003800c80947 */ /* 0x000fea0003800000 */
[----:B------:R-:W0:Y:S01]  /*1240*/  S2UR UR5, SR_CgaCtaId ;  /* 0x00000000000579c3 */ /* 0x000e220000008800 */
[----:B------:R-:W-:Y:S01]  /*1250*/  UMOV UR4, 0x400 ;  /* 0x0000040000047882 */ /* 0x000fe20000000000 */
[----:B------:R-:W-:Y:S01]  /*1260*/  ISETP.GE.U32.AND P1, PT, R4, 0x41, PT ;  /* 0x000000410400780c */ /* 0x000fe20003f26070 */
[----:B0-----:R-:W-:-:S09]  /*1270*/  ULEA UR4, UR5, UR4, 0x18 ;  /* 0x0000000405047291 */ /* 0x001fd2000f8ec0ff */
[----:B------:R-:W0:Y:S02]  /*1280*/  LDS.U8 R2, [UR4+0x9] ;  /* 0x00000904ff027984 */ /* 0x000e240008000000 */
[----:B0-----:R-:W-:-:S04]  /*1290*/  LOP3.LUT P0, RZ, R7, 0xff, R2, 0xc8, !PT ;  /* 0x000000ff07ff7812 */ /* 0x001fc8000780c802 */
[----:B---3--:R-:W-:Y:S01]  /*12a0*/  SEL R7, RZ, 0x1, !P0 ;  /* 0x00000001ff077807 */ /* 0x008fe20004000000 */
[----:B------:R-:W-:Y:S08]  /*12b0*/  @!P1 BRA `(.L_x_1089) ;  /* 0x0000003800a89947 */ /* 0x000ff00003800000 */
[----:B------:R-:W0:Y:S01]  /*12c0*/  LDS.U8 R2, [UR4+0xa] ;  /* 0x00000a04ff027984 */ /* 0x000e220008000000 */
[----:B------:R-:W-:Y:S02]  /*12d0*/  ISETP.GE.U32.AND P1, PT, R4, 0x61, PT ;  /* 0x000000610400780c */ /* 0x000fe40003f26070 */
[----:B0-----:R-:W-:-:S04]  /*12e0*/  ISETP.NE.OR P0, PT, R2, RZ, P0 ;  /* 0x000000ff0200720c */ /* 0x001fc80000705670 */
[----:B------:R-:W-:-:S07]  /*12f0*/  SEL R7, RZ, 0x1, !P0 ;  /* 0x00000001ff077807 */ /* 0x000fce0004000000 */
[----:B------:R-:W-:Y:S05]  /*1300*/  @!P1 BRA `(.L_x_1089) ;  /* 0x0000003800949947 */ /* 0x000fea0003800000 */
        /* <DEDUP_REMOVED lines=20> */
[----:B------:R-:W0:Y:S02]  /*1450*/  LDS.U8 R2, [UR4+0xf] ;  /* 0x00000f04ff027984 */ /* 0x000e240008000000 */
[----:B0-----:R-:W-:-:S04]  /*1460*/  ISETP.NE.OR P0, PT, R2, RZ, P0 ;  /* 0x000000ff0200720c */ /* 0x001fc80000705670 */
[----:B------:R-:W-:Y:S01]  /*1470*/  SEL R7, RZ, 0x1, !P0 ;  /* 0x00000001ff077807 */ /* 0x000fe20004000000 */
[----:B------:R-:W-:Y:S08]  /*1480*/  BRA `(.L_x_1089) ;  /* 0x0000003800347947 */ /* 0x000ff00003800000 */
.L_x_1071:
[----:B------:R-:W0:Y:S01]  /*1490*/  S2R R2, SR_TID.X ;  /* 0x0000000000027919 */ /* 0x000e220000002100 */
[----:B------:R-:W1:Y:S01]  /*14a0*/  LDCU UR5, c[0x0][0x384] ;  /* 0x00007080ff0577ac */ /* 0x000e620008000800 */
[----:B0-----:R-:W-:-:S05]  /*14b0*/  LEA R8, P0, R2, UR4, 0x2 ;  /* 0x0000000402087c11 */ /* 0x001fca000f8010ff */
[----:B-1----:R-:W-:-:S05]  /*14c0*/  IMAD.X R9, RZ, RZ, UR5, P0 ;  /* 0x00000005ff097e24 */ /* 0x002fca00080e06ff */
[----:B------:R-:W2:Y:S04]  /*14d0*/  LDG.E.CONSTANT R3, desc[UR6][R8.64] ;  /* 0x0000000608037981 */ /* 0x000ea8000c1e9900 */
[----:B------:R-:W2:Y:S04]  /*14e0*/  LDG.E.CONSTANT R6, desc[UR6][R8.64+0x400] ;  /* 0x0004000608067981 */ /* 0x000ea8000c1e9900 */
[----:B------:R-:W2:Y:S04]  /*14f0*/  LDG.E.CONSTANT R5, desc[UR6][R8.64+0x800] ;  /* 0x0008000608057981 */ /* 0x000ea8000c1e9900 */
[----:B------:R-:W3:Y:S04]  /*1500*/  LDG.E.CONSTANT R7, desc[UR6][R8.64+0xc00] ;  /* 0x000c000608077981 */ /* 0x000ee8000c1e9900 */
[----:B------:R-:W3:Y:S04]  /*1510*/  LDG.E.CONSTANT R10, desc[UR6][R8.64+0x1000] ;  /* 0x00100006080a7981 */ /* 0x000ee8000c1e9900 */
[----:B------:R-:W4:Y:S04]  /*1520*/  LDG.E.CONSTANT R11, desc[UR6][R8.64+0x1400] ;  /* 0x00140006080b7981 */ /* 0x000f28000c1e9900 */
[----:B------:R-:W4:Y:S04]  /*1530*/  LDG.E.CONSTANT R12, desc[UR6][R8.64+0x1800] ;  /* 0x00180006080c7981 */ /* 0x000f28000c1e9900 */
[----:B------:R-:W5:Y:S01]  /*1540*/  LDG.E.CONSTANT R13, desc[UR6][R8.64+0x1c00] ;  /* 0x001c0006080d7981 */ /* 0x000f62000c1e9900 */
[----:B------:R-:W-:-:S02]  /*1550*/  ISETP.GE.U32.AND P1, PT, R4, 0x4000, PT ;  /* 0x000040000400780c */ /* 0x000fc40003f26070 */
[----:B--2---:R-:W-:-:S04]  /*1560*/  LOP3.LUT R3, R5, R3, R6, 0xfe, !PT ;  /* 0x0000000305037212 */ /* 0x004fc800078efe06 */
[----:B---3--:R-:W-:-:S04]  /*1570*/  LOP3.LUT R3, R10, R3, R7, 0xfe, !PT ;  /* 0x000000030a037212 */ /* 0x008fc800078efe07 */
[----:B----4-:R-:W-:Y:S01]  /*1580*/  LOP3.LUT R12, R12, R3, R11, 0xfe, !PT ;  /* 0x000000030c0c7212 */ /* 0x010fe200078efe0b */
[----:B------:R-:W-:-:S03]  /*1590*/  IMAD.MOV.U32 R11, RZ, RZ, 0x2000 ;  /* 0x00002000ff0b7424 */ /* 0x000fc600078e00ff */
[----:B-----5:R-:W-:-:S04]  /*15a0*/  LOP3.LUT P0, RZ, R12, R13, RZ, 0xfc, !PT ;  /* 0x0000000d0cff7212 */ /* 0x020fc8000780fcff */
[----:B------:R-:W-:Y:S01]  /*15b0*/  SEL R7, RZ, 0x1, !P0 ;  /* 0x00000001ff077807 */ /* 0x000fe20004000000 */
[----:B------:R-:W-:Y:S08]  /*15c0*/  @!P1 BRA `(.L_x_1090) ;  /* 0x0000000000749947 */ /* 0x000ff00003800000 */
[----:B------:R-:W0:Y:S01]  /*15d0*/  LDC R16, c[0x0][0x390] ;  /* 0x0000e400ff107b82 */ /* 0x000e220000000800 */
[----:B------:R-:W-:Y:S02]  /*15e0*/  VIADD R10, R4, 0xffffe000 ;  /* 0xffffe000040a7836 */ /* 0x000fe40000000000 */
[----:B------:R-:W-:-:S07]  /*15f0*/  IMAD.MOV.U32 R11, RZ, RZ, 0x2000 ;  /* 0x00002000ff0b7424 */ /* 0x000fce00078e00ff */
.L_x_1092:
[----:B------:R-:W-:-:S04]  /*1600*/  IADD3 R6, P1, PT, R11, R8, RZ ;  /* 0x000000080b067210 */ /* 0x000fc80007f3e0ff */
[----:B------:R-:W-:-:S05]  /*1610*/  LEA.HI.X.SX32 R7, R11, R9, 0x1, P1 ;  /* 0x000000090b077211 */ /* 0x000fca00008f0eff */
[----:B------:R-:W2:Y:S04]  /*1620*/  LDG.E.CONSTANT R17, desc[UR6][R6.64] ;  /* 0x0000000606117981 */ /* 0x000ea8000c1e9900 */
[----:B------:R-:W3:Y:S04]  /*1630*/  LDG.E.CONSTANT R3, desc[UR6][R6.64+0x400] ;  /* 0x0004000606037981 */ /* 0x000ee8000c1e9900 */
[----:B------:R-:W4:Y:S04]  /*1640*/  LDG.E.CONSTANT R4, desc[UR6][R6.64+0x800] ;  /* 0x0008000606047981 */ /* 0x000f28000c1e9900 */
[----:B------:R-:W5:Y:S04]  /*1650*/  LDG.E.CONSTANT R5, desc[UR6][R6.64+0xc00] ;  /* 0x000c000606057981 */ /* 0x000f68000c1e9900 */
[----:B------:R-:W5:Y:S04]  /*1660*/  LDG.E.CONSTANT R12, desc[UR6][R6.64+0x1000] ;  /* 0x00100006060c7981 */ /* 0x000f68000c1e9900 */
[----:B------:R-:W5:Y:S04]  /*1670*/  LDG.E.CONSTANT R13, desc[UR6][R6.64+0x1400] ;  /* 0x00140006060d7981 */ /* 0x000f68000c1e9900 */
[----:B------:R-:W5:Y:S04]  /*1680*/  LDG.E.CONSTANT R14, desc[UR6][R6.64+0x1800] ;  /* 0x00180006060e7981 */ /* 0x000f68000c1e9900 */
[----:B------:R-:W5:Y:S01]  /*1690*/  LDG.E.CONSTANT R15, desc[UR6][R6.64+0x1c00] ;  /* 0x001c0006060f7981 */ /* 0x000f62000c1e9900 */
[----:B--2---:R-:W-:-:S04]  /*16a0*/  ISETP.NE.OR P0, PT, R17, RZ, P0 ;  /* 0x000000ff1100720c */ /* 0x004fc80000705670 */
[----:B---3--:R-:W-:-:S04]  /*16b0*/  ISETP.NE.OR P0, PT, R3, RZ, P0 ;  /* 0x000000ff0300720c */ /* 0x008fc80000705670 */
[----:B----4-:R-:W-:Y:S01]  /*16c0*/  ISETP.NE.OR P0, PT, R4, RZ, P0 ;  /* 0x000000ff0400720c */ /* 0x010fe20000705670 */
[----:B0-----:R-:W-:-:S03]  /*16d0*/  IMAD.MOV.U32 R4, RZ, RZ, R16 ;  /* 0x000000ffff047224 */ /* 0x001fc600078e0010 */
[----:B-----5:R-:W-:Y:S01]  /*16e0*/  ISETP.NE.OR P0, PT, R5, RZ, P0 ;  /* 0x000000ff0500720c */ /* 0x020fe20000705670 */
[----:B------:R-:W-:-:S03]  /*16f0*/  IMAD.IADD R3, R4, 0x1, -R11 ;  /* 0x0000000104037824 */ /* 0x000fc600078e0a0b */
[----:B------:R-:W-:Y:S02]  /*1700*/  ISETP.NE.OR P0, PT, R12, RZ, P0 ;  /* 0x000000ff0c00720c */ /* 0x000fe40000705670 */
[----:B------:R-:W-:Y:S02]  /*1710*/  ISETP.GE.AND P1, PT, R3, 0x2000, PT ;  /* 0x000020000300780c */ /* 0x000fe40003f26270 */
[----:B------:R-:W-:-:S04]  /*1720*/  ISETP.NE.OR P0, PT, R13, RZ, P0 ;  /* 0x000000ff0d00720c */ /* 0x000fc80000705670 */
[----:B------:R-:W-:-:S04]  /*1730*/  ISETP.NE.OR P0, PT, R14, RZ, P0 ;  /* 0x000000ff0e00720c */ /* 0x000fc80000705670 */
[----:B------:R-:W-:-:S04]  /*1740*/  ISETP.NE.OR P0, PT, R15, RZ, P0 ;  /* 0x000000ff0f00720c */ /* 0x000fc80000705670 */
[----:B------:R-:W-:Y:S01]  /*1750*/  SEL R7, RZ, 0x1, !P0 ;  /* 0x00000001ff077807 */ /* 0x000fe20004000000 */
[----:B------:R-:W-:Y:S08]  /*1760*/  @!P1 BRA `(.L_x_1091) ;  /* 0x00000008004c9947 */ /* 0x000ff00003800000 */
[----:B------:R-:W-:-:S05]  /*1770*/  VIADD R11, R11, 0x2000 ;  /* 0x000020000b0b7836 */ /* 0x000fca0000000000 */
[----:B------:R-:W-:-:S13]  /*1780*/  ISETP.GT.AND P1, PT, R11, R10, PT ;  /* 0x0000000a0b00720c */ /* 0x000fda0003f24270 */
[----:B------:R-:W-:Y:S05]  /*1790*/  @!P1 BRA `(.L_x_1092) ;  /* 0xfffffffc00989947 */ /* 0x000fea000383ffff */
.L_x_1090:
[----:B------:R-:W-:-:S13]  /*17a0*/  ISETP.GE.AND P0, PT, R11, R4, PT ;  /* 0x000000040b00720c */ /* 0x000fda0003f06270 */
[----:B------:R-:W-:Y:S05]  /*17b0*/  @P0 BRA `(.L_x_1091) ;  /* 0x0000000800380947 */ /* 0x000fea0003800000 */
[----:B------:R-:W-:Y:S01]  /*17c0*/  IMAD.IADD R3, R4, 0x1, -R11 ;  /* 0x0000000104037824 */ /* 0x000fe200078e0a0b */
[----:B------:R-:W0:Y:S01]  /*17d0*/  LDCU.64 UR4, c[0x0][0x380] ;  /* 0x00007000ff0477ac */ /* 0x000e220008000a00 */
[----:B------:R-:W-:Y:S03]  /*17e0*/  BSSY.RECONVERGENT B1, `(.L_x_1091) ;  /* 0x000008b000017945 */ /* 0x000fe60003800200 */
[----:B------:R-:W-:-:S13]  /*17f0*/  ISETP.GE.AND P0, PT, R2, R3, PT ;  /* 0x000000030200720c */ /* 0x000fda0003f06270 */
[----:B------:R-:W-:Y:S05]  /*1800*/  @P0 BRA `(.L_x_1093) ;  /* 0x0000000800200947 */ /* 0x000fea0003800000 */
[----:B------:R-:W-:Y:S01]  /*1810*/  LOP3.LUT R5, RZ, R2, RZ, 0x33, !PT ;  /* 0x00000002ff057212 */ /* 0x000fe200078e33ff */
[----:B------:R-:W-:Y:S01]  /*1820*/  BSSY.RECONVERGENT B2, `(.L_x_1094) ;  /* 0x0000017000027945 */ /* 0x000fe20003800200 */
[----:B------:R-:W-:Y:S02]  /*1830*/  IMAD.MOV.U32 R8, RZ, RZ, R2 ;  /* 0x000000ffff087224 */ /* 0x000fe400078e0002 */
[----:B------:R-:W-:Y:S02]  /*1840*/  IADD3 R5, PT, PT, -R11, R4, R5 ;  /* 0x000000040b057210 */ /* 0x000fe40007ffe105 */
[----:B------:R-:W-:Y:S02]  /*1850*/  PRMT R4, R7, 0x9910, RZ ;  /* 0x0000991007047816 */ /* 0x000fe400000000ff */
[C---:B------:R-:W-:Y:S02]  /*1860*/  LOP3.LUT R6, R5.reuse, 0x300, RZ, 0xc0, !PT ;  /* 0x0000030005067812 */ /* 0x040fe400078ec0ff */
[----:B------:R-:W-:-:S02]  /*1870*/  ISETP.GE.U32.AND P0, PT, R5, 0x300, PT ;  /* 0x000003000500780c */ /* 0x000fc40003f06070 */
[----:B------:R-:W-:Y:S02]  /*1880*/  ISETP.NE.AND P2, PT, R6, 0x300, PT ;  /* 0x000003000600780c */ /* 0x000fe40003f45270 */
[----:B------:R-:W-:-:S11]  /*1890*/  ISETP.NE.AND P1, PT, R4, RZ, PT ;  /* 0x000000ff0400720c */ /* 0x000fd60003f25270 */
[----:B------:R-:W-:Y:S05]  /*18a0*/  @!P2 BRA `(.L_x_1095) ;  /* 0x000000000038a947 */ /* 0x000fea0003800000 */
[----:B------:R-:W-:Y:S01]  /*18b0*/  LEA.HI R4, R5, 0x1, RZ, 0x18 ;  /* 0x0000000105047811 */ /* 0x000fe200078fc0ff */
[----:B------:R-:W-:Y:S02]  /*18c0*/  IMAD.IADD R6, R2, 0x1, R11 ;  /* 0x0000000102067824 */ /* 0x000fe400078e020b */
[----:B------:R-:W-:Y:S01]  /*18d0*/  IMAD.MOV.U32 R8, RZ, RZ, R2 ;  /* 0x000000ffff087224 */ /* 0x000fe200078e0002 */
[----:B------:R-:W-:-:S05]  /*18e0*/  LOP3.LUT R4, R4, 0x3, RZ, 0xc0, !PT ;  /* 0x0000000304047812 */ /* 0x000fca00078ec0ff */
[----:B------:R-:W-:-:S07]  /*18f0*/  IMAD.MOV R7, RZ, RZ, -R4 ;  /* 0x000000ffff077224 */ /* 0x000fce00078e0a04 */
.L_x_1096:
[----:B0-----:R-:W-:-:S05]  /*1900*/  IADD3 R4, P2, PT, R6, UR4, RZ ;  /* 0x0000000406047c10 */ /* 0x001fca000ff5e0ff */
[----:B------:R-:W-:-:S05]  /*1910*/  IMAD.X R5, RZ, RZ, UR5, P2 ;  /* 0x00000005ff057e24 */ /* 0x000fca00090e06ff */
[----:B------:R-:W2:Y:S01]  /*1920*/  LDG.E.U8.CONSTANT R4, desc[UR6][R4.64] ;  /* 0x0000000604047981 */ /* 0x000ea2000c1e9100 */
[----:B------:R-:W-:Y:S02]  /*1930*/  VIADD R7, R7, 0x1 ;  /* 0x0000000107077836 */ /* 0x000fe40000000000 */
[----:B------:R-:W-:Y:S02]  /*1940*/  VIADD R8, R8, 0x100 ;  /* 0x0000010008087836 */ /* 0x000fe40000000000 */
[----:B------:R-:W-:Y:S01]  /*1950*/  VIADD R6, R6, 0x100 ;  /* 0x0000010006067836 */ /* 0x000fe20000000000 */
[----:B------:R-:W-:Y:S02]  /*1960*/  ISETP.NE.AND P2, PT, R7, RZ, PT ;  /* 0x000000ff0700720c */ /* 0x000fe40003f45270 */
[----:B--2---:R-:W-:-:S11]  /*1970*/  ISETP.NE.OR P1, PT, R4, RZ, P1 ;  /* 0x000000ff0400720c */ /* 0x004fd60000f25670 */
[----:B------:R-:W-:Y:S05]  /*1980*/  @P2 BRA `(.L_x_1096) ;  /* 0xfffffffc00dc2947 */ /* 0x000fea000383ffff */
.L_x_1095:
[----:B0-----:R-:W-:Y:S05]  /*1990*/  BSYNC.RECONVERGENT B2 ;  /* 0x0000000000027941 */ /* 0x001fea0003800200 */
.L_x_1094:
[----:B------:R-:W-:Y:S04]  /*19a0*/  BSSY.RECONVERGENT B2, `(.L_x_1097) ;  /* 0x000006d000027945 */ /* 0x000fe80003800200 */
[----:B------:R-:W-:Y:S05]  /*19b0*/  @!P0 BRA `(.L_x_1098) ;  /* 0x0000000400ac8947 */ /* 0x000fea0003800000 */
[----:B------:R-:W0:Y:S01]  /*19c0*/  LDC.64 R6, c[0x0][0x380] ;  /* 0x0000e000ff067b82 */ /* 0x000e220000000a00 */
[--C-:B------:R-:W-:Y:S01]  /*19d0*/  IMAD.IADD R5, R3, 0x1, -R8.reuse ;  /* 0x0000000103057824 */ /* 0x100fe200078e0a08 */
[----:B------:R-:W-:Y:S01]  /*19e0*/  BSSY.RECONVERGENT B3, `(.L_x_1099) ;  /* 0x000003c000037945 */ /* 0x000fe20003800200 */
[----:B0-----:R-:W-:-:S04]  /*19f0*/  IADD3 R4, P2, P3, R11, R6, R8 ;  /* 0x000000060b047210 */ /* 0x001fc80007b5e008 */
[----:B------:R-:W-:Y:S02]  /*1a00*/  IADD3.X R9, PT, PT, RZ, R7, RZ, P2, P3 ;  /* 0x00000007ff097210 */ /* 0x000fe400017e64ff */
[----:B------:R-:W-:Y:S02]  /*1a10*/  ISETP.GT.AND P2, PT, R5, 0xc00, PT ;  /* 0x00000c000500780c */ /* 0x000fe40003f44270 */
[----:B------:R-:W-:-:S05]  /*1a20*/  IADD3 R4, P0, PT, R4, 0x200, RZ ;  /* 0x0000020004047810 */ /* 0x000fca0007f1e0ff */
[----:B------:R-:W-:Y:S01]  /*1a30*/  IMAD.X R5, RZ, RZ, R9, P0 ;  /* 0x000000ffff057224 */ /* 0x000fe200000e0609 */
[----:B------:R-:W-:Y:S01]  /*1a40*/  PLOP3.LUT P0, PT, PT, PT, PT, 0x80, 0x8 ;  /* 0x000000000008781c */ /* 0x000fe20003f0f070 */
[----:B------:R-:W-:-:S04]  /*1a50*/  IMAD.IADD R9, R8, 0x1, R11 ;  /* 0x0000000108097824 */ /* 0x000fc800078e020b */
[----:B------:R-:W-:Y:S08]  /*1a60*/  @!P2 BRA `(.L_x_1100) ;  /* 0x0000000000cca947 */ /* 0x000ff00003800000 */
[----:B------:R-:W-:Y:S01]  /*1a70*/  PLOP3.LUT P0, PT, PT, PT, PT, 0x8, 0x80 ;  /* 0x000000000080781c */ /* 0x000fe20003f0e170 */
[----:B------:R-:W-:-:S12]  /*1a80*/  VIADD R29, R3, 0xfffff400 ;  /* 0xfffff400031d7836 */ /* 0x000fd80000000000 */
.L_x_1101:
[CC--:B------:R-:W-:Y:S01]  /*1a90*/  IADD3 R10, P2, PT, R9.reuse, R6.reuse, RZ ;  /* 0x00000006090a7210 */ /* 0x0c0fe20007f5e0ff */
[----:B------:R-:W-:Y:S01]  /*1aa0*/  VIADD R13, R9, 0x400 ;  /* 0x00000400090d7836 */ /* 0x000fe20000000000 */
[----:B------:R-:W2:Y:S03]  /*1ab0*/  LDG.E.U8.CONSTANT R17, desc[UR6][R4.64+-0x100] ;  /* 0xffff000604117981 */ /* 0x000ea6000c1e9100 */
[----:B------:R-:W-:Y:S01]  /*1ac0*/  IMAD.X R11, RZ, RZ, R7, P2 ;  /* 0x000000ffff0b7224 */ /* 0x000fe200010e0607 */
[----:B------:R-:W3:Y:S04]  /*1ad0*/  LDG.E.U8.CONSTANT R18, desc[UR6][R4.64] ;  /* 0x0000000604127981 */ /* 0x000ee8000c1e9100 */
[----:B------:R0:W4:Y:S01]  /*1ae0*/  LDG.E.U8.CONSTANT R16, desc[UR6][R10.64] ;  /* 0x000000060a107981 */ /* 0x000122000c1e9100 */
[----:B------:R-:W-:-:S03]  /*1af0*/  IADD3 R12, P2, PT, R13, R6, RZ ;  /* 0x000000060d0c7210 */ /* 0x000fc60007f5e0ff */
[----:B------:R-:W5:Y:S02]  /*1b00*/  LDG.E.U8.CONSTANT R19, desc[UR6][R4.64+0x100] ;  /* 0x0001000604137981 */ /* 0x000f64000c1e9100 */
[----:B------:R-:W-:Y:S02]  /*1b10*/  IMAD.X R13, RZ, RZ, R7, P2 ;  /* 0x000000ffff0d7224 */ /* 0x000fe400010e0607 */
[----:B------:R-:W-:Y:S01]  /*1b20*/  VIADD R15, R9, 0x800 ;  /* 0x00000800090f7836 */ /* 0x000fe20000000000 */
[----:B------:R-:W5:Y:S04]  /*1b30*/  LDG.E.U8.CONSTANT R20, desc[UR6][R4.64+0x300] ;  /* 0x0003000604147981 */ /* 0x000f68000c1e9100 */
[----:B------:R-:W5:Y:S01]  /*1b40*/  LDG.E.U8.CONSTANT R12, desc[UR6][R12.64] ;  /* 0x000000060c0c7981 */ /* 0x000f62000c1e9100 */
[----:B------:R-:W-:-:S03]  /*1b50*/  IADD3 R14, P2, PT, R15, R6, RZ ;  /* 0x000000060f0e7210 */ /* 0x000fc60007f5e0ff */
[----:B------:R-:W5:Y:S02]  /*1b60*/  LDG.E.U8.CONSTANT R21, desc[UR6][R4.64+0x400] ;  /* 0x0004000604157981 */ /* 0x000f64000c1e9100 */
[----:B------:R-:W-:Y:S02]  /*1b70*/  IMAD.X R15, RZ, RZ, R7, P2 ;  /* 0x000000ffff0f7224 */ /* 0x000fe400010e0607 */
[----:B------:R-:W5:Y:S01]  /*1b80*/  LDG.E.U8.CONSTANT R22, desc[UR6][R4.64+0x500] ;  /* 0x0005000604167981 */ /* 0x000f62000c1e9100 */
[----:B0-----:R-:W-:-:S03]  /*1b90*/  VIADD R11, R9, 0xc00 ;  /* 0x00000c00090b7836 */ /* 0x001fc60000000000 */
[----:B------:R-:W5:Y:S02]  /*1ba0*/  LDG.E.U8.CONSTANT R14, desc[UR6][R14.64] ;  /* 0x000000060e0e7981 */ /* 0x000f64000c1e9100 */
[----:B------:R-:W-:Y:S02]  /*1bb0*/  IADD3 R10, P2, PT, R11, R6, RZ ;  /* 0x000000060b0a7210 */ /* 0x000fe40007f5e0ff */
[----:B------:R-:W5:Y:S04]  /*1bc0*/  LDG.E.U8.CONSTANT R23, desc[UR6][R4.64+0x700] ;  /* 0x0007000604177981 */ /* 0x000f68000c1e9100 */
[----:B------:R-:W5:Y:S01]  /*1bd0*/  LDG.E.U8.CONSTANT R13, desc[UR6][R4.64+0x800] ;  /* 0x00080006040d7981 */ /* 0x000f62000c1e9100 */
[----:B------:R-:W-:-:S03]  /*1be0*/  IMAD.X R11, RZ, RZ, R7, P2 ;  /* 0x000000ffff0b7224 */ /* 0x000fc600010e0607 */
[----:B------:R-:W5:Y:S04]  /*1bf0*/  LDG.E.U8.CONSTANT R24, desc[UR6][R4.64+0x900] ;  /* 0x0009000604187981 */ /* 0x000f68000c1e9100 */
[----:B------:R-:W5:Y:S04]  /*1c00*/  LDG.E.U8.CONSTANT R10, desc[UR6][R10.64] ;  /* 0x000000060a0a7981 */ /* 0x000f68000c1e9100 */
[----:B------:R-:W5:Y:S04]  /*1c10*/  LDG.E.U8.CONSTANT R25, desc[UR6][R4.64+0xb00] ;  /* 0x000b000604197981 */ /* 0x000f68000c1e9100 */
[----:B------:R-:W5:Y:S04]  /*1c20*/  LDG.E.U8.CONSTANT R26, desc[UR6][R4.64+0xc00] ;  /* 0x000c0006041a7981 */ /* 0x000f68000c1e9100 */
[----:B------:R0:W5:Y:S01]  /*1c30*/  LDG.E.U8.CONSTANT R27, desc[UR6][R4.64+0xd00] ;  /* 0x000d0006041b7981 */ /* 0x000162000c1e9100 */
[----:B------:R-:W-:-:S05]  /*1c40*/  VIADD R8, R8, 0x1000 ;  /* 0x0000100008087836 */ /* 0x000fca0000000000 */
[----:B------:R-:W-:Y:S02]  /*1c50*/  ISETP.GE.AND P3, PT, R8, R29, PT ;  /* 0x0000001d0800720c */ /* 0x000fe40003f66270 */
[----:B0-----:R-:W-:Y:S01]  /*1c60*/  IADD3 R4, P2, PT, R4, 0x1000, RZ ;  /* 0x0000100004047810 */ /* 0x001fe20007f5e0ff */
[----:B------:R-:W-:-:S04]  /*1c70*/  VIADD R9, R9, 0x1000 ;  /* 0x0000100009097836 */ /* 0x000fc80000000000 */
[----:B------:R-:W-:Y:S01]  /*1c80*/  IMAD.X R5, RZ, RZ, R5, P2 ;  /* 0x000000ffff057224 */ /* 0x000fe200010e0605 */
[----:B----4-:R-:W-:-:S04]  /*1c90*/  ISETP.NE.OR P1, PT, R16, RZ, P1 ;  /* 0x000000ff1000720c */ /* 0x010fc80000f25670 */
[----:B--2---:R-:W-:-:S04]  /*1ca0*/  ISETP.NE.OR P1, PT, R17, RZ, P1 ;  /* 0x000000ff1100720c */ /* 0x004fc80000f25670 */
[----:B---3--:R-:W-:-:S04]  /*1cb0*/  ISETP.NE.OR P1, PT, R18, RZ, P1 ;  /* 0x000000ff1200720c */ /* 0x008fc80000f25670 */
        /* <DEDUP_REMOVED lines=14> */
.L_x_1100:
[----:B------:R-:W-:Y:S05]  /*1da0*/  BSYNC.RECONVERGENT B3 ;  /* 0x0000000000037941 */ /* 0x000fea0003800200 */
.L_x_1099:
[----:B------:R-:W-:Y:S01]  /*1db0*/  IMAD.IADD R10, R3, 0x1, -R8 ;  /* 0x00000001030a7824 */ /* 0x000fe200078e0a08 */
[----:B------:R-:W-:Y:S04]  /*1dc0*/  BSSY.RECONVERGENT B3, `(.L_x_1102) ;  /* 0x000001e000037945 */ /* 0x000fe80003800200 */
[----:B------:R-:W-:-:S13]  /*1dd0*/  ISETP.GT.AND P2, PT, R10, 0x400, PT ;  /* 0x000004000a00780c */ /* 0x000fda0003f44270 */
[----:B------:R-:W-:Y:S05]  /*1de0*/  @!P2 BRA `(.L_x_1103) ;  /* 0x00000000006ca947 */ /* 0x000fea0003800000 */
[CC--:B------:R-:W-:Y:S01]  /*1df0*/  IADD3 R10, P0, PT, R9.reuse, R6.reuse, RZ ;  /* 0x00000006090a7210 */ /* 0x0c0fe20007f1e0ff */
[----:B------:R-:W-:Y:S01]  /*1e00*/  VIADD R13, R9, 0x400 ;  /* 0x00000400090d7836 */ /* 0x000fe20000000000 */
[----:B------:R-:W2:Y:S03]  /*1e10*/  LDG.E.U8.CONSTANT R14, desc[UR6][R4.64+-0x100] ;  /* 0xffff0006040e7981 */ /* 0x000ea6000c1e9100 */
[----:B------:R-:W-:Y:S01]  /*1e20*/  IMAD.X R11, RZ, RZ, R7, P0 ;  /* 0x000000ffff0b7224 */ /* 0x000fe200000e0607 */
[----:B------:R-:W3:Y:S04]  /*1e30*/  LDG.E.U8.CONSTANT R15, desc[UR6][R4.64] ;  /* 0x00000006040f7981 */ /* 0x000ee8000c1e9100 */
[----:B------:R-:W4:Y:S01]  /*1e40*/  LDG.E.U8.CONSTANT R10, desc[UR6][R10.64] ;  /* 0x000000060a0a7981 */ /* 0x000f22000c1e9100 */
[----:B------:R-:W-:-:S03]  /*1e50*/  IADD3 R12, P0, PT, R13, R6, RZ ;  /* 0x000000060d0c7210 */ /* 0x000fc60007f1e0ff */
[----:B------:R-:W5:Y:S02]  /*1e60*/  LDG.E.U8.CONSTANT R16, desc[UR6][R4.64+0x100] ;  /* 0x0001000604107981 */ /* 0x000f64000c1e9100 */
[----:B------:R-:W-:Y:S02]  /*1e70*/  IMAD.X R13, RZ, RZ, R7, P0 ;  /* 0x000000ffff0d7224 */ /* 0x000fe400000e0607 */
[----:B------:R-:W5:Y:S04]  /*1e80*/  LDG.E.U8.CONSTANT R17, desc[UR6][R4.64+0x300] ;  /* 0x0003000604117981 */ /* 0x000f68000c1e9100 */
[----:B------:R-:W5:Y:S04]  /*1e90*/  LDG.E.U8.CONSTANT R12, desc[UR6][R12.64] ;  /* 0x000000060c0c7981 */ /* 0x000f68000c1e9100 */
[----:B------:R-:W5:Y:S04]  /*1ea0*/  LDG.E.U8.CONSTANT R18, desc[UR6][R4.64+0x400] ;  /* 0x0004000604127981 */ /* 0x000f68000c1e9100 */
[----:B------:R0:W5:Y:S01]  /*1eb0*/  LDG.E.U8.CONSTANT R19, desc[UR6][R4.64+0x500] ;  /* 0x0005000604137981 */ /* 0x000162000c1e9100 */
[----:B------:R-:W-:Y:S01]  /*1ec0*/  PLOP3.LUT P0, PT, PT, PT, PT, 0x8, 0x80 ;  /* 0x000000000080781c */ /* 0x000fe20003f0e170 */
[----:B------:R-:W-:-:S02]  /*1ed0*/  VIADD R8, R8, 0x800 ;  /* 0x0000080008087836 */ /* 0x000fc40000000000 */
[----:B------:R-:W-:Y:S01]  /*1ee0*/  VIADD R9, R9, 0x800 ;  /* 0x0000080009097836 */ /* 0x000fe20000000000 */
[----:B----4-:R-:W-:-:S04]  /*1ef0*/  ISETP.NE.OR P1, PT, R10, RZ, P1 ;  /* 0x000000ff0a00720c */ /* 0x010fc80000f25670 */
[----:B--2---:R-:W-:-:S04]  /*1f00*/  ISETP.NE.OR P1, PT, R14, RZ, P1 ;  /* 0x000000ff0e00720c */ /* 0x004fc80000f25670 */
[----:B---3--:R-:W-:-:S04]  /*1f10*/  ISETP.NE.OR P1, PT, R15, RZ, P1 ;  /* 0x000000ff0f00720c */ /* 0x008fc80000f25670 */
[----:B-----5:R-:W-:-:S04]  /*1f20*/  ISETP.NE.OR P1, PT, R16, RZ, P1 ;  /* 0x000000ff1000720c */ /* 0x020fc80000f25670 */
[----:B------:R-:W-:-:S04]  /*1f30*/  ISETP.NE.OR P1, PT, R12, RZ, P1 ;  /* 0x000000ff0c00720c */ /* 0x000fc80000f25670 */
[----:B------:R-:W-:Y:S02]  /*1f40*/  ISETP.NE.OR P1, PT, R17, RZ, P1 ;  /* 0x000000ff1100720c */ /* 0x000fe40000f25670 */
[----:B------:R-:W-:Y:S02]  /*1f50*/  IADD3 R10, P2, PT, R4, 0x800, RZ ;  /* 0x00000800040a7810 */ /* 0x000fe40007f5e0ff */
[----:B------:R-:W-:-:S03]  /*1f60*/  ISETP.NE.OR P1, PT, R18, RZ, P1 ;  /* 0x000000ff1200720c */ /* 0x000fc60000f25670 */
[----:B0-----:R-:W-:Y:S01]  /*1f70*/  IMAD.X R5, RZ, RZ, R5, P2 ;  /* 0x000000ffff057224 */ /* 0x001fe200010e0605 */
[----:B------:R-:W-:Y:S01]  /*1f80*/  ISETP.NE.OR P1, PT, R19, RZ, P1 ;  /* 0x000000ff1300720c */ /* 0x000fe20000f25670 */
[----:B------:R-:W-:-:S12]  /*1f90*/  IMAD.MOV.U32 R4, RZ, RZ, R10 ;  /* 0x000000ffff047224 */ /* 0x000fd800078e000a */
.L_x_1103:
[----:B------:R-:W-:Y:S05]  /*1fa0*/  BSYNC.RECONVERGENT B3 ;  /* 0x0000000000037941 */ /* 0x000fea0003800200 */
.L_x_1102:
[----:B------:R-:W-:-:S13]  /*1fb0*/  ISETP.LT.OR P0, PT, R8, R3, P0 ;  /* 0x000000030800720c */ /* 0x000fda0000701670 */
[----:B------:R-:W-:Y:S05]  /*1fc0*/  @!P0 BRA `(.L_x_1098) ;  /* 0x0000000000288947 */ /* 0x000fea0003800000 */
[----:B------:R-:W-:Y:S01]  /*1fd0*/  IADD3 R6, P0, PT, R9, R6, RZ ;  /* 0x0000000609067210 */ /* 0x000fe20007f1e0ff */
[----:B------:R-:W2:Y:S04]  /*1fe0*/  LDG.E.U8.CONSTANT R3, desc[UR6][R4.64+-0x100] ;  /* 0xffff000604037981 */ /* 0x000ea8000c1e9100 */
[----:B------:R-:W-:Y:S01]  /*1ff0*/  IMAD.X R7, RZ, RZ, R7, P0 ;  /* 0x000000ffff077224 */ /* 0x000fe200000e0607 */
[----:B------:R-:W3:Y:S04]  /*2000*/  LDG.E.U8.CONSTANT R8, desc[UR6][R4.64] ;  /* 0x0000000604087981 */ /* 0x000ee8000c1e9100 */
[----:B------:R-:W4:Y:S04]  /*2010*/  LDG.E.U8.CONSTANT R6, desc[UR6][R6.64] ;  /* 0x0000000606067981 */ /* 0x000f28000c1e9100 */
[----:B------:R-:W5:Y:S01]  /*2020*/  LDG.E.U8.CONSTANT R9, desc[UR6][R4.64+0x100] ;  /* 0x0001000604097981 */ /* 0x000f62000c1e9100 */
[----:B----4-:R-:W-:-:S04]  /*2030*/  ISETP.NE.OR P1, PT, R6, RZ, P1 ;  /* 0x000000ff0600720c */ /* 0x010fc80000f25670 */
[----:B--2---:R-:W-:-:S04]  /*2040*/  ISETP.NE.OR P1, PT, R3, RZ, P1 ;  /* 0x000000ff0300720c */ /* 0x004fc80000f25670 */
[----:B---3--:R-:W-:-:S04]  /*2050*/  ISETP.NE.OR P1, PT, R8, RZ, P1 ;  /* 0x000000ff0800720c */ /* 0x008fc80000f25670 */
[----:B-----5:R-:W-:-:S13]  /*2060*/  ISETP.NE.OR P1, PT, R9, RZ, P1 ;  /* 0x000000ff0900720c */ /* 0x020fda0000f25670 */
.L_x_1098:
[----:B------:R-:W-:Y:S05]  /*2070*/  BSYNC.RECONVERGENT B2 ;  /* 0x0000000000027941 */ /* 0x000fea0003800200 */
.L_x_1097:
[----:B------:R-:W-:-:S07]  /*2080*/  SEL R7, RZ, 0x1, !P1 ;  /* 0x00000001ff077807 */ /* 0x000fce0004800000 */
.L_x_1093:
[----:B0-----:R-:W-:Y:S05]  /*2090*/  BSYNC.RECONVERGENT B1 ;  /* 0x0000000000017941 */ /* 0x001fea0003800200 */
.L_x_1091:
[----:B------:R-:W0:Y:S01]  /*20a0*/  S2R R6, SR_LANEID ;  /* 0x0000000000067919 */ /* 0x000e220000000000 */
[----:B------:R-:W-:Y:S01]  /*20b0*/  LOP3.LUT R4, R7, 0xffff, RZ, 0xc0, !PT ;  /* 0x0000ffff07047812 */ /* 0x000fe200078ec0ff */
[----:B------:R-:W-:Y:S04]  /*20c0*/  BSSY.RECONVERGENT B1, `(.L_x_1104) ;  /* 0x0000030000017945 */ /* 0x000fe80003800200 */
[----:B------:R-:W1:Y:S01]  /*20d0*/  SHFL.DOWN PT, R3, R4, 0x1, 0x1f ;  /* 0x08201f0004037f89 */ /* 0x000e6200000e0000 */
[----:B0-----:R-:W-:-:S13]  /*20e0*/  ISETP.GT.AND P1, PT, R6, 0x1e, PT ;  /* 0x0000001e0600780c */ /* 0x001fda0003f24270 */
[----:B------:R-:W-:Y:S02]  /*20f0*/  @!P1 PRMT R5, R7, 0x9910, RZ ;  /* 0x0000991007059816 */ /* 0x000fe400000000ff */
[----:B-1----:R-:W-:-:S03]  /*2100*/  @!P1 LOP3.LUT P0, RZ, R3, 0xff, RZ, 0xc0, !PT ;  /* 0x000000ff03ff9812 */ /* 0x002fc6000780c0ff */
[----:B------:R-:W-:-:S05]  /*2110*/  @!P1 IMAD.MOV.U32 R3, RZ, RZ, R5 ;  /* 0x000000ffff039224 */ /* 0x000fca00078e0005 */
[----:B------:R-:W-:-:S04]  /*2120*/  @!P1 ISETP.NE.OR P0, PT, R3, RZ, P0 ;  /* 0x000000ff0300920c */ /* 0x000fc80000705670 */
[----:B------:R-:W-:-:S04]  /*2130*/  @!P1 SEL R3, RZ, 0x1, !P0 ;  /* 0x00000001ff039807 */ /* 0x000fc80004000000 */
[----:B------:R-:W-:Y:S02]  /*2140*/  @!P1 PRMT R7, R3, 0x7610, R7 ;  /* 0x0000761003079816 */ /* 0x000fe40000000007 */
[----:B------:R-:W-:Y:S02]  /*2150*/  ISETP.GT.AND P1, PT, R6, 0x1d, PT ;  /* 0x0000001d0600780c */ /* 0x000fe40003f24270 */
[----:B------:R-:W-:-:S05]  /*2160*/  LOP3.LUT R5, R7, 0xffff, RZ, 0xc0, !PT ;  /* 0x0000ffff07057812 */ /* 0x000fca00078ec0ff */
[----:B------:R-:W0:Y:S06]  /*2170*/  SHFL.DOWN PT, R3, R5, 0x2, 0x1f ;  /* 0x08401f0005037f89 */ /* 0x000e2c00000e0000 */
[----:B------:R-:W-:Y:S02]  /*2180*/  @!P1 PRMT R4, R7, 0x9910, RZ ;  /* 0x0000991007049816 */ /* 0x000fe400000000ff */
[----:B0-----:R-:W-:-:S04]  /*2190*/  @!P1 LOP3.LUT P0, RZ, R3, 0xff, RZ, 0xc0, !PT ;  /* 0x000000ff03ff9812 */ /* 0x001fc8000780c0ff */
        /* <DEDUP_REMOVED lines=17> */
[----:B------:R-:W-:Y:S02]  /*22b0*/  @!P1 SEL R3, RZ, 0x1, !P0 ;  /* 0x00000001ff039807 */ /* 0x000fe40004000000 */
[----:B------:R-:W-:Y:S02]  /*22c0*/  ISETP.GT.AND P0, PT, R6, 0xf, PT ;  /* 0x0000000f0600780c */ /* 0x000fe40003f04270 */
[----:B------:R-:W-:-:S04]  /*22d0*/  @!P1 PRMT R7, R3, 0x7610, R7 ;  /* 0x0000761003079816 */ /* 0x000fc80000000007 */
[----:B------:R-:W-:-:S06]  /*22e0*/  LOP3.LUT R3, R7, 0xffff, RZ, 0xc0, !PT ;  /* 0x0000ffff07037812 */ /* 0x000fcc00078ec0ff */
[----:B------:R-:W0:Y:S01]  /*22f0*/  SHFL.DOWN PT, R3, R3, 0x10, 0x1f ;  /* 0x0a001f0003037f89 */ /* 0x000e2200000e0000 */
[----:B------:R-:W-:Y:S05]  /*2300*/  @P0 BRA `(.L_x_1105) ;  /* 0x00000000002c0947 */ /* 0x000fea0003800000 */
[----:B------:R-:W-:Y:S02]  /*2310*/  ISETP.NE.AND P1, PT, R6, RZ, PT ;  /* 0x000000ff0600720c */ /* 0x000fe40003f25270 */
[----:B------:R-:W-:Y:S02]  /*2320*/  PRMT R7, R7, 0x9910, RZ ;  /* 0x0000991007077816 */ /* 0x000fe400000000ff */
[----:B0-----:R-:W-:-:S03]  /*2330*/  LOP3.LUT P0, RZ, R3, 0xff, RZ, 0xc0, !PT ;  /* 0x000000ff03ff7812 */ /* 0x001fc6000780c0ff */
[----:B------:R-:W-:-:S05]  /*2340*/  IMAD.MOV.U32 R3, RZ, RZ, R7 ;  /* 0x000000ffff037224 */ /* 0x000fca00078e0007 */
[----:B------:R-:W-:Y:S01]  /*2350*/  ISETP.NE.OR P0, PT, R3, RZ, P0 ;  /* 0x000000ff0300720c */ /* 0x000fe20000705670 */
[----:B------:R-:W0:Y:S01]  /*2360*/  @!P1 S2R R5, SR_CgaCtaId ;  /* 0x0000000000059919 */ /* 0x000e220000008800 */
[----:B------:R-:W-:Y:S02]  /*2370*/  @!P1 MOV R4, 0x400 ;  /* 0x0000040000049802 */ /* 0x000fe40000000f00 */
[----:B------:R-:W-:Y:S02]  /*2380*/  SEL R7, RZ, 0x1, !P0 ;  /* 0x00000001ff077807 */ /* 0x000fe40004000000 */
[----:B0-----:R-:W-:-:S04]  /*2390*/  @!P1 LEA R5, R5, R4, 0x18 ;  /* 0x0000000405059211 */ /* 0x001fc800078ec0ff */
[----:B------:R-:W-:-:S05]  /*23a0*/  @!P1 LEA.HI R4, R2, R5, RZ, 0x1b ;  /* 0x0000000502049211 */ /* 0x000fca00078fd8ff */
[----:B------:R1:W-:Y:S02]  /*23b0*/  @!P1 STS.U8 [R4+0x8], R7 ;  /* 0x0000080704009388 */ /* 0x0003e40000000000 */
.L_x_1105:
[----:B------:R-:W-:Y:S05]  /*23c0*/  BSYNC.RECONVERGENT B1 ;  /* 0x0000000000017941 */ /* 0x000fea0003800200 */
.L_x_1104:
[----:B------:R-:W-:Y:S01]  /*23d0*/  BAR.SYNC.DEFER_BLOCKING 0x0 ;  /* 0x0000000000007b1d */ /* 0x000fe20000010000 */
[----:B------:R-:W-:-:S13]  /*23e0*/  ISETP.NE.AND P0, PT, R2, RZ, PT ;  /* 0x000000ff0200720c */ /* 0x000fda0003f05270 */
[----:B------:R-:W-:Y:S05]  /*23f0*/  @P0 BRA `(.L_x_1089) ;  /* 0x0000002800580947 */ /* 0x000fea0003800000 */
[----:B------:R-:W2:Y:S01]  /*2400*/  S2UR UR5, SR_CgaCtaId ;  /* 0x00000000000579c3 */ /* 0x000ea20000008800 */
[----:B------:R-:W-:Y:S02]  /*2410*/  UMOV UR4, 0x400 ;  /* 0x0000040000047882 */ /* 0x000fe40000000000 */
[----:B--2---:R-:W-:-:S09]  /*2420*/  ULEA UR4, UR5, UR4, 0x18 ;  /* 0x0000000405047291 */ /* 0x004fd2000f8ec0ff */
[----:B------:R-:W-:Y:S04]  /*2430*/  LDS.U8 R2, [UR4+0x9] ;  /* 0x00000904ff027984 */ /* 0x000fe80008000000 */
[----:B0-----:R-:W0:Y:S04]  /*2440*/  LDS.U8 R3, [UR4+0xa] ;  /* 0x00000a04ff037984 */ /* 0x001e280008000000 */
[----:B------:R-:W-:Y:S04]  /*2450*/  LDS.U8 R5, [UR4+0xb] ;  /* 0x00000b04ff057984 */ /* 0x000fe80008000000 */
[----:B-1----:R-:W1:Y:S04]  /*2460*/  LDS.U8 R4, [UR4+0xc] ;  /* 0x00000c04ff047984 */ /* 0x002e680008000000 */
        /* <DEDUP_REMOVED lines=10> */
.L_x_1070:
        /* <DEDUP_REMOVED lines=14> */
.L_x_1108:
[----:B------:R-:W-:Y:S05]  /*25f0*/  BSYNC.RECONVERGENT B1 ;  /* 0x0000000000017941 */ /* 0x000fea0003800200 */
.L_x_1107:
        /* <DEDUP_REMOVED lines=17> */
.L_x_1113:
        /* <DEDUP_REMOVED lines=8> */
.L_x_1112:
[----:B------:R-:W-:Y:S05]  /*2790*/  BSYNC.RECONVERGENT B2 ;  /* 0x0000000000027941 */ /* 0x000fea0003800200 */
.L_x_1111:
        /* <DEDUP_REMOVED lines=9> */
.L_x_1118:
        /* <DEDUP_REMOVED lines=46> */
.L_x_1117:
[----:B------:R-:W-:Y:S05]  /*2b10*/  BSYNC.RECONVERGENT B3 ;  /* 0x0000000000037941 */ /* 0x000fea0003800200 */
.L_x_1116:
        /* <DEDUP_REMOVED lines=28> */
.L_x_1120:
[----:B------:R-:W-:Y:S05]  /*2ce0*/  BSYNC.RECONVERGENT B3 ;  /* 0x0000000000037941 */ /* 0x000fea0003800200 */
.L_x_1119:
        /* <DEDUP_REMOVED lines=13> */
.L_x_1115:
[----:B------:R-:W-:Y:S05]  /*2dc0*/  BSYNC.RECONVERGENT B2 ;  /* 0x0000000000027941 */ /* 0x000fea0003800200 */
.L_x_1114:
[----:B------:R-:W-:-:S07]  /*2dd0*/  SEL R7, RZ, 0x1, !P1 ;  /* 0x00000001ff077807 */ /* 0x000fce0004800000 */
.L_x_1110:
[----:B------:R-:W-:Y:S05]  /*2de0*/  BSYNC.RECONVERGENT B1 ;  /* 0x0000000000017941 */ /* 0x000fea0003800200 */
.L_x_1109:
[----:B------:R-:W-:-:S13]  /*2df0*/  ISETP.GE.AND P0, PT, R4, 0x100, PT ;  /* 0x000001000400780c */ /* 0x000fda0003f06270 */
[----:B------:R-:W-:Y:S05]  /*2e00*/  @!P0 BRA `(.L_x_1121) ;  /* 0x0000000400148947 */ /* 0x000fea0003800000 */
[----:B0-----:R-:W0:Y:S01]  /*2e10*/  S2R R6, SR_LANEID ;  /* 0x0000000000067919 */ /* 0x001e220000000000 */
[----:B-----5:R-:W-:Y:S01]  /*2e20*/  LOP3.LUT R4, R7, 0xff, RZ, 0xc0, !PT ;  /* 0x000000ff07047812 */ /* 0x020fe200078ec0ff */
[----:B------:R-:W-:Y:S04]  /*2e30*/  BSSY.RECONVERGENT B1, `(.L_x_1122) ;  /* 0x000002e000017945 */ /* 0x000fe80003800200 */
        /* <DEDUP_REMOVED lines=45> */
.L_x_1123:
[----:B------:R-:W-:Y:S05]  /*3110*/  BSYNC.RECONVERGENT B1 ;  /* 0x0000000000017941 */ /* 0x000fea0003800200 */
.L_x_1122:
        /* <DEDUP_REMOVED lines=20> */
.L_x_1121:
[----:B------:R-:W1:Y:S01]  /*3260*/  S2R R5, SR_LANEID ;  /* 0x0000000000057919 */ /* 0x000e620000000000 */
[----:B------:R-:W-:-:S04]  /*3270*/  LOP3.LUT R2, R3, 0x3e0, RZ, 0xc0, !PT ;  /* 0x000003e003027812 */ /* 0x000fc800078ec0ff */
[----:B------:R-:W-:Y:S01]  /*3280*/  LOP3.LUT R11, RZ, R2, RZ, 0x33, !PT ;  /* 0x00000002ff0b7212 */ /* 0x000fe200078e33ff */
[----:B------:R-:W-:-:S04]  /*3290*/  VIADD R9, R2, 0x20 ;  /* 0x0000002002097836 */ /* 0x000fc80000000000 */
[----:B------:R-:W-:Y:S01]  /*32a0*/  IMAD.IADD R11, R11, 0x1, R4 ;  /* 0x000000010b0b7824 */ /* 0x000fe200078e0204 */
[----:B------:R-:W-:Y:S02]  /*32b0*/  ISETP.GT.AND P0, PT, R9, R4, PT ;  /* 0x000000040900720c */ /* 0x000fe40003f04270 */
[----:B-----5:R-:W-:Y:S02]  /*32c0*/  LOP3.LUT R9, R7, 0xff, RZ, 0xc0, !PT ;  /* 0x000000ff07097812 */ /* 0x020fe400078ec0ff */
[----:B0-----:R-:W-:-:S05]  /*32d0*/  SEL R6, R11, 0x1f, P0 ;  /* 0x0000001f0b067807 */ /* 0x001fca0000000000 */
[----:B------:R-:W0:Y:S01]  /*32e0*/  SHFL.DOWN PT, R2, R9, 0x1, R6 ;  /* 0x0820000009027989 */ /* 0x000e2200000e0006 */
[C---:B-1----:R-:W-:Y:S01]  /*32f0*/  ISETP.GE.AND P2, PT, R5.reuse, R6, PT ;  /* 0x000000060500720c */ /* 0x042fe20003f46270 */
[----:B------:R-:W-:-:S12]  /*3300*/  VIADD R13, R5, 0x2 ;  /* 0x00000002050d7836 */ /* 0x000fd80000000000 */
[----:B0-----:R-:W-:Y:S02]  /*3310*/  @!P2 LOP3.LUT P0, RZ, R2, 0xff, RZ, 0xc0, !PT ;  /* 0x000000ff02ffa812 */ /* 0x001fe4000780c0ff */
[----:B------:R-:W-:-:S04]  /*3320*/  @!P2 LOP3.LUT P1, RZ, R7, 0xff, RZ, 0xc0, !PT ;  /* 0x000000ff07ffa812 */ /* 0x000fc8000782c0ff */
[----:B------:R-:W-:-:S04]  /*3330*/  @!P2 PLOP3.LUT P0, PT, P1, P0, PT, 0xf8, 0x8f ;  /* 0x00000000008fa81c */ /* 0x000fc80000f01f70 */
[----:B------:R-:W-:-:S04]  /*3340*/  @!P2 SEL R2, RZ, 0x1, !P0 ;  /* 0x00000001ff02a807 */ /* 0x000fc80004000000 */
[----:B------:R-:W-:Y:S02]  /*3350*/  @!P2 PRMT R7, R2, 0x7610, R7 ;  /* 0x000076100207a816 */ /* 0x000fe40000000007 */
[----:B------:R-:W-:Y:S01]  /*3360*/  ISETP.GT.AND P2, PT, R13, R6, PT ;  /* 0x000000060d00720c */ /* 0x000fe20003f44270 */
[----:B------:R-:W-:Y:S01]  /*3370*/  VIADD R13, R5, 0x4 ;  /* 0x00000004050d7836 */ /* 0x000fe20000000000 */
[----:B------:R-:W-:-:S05]  /*3380*/  LOP3.LUT R11, R7, 0xff, RZ, 0xc0, !PT ;  /* 0x000000ff070b7812 */ /* 0x000fca00078ec0ff */
[----:B------:R-:W0:Y:S06]  /*3390*/  SHFL.DOWN PT, R2, R11, 0x2, R6 ;  /* 0x084000000b027989 */ /* 0x000e2c00000e0006 */
[----:B------:R-:W-:Y:S02]  /*33a0*/  @!P2 LOP3.LUT P1, RZ, R7, 0xff, RZ, 0xc0, !PT ;  /* 0x000000ff07ffa812 */ /* 0x000fe4000782c0ff */
[----:B0-----:R-:W-:-:S04]  /*33b0*/  @!P2 LOP3.LUT P0, RZ, R2, 0xff, RZ, 0xc0, !PT ;  /* 0x000000ff02ffa812 */ /* 0x001fc8000780c0ff */
        /* <DEDUP_REMOVED lines=12> */
[----:B------:R-:W-:Y:S02]  /*3480*/  ISETP.GT.AND P2, PT, R13, R6, PT ;  /* 0x000000060d00720c */ /* 0x000fe40003f44270 */
[----:B------:R-:W-:-:S05]  /*3490*/  LOP3.LUT R11, R7, 0xff, RZ, 0xc0, !PT ;  /* 0x000000ff070b7812 */ /* 0x000fca00078ec0ff */
[----:B------:R-:W0:Y:S06]  /*34a0*/  SHFL.DOWN PT, R2, R11, 0x8, R6 ;  /* 0x090000000b027989 */ /* 0x000e2c00000e0006 */
[----:B------:R-:W-:Y:S02]  /*34b0*/  @!P2 LOP3.LUT P1, RZ, R7, 0xff, RZ, 0xc0, !PT ;  /* 0x000000ff07ffa812 */ /* 0x000fe4000782c0ff */
[----:B0-----:R-:W-:-:S04]  /*34c0*/  @!P2 LOP3.LUT P0, RZ, R2, 0xff, RZ, 0xc0, !PT ;  /* 0x000000ff02ffa812 */ /* 0x001fc8000780c0ff */
[----:B------:R-:W-:Y:S02]  /*34d0*/  @!P2 PLOP3.LUT P0, PT, P1, P0, PT, 0xf8, 0x8f ;  /* 0x00000000008fa81c */ /* 0x000fe40000f01f70 */
[C---:B------:R-:W-:Y:S01]  /*34e0*/  ISETP.NE.AND P1, PT, R5.reuse, RZ, PT ;  /* 0x000000ff0500720c */ /* 0x040fe20003f25270 */
[----:B------:R-:W-:Y:S01]  /*34f0*/  VIADD R5, R5, 0x10 ;  /* 0x0000001005057836 */ /* 0x000fe20000000000 */
[----:B------:R-:W-:-:S04]  /*3500*/  @!P2 SEL R2, RZ, 0x1, !P0 ;  /* 0x00000001ff02a807 */ /* 0x000fc80004000000 */
[----:B------:R-:W-:Y:S02]  /*3510*/  @!P2 PRMT R7, R2, 0x7610, R7 ;  /* 0x000076100207a816 */ /* 0x000fe40000000007 */
[----:B------:R-:W-:Y:S02]  /*3520*/  ISETP.GT.AND P2, PT, R5, R6, PT ;  /* 0x000000060500720c */ /* 0x000fe40003f44270 */
[----:B------:R-:W-:-:S03]  /*3530*/  LOP3.LUT R9, R7, 0xff, RZ, 0xc0, !PT ;  /* 0x000000ff07097812 */ /* 0x000fc600078ec0ff */
[----:B------:R-:W0:Y:S02]  /*3540*/  @!P1 S2R R13, SR_CgaCtaId ;  /* 0x00000000000d9919 */ /* 0x000e240000008800 */
[----:B------:R-:W1:Y:S06]  /*3550*/  SHFL.DOWN PT, R2, R9, 0x10, R6 ;  /* 0x0a00000009027989 */ /* 0x000e6c00000e0006 */
[----:B------:R-:W-:Y:S02]  /*3560*/  @!P2 LOP3.LUT P3, RZ, R7, 0xff, RZ, 0xc0, !PT ;  /* 0x000000ff07ffa812 */ /* 0x000fe4000786c0ff */
[----:B-1----:R-:W-:-:S02]  /*3570*/  @!P2 LOP3.LUT P0, RZ, R2, 0xff, RZ, 0xc0, !PT ;  /* 0x000000ff02ffa812 */ /* 0x002fc4000780c0ff */
[----:B------:R-:W-:Y:S02]  /*3580*/  @!P1 MOV R2, 0x400 ;  /* 0x0000040000029802 */ /* 0x000fe40000000f00 */
[----:B------:R-:W-:Y:S02]  /*3590*/  @!P2 PLOP3.LUT P0, PT, P3, P0, PT, 0xf8, 0x8f ;  /* 0x00000000008fa81c */ /* 0x000fe40001f01f70 */
[----:B0-----:R-:W-:Y:S02]  /*35a0*/  @!P1 LEA R8, R13, R2, 0x18 ;  /* 0x000000020d089211 */ /* 0x001fe400078ec0ff */
[----:B------:R-:W-:Y:S02]  /*35b0*/  @!P2 SEL R2, RZ, 0x1, !P0 ;  /* 0x00000001ff02a807 */ /* 0x000fe40004000000 */
[----:B------:R-:W-:Y:S02]  /*35c0*/  ISETP.GE.AND P0, PT, R4, 0x21, PT ;  /* 0x000000210400780c */ /* 0x000fe40003f06270 */
[----:B------:R-:W-:-:S02]  /*35d0*/  @!P1 LEA.HI R8, R3, R8, RZ, 0x1b ;  /* 0x0000000803089211 */ /* 0x000fc400078fd8ff */
[----:B------:R-:W-:Y:S02]  /*35e0*/  ISETP.NE.OR P0, PT, R3, RZ, !P0 ;  /* 0x000000ff0300720c */ /* 0x000fe40004705670 */
        /* <DEDUP_REMOVED lines=10> */
[----:B--2---:R-:W-:Y:S01]  /*3690*/  SEL R7, RZ, 0x1, !P0 ;  /* 0x00000001ff077807 */ /* 0x004fe20004000000 */
        /* <DEDUP_REMOVED lines=30> */
.L_x_1106:
[----:B------:R-:W0:Y:S01]  /*3880*/  S2R R6, SR_TID.X ;  /* 0x0000000000067919 */ /* 0x000e220000002100 */
[----:B------:R-:W1:Y:S01]  /*3890*/  LDCU UR5, c[0x0][0x384] ;  /* 0x00007080ff0577ac */ /* 0x000e620008000800 */
[----:B0-----:R-:W-:-:S05]  /*38a0*/  IADD3 R2, P0, PT, R6, UR4, RZ ;  /* 0x0000000406027c10 */ /* 0x001fca000ff1e0ff */
[----:B-1----:R-:W-:-:S05]  /*38b0*/  IMAD.X R3, RZ, RZ, UR5, P0 ;  /* 0x00000005ff037e24 */ /* 0x002fca00080e06ff */
[----:B------:R-:W2:Y:S04]  /*38c0*/  LDG.E.U8.CONSTANT R37, desc[UR6][R2.64] ;  /* 0x0000000602257981 */ /* 0x000ea8000c1e9100 */
[----:B------:R-:W2:Y:S04]  /*38d0*/  LDG.E.U8.CONSTANT R19, desc[UR6][R2.64+0x100] ;  /* 0x0001000602137981 */ /* 0x000ea8000c1e9100 */
[----:B------:R-:W2:Y:S04]  /*38e0*/  LDG.E.U8.CONSTANT R20, desc[UR6][R2.64+0x200] ;  /* 0x0002000602147981 */ /* 0x000ea8000c1e9100 */
[----:B------:R-:W3:Y:S04]  /*38f0*/  LDG.E.U8.CONSTANT R21, desc[UR6][R2.64+0x300] ;  /* 0x0003000602157981 */ /* 0x000ee8000c1e9100 */
[----:B------:R-:W3:Y:S04]  /*3900*/  LDG.E.U8.CONSTANT R22, desc[UR6][R2.64+0x400] ;  /* 0x0004000602167981 */ /* 0x000ee8000c1e9100 */
[----:B------:R-:W4:Y:S04]  /*3910*/  LDG.E.U8.CONSTANT R23, desc[UR6][R2.64+0x500] ;  /* 0x0005000602177981 */ /* 0x000f28000c1e9100 */
[----:B------:R-:W4:Y:S04]  /*3920*/  LDG.E.U8.CONSTANT R24, desc[UR6][R2.64+0x600] ;  /* 0x0006000602187981 */ /* 0x000f28000c1e9100 */
[----:B------:R-:W5:Y:S04]  /*3930*/  LDG.E.U8.CONSTANT R25, desc[UR6][R2.64+0x700] ;  /* 0x0007000602197981 */ /* 0x000f68000c1e9100 */
        /* <DEDUP_REMOVED lines=23> */
[----:B------:R-:W5:Y:S01]  /*3ab0*/  LDG.E.U8.CONSTANT R5, desc[UR6][R2.64+0x1f00] ;  /* 0x001f000602057981 */ /* 0x000f62000c1e9100 */
[----:B------:R-:W-:-:S02]  /*3ac0*/  ISETP.GE.U32.AND P1, PT, R4, 0x4000, PT ;  /* 0x000040000400780c */ /* 0x000fc40003f26070 */
[----:B--2---:R-:W-:-:S04]  /*3ad0*/  LOP3.LUT R19, R20, R37, R19, 0xfe, !PT ;  /* 0x0000002514137212 */ /* 0x004fc800078efe13 */
[----:B---3--:R-:W-:-:S04]  /*3ae0*/  LOP3.LUT R19, R22, R19, R21, 0xfe, !PT ;  /* 0x0000001316137212 */ /* 0x008fc800078efe15 */
[----:B----4-:R-:W-:-:S04]  /*3af0*/  LOP3.LUT R19, R24, R19, R23, 0xfe, !PT ;  /* 0x0000001318137212 */ /* 0x010fc800078efe17 */
[----:B-----5:R-:W-:-:S04]  /*3b00*/  LOP3.LUT R19, R26, R19, R25, 0xfe, !PT ;  /* 0x000000131a137212 */ /* 0x020fc800078efe19 */
[----:B------:R-:W-:-:S04]  /*3b10*/  LOP3.LUT R19, R28, R19, R27, 0xfe, !PT ;  /* 0x000000131c137212 */ /* 0x000fc800078efe1b */
        /* <DEDUP_REMOVED lines=9> */
[----:B------:R-:W-:Y:S01]  /*3bb0*/  LOP3.LUT R7, R7, R9, R8, 0xfe, !PT ;  /* 0x0000000907077212 */ /* 0x000fe200078efe08 */
[----:B------:R-:W-:-:S03]  /*3bc0*/  IMAD.MOV.U32 R9, RZ, RZ, 0x2000 ;  /* 0x00002000ff097424 */ /* 0x000fc600078e00ff */
[----:B------:R-:W-:-:S04]  /*3bd0*/  LOP3.LUT P0, RZ, R7, 0xff, RZ, 0xc0, !PT ;  /* 0x000000ff07ff7812 */ /* 0x000fc8000780c0ff */
[----:B------:R-:W-:-:S04]  /*3be0*/  ISETP.NE.OR P0, PT, R5, RZ, P0 ;  /* 0x000000ff0500720c */ /* 0x000fc80000705670 */
[----:B------:R-:W-:Y:S01]  /*3bf0*/  SEL R7, RZ, 0x1, !P0 ;  /* 0x00000001ff077807 */ /* 0x000fe20004000000 */
[----:B------:R-:W-:Y:S08]  /*3c00*/  @!P1 BRA `(.L_x_1124) ;  /* 0x0000000000f89947 */ /* 0x000ff00003800000 */
[----:B------:R-:W0:Y:S01]  /*3c10*/  LDC R11, c[0x0][0x390] ;  /* 0x0000e400ff0b7b82 */ /* 0x000e220000000800 */
[----:B------:R-:W-:Y:S02]  /*3c20*/  VIADD R10, R4, 0xffffe000 ;  /* 0xffffe000040a7836 */ /* 0x000fe40000000000 */
[----:B------:R-:W-:-:S07]  /*3c30*/  IMAD.MOV.U32 R9, RZ, RZ, 0x2000 ;  /* 0x00002000ff097424 */ /* 0x000fce00078e00ff */
.L_x_1126:
[----:B------:R-:W-:-:S04]  /*3c40*/  IADD3 R4, P0, PT, R9, R2, RZ ;  /* 0x0000000209047210 */ /* 0x000fc80007f1e0ff */
[----:B------:R-:W-:-:S05]  /*3c50*/  LEA.HI.X.SX32 R5, R9, R3, 0x1, P0 ;  /* 0x0000000309057211 */ /* 0x000fca00000f0eff */
        /* <DEDUP_REMOVED lines=31> */
[----:B------:R0:W5:Y:S02]  /*3e50*/  LDG.E.U8.CONSTANT R34, desc[UR6][R4.64+0x1f00] ;  /* 0x001f000604227981 */ /* 0x000164000c1e9100 */
[----:B0-----:R-:W-:-:S04]  /*3e60*/  IMAD.MOV.U32 R4, RZ, RZ, R11 ;  /* 0x000000ffff047224 */ /* 0x001fc800078e000b */
[----:B------:R-:W-:-:S05]  /*3e70*/  IMAD.IADD R5, R4, 0x1, -R9 ;  /* 0x0000000104057824 */ /* 0x000fca00078e0a09 */
[----:B------:R-:W-:Y:S02]  /*3e80*/  ISETP.GE.AND P1, PT, R5, 0x2000, PT ;  /* 0x000020000500780c */ /* 0x000fe40003f26270 */
        /* <DEDUP_REMOVED lines=15> */
[----:B------:R-:W-:-:S04]  /*3f80*/  LOP3.LUT P0, RZ, R13, 0xff, R8, 0xc8, !PT ;  /* 0x000000ff0dff7812 */ /* 0x000fc8000780c808 */
[----:B------:R-:W-:-:S04]  /*3f90*/  ISETP.NE.OR P0, PT, R34, RZ, P0 ;  /* 0x000000ff2200720c */ /* 0x000fc80000705670 */
[----:B------:R-:W-:Y:S01]  /*3fa0*/  SEL R7, RZ, 0x1, !P0 ;  /* 0x00000001ff077807 */ /* 0x000fe20004000000 */
[----:B------:R-:W-:Y:S08]  /*3fb0*/  @!P1 BRA `(.L_x_1125) ;  /* 0x00000008004c9947 */ /* 0x000ff00003800000 */
[----:B------:R-:W-:-:S05]  /*3fc0*/  VIADD R9, R9, 0x2000 ;  /* 0x0000200009097836 */ /* 0x000fca0000000000 */
[----:B------:R-:W-:-:S13]  /*3fd0*/  ISETP.GT.AND P0, PT, R9, R10, PT ;  /* 0x0000000a0900720c */ /* 0x000fda0003f04270 */
[----:B------:R-:W-:Y:S05]  /*3fe0*/  @!P0 BRA `(.L_x_1126) ;  /* 0xfffffffc00148947 */ /* 0x000fea000383ffff */
.L_x_1124:
        /* <DEDUP_REMOVED lines=9> */
[----:B------:R-:W-:Y:S01]  /*4080*/  PRMT R3, R7, 0x9910, RZ ;  /* 0x0000991007037816 */ /* 0x000fe200000000ff */
[----:B------:R-:W-:Y:S01]  /*4090*/  IMAD.MOV.U32 R8, RZ, RZ, R6 ;  /* 0x000000ffff087224 */ /* 0x000fe200078e0006 */
[----:B------:R-:W-:Y:S02]  /*40a0*/  IADD3 R2, PT, PT, -R9, R4, R2 ;  /* 0x0000000409027210 */ /* 0x000fe40007ffe102 */
[----:B------:R-:W-:Y:S02]  /*40b0*/  ISETP.NE.AND P1, PT, R3, RZ, PT ;  /* 0x000000ff0300720c */ /* 0x000fe40003f25270 */
[C---:B------:R-:W-:Y:S02]  /*40c0*/  LOP3.LUT R4, R2.reuse, 0x300, RZ, 0xc0, !PT ;  /* 0x0000030002047812 */ /* 0x040fe400078ec0ff */
[----:B------:R-:W-:-:S02]  /*40d0*/  ISETP.GE.U32.AND P0, PT, R2, 0x300, PT ;  /* 0x000003000200780c */ /* 0x000fc40003f06070 */
[----:B------:R-:W-:-:S13]  /*40e0*/  ISETP.NE.AND P2, PT, R4, 0x300, PT ;  /* 0x000003000400780c */ /* 0x000fda0003f45270 */
[----:B------:R-:W-:Y:S05]  /*40f0*/  @!P2 BRA `(.L_x_1129) ;  /* 0x000000000038a947 */ /* 0x000fea0003800000 */
[----:B------:R-:W-:Y:S01]  /*4100*/  LEA.HI R2, R2, 0x1, RZ, 0x18 ;  /* 0x0000000102027811 */ /* 0x000fe200078fc0ff */
[----:B------:R-:W-:Y:S02]  /*4110*/  IMAD.IADD R4, R6, 0x1, R9 ;  /* 0x0000000106047824 */ /* 0x000fe400078e0209 */
[----:B------:R-:W-:Y:S01]  /*4120*/  IMAD.MOV.U32 R8, RZ, RZ, R6 ;  /* 0x000000ffff087224 */ /* 0x000fe200078e0006 */
[----:B------:R-:W-:-:S05]  /*4130*/  LOP3.LUT R2, R2, 0x3, RZ, 0xc0, !PT ;  /* 0x0000000302027812 */ /* 0x000fca00078ec0ff */
[----:B------:R-:W-:-:S07]  /*4140*/  IMAD.MOV R5, RZ, RZ, -R2 ;  /* 0x000000ffff057224 */ /* 0x000fce00078e0a02 */
.L_x_1130:
        /* <DEDUP_REMOVED lines=9> */
.L_x_1129:
[----:B0-----:R-:W-:Y:S05]  /*41e0*/  BSYNC.RECONVERGENT B2 ;  /* 0x0000000000027941 */ /* 0x001fea0003800200 */
.L_x_1128:
[----:B------:R-:W-:Y:S04]  /*41f0*/  BSSY.RECONVERGENT B2, `(.L_x_1131) ;  /* 0x000006d000027945 */ /* 0x000fe80003800200 */
[----:B------:R-:W-:Y:S05]  /*4200*/  @!P0 BRA `(.L_x_1132) ;  /* 0x0000000400ac8947 */ /* 0x000fea0003800000 */
[----:B------:R-:W0:Y:S01]  /*4210*/  LDC.64 R4, c[0x0][0x380] ;  /* 0x0000e000ff047b82 */ /* 0x000e220000000a00 */
[--C-:B------:R-:W-:Y:S01]  /*4220*/  IMAD.IADD R3, R11, 0x1, -R8.reuse ;  /* 0x000000010b037824 */ /* 0x100fe200078e0a08 */
[----:B------:R-:W-:Y:S01]  /*4230*/  BSSY.RECONVERGENT B3, `(.L_x_1133) ;  /* 0x000003c000037945 */ /* 0x000fe20003800200 */
[----:B0-----:R-:W-:Y:S01]  /*4240*/  IADD3 R2, P2, P3, R9, R4, R8 ;  /* 0x0000000409027210 */ /* 0x001fe20007b5e008 */
[----:B------:R-:W-:-:S03]  /*4250*/  IMAD.IADD R9, R8, 0x1, R9 ;  /* 0x0000000108097824 */ /* 0x000fc600078e0209 */
[----:B------:R-:W-:Y:S02]  /*4260*/  IADD3.X R7, PT, PT, RZ, R5, RZ, P2, P3 ;  /* 0x00000005ff077210 */ /* 0x000fe400017e64ff */
[----:B------:R-:W-:Y:S02]  /*4270*/  ISETP.GT.AND P2, PT, R3, 0xc00, PT ;  /* 0x00000c000300780c */ /* 0x000fe40003f44270 */
[----:B------:R-:W-:-:S05]  /*4280*/  IADD3 R2, P0, PT, R2, 0x200, RZ ;  /* 0x0000020002027810 */ /* 0x000fca0007f1e0ff */
[----:B------:R-:W-:Y:S01]  /*4290*/  IMAD.X R3, RZ, RZ, R7, P0 ;  /* 0x000000ffff037224 */ /* 0x000fe200000e0607 */
[----:B------:R-:W-:-:S05]  /*42a0*/  PLOP3.LUT P0, PT, PT, PT, PT, 0x80, 0x8 ;  /* 0x000000000008781c */ /* 0x000fca0003f0f070 */
[----:B------:R-:W-:Y:S08]  /*42b0*/  @!P2 BRA `(.L_x_1134) ;  /* 0x0000000000cca947 */ /* 0x000ff00003800000 */
[----:B------:R-:W-:Y:S01]  /*42c0*/  PLOP3.LUT P0, PT, PT, PT, PT, 0x8, 0x80 ;  /* 0x000000000080781c */ /* 0x000fe20003f0e170 */
[----:B------:R-:W-:-:S12]  /*42d0*/  VIADD R29, R11, 0xfffff400 ;  /* 0xfffff4000b1d7836 */ /* 0x000fd80000000000 */
.L_x_1135:
        /* <DEDUP_REMOVED lines=49> */
.L_x_1134:
[----:B------:R-:W-:Y:S05]  /*45f0*/  BSYNC.RECONVERGENT B3 ;  /* 0x0000000000037941 */ /* 0x000fea0003800200 */
.L_x_1133:
        /* <DEDUP_REMOVED lines=31> */
.L_x_1137:
[----:B------:R-:W-:Y:S05]  /*47f0*/  BSYNC.RECONVERGENT B3 ;  /* 0x0000000000037941 */ /* 0x000fea0003800200 */
.L_x_1136:
        /* <DEDUP_REMOVED lines=12> */
.L_x_1132:
[----:B------:R-:W-:Y:S05]  /*48c0*/  BSYNC.RECONVERGENT B2 ;  /* 0x0000000000027941 */ /* 0x000fea0003800200 */
.L_x_1131:
[----:B------:R-:W-:-:S07]  /*48d0*/  SEL R7, RZ, 0x1, !P1 ;  /* 0x00000001ff077807 */ /* 0x000fce0004800000 */
.L_x_1127:
[----:B0-----:R-:W-:Y:S05]  /*48e0*/  BSYNC.RECONVERGENT B1 ;  /* 0x0000000000017941 */ /* 0x001fea0003800200 */
.L_x_1125:
        /* <DEDUP_REMOVED lines=50> */
.L_x_1139:
[----:B------:R-:W-:Y:S05]  /*4c10*/  BSYNC.RECONVERGENT B1 ;  /* 0x0000000000017941 */ /* 0x000fea0003800200 */
.L_x_1138:
[----:B------:R-:W-:Y:S01]  /*4c20*/  BAR.SYNC.DEFER_BLOCKING 0x0 ;  /* 0x0000000000007b1d */ /* 0x000fe20000010000 */
[----:B------:R-:W-:-:S13]  /*4c30*/  ISETP.NE.AND P0, PT, R6, RZ, PT ;  /* 0x000000ff0600720c */ /* 0x000fda0003f05270 */
[----:B------:R-:W-:Y:S05]  /*4c40*/  @P0 BRA `(.L_x_1089) ;  /* 0x0000000000440947 */ /* 0x000fea0003800000 */
[----:B------:R-:W2:Y:S01]  /*4c50*/  S2UR UR5, SR_CgaCtaId ;  /* 0x00000000000579c3 */ /* 0x000ea20000008800 */
[----:B------:R-:W-:Y:S01]  /*4c60*/  UMOV UR4, 0x400 ;  /* 0x0000040000047882 */ /* 0x000fe20000000000 */
[----:B------:R-:W-:Y:S01]  /*4c70*/  PLOP3.LUT P0, PT, PT, PT, PT, 0x80, 0x8 ;  /* 0x000000000008781c */ /* 0x000fe20003f0f070 */
        /* <DEDUP_REMOVED lines=12> */
[----:B0-----:R-:W-:-:S04]  /*4d40*/  @!P1 ISETP.NE.AND P0, PT, R2, RZ, PT ;  /* 0x000000ff0200920c */ /* 0x001fc80003f05270 */
[----:B------:R-:W-:-:S09]  /*4d50*/  SEL R7, RZ, 0x1, !P0 ;  /* 0x00000001ff077807 */ /* 0x000fd20004000000 */
.L_x_1089:
[----:B------:R-:W-:Y:S05]  /*4d60*/  BSYNC.RECONVERGENT B0 ;  /* 0x0000000000007941 */ /* 0x000fea0003800200 */
.L_x_1069:
[----:B01----:R-:W0:Y:S02]  /*4d70*/  S2R R2, SR_TID.X ;  /* 0x0000000000027919 */ /* 0x003e240000002100 */
[----:B0-----:R-:W-:-:S13]  /*4d80*/  ISETP.NE.AND P0, PT, R2, RZ, PT ;  /* 0x000000ff0200720c */ /* 0x001fda0003f05270 */
[----:B------:R-:W-:Y:S05]  /*4d90*/  @P0 EXIT ;  /* 0x000000000000094d */ /* 0x000fea0003800000 */
[----:B------:R-:W0:Y:S01]  /*4da0*/  LDC.64 R2, c[0x0][0x388] ;  /* 0x0000e200ff027b82 */ /* 0x000e220000000a00 */
[----:B------:R-:W-:-:S04]  /*4db0*/  LOP3.LUT P0, RZ, R0, 0xff, R7, 0xc8, !PT ;  /* 0x000000ff00ff7812 */ /* 0x000fc8000780c807 */
[----:B------:R-:W-:-:S05]  /*4dc0*/  SEL R5, RZ, 0x1, !P0 ;  /* 0x00000001ff057807 */ /* 0x000fca0004000000 */
[----:B0-----:R-:W-:Y:S01]  /*4dd0*/  STG.E.U8 desc[UR6][R2.64], R5 ;  /* 0x0000000502007986 */ /* 0x001fe2000c101106 */
[----:B------:R-:W-:Y:S05]  /*4de0*/  EXIT ;  /* 0x000000000000794d */ /* 0x000fea0003800000 */
.L_x_1140:
        /* <DEDUP_REMOVED lines=9> */
.L_x_2594:


//--------------------- .text._ZN3cub18CUB_300001_SM_10006detail6reduce18DeviceReduceKernelINS2_10policy_hubIbyN4cuda3std3__410logical_orIbEEE10Policy1000EN6thrust24THRUST_300001_SM_1000_NS10device_ptrIbEEyS9_bNS7_10__identityEEEvT0_PT3_T1_NS0_13GridEvenShareISK_EET2_T4_ --------------------------
	.section	.text._ZN3cub18CUB_300001_SM_10006detail6reduce18DeviceReduceKernelINS2_10policy_hubIbyN4cuda3std3__410logical_orIbEEE10Policy1000EN6thrust24THRUST_300001_SM_1000_NS10device_ptrIbEEyS9_bNS7_10__identityEEEvT0_PT3_T1_NS0_13GridEvenShareISK_EET2_T4_,"ax",@progbits
	.align	128
        .global         _ZN3cub18CUB_300001_SM_10006detail6reduce18DeviceReduceKernelINS2_10policy_hubIbyN4cuda3std3__410logical_orIbEEE10Policy1000EN6thrust24THRUST_300001_SM_1000_NS10device_ptrIbEEyS9_bNS7_10__identityEEEvT0_PT3_T1_NS0_13GridEvenShareISK_EET2_T4_
        .type           _ZN3cub18CUB_300001_SM_10006detail6reduce18DeviceReduceKernelINS2_10policy_hubIbyN4cuda3std3__410logical_orIbEEE10Policy1000EN6thrust24THRUST_300001_SM_1000_NS10device_ptrIbEEyS9_bNS7_10__identityEEEvT0_PT3_T1_NS0_13GridEvenShareISK_EET2_T4_,@function
        .size           _ZN3cub18CUB_300001_SM_10006detail6reduce18DeviceReduceKernelINS2_10policy_hubIbyN4cuda3std3__410logical_orIbEEE10Policy1000EN6thrust24THRUST_300001_SM_1000_NS10device_ptrIbEEyS9_bNS7_10__identityEEEvT0_PT3_T1_NS0_13GridEvenShareISK_EET2_T4_,(.L_x_2595 - _ZN3cub18CUB_300001_SM_10006detail6reduce18DeviceReduceKernelINS2_10policy_hubIbyN4cuda3std3__410logical_orIbEEE10Policy1000EN6thrust24THRUST_300001_SM_1000_NS10device_ptrIbEEyS9_bNS7_10__identityEEEvT0_PT3_T1_NS0_13GridEvenShareISK_EET2_T4_)
        .other          _ZN3cub18CUB_300001_SM_10006detail6reduce18DeviceReduceKernelINS2_10policy_hubIbyN4cuda3std3__410logical_orIbEEE10Policy1000EN6thrust24THRUST_300001_SM_1000_NS10device_ptrIbEEyS9_bNS7_10__identityEEEvT0_PT3_T1_NS0_13GridEvenShareISK_EET2_T4_,@"STO_CUDA_ENTRY STV_DEFAULT"
_ZN3cub18CUB_300001_SM_10006detail6reduce18DeviceReduceKernelINS2_10policy_hubIbyN4cuda3std3__410logical_orIbEEE10Policy1000EN6thrust24THRUST_300001_SM_1000_NS10device_ptrIbEEyS9_bNS7_10__identityEEEvT0_PT3_T1_NS0_13GridEvenShareISK_EET2_T4_:
.text._ZN3cub18CUB_300001_SM_10006detail6reduce18DeviceReduceKernelINS2_10policy_hubIbyN4cuda3std3__410logical_orIbEEE10Policy1000EN6thrust24THRUST_300001_SM_1000_NS10device_ptrIbEEyS9_bNS7_10__identityEEEvT0_PT3_T1_NS0_13GridEvenShareISK_EET2_T4_:
[----:B------:R-:W-:Y:S08]  /*0000*/  LDC R1, c[0x0][0x37c] ;  /* 0x0000df00ff017b82 */ /* 0x000ff00000000800 */
[----:B------:R-:W0:Y:S01]  /*0010*/  S2UR UR4, SR_CTAID.X ;  /* 0x00000000000479c3 */ /* 0x000e220000002500 */
[----:B------:R-:W1:Y:S01]  /*0020*/  LDCU.64 UR8, c[0x0][0x3b8] ;  /* 0x00007700ff0877ac */ /* 0x000e620008000a00 */
[----:B------:R-:W-:Y:S01]  /*0030*/  BSSY.RECONVERGENT B0, `(.L_x_1141) ;  /* 0x00002b7000007945 */ /* 0x000fe20003800200 */
[----:B------:R-:W2:Y:S01]  /*0040*/  LDCU.64 UR16, c[0x0][0x358] ;  /* 0x00006b00ff1077ac */ /* 0x000ea20008000a00 */
[----:B0-----:R-:W-:-:S04]  /*0050*/  USHF.L.U32 UR4, UR4, 0xd, URZ ;  /* 0x0000000d04047899 */ /* 0x001fc800080006ff */
[----:B-1----:R-:W-:-:S04]  /*0060*/  UIADD3 UR12, UP0, UPT, -UR4, UR8, URZ ;  /* 0x00000008040c7290 */ /* 0x002fc8000ff1e1ff */
[----:B------:R-:W-:Y:S02]  /*0070*/  UIADD3.X UR13, UPT, UPT, UR9, -0x1, URZ, UP0, !UPT ;  /* 0xffffffff090d7890 */ /* 0x000fe400087fe4ff */
[----:B------:R-:W-:-:S04]  /*0080*/  UISETP.GT.U32.AND UP0, UPT, UR12, 0x1fff, UPT ;  /* 0x00001fff0c00788c */ /* 0x000fc8000bf04070 */
[----:B------:R-:W-:-:S09]  /*0090*/  UISETP.GT.U32.AND.EX UP0, UPT, UR13, URZ, UPT, UP0 ;  /* 0x000000ff0d00728c */ /* 0x000fd2000bf04100 */
[----:B--2---:R-:W-:Y:S05]  /*00a0*/  BRA.U UP0, `(.L_x_1142) ;  /* 0x0000001100e87547 */ /* 0x004fea000b800000 */
[----:B------:R-:W0:Y:S01]  /*00b0*/  S2R R0, SR_TID.X ;  /* 0x0000000000007919 */ /* 0x000e220000002100 */
[----:B------:R-:W-:Y:S01]  /*00c0*/  UIADD3 UR6, UPT, UPT, -UR4, UR8, URZ ;  /* 0x0000000804067290 */ /* 0x000fe2000fffe1ff */
[----:B------:R-:W-:Y:S01]  /*00d0*/  BSSY.RECONVERGENT B1, `(.L_x_1143) ;  /* 0x000000b000017945 */ /* 0x000fe20003800200 */
[----:B------:R-:W-:-:S04]  /*00e0*/  PRMT R15, RZ, 0x7610, R15 ;  /* 0x00007610ff0f7816 */ /* 0x000fc8000000000f */
[----:B0-----:R-:W-:Y:S01]  /*00f0*/  ISETP.GE.AND P0, PT, R0, UR6, PT ;  /* 0x0000000600007c0c */ /* 0x001fe2000bf06270 */
[----:B------:R-:W-:-:S12]  /*0100*/  IMAD.MOV.U32 R5, RZ, RZ, R0 ;  /* 0x000000ffff057224 */ /* 0x000fd800078e0000 */
[----:B------:R-:W-:Y:S05]  /*0110*/  @P0 BRA `(.L_x_1144) ;  /* 0x0000000000180947 */ /* 0x000fea0003800000 */
[----:B------:R-:W0:Y:S01]  /*0120*/  LDCU.64 UR10, c[0x0][0x380] ;  /* 0x00007000ff0a77ac */ /* 0x000e220008000a00 */
[----:B------:R-:W-:-:S05]  /*0130*/  VIADD R2, R0, UR4 ;  /* 0x0000000400027c36 */ /* 0x000fca0008000000 */
[----:B0-----:R-:W-:-:S05]  /*0140*/  IADD3 R2, P0, PT, R2, UR10, RZ ;  /* 0x0000000a02027c10 */ /* 0x001fca000ff1e0ff */
[----:B------:R-:W-:-:S05]  /*0150*/  IMAD.X R3, RZ, RZ, UR11, P0 ;  /* 0x0000000bff037e24 */ /* 0x000fca00080e06ff */
[----:B------:R0:W5:Y:S01]  /*0160*/  LDG.E.U8 R15, desc[UR16][R2.64] ;  /* 0x00000010020f7981 */ /* 0x000162000c1e1100 */
[----:B------:R-:W-:-:S07]  /*0170*/  VIADD R5, R0, 0x100 ;  /* 0x0000010000057836 */ /* 0x000fce0000000000 */
.L_x_1144:
[----:B------:R-:W-:Y:S05]  /*0180*/  BSYNC.RECONVERGENT B1 ;  /* 0x0000000000017941 */ /* 0x000fea0003800200 */
.L_x_1143:
[----:B------:R-:W-:Y:S01]  /*0190*/  ISETP.GE.AND P0, PT, R5, UR6, PT ;  /* 0x0000000605007c0c */ /* 0x000fe2000bf06270 */
[----:B------:R-:W-:-:S12]  /*01a0*/  BSSY.RECONVERGENT B1, `(.L_x_1145) ;  /* 0x0000080000017945 */ /* 0x000fd80003800200 */
[----:B------:R-:W-:Y:S05]  /*01b0*/  @P0 BRA `(.L_x_1146) ;  /* 0x0000000400f80947 */ /* 0x000fea0003800000 */
[----:B0-----:R-:W-:Y:S01]  /*01c0*/  IMAD.U32 R3, RZ, RZ, UR4 ;  /* 0x00000004ff037e24 */ /* 0x001fe2000f8e00ff */
[----:B------:R-:W-:Y:S01]  /*01d0*/  LOP3.LUT R2, RZ, R5, RZ, 0x33, !PT ;  /* 0x00000005ff027212 */ /* 0x000fe200078e33ff */
[----:B------:R-:W-:Y:S03]  /*01e0*/  BSSY.RECONVERGENT B2, `(.L_x_1147) ;  /* 0x0000038000027945 */ /* 0x000fe60003800200 */
[----:B------:R-:W-:-:S04]  /*01f0*/  IADD3 R2, PT, PT, -R3, UR8, R2 ;  /* 0x0000000803027c10 */ /* 0x000fc8000fffe102 */
[C---:B------:R-:W-:Y:S02]  /*0200*/  ISETP.GE.U32.AND P0, PT, R2.reuse, 0xf00, PT ;  /* 0x00000f000200780c */ /* 0x040fe40003f06070 */
[----:B------:R-:W-:-:S04]  /*0210*/  LEA.HI R4, R2, 0x1, RZ, 0x18 ;  /* 0x0000000102047811 */ /* 0x000fc800078fc0ff */
[----:B------:R-:W-:-:S04]  /*0220*/  LOP3.LUT R9, R4, 0xf, RZ, 0xc0, !PT ;  /* 0x0000000f04097812 */ /* 0x000fc800078ec0ff */
[----:B------:R-:W-:-:S03]  /*0230*/  ISETP.NE.AND P1, PT, R9, RZ, PT ;  /* 0x000000ff0900720c */ /* 0x000fc60003f25270 */
[----:B------:R-:W-:Y:S10]  /*0240*/  @!P0 BRA `(.L_x_1148) ;  /* 0x0000000000c48947 */ /* 0x000ff40003800000 */
[----:B------:R-:W0:Y:S02]  /*0250*/  LDC.64 R2, c[0x0][0x380] ;  /* 0x0000e000ff027b82 */ /* 0x000e240000000a00 */
[----:B0-----:R-:W-:Y:S02]  /*0260*/  IADD3 R7, P0, P2, R2, UR4, R5 ;  /* 0x0000000402077c10 */ /* 0x001fe4000fa1e005 */
[----:B------:R-:W-:Y:S02]  /*0270*/  LOP3.LUT R2, R4, 0x1fffff0, RZ, 0xc0, !PT ;  /* 0x01fffff004027812 */ /* 0x000fe400078ec0ff */
[----:B------:R-:W-:Y:S02]  /*0280*/  IADD3 R7, P3, PT, R7, 0x800, RZ ;  /* 0x0000080007077810 */ /* 0x000fe40007f7e0ff */
[----:B------:R-:W-:Y:S01]  /*0290*/  IADD3.X R8, PT, PT, RZ, R3, RZ, P0, P2 ;  /* 0x00000003ff087210 */ /* 0x000fe200007e44ff */
[----:B------:R-:W-:-:S04]  /*02a0*/  IMAD.MOV R6, RZ, RZ, -R2 ;  /* 0x000000ffff067224 */ /* 0x000fc800078e0a02 */
[----:B------:R-:W-:-:S07]  /*02b0*/  IMAD.X R8, RZ, RZ, R8, P3 ;  /* 0x000000ffff087224 */ /* 0x000fce00018e0608 */
.L_x_1149:
[----:B-----5:R-:W-:Y:S01]  /*02c0*/  LOP3.LUT P0, RZ, R15, 0xff, RZ, 0xc0, !PT ;  /* 0x000000ff0fff7812 */ /* 0x020fe2000780c0ff */
[----:B------:R-:W-:Y:S02]  /*02d0*/  IMAD.MOV.U32 R2, RZ, RZ, R7 ;  /* 0x000000ffff027224 */ /* 0x000fe400078e0007 */
[----:B------:R-:W-:-:S10]  /*02e0*/  IMAD.MOV.U32 R3, RZ, RZ, R8 ;  /* 0x000000ffff037224 */ /* 0x000fd400078e0008 */
[----:B------:R-:W2:Y:S02]  /*02f0*/  @!P0 LDG.E.U8 R7, desc[UR16][R2.64+-0x800] ;  /* 0xfff8001002078981 */ /* 0x000ea4000c1e1100 */
[----:B--2---:R-:W-:-:S13]  /*0300*/  ISETP.EQ.AND P0, PT, R7, RZ, !P0 ;  /* 0x000000ff0700720c */ /* 0x004fda0004702270 */
[----:B------:R-:W2:Y:S02]  /*0310*/  @P0 LDG.E.U8 R7, desc[UR16][R2.64+-0x700] ;  /* 0xfff9001002070981 */ /* 0x000ea4000c1e1100 */
[----:B--2---:R-:W-:-:S13]  /*0320*/  ISETP.EQ.AND P0, PT, R7, RZ, P0 ;  /* 0x000000ff0700720c */ /* 0x004fda0000702270 */
        /* <DEDUP_REMOVED lines=24> */
[----:B------:R-:W2:Y:S01]  /*04b0*/  @P0 LDG.E.U8 R7, desc[UR16][R2.64+0x600] ;  /* 0x0006001002070981 */ /* 0x000ea2000c1e1100 */
[----:B------:R-:W-:Y:S01]  /*04c0*/  VIADD R6, R6, 0x10 ;  /* 0x0000001006067836 */ /* 0x000fe20000000000 */
[----:B--2---:R-:W-:-:S13]  /*04d0*/  ISETP.EQ.AND P0, PT, R7, RZ, P0 ;  /* 0x000000ff0700720c */ /* 0x004fda0000702270 */
[----:B------:R-:W2:Y:S01]  /*04e0*/  @P0 LDG.E.U8 R7, desc[UR16][R2.64+0x700] ;  /* 0x0007001002070981 */ /* 0x000ea2000c1e1100 */
[----:B------:R-:W-:Y:S01]  /*04f0*/  ISETP.NE.AND P3, PT, R6, RZ, PT ;  /* 0x000000ff0600720c */ /* 0x000fe20003f65270 */
[----:B------:R-:W-:Y:S01]  /*0500*/  VIADD R5, R5, 0x1000 ;  /* 0x0000100005057836 */ /* 0x000fe20000000000 */
[----:B--2---:R-:W-:Y:S02]  /*0510*/  ISETP.NE.OR P0, PT, R7, RZ, !P0 ;  /* 0x000000ff0700720c */ /* 0x004fe40004705670 */
[----:B------:R-:W-:Y:S02]  /*0520*/  IADD3 R7, P2, PT, R2, 0x1000, RZ ;  /* 0x0000100002077810 */ /* 0x000fe40007f5e0ff */
[----:B------:R-:W-:-:S03]  /*0530*/  SEL R15, RZ, 0x1, !P0 ;  /* 0x00000001ff0f7807 */ /* 0x000fc60004000000 */
[----:B------:R-:W-:-:S04]  /*0540*/  IMAD.X R8, RZ, RZ, R3, P2 ;  /* 0x000000ffff087224 */ /* 0x000fc800010e0603 */
[----:B------:R-:W-:Y:S05]  /*0550*/  @P3 BRA `(.L_x_1149) ;  /* 0xfffffffc00583947 */ /* 0x000fea000383ffff */
.L_x_1148:
[----:B------:R-:W-:Y:S05]  /*0560*/  BSYNC.RECONVERGENT B2 ;  /* 0x0000000000027941 */ /* 0x000fea0003800200 */
.L_x_1147:
[----:B------:R-:W-:Y:S05]  /*0570*/  @!P1 BRA `(.L_x_1146) ;  /* 0x0000000400089947 */ /* 0x000fea0003800000 */
[----:B------:R-:W-:Y:S01]  /*0580*/  ISETP.GE.U32.AND P0, PT, R9, 0x8, PT ;  /* 0x000000080900780c */ /* 0x000fe20003f06070 */
[----:B------:R-:W-:Y:S01]  /*0590*/  BSSY.RECONVERGENT B2, `(.L_x_1150) ;  /* 0x000001b000027945 */ /* 0x000fe20003800200 */
[----:B------:R-:W-:-:S04]  /*05a0*/  LOP3.LUT R8, R4, 0x7, RZ, 0xc0, !PT ;  /* 0x0000000704087812 */ /* 0x000fc800078ec0ff */
[----:B------:R-:W-:-:S07]  /*05b0*/  ISETP.NE.AND P1, PT, R8, RZ, PT ;  /* 0x000000ff0800720c */ /* 0x000fce0003f25270 */
[----:B------:R-:W-:Y:S06]  /*05c0*/  @!P0 BRA `(.L_x_1151) ;  /* 0x00000000005c8947 */ /* 0x000fec0003800000 */
[----:B------:R-:W0:Y:S01]  /*05d0*/  LDC.64 R2, c[0x0][0x380] ;  /* 0x0000e000ff027b82 */ /* 0x000e220000000a00 */
[----:B-----5:R-:W-:Y:S02]  /*05e0*/  LOP3.LUT P0, RZ, R15, 0xff, RZ, 0xc0, !PT ;  /* 0x000000ff0fff7812 */ /* 0x020fe4000780c0ff */
[----:B------:R-:W-:Y:S02]  /*05f0*/  SHF.R.S32.HI R6, RZ, 0x1f, R5 ;  /* 0x0000001fff067819 */ /* 0x000fe40000011405 */
[----:B0-----:R-:W-:-:S04]  /*0600*/  IADD3 R2, P2, P3, R5, UR4, R2 ;  /* 0x0000000405027c10 */ /* 0x001fc8000fb5e002 */
[----:B------:R-:W-:-:S05]  /*0610*/  IADD3.X R3, PT, PT, R6, R3, RZ, P2, P3 ;  /* 0x0000000306037210 */ /* 0x000fca00017e64ff */
        /* <DEDUP_REMOVED lines=16> */
[----:B--2---:R-:W-:-:S04]  /*0720*/  ISETP.NE.OR P0, PT, R6, RZ, !P0 ;  /* 0x000000ff0600720c */ /* 0x004fc80004705670 */
[----:B------:R-:W-:-:S09]  /*0730*/  SEL R15, RZ, 0x1, !P0 ;  /* 0x00000001ff0f7807 */ /* 0x000fd20004000000 */
.L_x_1151:
[----:B------:R-:W-:Y:S05]  /*0740*/  BSYNC.RECONVERGENT B2 ;  /* 0x0000000000027941 */ /* 0x000fea0003800200 */
.L_x_1150:
        /* <DEDUP_REMOVED lines=21> */
.L_x_1153:
[----:B------:R-:W-:Y:S05]  /*08a0*/  BSYNC.RECONVERGENT B2 ;  /* 0x0000000000027941 */ /* 0x000fea0003800200 */
.L_x_1152:
[----:B------:R-:W-:Y:S05]  /*08b0*/  @!P1 BRA `(.L_x_1146) ;  /* 0x0000000000389947 */ /* 0x000fea0003800000 */
[----:B------:R-:W0:Y:S01]  /*08c0*/  LDC.64 R2, c[0x0][0x380] ;  /* 0x0000e000ff027b82 */ /* 0x000e220000000a00 */
[----:B------:R-:W-:Y:S01]  /*08d0*/  IMAD.MOV R4, RZ, RZ, -R7 ;  /* 0x000000ffff047224 */ /* 0x000fe200078e0a07 */
[----:B0-----:R-:W-:-:S05]  /*08e0*/  IADD3 R6, P0, PT, R2, UR4, RZ ;  /* 0x0000000402067c10 */ /* 0x001fca000ff1e0ff */
[----:B------:R-:W-:-:S08]  /*08f0*/  IMAD.X R8, RZ, RZ, R3, P0 ;  /* 0x000000ffff087224 */ /* 0x000fd000000e0603 */
.L_x_1154:
[----:B-----5:R-:W-:Y:S02]  /*0900*/  LOP3.LUT P0, RZ, R15, 0xff, RZ, 0xc0, !PT ;  /* 0x000000ff0fff7812 */ /* 0x020fe4000780c0ff */
[----:B------:R-:W-:-:S04]  /*0910*/  IADD3 R2, P1, PT, R5, R6, RZ ;  /* 0x0000000605027210 */ /* 0x000fc80007f3e0ff */
[----:B------:R-:W-:-:S07]  /*0920*/  LEA.HI.X.SX32 R3, R5, R8, 0x1, P1 ;  /* 0x0000000805037211 */ /* 0x000fce00008f0eff */
[----:B------:R-:W2:Y:S01]  /*0930*/  @!P0 LDG.E.U8 R2, desc[UR16][R2.64] ;  /* 0x0000001002028981 */ /* 0x000ea2000c1e1100 */
[----:B------:R-:W-:Y:S02]  /*0940*/  VIADD R4, R4, 0x1 ;  /* 0x0000000104047836 */ /* 0x000fe40000000000 */
[----:B------:R-:W-:-:S03]  /*0950*/  VIADD R5, R5, 0x100 ;  /* 0x0000010005057836 */ /* 0x000fc60000000000 */
[----:B------:R-:W-:Y:S02]  /*0960*/  ISETP.NE.AND P1, PT, R4, RZ, PT ;  /* 0x000000ff0400720c */ /* 0x000fe40003f25270 */
[----:B--2---:R-:W-:-:S04]  /*0970*/  ISETP.NE.OR P0, PT, R2, RZ, P0 ;  /* 0x000000ff0200720c */ /* 0x004fc80000705670 */
[----:B------:R-:W-:-:S07]  /*0980*/  SEL R15, RZ, 0x1, !P0 ;  /* 0x00000001ff0f7807 */ /* 0x000fce0004000000 */
[----:B------:R-:W-:Y:S05]  /*0990*/  @P1 BRA `(.L_x_1154) ;  /* 0xfffffffc00d81947 */ /* 0x000fea000383ffff */
.L_x_1146:
[----:B------:R-:W-:Y:S05]  /*09a0*/  BSYNC.RECONVERGENT B1 ;  /* 0x0000000000017941 */ /* 0x000fea0003800200 */
.L_x_1145:
[----:B------:R-:W-:-:S09]  /*09b0*/  UISETP.GE.AND UP0, UPT, UR6, 0x100, UPT ;  /* 0x000001000600788c */ /* 0x000fd2000bf06270 */
[----:B------:R-:W-:Y:S05]  /*09c0*/  BRA.U !UP0, `(.L_x_1155) ;  /* 0x0000000508147547 */ /* 0x000fea000b800000 */
[----:B------:R-:W1:Y:S01]  /*09d0*/  S2R R5, SR_LANEID ;  /* 0x0000000000057919 */ /* 0x000e620000000000 */
[----:B0----5:R-:W-:Y:S01]  /*09e0*/  LOP3.LUT R2, R15, 0xff, RZ, 0xc0, !PT ;  /* 0x000000ff0f027812 */ /* 0x021fe200078ec0ff */
[----:B------:R-:W-:Y:S05]  /*09f0*/  BSSY.RECONVERGENT B1, `(.L_x_1156) ;  /* 0x000002e000017945 */ /* 0x000fea0003800200 */
[----:B------:R-:W0:Y:S01]  /*0a00*/  SHFL.DOWN PT, R2, R2, 0x1, 0x1f ;  /* 0x08201f0002027f89 */ /* 0x000e2200000e0000 */
[----:B-1----:R-:W-:-:S13]  /*0a10*/  ISETP.GT.AND P2, PT, R5, 0x1e, PT ;  /* 0x0000001e0500780c */ /* 0x002fda0003f44270 */
[----:B0-----:R-:W-:Y:S02]  /*0a20*/  @!P2 LOP3.LUT P0, RZ, R2, 0xff, RZ, 0xc0, !PT ;  /* 0x000000ff02ffa812 */ /* 0x001fe4000780c0ff */
        /* <DEDUP_REMOVED lines=42> */
.L_x_1157:
[----:B------:R-:W-:Y:S05]  /*0cd0*/  BSYNC.RECONVERGENT B1 ;  /* 0x0000000000017941 */ /* 0x000fea0003800200 */
.L_x_1156:
[----:B------:R-:W-:Y:S01]  /*0ce0*/  BAR.SYNC.DEFER_BLOCKING 0x0 ;  /* 0x0000000000007b1d */ /* 0x000fe20000010000 */
[----:B------:R-:W-:-:S13]  /*0cf0*/  ISETP.NE.AND P0, PT, R0, RZ, PT ;  /* 0x000000ff0000720c */ /* 0x000fda0003f05270 */
[----:B------:R-:W-:Y:S05]  /*0d00*/  @P0 BRA `(.L_x_1158) ;  /* 0x0000001c00a40947 */ /* 0x000fea0003800000 */
[----:B------:R-:W2:Y:S01]  /*0d10*/  S2UR UR5, SR_CgaCtaId ;  /* 0x00000000000579c3 */ /* 0x000ea20000008800 */
[----:B------:R-:W-:Y:S02]  /*0d20*/  UMOV UR4, 0x400 ;  /* 0x0000040000047882 */ /* 0x000fe40000000000 */
[----:B--2---:R-:W-:-:S09]  /*0d30*/  ULEA UR4, UR5, UR4, 0x18 ;  /* 0x0000000405047291 */ /* 0x004fd2000f8ec0ff */
[----:B------:R-:W-:Y:S04]  /*0d40*/  LDS.U8 R0, [UR4+0x9] ;  /* 0x00000904ff007984 */ /* 0x000fe80008000000 */
[----:B01----:R-:W0:Y:S04]  /*0d50*/  LDS.U8 R2, [UR4+0xa] ;  /* 0x00000a04ff027984 */ /* 0x003e280008000000 */
        /* <DEDUP_REMOVED lines=12> */
.L_x_1155:
[----:B------:R-:W1:Y:S01]  /*0e20*/  S2R R5, SR_LANEID ;  /* 0x0000000000057919 */ /* 0x000e620000000000 */
[----:B0-----:R-:W-:Y:S01]  /*0e30*/  LOP3.LUT R2, R0, 0x3e0, RZ, 0xc0, !PT ;  /* 0x000003e000027812 */ /* 0x001fe200078ec0ff */
[----:B------:R-:W-:Y:S01]  /*0e40*/  UISETP.GE.AND UP0, UPT, UR6, 0x21, UPT ;  /* 0x000000210600788c */ /* 0x000fe2000bf06270 */
[----:B-----5:R-:W-:-:S03]  /*0e50*/  LOP3.LUT R7, R15, 0xff, RZ, 0xc0, !PT ;  /* 0x000000ff0f077812 */ /* 0x020fc600078ec0ff */
[----:B------:R-:W-:Y:S01]  /*0e60*/  VIADD R3, R2, 0x20 ;  /* 0x0000002002037836 */ /* 0x000fe20000000000 */
[----:B------:R-:W-:-:S04]  /*0e70*/  LOP3.LUT R2, RZ, R2, RZ, 0x33, !PT ;  /* 0x00000002ff027212 */ /* 0x000fc800078e33ff */
[----:B------:R-:W-:Y:S01]  /*0e80*/  ISETP.GT.AND P0, PT, R3, UR6, PT ;  /* 0x0000000603007c0c */ /* 0x000fe2000bf04270 */
[----:B------:R-:W-:-:S05]  /*0e90*/  VIADD R2, R2, UR6 ;  /* 0x0000000602027c36 */ /* 0x000fca0008000000 */
[----:B------:R-:W-:-:S05]  /*0ea0*/  SEL R2, R2, 0x1f, P0 ;  /* 0x0000001f02027807 */ /* 0x000fca0000000000 */
[----:B------:R-:W0:Y:S01]  /*0eb0*/  SHFL.DOWN PT, R3, R7, 0x1, R2 ;  /* 0x0820000007037989 */ /* 0x000e2200000e0002 */
[----:B-1----:R-:W-:-:S13]  /*0ec0*/  ISETP.GE.AND P2, PT, R5, R2, PT ;  /* 0x000000020500720c */ /* 0x002fda0003f46270 */
[----:B------:R-:W-:Y:S02]  /*0ed0*/  @!P2 LOP3.LUT P1, RZ, R15, 0xff, RZ, 0xc0, !PT ;  /* 0x000000ff0fffa812 */ /* 0x000fe4000782c0ff */
        /* <DEDUP_REMOVED lines=33> */
[----:B------:R-:W-:Y:S02]  /*10f0*/  LOP3.LUT R7, R15, 0xff, RZ, 0xc0, !PT ;  /* 0x000000ff0f077812 */ /* 0x000fe400078ec0ff */
        /* <DEDUP_REMOVED lines=9> */
[----:B------:R-:W-:Y:S02]  /*1190*/  PLOP3.LUT P0, PT, PT, PT, UP0, 0x80, 0x8 ;  /* 0x000000000008781c */ /* 0x000fe40003f0f008 */
        /* <DEDUP_REMOVED lines=8> */
[----:B------:R-:W-:Y:S02]  /*1220*/  UISETP.GE.U32.AND UP0, UPT, UR6, 0x41, UPT ;  /* 0x000000410600788c */ /* 0x000fe4000bf06070 */
[----:B0-----:R-:W-:-:S09]  /*1230*/  ULEA UR4, UR5, UR4, 0x18 ;  /* 0x0000000405047291 */ /* 0x001fd2000f8ec0ff */
[----:B------:R-:W0:Y:S02]  /*1240*/  LDS.U8 R0, [UR4+0x9] ;  /* 0x00000904ff007984 */ /* 0x000e240008000000 */
[----:B0-----:R-:W-:-:S04]  /*1250*/  LOP3.LUT P0, RZ, R15, 0xff, R0, 0xc8, !PT ;  /* 0x000000ff0fff7812 */ /* 0x001fc8000780c800 */
[----:B--2---:R-:W-:Y:S01]  /*1260*/  SEL R15, RZ, 0x1, !P0 ;  /* 0x00000001ff0f7807 */ /* 0x004fe20004000000 */
[----:B------:R-:W-:Y:S08]  /*1270*/  BRA.U !UP0, `(.L_x_1158) ;  /* 0x0000001908487547 */ /* 0x000ff0000b800000 */
[----:B------:R-:W0:Y:S01]  /*1280*/  LDS.U8 R0, [UR4+0xa] ;  /* 0x00000a04ff007984 */ /* 0x000e220008000000 */
[----:B------:R-:W-:Y:S01]  /*1290*/  UISETP.GE.U32.AND UP0, UPT, UR6, 0x61, UPT ;  /* 0x000000610600788c */ /* 0x000fe2000bf06070 */
[----:B0-----:R-:W-:-:S04]  /*12a0*/  ISETP.NE.OR P0, PT, R0, RZ, P0 ;  /* 0x000000ff0000720c */ /* 0x001fc80000705670 */
[----:B------:R-:W-:-:S04]  /*12b0*/  SEL R15, RZ, 0x1, !P0 ;  /* 0x00000001ff0f7807 */ /* 0x000fc80004000000 */
[----:B------:R-:W-:Y:S05]  /*12c0*/  BRA.U !UP0, `(.L_x_1158) ;  /* 0x0000001908347547 */ /* 0x000fea000b800000 */
        /* <DEDUP_REMOVED lines=20> */
[----:B------:R-:W0:Y:S02]  /*1410*/  LDS.U8 R0, [UR4+0xf] ;  /* 0x00000f04ff007984 */ /* 0x000e240008000000 */
[----:B0-----:R-:W-:-:S04]  /*1420*/  ISETP.NE.OR P0, PT, R0, RZ, P0 ;  /* 0x000000ff0000720c */ /* 0x001fc80000705670 */
[----:B------:R-:W-:Y:S01]  /*1430*/  SEL R15, RZ, 0x1, !P0 ;  /* 0x00000001ff0f7807 */ /* 0x000fe20004000000 */
[----:B------:R-:W-:Y:S08]  /*1440*/  BRA `(.L_x_1158) ;  /* 0x0000001400d47947 */ /* 0x000ff00003800000 */
.L_x_1142:
[----:B------:R-:W0:Y:S01]  /*1450*/  S2R R0, SR_TID.X ;  /* 0x0000000000007919 */ /* 0x000e220000002100 */
[----:B------:R-:W1:Y:S01]  /*1460*/  LDCU.64 UR6, c[0x0][0x380] ;  /* 0x00007000ff0677ac */ /* 0x000e620008000a00 */
[----:B------:R-:W2:Y:S01]  /*1470*/  LDCU UR10, c[0x0][0x3c0] ;  /* 0x00007800ff0a77ac */ /* 0x000ea20008000800 */
[----:B0-----:R-:W-:-:S05]  /*1480*/  VIADD R2, R0, UR4 ;  /* 0x0000000400027c36 */ /* 0x001fca0008000000 */
[----:B-1----:R-:W-:-:S05]  /*1490*/  IADD3 R2, P0, PT, R2, UR6, RZ ;  /* 0x0000000602027c10 */ /* 0x002fca000ff1e0ff */
[----:B------:R-:W-:-:S05]  /*14a0*/  IMAD.X R3, RZ, RZ, UR7, P0 ;  /* 0x00000007ff037e24 */ /* 0x000fca00080e06ff */
[----:B------:R-:W3:Y:S04]  /*14b0*/  LDG.E.U8 R16, desc[UR16][R2.64] ;  /* 0x0000001002107981 */ /* 0x000ee8000c1e1100 */
[----:B------:R-:W3:Y:S04]  /*14c0*/  LDG.E.U8 R17, desc[UR16][R2.64+0x100] ;  /* 0x0001001002117981 */ /* 0x000ee8000c1e1100 */
[----:B------:R-:W3:Y:S04]  /*14d0*/  LDG.E.U8 R22, desc[UR16][R2.64+0x200] ;  /* 0x0002001002167981 */ /* 0x000ee8000c1e1100 */
[----:B------:R-:W4:Y:S04]  /*14e0*/  LDG.E.U8 R23, desc[UR16][R2.64+0x300] ;  /* 0x0003001002177981 */ /* 0x000f28000c1e1100 */
[----:B------:R-:W4:Y:S04]  /*14f0*/  LDG.E.U8 R24, desc[UR16][R2.64+0x400] ;  /* 0x0004001002187981 */ /* 0x000f28000c1e1100 */
[----:B------:R-:W5:Y:S04]  /*1500*/  LDG.E.U8 R20, desc[UR16][R2.64+0x500] ;  /* 0x0005001002147981 */ /* 0x000f68000c1e1100 */
[----:B------:R-:W5:Y:S04]  /*1510*/  LDG.E.U8 R21, desc[UR16][R2.64+0x600] ;  /* 0x0006001002157981 */ /* 0x000f68000c1e1100 */
[----:B------:R-:W2:Y:S04]  /*1520*/  LDG.E.U8 R18, desc[UR16][R2.64+0x700] ;  /* 0x0007001002127981 */ /* 0x000ea8000c1e1100 */
        /* <DEDUP_REMOVED lines=13> */
[----:B------:R-:W2:Y:S01]  /*1600*/  LDG.E.U8 R25, desc[UR16][R2.64+0x1b00] ;  /* 0x001b001002197981 */ /* 0x000ea2000c1e1100 */
[----:B---3--:R-:W-:-:S03]  /*1610*/  LOP3.LUT R22, R22, R16, R17, 0xfe, !PT ;  /* 0x0000001016167212 */ /* 0x008fc600078efe11 */
[----:B------:R-:W3:Y:S04]  /*1620*/  LDG.E.U8 R16, desc[UR16][R2.64+0x1500] ;  /* 0x0015001002107981 */ /* 0x000ee8000c1e1100 */
[----:B------:R-:W3:Y:S01]  /*1630*/  LDG.E.U8 R17, desc[UR16][R2.64+0x1600] ;  /* 0x0016001002117981 */ /* 0x000ee2000c1e1100 */
[----:B----4-:R-:W-:-:S03]  /*1640*/  LOP3.LUT R24, R24, R22, R23, 0xfe, !PT ;  /* 0x0000001618187212 */ /* 0x010fc600078efe17 */
[----:B------:R-:W4:Y:S04]  /*1650*/  LDG.E.U8 R22, desc[UR16][R2.64+0x1700] ;  /* 0x0017001002167981 */ /* 0x000f28000c1e1100 */
[----:B------:R-:W4:Y:S01]  /*1660*/  LDG.E.U8 R23, desc[UR16][R2.64+0x1800] ;  /* 0x0018001002177981 */ /* 0x000f22000c1e1100 */
[----:B-----5:R-:W-:-:S03]  /*1670*/  LOP3.LUT R24, R21, R24, R20, 0xfe, !PT ;  /* 0x0000001815187212 */ /* 0x020fc600078efe14 */
[----:B------:R-:W5:Y:S04]  /*1680*/  LDG.E.U8 R21, desc[UR16][R2.64+0x1900] ;  /* 0x0019001002157981 */ /* 0x000f68000c1e1100 */
[----:B------:R-:W5:Y:S01]  /*1690*/  LDG.E.U8 R20, desc[UR16][R2.64+0x1a00] ;  /* 0x001a001002147981 */ /* 0x000f62000c1e1100 */
[----:B--2---:R-:W-:-:S03]  /*16a0*/  LOP3.LUT R26, R19, R24, R18, 0xfe, !PT ;  /* 0x00000018131a7212 */ /* 0x004fc600078efe12 */
[----:B------:R-:W2:Y:S04]  /*16b0*/  LDG.E.U8 R24, desc[UR16][R2.64+0x1c00] ;  /* 0x001c001002187981 */ /* 0x000ea8000c1e1100 */
[----:B------:R-:W2:Y:S04]  /*16c0*/  LDG.E.U8 R19, desc[UR16][R2.64+0x1d00] ;  /* 0x001d001002137981 */ /* 0x000ea8000c1e1100 */
[----:B------:R-:W2:Y:S01]  /*16d0*/  LDG.E.U8 R18, desc[UR16][R2.64+0x1e00] ;  /* 0x001e001002127981 */ /* 0x000ea2000c1e1100 */
[----:B------:R-:W-:-:S04]  /*16e0*/  LOP3.LUT R4, R5, R26, R4, 0xfe, !PT ;  /* 0x0000001a05047212 */ /* 0x000fc800078efe04 */
[----:B------:R-:W-:-:S04]  /*16f0*/  LOP3.LUT R4, R7, R4, R6, 0xfe, !PT ;  /* 0x0000000407047212 */ /* 0x000fc800078efe06 */
[----:B------:R-:W-:-:S04]  /*1700*/  LOP3.LUT R4, R9, R4, R8, 0xfe, !PT ;  /* 0x0000000409047212 */ /* 0x000fc800078efe08 */
[----:B------:R-:W-:-:S04]  /*1710*/  LOP3.LUT R4, R11, R4, R10, 0xfe, !PT ;  /* 0x000000040b047212 */ /* 0x000fc800078efe0a */
[----:B------:R-:W-:-:S04]  /*1720*/  LOP3.LUT R4, R13, R4, R12, 0xfe, !PT ;  /* 0x000000040d047212 */ /* 0x000fc800078efe0c */
[----:B------:R-:W-:-:S04]  /*1730*/  LOP3.LUT R4, R15, R4, R14, 0xfe, !PT ;  /* 0x000000040f047212 */ /* 0x000fc800078efe0e */
[----:B---3--:R-:W-:-:S04]  /*1740*/  LOP3.LUT R4, R17, R4, R16, 0xfe, !PT ;  /* 0x0000000411047212 */ /* 0x008fc800078efe10 */
[----:B----4-:R-:W-:-:S04]  /*1750*/  LOP3.LUT R4, R23, R4, R22, 0xfe, !PT ;  /* 0x0000000417047212 */ /* 0x010fc800078efe16 */
[----:B-----5:R-:W-:-:S04]  /*1760*/  LOP3.LUT R4, R20, R4, R21, 0xfe, !PT ;  /* 0x0000000414047212 */ /* 0x020fc800078efe15 */
[----:B--2---:R-:W-:-:S04]  /*1770*/  LOP3.LUT R4, R24, R4, R25, 0xfe, !PT ;  /* 0x0000000418047212 */ /* 0x004fc800078efe19 */
[----:B------:R-:W-:-:S04]  /*1780*/  LOP3.LUT R4, R18, R4, R19, 0xfe, !PT ;  /* 0x0000000412047212 */ /* 0x000fc800078efe13 */
[----:B------:R-:W-:-:S13]  /*1790*/  LOP3.LUT P0, RZ, R4, 0xff, RZ, 0xc0, !PT ;  /* 0x000000ff04ff7812 */ /* 0x000fda000780c0ff */
[----:B------:R-:W2:Y:S01]  /*17a0*/  @!P0 LDG.E.U8 R2, desc[UR16][R2.64+0x1f00] ;  /* 0x001f001002028981 */ /* 0x000ea2000c1e1100 */
[----:B------:R-:W-:-:S04]  /*17b0*/  USHF.L.U32 UR11, UR10, 0xd, URZ ;  /* 0x0000000d0a0b7899 */ /* 0x000fc800080006ff */
[----:B------:R-:W-:Y:S02]  /*17c0*/  USHF.R.S32.HI UR5, URZ, 0x1f, UR11 ;  /* 0x0000001fff057899 */ /* 0x000fe4000801140b */
[----:B------:R-:W-:-:S04]  /*17d0*/  UISETP.GE.U32.AND UP0, UPT, UR12, UR11, UPT ;  /* 0x0000000b0c00728c */ /* 0x000fc8000bf06070 */
[----:B------:R-:W-:Y:S01]  /*17e0*/  UISETP.GE.U32.AND.EX UP0, UPT, UR13, UR5, UPT, UP0 ;  /* 0x000000050d00728c */ /* 0x000fe2000bf06100 */
[----:B--2---:R-:W-:-:S04]  /*17f0*/  ISETP.NE.OR P0, PT, R2, RZ, P0 ;  /* 0x000000ff0200720c */ /* 0x004fc80000705670 */
[----:B------:R-:W-:-:S04]  /*1800*/  SEL R15, RZ, 0x1, !P0 ;  /* 0x00000001ff0f7807 */ /* 0x000fc80004000000 */
[----:B------:R-:W-:Y:S05]  /*1810*/  BRA.U !UP0, `(.L_x_1159) ;  /* 0x0000000d08cc7547 */ /* 0x000fea000b800000 */
[----:B------:R-:W-:Y:S01]  /*1820*/  UIADD3 UR20, UP0, UPT, UR8, -0x2000, URZ ;  /* 0xffffe00008147890 */ /* 0x000fe2000ff1e0ff */
[----:B------:R-:W-:Y:S01]  /*1830*/  IMAD.U32 R5, RZ, RZ, UR6 ;  /* 0x00000006ff057e24 */ /* 0x000fe2000f8e00ff */
[----:B------:R-:W-:Y:S02]  /*1840*/  UIADD3 UR13, UP1, UPT, UR4, UR11, URZ ;  /* 0x0000000b040d7290 */ /* 0x000fe4000ff3e0ff */
[----:B------:R-:W-:Y:S01]  /*1850*/  IMAD.U32 R3, RZ, RZ, UR11 ;  /* 0x0000000bff037e24 */ /* 0x000fe2000f8e00ff */
[----:B------:R-:W-:Y:S01]  /*1860*/  UIADD3.X UR21, UPT, UPT, UR9, -0x1, URZ, UP0, !UPT ;  /* 0xffffffff09157890 */ /* 0x000fe200087fe4ff */
[----:B------:R-:W-:Y:S01]  /*1870*/  LOP3.LUT R2, RZ, R0, RZ, 0x33, !PT ;  /* 0x00000000ff027212 */ /* 0x000fe200078e33ff */
[----:B------:R-:W-:Y:S02]  /*1880*/  UIADD3.X UR5, UPT, UPT, URZ, UR5, URZ, UP1, !UPT ;  /* 0x00000005ff057290 */ /* 0x000fe40008ffe4ff */
[----:B------:R-:W-:Y:S02]  /*1890*/  UISETP.GT.U32.AND UP0, UPT, UR13, UR20, UPT ;  /* 0x000000140d00728c */ /* 0x000fe4000bf04070 */
[----:B------:R-:W-:Y:S01]  /*18a0*/  IADD3 R6, P0, P1, R5, UR13, R0 ;  /* 0x0000000d05067c10 */ /* 0x000fe2000f91e000 */
[----:B------:R-:W-:Y:S01]  /*18b0*/  IMAD.U32 R5, RZ, RZ, UR7 ;  /* 0x00000007ff057e24 */ /* 0x000fe2000f8e00ff */
[----:B------:R-:W-:Y:S01]  /*18c0*/  IADD3 R2, PT, PT, -R3, UR8, R2 ;  /* 0x0000000803027c10 */ /* 0x000fe2000fffe102 */
[----:B------:R-:W-:Y:S01]  /*18d0*/  UISETP.GT.U32.AND.EX UP0, UPT, UR5, UR21, UPT, UP0 ;  /* 0x000000150500728c */ /* 0x000fe2000bf04100 */
[----:B------:R-:W-:Y:S01]  /*18e0*/  IADD3 R6, P2, PT, R6, 0x800, RZ ;  /* 0x0000080006067810 */ /* 0x000fe20007f5e0ff */
[----:B------:R-:W-:Y:S01]  /*18f0*/  UIADD3 UR6, UP1, UPT, UR13, UR6, URZ ;  /* 0x000000060d067290 */ /* 0x000fe2000ff3e0ff */
[----:B------:R-:W-:Y:S01]  /*1900*/  IADD3.X R5, PT, PT, R5, UR5, RZ, P0, P1 ;  /* 0x0000000505057c10 */ /* 0x000fe200087e24ff */
[----:B------:R-:W-:Y:S01]  /*1910*/  IMAD.U32 R3, RZ, RZ, UR11 ;  /* 0x0000000bff037e24 */ /* 0x000fe2000f8e00ff */
[----:B------:R-:W0:Y:S01]  /*1920*/  LDCU UR12, c[0x0][0x3c0] ;  /* 0x00007800ff0c77ac */ /* 0x000e220008000800 */
[----:B------:R-:W-:-:S02]  /*1930*/  VIADD R4, R2, -UR4 ;  /* 0x8000000402047c36 */ /* 0x000fc40008000000 */
[----:B------:R-:W-:Y:S01]  /*1940*/  IMAD.X R5, RZ, RZ, R5, P2 ;  /* 0x000000ffff057224 */ /* 0x000fe200010e0605 */
[----:B------:R-:W1:Y:S01]  /*1950*/  LDCU.64 UR22, c[0x0][0x380] ;  /* 0x00007000ff1677ac */ /* 0x000e620008000a00 */
[----:B------:R-:W2:Y:S01]  /*1960*/  LDCU.64 UR14, c[0x0][0x3b8] ;  /* 0x00007700ff0e77ac */ /* 0x000ea20008000a00 */
[----:B------:R-:W-:Y:S01]  /*1970*/  UIADD3.X UR7, UPT, UPT, UR5, UR7, URZ, UP1, !UPT ;  /* 0x0000000705077290 */ /* 0x000fe20008ffe4ff */
[----:B------:R-:W-:Y:S01]  /*1980*/  UMOV UR4, URZ ;  /* 0x000000ff00047c82 */ /* 0x000fe20008000000 */
[----:B------:R-:W-:Y:S10]  /*1990*/  BRA.U UP0, `(.L_x_1160) ;  /* 0x0000000500307547 */ /* 0x000ff4000b800000 */
.L_x_1161:
[----:B-1----:R-:W-:Y:S02]  /*19a0*/  IMAD.U32 R3, RZ, RZ, UR22 ;  /* 0x00000016ff037e24 */ /* 0x002fe4000f8e00ff */
[----:B------:R-:W-:-:S03]  /*19b0*/  IMAD.U32 R7, RZ, RZ, UR23 ;  /* 0x00000017ff077e24 */ /* 0x000fc6000f8e00ff */
[----:B------:R-:W-:-:S04]  /*19c0*/  IADD3 R2, P0, P1, R3, UR13, R0 ;  /* 0x0000000d03027c10 */ /* 0x000fc8000f91e000 */
[----:B------:R-:W-:-:S05]  /*19d0*/  IADD3.X R3, PT, PT, R7, UR5, RZ, P0, P1 ;  /* 0x0000000507037c10 */ /* 0x000fca00087e24ff */
        /* <DEDUP_REMOVED lines=23> */
[----:B------:R-:W4:Y:S01]  /*1b50*/  LDG.E.U8 R16, desc[UR16][R2.64+0x1400] ;  /* 0x0014001002107981 */ /* 0x000f22000c1e1100 */
[----:B-----5:R-:W-:-:S03]  /*1b60*/  LOP3.LUT R25, R20, R25, R19, 0xfe, !PT ;  /* 0x0000001914197212 */ /* 0x020fc600078efe13 */
[----:B------:R-:W5:Y:S04]  /*1b70*/  LDG.E.U8 R20, desc[UR16][R2.64+0x1600] ;  /* 0x0016001002147981 */ /* 0x000f68000c1e1100 */
[----:B------:R-:W5:Y:S01]  /*1b80*/  LDG.E.U8 R19, desc[UR16][R2.64+0x1700] ;  /* 0x0017001002137981 */ /* 0x000f62000c1e1100 */
[----:B--2---:R-:W-:-:S03]  /*1b90*/  LOP3.LUT R25, R24, R25, R23, 0xfe, !PT ;  /* 0x0000001918197212 */ /* 0x004fc600078efe17 */
[----:B------:R-:W2:Y:S04]  /*1ba0*/  LDG.E.U8 R23, desc[UR16][R2.64+0x1800] ;  /* 0x0018001002177981 */ /* 0x000ea8000c1e1100 */
[----:B------:R-:W2:Y:S01]  /*1bb0*/  LDG.E.U8 R24, desc[UR16][R2.64+0x1900] ;  /* 0x0019001002187981 */ /* 0x000ea2000c1e1100 */
[----:B------:R-:W-:-:S03]  /*1bc0*/  LOP3.LUT R25, R22, R25, R21, 0xfe, !PT ;  /* 0x0000001916197212 */ /* 0x000fc600078efe15 */
[----:B------:R-:W2:Y:S04]  /*1bd0*/  LDG.E.U8 R22, desc[UR16][R2.64+0x1a00] ;  /* 0x001a001002167981 */ /* 0x000ea8000c1e1100 */
[----:B------:R-:W2:Y:S01]  /*1be0*/  LDG.E.U8 R21, desc[UR16][R2.64+0x1b00] ;  /* 0x001b001002157981 */ /* 0x000ea2000c1e1100 */
[----:B------:R-:W-:-:S03]  /*1bf0*/  LOP3.LUT R26, R13, R25, R14, 0xfe, !PT ;  /* 0x000000190d1a7212 */ /* 0x000fc600078efe0e */
[----:B------:R-:W2:Y:S04]  /*1c00*/  LDG.E.U8 R25, desc[UR16][R2.64+0x1c00] ;  /* 0x001c001002197981 */ /* 0x000ea8000c1e1100 */
[----:B------:R-:W2:Y:S04]  /*1c10*/  LDG.E.U8 R14, desc[UR16][R2.64+0x1d00] ;  /* 0x001d0010020e7981 */ /* 0x000ea8000c1e1100 */
[----:B------:R-:W2:Y:S01]  /*1c20*/  LDG.E.U8 R13, desc[UR16][R2.64+0x1e00] ;  /* 0x001e0010020d7981 */ /* 0x000ea2000c1e1100 */
        /* <DEDUP_REMOVED lines=8> */
[----:B------:R-:W-:-:S04]  /*1cb0*/  LOP3.LUT R14, R14, R7, R25, 0xfe, !PT ;  /* 0x000000070e0e7212 */ /* 0x000fc800078efe19 */
[----:B------:R-:W-:-:S13]  /*1cc0*/  LOP3.LUT P0, RZ, R14, 0xff, R13, 0xc8, !PT ;  /* 0x000000ff0eff7812 */ /* 0x000fda000780c80d */
[----:B------:R-:W2:Y:S01]  /*1cd0*/  @!P0 LDG.E.U8 R2, desc[UR16][R2.64+0x1f00] ;  /* 0x001f001002028981 */ /* 0x000ea2000c1e1100 */
[----:B------:R-:W-:Y:S01]  /*1ce0*/  UMOV UR8, UR14 ;  /* 0x0000000e00087c82 */ /* 0x000fe20008000000 */
[----:B0-----:R-:W-:Y:S01]  /*1cf0*/  UMOV UR10, UR12 ;  /* 0x0000000c000a7c82 */ /* 0x001fe20008000000 */
[----:B------:R-:W-:Y:S02]  /*1d00*/  UIADD3 UR18, UP0, UPT, -UR13, UR8, URZ ;  /* 0x000000080d127290 */ /* 0x000fe4000ff1e1ff */
[----:B------:R-:W-:Y:S01]  /*1d10*/  USHF.L.U32 UR24, UR10, 0xd, URZ ;  /* 0x0000000d0a187899 */ /* 0x000fe200080006ff */
[----:B------:R-:W-:Y:S02]  /*1d20*/  UMOV UR9, UR15 ;  /* 0x0000000f00097c82 */ /* 0x000fe40008000000 */
[----:B------:R-:W-:Y:S02]  /*1d30*/  UIADD3.X UR19, UPT, UPT, ~UR5, UR9, URZ, UP0, !UPT ;  /* 0x0000000905137290 */ /* 0x000fe400087fe5ff */
[----:B------:R-:W-:-:S02]  /*1d40*/  USHF.R.S32.HI UR11, URZ, 0x1f, UR24 ;  /* 0x0000001fff0b7899 */ /* 0x000fc40008011418 */
[----:B------:R-:W-:-:S04]  /*1d50*/  UISETP.GE.U32.AND UP0, UPT, UR18, UR24, UPT ;  /* 0x000000181200728c */ /* 0x000fc8000bf06070 */
[----:B------:R-:W-:Y:S01]  /*1d60*/  UISETP.GE.U32.AND.EX UP0, UPT, UR19, UR11, UPT, UP0 ;  /* 0x0000000b1300728c */ /* 0x000fe2000bf06100 */
[----:B------:R-:W-:Y:S01]  /*1d70*/  IADD3 R6, P1, PT, R6, UR24, RZ ;  /* 0x0000001806067c10 */ /* 0x000fe2000ff3e0ff */
[----:B------:R-:W-:-:S03]  /*1d80*/  UIADD3 UR6, UP1, UPT, UR24, UR6, URZ ;  /* 0x0000000618067290 */ /* 0x000fc6000ff3e0ff */
[----:B------:R-:W-:Y:S01]  /*1d90*/  IADD3.X R5, PT, PT, R5, UR11, RZ, P1, !PT ;  /* 0x0000000b05057c10 */ /* 0x000fe20008ffe4ff */
[----:B------:R-:W-:Y:S01]  /*1da0*/  UIADD3.X UR7, UPT, UPT, UR11, UR7, URZ, UP1, !UPT ;  /* 0x000000070b077290 */ /* 0x000fe20008ffe4ff */
[----:B--2---:R-:W-:-:S04]  /*1db0*/  ISETP.NE.OR P0, PT, R2, RZ, P0 ;  /* 0x000000ff0200720c */ /* 0x004fc80000705670 */
[----:B------:R-:W-:Y:S01]  /*1dc0*/  SEL R15, RZ, 0x1, !P0 ;  /* 0x00000001ff0f7807 */ /* 0x000fe20004000000 */
[----:B------:R-:W-:Y:S08]  /*1dd0*/  BRA.U !UP0, `(.L_x_1159) ;  /* 0x00000009085c7547 */ /* 0x000ff0000b800000 */
[----:B------:R-:W-:Y:S02]  /*1de0*/  UIADD3 UR13, UP0, UPT, UR24, UR13, URZ ;  /* 0x0000000d180d7290 */ /* 0x000fe4000ff1e0ff */
[----:B------:R-:W-:Y:S01]  /*1df0*/  VIADD R4, R4, -UR24 ;  /* 0x8000001804047c36 */ /* 0x000fe20008000000 */
[----:B------:R-:W-:Y:S02]  /*1e00*/  UIADD3 UR4, UPT, UPT, UR4, 0x1, URZ ;  /* 0x0000000104047890 */ /* 0x000fe4000fffe0ff */
[----:B------:R-:W-:Y:S02]  /*1e10*/  UIADD3.X UR5, UPT, UPT, UR11, UR5, URZ, UP0, !UPT ;  /* 0x000000050b057290 */ /* 0x000fe400087fe4ff */
[----:B------:R-:W-:-:S04]  /*1e20*/  UISETP.GT.U32.AND UP0, UPT, UR13, UR20, UPT ;  /* 0x000000140d00728c */ /* 0x000fc8000bf04070 */
[----:B------:R-:W-:-:S09]  /*1e30*/  UISETP.GT.U32.AND.EX UP0, UPT, UR5, UR21, UPT, UP0 ;  /* 0x000000150500728c */ /* 0x000fd2000bf04100 */
[----:B------:R-:W-:Y:S05]  /*1e40*/  BRA.U !UP0, `(.L_x_1161) ;  /* 0xfffffff908d47547 */ /* 0x000fea000b83ffff */
[----:B------:R-:W-:-:S07]  /*1e50*/  IMAD.U32 R3, RZ, RZ, UR24 ;  /* 0x00000018ff037e24 */ /* 0x000fce000f8e00ff */
.L_x_1160:
[----:B------:R-:W-:Y:S01]  /*1e60*/  UIADD3 UR11, UPT, UPT, -UR13, UR8, URZ ;  /* 0x000000080d0b7290 */ /* 0x000fe2000fffe1ff */
[----:B------:R-:W-:Y:S01]  /*1e70*/  IMAD.U32 R2, RZ, RZ, UR5 ;  /* 0x00000005ff027e24 */ /* 0x000fe2000f8e00ff */
[----:B------:R-:W-:Y:S01]  /*1e80*/  UISETP.GE.U32.AND UP0, UPT, UR13, UR8, UPT ;  /* 0x000000080d00728c */ /* 0x000fe2000bf06070 */
[----:B------:R-:W-:Y:S03]  /*1e90*/  BSSY.RECONVERGENT B1, `(.L_x_1159) ;  /* 0x000008b000017945 */ /* 0x000fe60003800200 */
[----:B------:R-:W-:Y:S02]  /*1ea0*/  ISETP.GE.AND P0, PT, R0, UR11, PT ;  /* 0x0000000b00007c0c */ /* 0x000fe4000bf06270 */
[----:B------:R-:W-:-:S04]  /*1eb0*/  PLOP3.LUT P1, PT, PT, PT, UP0, 0x80, 0x8 ;  /* 0x000000000008781c */ /* 0x000fc80003f2f008 */
[----:B------:R-:W-:-:S13]  /*1ec0*/  ISETP.GE.U32.OR.EX P0, PT, R2, UR9, P0, P1 ;  /* 0x0000000902007c0c */ /* 0x000fda0008706510 */
[----:B------:R-:W-:Y:S05]  /*1ed0*/  @P0 BRA `(.L_x_1162) ;  /* 0x0000000800180947 */ /* 0x000fea0003800000 */
[----:B------:R-:W3:Y:S01]  /*1ee0*/  S2R R2, SR_CTAID.X ;  /* 0x0000000000027919 */ /* 0x000ee20000002500 */
[----:B------:R-:W-:Y:S01]  /*1ef0*/  UIMAD UR9, UR4, UR10, URZ ;  /* 0x0000000a040972a4 */ /* 0x000fe2000f8e02ff */
[----:B------:R-:W-:Y:S01]  /*1f00*/  LOP3.LUT R7, RZ, R0, RZ, 0x33, !PT ;  /* 0x00000000ff077212 */ /* 0x000fe200078e33ff */
[----:B------:R-:W-:Y:S01]  /*1f10*/  BSSY.RECONVERGENT B2, `(.L_x_1163) ;  /* 0x0000039000027945 */ /* 0x000fe20003800200 */
[----:B---3--:R-:W-:-:S03]  /*1f20*/  IMAD R2, R2, 0x2000, R3 ;  /* 0x0000200002027824 */ /* 0x008fc600078e0203 */
[----:B------:R-:W-:Y:S02]  /*1f30*/  IMAD.U32 R3, RZ, RZ, UR9 ;  /* 0x00000009ff037e24 */ /* 0x000fe4000f8e00ff */
[----:B------:R-:W-:Y:S01]  /*1f40*/  IADD3 R2, PT, PT, -R2, UR8, R7 ;  /* 0x0000000802027c10 */ /* 0x000fe2000fffe107 */
[----:B------:R-:W-:-:S04]  /*1f50*/  IMAD.MOV.U32 R7, RZ, RZ, R0 ;  /* 0x000000ffff077224 */ /* 0x000fc800078e0000 */
[----:B------:R-:W-:-:S05]  /*1f60*/  IMAD R2, R3, -0x2000, R2 ;  /* 0xffffe00003027824 */ /* 0x000fca00078e0202 */
[C---:B------:R-:W-:Y:S02]  /*1f70*/  ISETP.GE.U32.AND P0, PT, R2.reuse, 0xf00, PT ;  /* 0x00000f000200780c */ /* 0x040fe40003f06070 */
[----:B------:R-:W-:-:S04]  /*1f80*/  LEA.HI R9, R2, 0x1, RZ, 0x18 ;  /* 0x0000000102097811 */ /* 0x000fc800078fc0ff */
[----:B------:R-:W-:-:S04]  /*1f90*/  LOP3.LUT R10, R9, 0xf, RZ, 0xc0, !PT ;  /* 0x0000000f090a7812 */ /* 0x000fc800078ec0ff */
[----:B------:R-:W-:-:S03]  /*1fa0*/  ISETP.NE.AND P1, PT, R10, RZ, PT ;  /* 0x000000ff0a00720c */ /* 0x000fc60003f25270 */
[----:B------:R-:W-:Y:S10]  /*1fb0*/  @!P0 BRA `(.L_x_1164) ;  /* 0x0000000000b88947 */ /* 0x000ff40003800000 */
[----:B------:R-:W-:Y:S01]  /*1fc0*/  LEA.HI R2, R4, 0x1, RZ, 0x18 ;  /* 0x0000000104027811 */ /* 0x000fe200078fc0ff */
[----:B------:R-:W-:-:S03]  /*1fd0*/  IMAD.MOV.U32 R7, RZ, RZ, R0 ;  /* 0x000000ffff077224 */ /* 0x000fc600078e0000 */
[----:B------:R-:W-:-:S05]  /*1fe0*/  LOP3.LUT R2, R2, 0x1fffff0, RZ, 0xc0, !PT ;  /* 0x01fffff002027812 */ /* 0x000fca00078ec0ff */
[----:B------:R-:W-:-:S07]  /*1ff0*/  IMAD.MOV R8, RZ, RZ, -R2 ;  /* 0x000000ffff087224 */ /* 0x000fce00078e0a02 */
.L_x_1165:
[----:B------:R-:W-:Y:S01]  /*2000*/  LOP3.LUT P0, RZ, R15, 0xff, RZ, 0xc0, !PT ;  /* 0x000000ff0fff7812 */ /* 0x000fe2000780c0ff */
[----:B------:R-:W-:Y:S02]  /*2010*/  IMAD.MOV.U32 R2, RZ, RZ, R6 ;  /* 0x000000ffff027224 */ /* 0x000fe400078e0006 */
[----:B------:R-:W-:-:S10]  /*2020*/  IMAD.MOV.U32 R3, RZ, RZ, R5 ;  /* 0x000000ffff037224 */ /* 0x000fd400078e0005 */
[----:B------:R-:W3:Y:S02]  /*2030*/  @!P0 LDG.E.U8 R5, desc[UR16][R2.64+-0x800] ;  /* 0xfff8001002058981 */ /* 0x000ee4000c1e1100 */
[----:B---3--:R-:W-:-:S13]  /*2040*/  ISETP.EQ.AND P0, PT, R5, RZ, !P0 ;  /* 0x000000ff0500720c */ /* 0x008fda0004702270 */
[----:B------:R-:W3:Y:S02]  /*2050*/  @P0 LDG.E.U8 R5, desc[UR16][R2.64+-0x700] ;  /* 0xfff9001002050981 */ /* 0x000ee4000c1e1100 */
[----:B---3--:R-:W-:-:S13]  /*2060*/  ISETP.EQ.AND P0, PT, R5, RZ, P0 ;  /* 0x000000ff0500720c */ /* 0x008fda0000702270 */
        /* <DEDUP_REMOVED lines=24> */
[----:B------:R-:W3:Y:S01]  /*21f0*/  @P0 LDG.E.U8 R5, desc[UR16][R2.64+0x600] ;  /* 0x0006001002050981 */ /* 0x000ee2000c1e1100 */
[----:B------:R-:W-:Y:S01]  /*2200*/  VIADD R8, R8, 0x10 ;  /* 0x0000001008087836 */ /* 0x000fe20000000000 */
[----:B---3--:R-:W-:-:S13]  /*2210*/  ISETP.EQ.AND P0, PT, R5, RZ, P0 ;  /* 0x000000ff0500720c */ /* 0x008fda0000702270 */
[----:B------:R-:W3:Y:S01]  /*2220*/  @P0 LDG.E.U8 R5, desc[UR16][R2.64+0x700] ;  /* 0x0007001002050981 */ /* 0x000ee2000c1e1100 */
[----:B------:R-:W-:Y:S01]  /*2230*/  ISETP.NE.AND P3, PT, R8, RZ, PT ;  /* 0x000000ff0800720c */ /* 0x000fe20003f65270 */
[----:B------:R-:W-:Y:S01]  /*2240*/  VIADD R7, R7, 0x1000 ;  /* 0x0000100007077836 */ /* 0x000fe20000000000 */
[----:B------:R-:W-:Y:S02]  /*2250*/  IADD3 R6, P2, PT, R2, 0x1000, RZ ;  /* 0x0000100002067810 */ /* 0x000fe40007f5e0ff */
[----:B---3--:R-:W-:-:S03]  /*2260*/  ISETP.NE.OR P0, PT, R5, RZ, !P0 ;  /* 0x000000ff0500720c */ /* 0x008fc60004705670 */
[----:B------:R-:W-:Y:S01]  /*2270*/  IMAD.X R5, RZ, RZ, R3, P2 ;  /* 0x000000ffff057224 */ /* 0x000fe200010e0603 */
[----:B------:R-:W-:-:S05]  /*2280*/  SEL R15, RZ, 0x1, !P0 ;  /* 0x00000001ff0f7807 */ /* 0x000fca0004000000 */
[----:B------:R-:W-:Y:S05]  /*2290*/  @P3 BRA `(.L_x_1165) ;  /* 0xfffffffc00583947 */ /* 0x000fea000383ffff */
.L_x_1164:
[----:B012---:R-:W-:Y:S05]  /*22a0*/  BSYNC.RECONVERGENT B2 ;  /* 0x0000000000027941 */ /* 0x007fea0003800200 */
.L_x_1163:
[----:B------:R-:W-:Y:S05]  /*22b0*/  @!P1 BRA `(.L_x_1162) ;  /* 0x0000000400209947 */ /* 0x000fea0003800000 */
[----:B------:R-:W-:Y:S01]  /*22c0*/  ISETP.GE.U32.AND P0, PT, R10, 0x8, PT ;  /* 0x000000080a00780c */ /* 0x000fe20003f06070 */
[----:B------:R-:W-:Y:S01]  /*22d0*/  BSSY.RECONVERGENT B2, `(.L_x_1166) ;  /* 0x000001d000027945 */ /* 0x000fe20003800200 */
[----:B------:R-:W-:-:S04]  /*22e0*/  LOP3.LUT R6, R9, 0x7, RZ, 0xc0, !PT ;  /* 0x0000000709067812 */ /* 0x000fc800078ec0ff */
[----:B------:R-:W-:-:S07]  /*22f0*/  ISETP.NE.AND P1, PT, R6, RZ, PT ;  /* 0x000000ff0600720c */ /* 0x000fce0003f25270 */
[----:B------:R-:W-:Y:S06]  /*2300*/  @!P0 BRA `(.L_x_1167) ;  /* 0x0000000000648947 */ /* 0x000fec0003800000 */
[----:B------:R-:W0:Y:S01]  /*2310*/  LDCU.64 UR14, c[0x0][0x380] ;  /* 0x00007000ff0e77ac */ /* 0x000e220008000a00 */
[----:B------:R-:W-:Y:S01]  /*2320*/  LOP3.LUT P0, RZ, R15, 0xff, RZ, 0xc0, !PT ;  /* 0x000000ff0fff7812 */ /* 0x000fe2000780c0ff */
[----:B0-----:R-:W-:Y:S02]  /*2330*/  IMAD.U32 R2, RZ, RZ, UR14 ;  /* 0x0000000eff027e24 */ /* 0x001fe4000f8e00ff */
[----:B------:R-:W-:-:S03]  /*2340*/  IMAD.U32 R3, RZ, RZ, UR15 ;  /* 0x0000000fff037e24 */ /* 0x000fc6000f8e00ff */
[----:B------:R-:W-:-:S04]  /*2350*/  IADD3 R2, P2, P3, R2, UR13, R7 ;  /* 0x0000000d02027c10 */ /* 0x000fc8000fb5e007 */
[----:B------:R-:W-:-:S05]  /*2360*/  IADD3.X R3, PT, PT, R3, UR5, RZ, P2, P3 ;  /* 0x0000000503037c10 */ /* 0x000fca00097e64ff */
        /* <DEDUP_REMOVED lines=15> */
[----:B------:R-:W-:Y:S01]  /*2460*/  PLOP3.LUT P0, PT, PT, PT, PT, 0x80, 0x8 ;  /* 0x000000000008781c */ /* 0x000fe20003f0f070 */
[----:B------:R-:W-:Y:S01]  /*2470*/  VIADD R7, R7, 0x800 ;  /* 0x0000080007077836 */ /* 0x000fe20000000000 */
[----:B--2---:R-:W-:-:S04]  /*2480*/  @P2 ISETP.NE.AND P0, PT, R5, RZ, PT ;  /* 0x000000ff0500220c */ /* 0x004fc80003f05270 */
[----:B------:R-:W-:-:S09]  /*2490*/  SEL R15, RZ, 0x1, !P0 ;  /* 0x00000001ff0f7807 */ /* 0x000fd20004000000 */
.L_x_1167:
[----:B------:R-:W-:Y:S05]  /*24a0*/  BSYNC.RECONVERGENT B2 ;  /* 0x0000000000027941 */ /* 0x000fea0003800200 */
.L_x_1166:
[----:B------:R-:W-:Y:S05]  /*24b0*/  @!P1 BRA `(.L_x_1162) ;  /* 0x0000000000a09947 */ /* 0x000fea0003800000 */
[----:B------:R-:W-:Y:S01]  /*24c0*/  ISETP.GE.U32.AND P0, PT, R6, 0x4, PT ;  /* 0x000000040600780c */ /* 0x000fe20003f06070 */
[----:B------:R-:W-:Y:S01]  /*24d0*/  BSSY.RECONVERGENT B2, `(.L_x_1168) ;  /* 0x0000014000027945 */ /* 0x000fe20003800200 */
[----:B------:R-:W-:-:S11]  /*24e0*/  LOP3.LUT P1, RZ, R9, 0x3, RZ, 0xc0, !PT ;  /* 0x0000000309ff7812 */ /* 0x000fd6000782c0ff */
[----:B------:R-:W-:Y:S05]  /*24f0*/  @!P0 BRA `(.L_x_1169) ;  /* 0x0000000000448947 */ /* 0x000fea0003800000 */
        /* <DEDUP_REMOVED lines=17> */
.L_x_1169:
[----:B------:R-:W-:Y:S05]  /*2610*/  BSYNC.RECONVERGENT B2 ;  /* 0x0000000000027941 */ /* 0x000fea0003800200 */
.L_x_1168:
[----:B------:R-:W-:Y:S05]  /*2620*/  @!P1 BRA `(.L_x_1162) ;  /* 0x0000000000449947 */ /* 0x000fea0003800000 */
[----:B------:R-:W-:Y:S02]  /*2630*/  LOP3.LUT R2, R4, 0xffff, RZ, 0xc0, !PT ;  /* 0x0000ffff04027812 */ /* 0x000fe400078ec0ff */
[----:B------:R-:W-:Y:S02]  /*2640*/  IADD3 R5, P0, PT, R7, UR6, RZ ;  /* 0x0000000607057c10 */ /* 0x000fe4000ff1e0ff */
[----:B------:R-:W-:-:S03]  /*2650*/  LEA.HI R2, R2, 0x1, RZ, 0x18 ;  /* 0x0000000102027811 */ /* 0x000fc600078fc0ff */
[----:B------:R-:W-:Y:S01]  /*2660*/  IMAD.X R6, RZ, RZ, UR7, P0 ;  /* 0x00000007ff067e24 */ /* 0x000fe200080e06ff */
[----:B------:R-:W-:-:S05]  /*2670*/  LOP3.LUT R2, R2, 0x3, RZ, 0xc0, !PT ;  /* 0x0000000302027812 */ /* 0x000fca00078ec0ff */
[----:B------:R-:W-:-:S07]  /*2680*/  IMAD.MOV R4, RZ, RZ, -R2 ;  /* 0x000000ffff047224 */ /* 0x000fce00078e0a02 */
.L_x_1170:
[----:B------:R-:W-:-:S13]  /*2690*/  LOP3.LUT P0, RZ, R15, 0xff, RZ, 0xc0, !PT ;  /* 0x000000ff0fff7812 */ /* 0x000fda000780c0ff */
[----:B------:R-:W-:Y:S02]  /*26a0*/  @!P0 IMAD.MOV.U32 R2, RZ, RZ, R5 ;  /* 0x000000ffff028224 */ /* 0x000fe400078e0005 */
[----:B------:R-:W-:-:S05]  /*26b0*/  @!P0 IMAD.MOV.U32 R3, RZ, RZ, R6 ;  /* 0x000000ffff038224 */ /* 0x000fca00078e0006 */
[----:B------:R-:W2:Y:S01]  /*26c0*/  @!P0 LDG.E.U8 R2, desc[UR16][R2.64] ;  /* 0x0000001002028981 */ /* 0x000ea2000c1e1100 */
[----:B------:R-:W-:Y:S01]  /*26d0*/  VIADD R4, R4, 0x1 ;  /* 0x0000000104047836 */ /* 0x000fe20000000000 */
[----:B------:R-:W-:-:S05]  /*26e0*/  IADD3 R5, P1, PT, R5, 0x100, RZ ;  /* 0x0000010005057810 */ /* 0x000fca0007f3e0ff */
[----:B------:R-:W-:Y:S01]  /*26f0*/  IMAD.X R6, RZ, RZ, R6, P1 ;  /* 0x000000ffff067224 */ /* 0x000fe200008e0606 */
[----:B--2---:R-:W-:-:S04]  /*2700*/  ISETP.NE.OR P0, PT, R2, RZ, P0 ;  /* 0x000000ff0200720c */ /* 0x004fc80000705670 */
[----:B------:R-:W-:Y:S02]  /*2710*/  SEL R15, RZ, 0x1, !P0 ;  /* 0x00000001ff0f7807 */ /* 0x000fe40004000000 */
[----:B------:R-:W-:-:S13]  /*2720*/  ISETP.NE.AND P0, PT, R4, RZ, PT ;  /* 0x000000ff0400720c */ /* 0x000fda0003f05270 */
[----:B------:R-:W-:Y:S05]  /*2730*/  @P0 BRA `(.L_x_1170) ;  /* 0xfffffffc00d40947 */ /* 0x000fea000383ffff */
.L_x_1162:
[----:B012---:R-:W-:Y:S05]  /*2740*/  BSYNC.RECONVERGENT B1 ;  /* 0x0000000000017941 */ /* 0x007fea0003800200 */
.L_x_1159:
[----:B------:R-:W0:Y:S01]  /*2750*/  S2R R5, SR_LANEID ;  /* 0x0000000000057919 */ /* 0x000e220000000000 */
[----:B------:R-:W-:Y:S01]  /*2760*/  LOP3.LUT R3, R15, 0xff, RZ, 0xc0, !PT ;  /* 0x000000ff0f037812 */ /* 0x000fe200078ec0ff */
        /* <DEDUP_REMOVED lines=46> */
.L_x_1172:
[----:B------:R-:W-:Y:S05]  /*2a50*/  BSYNC.RECONVERGENT B1 ;  /* 0x0000000000017941 */ /* 0x000fea0003800200 */
.L_x_1171:
[----:B------:R-:W-:Y:S01]  /*2a60*/  BAR.SYNC.DEFER_BLOCKING 0x0 ;  /* 0x0000000000007b1d */ /* 0x000fe20000010000 */
[----:B------:R-:W-:-:S13]  /*2a70*/  ISETP.NE.AND P0, PT, R0, RZ, PT ;  /* 0x000000ff0000720c */ /* 0x000fda0003f05270 */
[----:B------:R-:W-:Y:S05]  /*2a80*/  @P0 BRA `(.L_x_1158) ;  /* 0x0000000000440947 */ /* 0x000fea0003800000 */
[----:B------:R-:W2:Y:S01]  /*2a90*/  S2UR UR5, SR_CgaCtaId ;  /* 0x00000000000579c3 */ /* 0x000ea20000008800 */
[----:B------:R-:W-:Y:S01]  /*2aa0*/  UMOV UR4, 0x400 ;  /* 0x0000040000047882 */ /* 0x000fe20000000000 */
[----:B------:R-:W-:Y:S01]  /*2ab0*/  PLOP3.LUT P0, PT, PT, PT, PT, 0x80, 0x8 ;  /* 0x000000000008781c */ /* 0x000fe20003f0f070 */
        /* <DEDUP_REMOVED lines=14> */
.L_x_1158:
[----:B------:R-:W-:Y:S05]  /*2ba0*/  BSYNC.RECONVERGENT B0 ;  /* 0x0000000000007941 */ /* 0x000fea0003800200 */
.L_x_1141:
[----:B------:R-:W3:Y:S02]  /*2bb0*/  S2R R0, SR_TID.X ;  /* 0x0000000000007919 */ /* 0x000ee40000002100 */
[----:B---3--:R-:W-:-:S13]  /*2bc0*/  ISETP.NE.AND P0, PT, R0, RZ, PT ;  /* 0x000000ff0000720c */ /* 0x008fda0003f05270 */
[----:B------:R-:W-:Y:S05]  /*2bd0*/  @P0 EXIT ;  /* 0x000000000000094d */ /* 0x000fea0003800000 */
[----:B------:R-:W3:Y:S01]  /*2be0*/  S2UR UR6, SR_CTAID.X ;  /* 0x00000000000679c3 */ /* 0x000ee20000002500 */
[----:B------:R-:W3:Y:S02]  /*2bf0*/  LDCU.64 UR4, c[0x0][0x388] ;  /* 0x00007100ff0477ac */ /* 0x000ee40008000a00 */
[----:B---3--:R-:W-:-:S04]  /*2c00*/  UIADD3 UR4, UP0, UPT, UR6, UR4, URZ ;  /* 0x0000000406047290 */ /* 0x008fc8000ff1e0ff */
[----:B------:R-:W-:Y:S02]  /*2c10*/  UIADD3.X UR5, UPT, UPT, URZ, UR5, URZ, UP0, !UPT ;  /* 0x00000005ff057290 */ /* 0x000fe400087fe4ff */
[----:B01----:R-:W-:-:S04]  /*2c20*/  IMAD.U32 R2, RZ, RZ, UR4 ;  /* 0x00000004ff027e24 */ /* 0x003fc8000f8e00ff */
[----:B------:R-:W-:-:S05]  /*2c30*/  IMAD.U32 R3, RZ, RZ, UR5 ;  /* 0x00000005ff037e24 */ /* 0x000fca000f8e00ff */
[----:B------:R-:W-:Y:S01]  /*2c40*/  STG.E.U8 desc[UR16][R2.64], R15 ;  /* 0x0000000f02007986 */ /* 0x000fe2000c101110 */
[----:B------:R-:W-:Y:S05]  /*2c50*/  EXIT ;  /* 0x000000000000794d */ /* 0x000fea0003800000 */
.L_x_1173:
        /* <DEDUP_REMOVED lines=10> */
.L_x_2595:


//--------------------- .text._ZN3cub18CUB_300001_SM_10006detail6reduce28DeviceReduceSingleTileKernelINS2_10policy_hubIbyN4cuda3std3__410logical_orIbEEE10Policy1000EN6thrust24THRUST_300001_SM_1000_NS10device_ptrIbEEPbyS9_bbNS7_10__identityEEEvT0_T1_T2_T3_T4_T6_ --------------------------
	.section	.text._ZN3cub18CUB_300001_SM_10006detail6reduce28DeviceReduceSingleTileKernelINS2_10policy_hubIbyN4cuda3std3__410logical_orIbEEE10Policy1000EN6thrust24THRUST_300001_SM_1000_NS10device_ptrIbEEPbyS9_bbNS7_10__identityEEEvT0_T1_T2_T3_T4_T6_,"ax",@progbits
	.align	128
        .global         _ZN3cub18CUB_300001_SM_10006detail6reduce28DeviceReduceSingleTileKernelINS2_10policy_hubIbyN4cuda3std3__410logical_orIbEEE10Policy1000EN6thrust24THRUST_300001_SM_1000_NS10device_ptrIbEEPbyS9_bbNS7_10__identityEEEvT0_T1_T2_T3_T4_T6_
        .type           _ZN3cub18CUB_300001_SM_10006detail6reduce28DeviceReduceSingleTileKernelINS2_10policy_hubIbyN4cuda3std3__410logical_orIbEEE10Policy1000EN6thrust24THRUST_300001_SM_1000_NS10device_ptrIbEEPbyS9_bbNS7_10__identityEEEvT0_T1_T2_T3_T4_T6_,@function
        .size           _ZN3cub18CUB_300001_SM_10006detail6reduce28DeviceReduceSingleTileKernelINS2_10policy_hubIbyN4cuda3std3__410logical_orIbEEE10Policy1000EN6thrust24THRUST_300001_SM_1000_NS10device_ptrIbEEPbyS9_bbNS7_10__identityEEEvT0_T1_T2_T3_T4_T6_,(.L_x_2596 - _ZN3cub18CUB_300001_SM_10006detail6reduce28DeviceReduceSingleTileKernelINS2_10policy_hubIbyN4cuda3std3__410logical_orIbEEE10Policy1000EN6thrust24THRUST_300001_SM_1000_NS10device_ptrIbEEPbyS9_bbNS7_10__identityEEEvT0_T1_T2_T3_T4_T6_)
        .other          _ZN3cub18CUB_300001_SM_10006detail6reduce28DeviceReduceSingleTileKernelINS2_10policy_hubIbyN4cuda3std3__410logical_orIbEEE10Policy1000EN6thrust24THRUST_300001_SM_1000_NS10device_ptrIbEEPbyS9_bbNS7_10__identityEEEvT0_T1_T2_T3_T4_T6_,@"STO_CUDA_ENTRY STV_DEFAULT"
_ZN3cub18CUB_300001_SM_10006detail6reduce28DeviceReduceSingleTileKernelINS2_10policy_hubIbyN4cuda3std3__410logical_orIbEEE10Policy1000EN6thrust24THRUST_300001_SM_1000_NS10device_ptrIbEEPbyS9_bbNS7_10__identityEEEvT0_T1_T2_T3_T4_T6_:
.text._ZN3cub18CUB_300001_SM_10006detail6reduce28DeviceReduceSingleTileKernelINS2_10policy_hubIbyN4cuda3std3__410logical_orIbEEE10Policy1000EN6thrust24THRUST_300001_SM_1000_NS10device_ptrIbEEPbyS9_bbNS7_10__identityEEEvT0_T1_T2_T3_T4_T6_:
[----:B------:R-:W-:Y:S01]  /*0000*/  LDC R1, c[0x0][0x37c] ;  /* 0x0000df00ff017b82 */ /* 0x000fe20000000800 */
[----:B------:R-:W0:Y:S07]  /*0010*/  LDCU.64 UR4, c[0x0][0x390] ;  /* 0x00007200ff0477ac */ /* 0x000e2e0008000a00 */
[----:B------:R-:W1:Y:S01]  /*0020*/  LDC.S8 R0, c[0x0][0x399] ;  /* 0x0000e640ff007b82 */ /* 0x000e620000000200 */
[----:B------:R-:W2:Y:S01]  /*0030*/  LDCU.64 UR6, c[0x0][0x358] ;  /* 0x00006b00ff0677ac */ /* 0x000ea20008000a00 */
[----:B0-----:R-:W-:-:S04]  /*0040*/  UISETP.NE.U32.AND UP0, UPT, UR4, URZ, UPT ;  /* 0x000000ff0400728c */ /* 0x001fc8000bf05070 */
[----:B------:R-:W-:Y:S01]  /*0050*/  UISETP.NE.AND.EX UP0, UPT, UR5, URZ, UPT, UP0 ;  /* 0x000000ff0500728c */ /* 0x000fe2000bf05300 */
[----:B-1----:R-:W-:-:S08]  /*0060*/  PRMT R0, R0, 0x7710, RZ ;  /* 0x0000771000007816 */ /* 0x002fd000000000ff */
[----:B--2---:R-:W-:Y:S05]  /*0070*/  BRA.U UP0, `(.L_x_1174) ;  /* 0x0000000100187547 */ /* 0x004fea000b800000 */
[----:B------:R-:W0:Y:S02]  /*0080*/  S2R R2, SR_TID.X ;  /* 0x0000000000027919 */ /* 0x000e240000002100 */
[----:B0-----:R-:W-:-:S13]  /*0090*/  ISETP.NE.AND P0, PT, R2, RZ, PT ;  /* 0x000000ff0200720c */ /* 0x001fda0003f05270 */
[----:B------:R-:W-:Y:S05]  /*00a0*/  @P0 EXIT ;  /* 0x000000000000094d */ /* 0x000fea0003800000 */
[----:B------:R-:W0:Y:S02]  /*00b0*/  LDC.64 R2, c[0x0][0x388] ;  /* 0x0000e200ff027b82 */ /* 0x000e240000000a00 */
[----:B0-----:R-:W-:Y:S01]  /*00c0*/  STG.E.U8 desc[UR6][R2.64], R0 ;  /* 0x0000000002007986 */ /* 0x001fe2000c101106 */
[----:B------:R-:W-:Y:S05]  /*00d0*/  EXIT ;  /* 0x000000000000794d */ /* 0x000fea0003800000 */
.L_x_1174:
[----:B------:R-:W-:Y:S01]  /*00e0*/  UISETP.GT.U32.AND UP0, UPT, UR4, 0x1fff, UPT ;  /* 0x00001fff0400788c */ /* 0x000fe2000bf04070 */
[----:B------:R-:W-:Y:S03]  /*00f0*/  BSSY.RECONVERGENT B0, `(.L_x_1175) ;  /* 0x0000289000007945 */ /* 0x000fe60003800200 */
[----:B------:R-:W-:-:S09]  /*0100*/  UISETP.GT.U32.AND.EX UP0, UPT, UR5, URZ, UPT, UP0 ;  /* 0x000000ff0500728c */ /* 0x000fd2000bf04100 */
[----:B------:R-:W-:Y:S05]  /*0110*/  BRA.U UP0, `(.L_x_1176) ;  /* 0x0000001100e87547 */ /* 0x000fea000b800000 */
[----:B------:R-:W0:Y:S01]  /*0120*/  S2R R2, SR_TID.X ;  /* 0x0000000000027919 */ /* 0x000e220000002100 */
[----:B------:R-:W-:Y:S01]  /*0130*/  BSSY.RECONVERGENT B1, `(.L_x_1177) ;  /* 0x000000a000017945 */ /* 0x000fe20003800200 */
[----:B------:R-:W-:Y:S02]  /*0140*/  PRMT R7, RZ, 0x7610, R7 ;  /* 0x00007610ff077816 */ /* 0x000fe40000000007 */
[----:B0-----:R-:W-:Y:S01]  /*0150*/  ISETP.GE.U32.AND P0, PT, R2, UR4, PT ;  /* 0x0000000402007c0c */ /* 0x001fe2000bf06070 */
[----:B------:R-:W-:-:S12]  /*0160*/  IMAD.MOV.U32 R3, RZ, RZ, R2 ;  /* 0x000000ffff037224 */ /* 0x000fd800078e0002 */
[----:B------:R-:W-:Y:S05]  /*0170*/  @P0 BRA `(.L_x_1178) ;  /* 0x0000000000140947 */ /* 0x000fea0003800000 */
[----:B------:R-:W0:Y:S02]  /*0180*/  LDCU.64 UR8, c[0x0][0x380] ;  /* 0x00007000ff0877ac */ /* 0x000e240008000a00 */
[----:B0-----:R-:W-:-:S05]  /*0190*/  IADD3 R4, P0, PT, R2, UR8, RZ ;  /* 0x0000000802047c10 */ /* 0x001fca000ff1e0ff */
[----:B------:R-:W-:-:S05]  /*01a0*/  IMAD.X R5, RZ, RZ, UR9, P0 ;  /* 0x00000009ff057e24 */ /* 0x000fca00080e06ff */
[----:B------:R0:W5:Y:S01]  /*01b0*/  LDG.E.U8 R7, desc[UR6][R4.64] ;  /* 0x0000000604077981 */ /* 0x000162000c1e1100 */
[----:B------:R-:W-:-:S07]  /*01c0*/  VIADD R3, R2, 0x100 ;  /* 0x0000010002037836 */ /* 0x000fce0000000000 */
.L_x_1178:
[----:B------:R-:W-:Y:S05]  /*01d0*/  BSYNC.RECONVERGENT B1 ;  /* 0x0000000000017941 */ /* 0x000fea0003800200 */
.L_x_1177:
[----:B------:R-:W-:Y:S01]  /*01e0*/  ISETP.GE.U32.AND P0, PT, R3, UR4, PT ;  /* 0x0000000403007c0c */ /* 0x000fe2000bf06070 */
[----:B------:R-:W-:-:S12]  /*01f0*/  BSSY.RECONVERGENT B1, `(.L_x_1179) ;  /* 0x000007a000017945 */ /* 0x000fd80003800200 */
[----:B------:R-:W-:Y:S05]  /*0200*/  @P0 BRA `(.L_x_1180) ;  /* 0x0000000400e00947 */ /* 0x000fea0003800000 */
[----:B0-----:R-:W-:Y:S01]  /*0210*/  LOP3.LUT R4, RZ, R3, RZ, 0x33, !PT ;  /* 0x00000003ff047212 */ /* 0x001fe200078e33ff */
[----:B------:R-:W-:Y:S04]  /*0220*/  BSSY.RECONVERGENT B2, `(.L_x_1181) ;  /* 0x0000037000027945 */ /* 0x000fe80003800200 */
[----:B------:R-:W-:-:S05]  /*0230*/  VIADD R4, R4, UR4 ;  /* 0x0000000404047c36 */ /* 0x000fca0008000000 */
[C---:B------:R-:W-:Y:S02]  /*0240*/  ISETP.GE.U32.AND P0, PT, R4.reuse, 0xf00, PT ;  /* 0x00000f000400780c */ /* 0x040fe40003f06070 */
[----:B------:R-:W-:-:S04]  /*0250*/  LEA.HI R10, R4, 0x1, RZ, 0x18 ;  /* 0x00000001040a7811 */ /* 0x000fc800078fc0ff */
[----:B------:R-:W-:-:S04]  /*0260*/  LOP3.LUT R11, R10, 0xf, RZ, 0xc0, !PT ;  /* 0x0000000f0a0b7812 */ /* 0x000fc800078ec0ff */
[----:B------:R-:W-:-:S03]  /*0270*/  ISETP.NE.AND P1, PT, R11, RZ, PT ;  /* 0x000000ff0b00720c */ /* 0x000fc60003f25270 */
[----:B------:R-:W-:Y:S10]  /*0280*/  @!P0 BRA `(.L_x_1182) ;  /* 0x0000000000c08947 */ /* 0x000ff40003800000 */
[----:B------:R-:W0:Y:S01]  /*0290*/  LDCU.64 UR8, c[0x0][0x380] ;  /* 0x00007000ff0877ac */ /* 0x000e220008000a00 */
[----:B------:R-:W-:-:S05]  /*02a0*/  LOP3.LUT R4, R10, 0x1fffff0, RZ, 0xc0, !PT ;  /* 0x01fffff00a047812 */ /* 0x000fca00078ec0ff */
[----:B------:R-:W-:Y:S01]  /*02b0*/  IMAD.MOV R6, RZ, RZ, -R4 ;  /* 0x000000ffff067224 */ /* 0x000fe200078e0a04 */
[----:B0-----:R-:W-:-:S04]  /*02c0*/  IADD3 R8, P0, PT, R3, UR8, RZ ;  /* 0x0000000803087c10 */ /* 0x001fc8000ff1e0ff */
[----:B------:R-:W-:-:S04]  /*02d0*/  IADD3 R8, P2, PT, R8, 0x800, RZ ;  /* 0x0000080008087810 */ /* 0x000fc80007f5e0ff */
[----:B------:R-:W-:-:S09]  /*02e0*/  IADD3.X R9, PT, PT, RZ, UR9, RZ, P2, P0 ;  /* 0x00000009ff097c10 */ /* 0x000fd200097e04ff */
.L_x_1183:
        /* <DEDUP_REMOVED lines=37> */
[----:B------:R-:W-:-:S05]  /*0540*/  IADD3 R8, P2, PT, R4, 0x1000, RZ ;  /* 0x0000100004087810 */ /* 0x000fca0007f5e0ff */
[----:B------:R-:W-:Y:S01]  /*0550*/  IMAD.X R9, RZ, RZ, R5, P2 ;  /* 0x000000ffff097224 */ /* 0x000fe200010e0605 */
[----:B--2---:R-:W-:-:S04]  /*0560*/  ISETP.NE.OR P0, PT, R7, RZ, !P0 ;  /* 0x000000ff0700720c */ /* 0x004fc80004705670 */
[----:B------:R-:W-:Y:S01]  /*0570*/  SEL R7, RZ, 0x1, !P0 ;  /* 0x00000001ff077807 */ /* 0x000fe20004000000 */
[----:B------:R-:W-:Y:S08]  /*0580*/  @P3 BRA `(.L_x_1183) ;  /* 0xfffffffc00583947 */ /* 0x000ff0000383ffff */
.L_x_1182:
[----:B------:R-:W-:Y:S05]  /*0590*/  BSYNC.RECONVERGENT B2 ;  /* 0x0000000000027941 */ /* 0x000fea0003800200 */
.L_x_1181:
[----:B------:R-:W-:Y:S05]  /*05a0*/  @!P1 BRA `(.L_x_1180) ;  /* 0x0000000000f89947 */ /* 0x000fea0003800000 */
[----:B------:R-:W-:Y:S01]  /*05b0*/  ISETP.GE.U32.AND P0, PT, R11, 0x8, PT ;  /* 0x000000080b00780c */ /* 0x000fe20003f06070 */
[----:B------:R-:W-:Y:S01]  /*05c0*/  BSSY.RECONVERGENT B2, `(.L_x_1184) ;  /* 0x000001a000027945 */ /* 0x000fe20003800200 */
[----:B------:R-:W-:-:S04]  /*05d0*/  LOP3.LUT R8, R10, 0x7, RZ, 0xc0, !PT ;  /* 0x000000070a087812 */ /* 0x000fc800078ec0ff */
[----:B------:R-:W-:-:S07]  /*05e0*/  ISETP.NE.AND P1, PT, R8, RZ, PT ;  /* 0x000000ff0800720c */ /* 0x000fce0003f25270 */
[----:B------:R-:W-:Y:S06]  /*05f0*/  @!P0 BRA `(.L_x_1185) ;  /* 0x0000000000588947 */ /* 0x000fec0003800000 */
[----:B------:R-:W0:Y:S01]  /*0600*/  LDCU.64 UR8, c[0x0][0x380] ;  /* 0x00007000ff0877ac */ /* 0x000e220008000a00 */
[----:B-----5:R-:W-:Y:S02]  /*0610*/  LOP3.LUT P0, RZ, R7, 0xff, RZ, 0xc0, !PT ;  /* 0x000000ff07ff7812 */ /* 0x020fe4000780c0ff */
[----:B0-----:R-:W-:-:S04]  /*0620*/  IADD3 R4, P2, PT, R3, UR8, RZ ;  /* 0x0000000803047c10 */ /* 0x001fc8000ff5e0ff */
[----:B------:R-:W-:-:S07]  /*0630*/  LEA.HI.X.SX32 R5, R3, UR9, 0x1, P2 ;  /* 0x0000000903057c11 */ /* 0x000fce00090f0eff */
        /* <DEDUP_REMOVED lines=18> */
.L_x_1185:
[----:B------:R-:W-:Y:S05]  /*0760*/  BSYNC.RECONVERGENT B2 ;  /* 0x0000000000027941 */ /* 0x000fea0003800200 */
.L_x_1184:
        /* <DEDUP_REMOVED lines=20> */
.L_x_1187:
[----:B------:R-:W-:Y:S05]  /*08b0*/  BSYNC.RECONVERGENT B2 ;  /* 0x0000000000027941 */ /* 0x000fea0003800200 */
.L_x_1186:
[----:B------:R-:W-:Y:S05]  /*08c0*/  @!P1 BRA `(.L_x_1180) ;  /* 0x0000000000309947 */ /* 0x000fea0003800000 */
[----:B------:R-:W-:-:S07]  /*08d0*/  IMAD.MOV R6, RZ, RZ, -R10 ;  /* 0x000000ffff067224 */ /* 0x000fce00078e0a0a */
.L_x_1188:
[----:B------:R-:W0:Y:S01]  /*08e0*/  LDCU.64 UR8, c[0x0][0x380] ;  /* 0x00007000ff0877ac */ /* 0x000e220008000a00 */
[----:B-----5:R-:W-:Y:S02]  /*08f0*/  LOP3.LUT P0, RZ, R7, 0xff, RZ, 0xc0, !PT ;  /* 0x000000ff07ff7812 */ /* 0x020fe4000780c0ff */
[----:B0-----:R-:W-:-:S04]  /*0900*/  IADD3 R4, P1, PT, R3, UR8, RZ ;  /* 0x0000000803047c10 */ /* 0x001fc8000ff3e0ff */
[----:B------:R-:W-:-:S07]  /*0910*/  LEA.HI.X.SX32 R5, R3, UR9, 0x1, P1 ;  /* 0x0000000903057c11 */ /* 0x000fce00088f0eff */
[----:B------:R-:W2:Y:S01]  /*0920*/  @!P0 LDG.E.U8 R4, desc[UR6][R4.64] ;  /* 0x0000000604048981 */ /* 0x000ea2000c1e1100 */
[----:B------:R-:W-:Y:S02]  /*0930*/  VIADD R6, R6, 0x1 ;  /* 0x0000000106067836 */ /* 0x000fe40000000000 */
[----:B------:R-:W-:-:S03]  /*0940*/  VIADD R3, R3, 0x100 ;  /* 0x0000010003037836 */ /* 0x000fc60000000000 */
[----:B------:R-:W-:Y:S02]  /*0950*/  ISETP.NE.AND P1, PT, R6, RZ, PT ;  /* 0x000000ff0600720c */ /* 0x000fe40003f25270 */
[----:B--2---:R-:W-:-:S04]  /*0960*/  ISETP.NE.OR P0, PT, R4, RZ, P0 ;  /* 0x000000ff0400720c */ /* 0x004fc80000705670 */
[----:B------:R-:W-:-:S07]  /*0970*/  SEL R7, RZ, 0x1, !P0 ;  /* 0x00000001ff077807 */ /* 0x000fce0004000000 */
[----:B------:R-:W-:Y:S05]  /*0980*/  @P1 BRA `(.L_x_1188) ;  /* 0xfffffffc00d41947 */ /* 0x000fea000383ffff */
.L_x_1180:
[----:B------:R-:W-:Y:S05]  /*0990*/  BSYNC.RECONVERGENT B1 ;  /* 0x0000000000017941 */ /* 0x000fea0003800200 */
.L_x_1179:
[----:B0-----:R-:W0:Y:S02]  /*09a0*/  LDC.64 R4, c[0x0][0x390] ;  /* 0x0000e400ff047b82 */ /* 0x001e240000000a00 */
[----:B0-----:R-:W-:-:S04]  /*09b0*/  ISETP.GE.U32.AND P0, PT, R4, 0x100, PT ;  /* 0x000001000400780c */ /* 0x001fc80003f06070 */
[----:B------:R-:W-:-:S13]  /*09c0*/  ISETP.GE.AND.EX P0, PT, R5, RZ, PT, P0 ;  /* 0x000000ff0500720c */ /* 0x000fda0003f06300 */
[----:B------:R-:W-:Y:S05]  /*09d0*/  @!P0 BRA `(.L_x_1189) ;  /* 0x0000000400148947 */ /* 0x000fea0003800000 */
[----:B------:R-:W0:Y:S01]  /*09e0*/  S2R R6, SR_LANEID ;  /* 0x0000000000067919 */ /* 0x000e220000000000 */
        /* <DEDUP_REMOVED lines=47> */
.L_x_1191:
[----:B------:R-:W-:Y:S05]  /*0ce0*/  BSYNC.RECONVERGENT B1 ;  /* 0x0000000000017941 */ /* 0x000fea0003800200 */
.L_x_1190:
        /* <DEDUP_REMOVED lines=20> */
.L_x_1189:
[----:B------:R-:W0:Y:S01]  /*0e30*/  S2R R10, SR_LANEID ;  /* 0x00000000000a7919 */ /* 0x000e220000000000 */
[----:B------:R-:W-:Y:S02]  /*0e40*/  LOP3.LUT R3, R2, 0x3e0, RZ, 0xc0, !PT ;  /* 0x000003e002037812 */ /* 0x000fe400078ec0ff */
[----:B-----5:R-:W-:-:S03]  /*0e50*/  LOP3.LUT R12, R7, 0xff, RZ, 0xc0, !PT ;  /* 0x000000ff070c7812 */ /* 0x020fc600078ec0ff */
[----:B------:R-:W-:Y:S01]  /*0e60*/  VIADD R9, R3, 0x20 ;  /* 0x0000002003097836 */ /* 0x000fe20000000000 */
[----:B------:R-:W-:-:S04]  /*0e70*/  LOP3.LUT R3, RZ, R3, RZ, 0x33, !PT ;  /* 0x00000003ff037212 */ /* 0x000fc800078e33ff */
[----:B------:R-:W-:Y:S01]  /*0e80*/  ISETP.GT.AND P0, PT, R9, R4, PT ;  /* 0x000000040900720c */ /* 0x000fe20003f04270 */
[----:B------:R-:W-:-:S05]  /*0e90*/  IMAD.IADD R3, R3, 0x1, R4 ;  /* 0x0000000103037824 */ /* 0x000fca00078e0204 */
[----:B------:R-:W-:-:S05]  /*0ea0*/  SEL R3, R3, 0x1f, P0 ;  /* 0x0000001f03037807 */ /* 0x000fca0000000000 */
[----:B------:R-:W1:Y:S01]  /*0eb0*/  SHFL.DOWN PT, R6, R12, 0x1, R3 ;  /* 0x082000000c067989 */ /* 0x000e6200000e0003 */
[----:B0-----:R-:W-:-:S13]  /*0ec0*/  ISETP.GE.AND P2, PT, R10, R3, PT ;  /* 0x000000030a00720c */ /* 0x001fda0003f46270 */
[----:B------:R-:W-:Y:S02]  /*0ed0*/  @!P2 LOP3.LUT P1, RZ, R7, 0xff, RZ, 0xc0, !PT ;  /* 0x000000ff07ffa812 */ /* 0x000fe4000782c0ff */
[----:B-1----:R-:W-:-:S04]  /*0ee0*/  @!P2 LOP3.LUT P0, RZ, R6, 0xff, RZ, 0xc0, !PT ;  /* 0x000000ff06ffa812 */ /* 0x002fc8000780c0ff */
        /* <DEDUP_REMOVED lines=23> */
[----:B------:R-:W-:-:S04]  /*1060*/  ISETP.GT.AND P2, PT, R6, R3, PT ;  /* 0x000000030600720c */ /* 0x000fc80003f44270 */
[----:B------:R-:W0:Y:S09]  /*1070*/  SHFL.DOWN PT, R8, R8, 0x8, R3 ;  /* 0x0900000008087989 */ /* 0x000e3200000e0003 */
[----:B------:R-:W-:Y:S02]  /*1080*/  @!P2 LOP3.LUT P1, RZ, R7, 0xff, RZ, 0xc0, !PT ;  /* 0x000000ff07ffa812 */ /* 0x000fe4000782c0ff */
        /* <DEDUP_REMOVED lines=16> */
[----:B------:R-:W-:Y:S02]  /*1190*/  ISETP.GE.U32.AND P0, PT, R4, 0x21, PT ;  /* 0x000000210400780c */ /* 0x000fe40003f06070 */
[----:B------:R-:W-:Y:S02]  /*11a0*/  @!P1 LEA.HI R8, R2, R9, RZ, 0x1b ;  /* 0x0000000902089211 */ /* 0x000fe400078fd8ff */
[----:B------:R-:W-:-:S02]  /*11b0*/  ISETP.GE.AND.EX P0, PT, R5, RZ, PT, P0 ;  /* 0x000000ff0500720c */ /* 0x000fc40003f06300 */
[----:B------:R-:W-:Y:S02]  /*11c0*/  @!P2 PRMT R7, R6, 0x7610, R7 ;  /* 0x000076100607a816 */ /* 0x000fe40000000007 */
[----:B------:R-:W-:-:S03]  /*11d0*/  ISETP.NE.OR P0, PT, R2, RZ, !P0 ;  /* 0x000000ff0200720c */ /* 0x000fc60004705670 */
[----:B------:R2:W-:Y:S01]  /*11e0*/  @!P1 STS.U8 [R8+0x8], R7 ;  /* 0x0000080708009388 */ /* 0x0005e20000000000 */
[----:B------:R-:W-:Y:S09]  /*11f0*/  BAR.SYNC.DEFER_BLOCKING 0x0 ;  /* 0x0000000000007b1d */ /* 0x000ff20000010000 */
[----:B--2---:R-:W-:Y:S05]  /*1200*/  @P0 BRA `(.L_x_1192) ;  /* 0x0000001400dc0947 */ /* 0x004fea0003800000 */
[----:B------:R-:W0:Y:S01]  /*1210*/  S2UR UR5, SR_CgaCtaId ;  /* 0x00000000000579c3 */ /* 0x000e220000008800 */
[----:B------:R-:W-:Y:S01]  /*1220*/  UMOV UR4, 0x400 ;  /* 0x0000040000047882 */ /* 0x000fe20000000000 */
[----:B------:R-:W-:-:S04]  /*1230*/  ISETP.GE.U32.AND P0, PT, R4, 0x41, PT ;  /* 0x000000410400780c */ /* 0x000fc80003f06070 */
[----:B------:R-:W-:Y:S01]  /*1240*/  ISETP.GE.U32.AND.EX P0, PT, R5, RZ, PT, P0 ;  /* 0x000000ff0500720c */ /* 0x000fe20003f06100 */
[----:B0-----:R-:W-:-:S09]  /*1250*/  ULEA UR4, UR5, UR4, 0x18 ;  /* 0x0000000405047291 */ /* 0x001fd2000f8ec0ff */
[----:B------:R-:W0:Y:S02]  /*1260*/  LDS.U8 R2, [UR4+0x9] ;  /* 0x00000904ff027984 */ /* 0x000e240008000000 */
[----:B0-----:R-:W-:-:S04]  /*1270*/  LOP3.LUT P1, RZ, R7, 0xff, R2, 0xc8, !PT ;  /* 0x000000ff07ff7812 */ /* 0x001fc8000782c802 */
[----:B------:R-:W-:Y:S01]  /*1280*/  SEL R7, RZ, 0x1, !P1 ;  /* 0x00000001ff077807 */ /* 0x000fe20004800000 */
[----:B------:R-:W-:Y:S08]  /*1290*/  @!P0 BRA `(.L_x_1192) ;  /* 0x0000001400b88947 */ /* 0x000ff00003800000 */
[----:B------:R-:W0:Y:S01]  /*12a0*/  LDS.U8 R2, [UR4+0xa] ;  /* 0x00000a04ff027984 */ /* 0x000e220008000000 */
[----:B------:R-:W-:-:S04]  /*12b0*/  ISETP.GE.U32.AND P0, PT, R4, 0x61, PT ;  /* 0x000000610400780c */ /* 0x000fc80003f06070 */
[----:B------:R-:W-:Y:S02]  /*12c0*/  ISETP.GE.U32.AND.EX P0, PT, R5, RZ, PT, P0 ;  /* 0x000000ff0500720c */ /* 0x000fe40003f06100 */
[----:B0-----:R-:W-:-:S04]  /*12d0*/  ISETP.NE.OR P1, PT, R2, RZ, P1 ;  /* 0x000000ff0200720c */ /* 0x001fc80000f25670 */
[----:B------:R-:W-:-:S07]  /*12e0*/  SEL R7, RZ, 0x1, !P1 ;  /* 0x00000001ff077807 */ /* 0x000fce0004800000 */
[----:B------:R-:W-:Y:S05]  /*12f0*/  @!P0 BRA `(.L_x_1192) ;  /* 0x0000001400a08947 */ /* 0x000fea0003800000 */
        /* <DEDUP_REMOVED lines=24> */
[----:B------:R-:W0:Y:S02]  /*1480*/  LDS.U8 R2, [UR4+0xf] ;  /* 0x00000f04ff027984 */ /* 0x000e240008000000 */
[----:B0-----:R-:W-:-:S04]  /*1490*/  ISETP.NE.OR P0, PT, R2, RZ, P1 ;  /* 0x000000ff0200720c */ /* 0x001fc80000f05670 */
[----:B------:R-:W-:Y:S01]  /*14a0*/  SEL R7, RZ, 0x1, !P0 ;  /* 0x00000001ff077807 */ /* 0x000fe20004000000 */
[----:B------:R-:W-:Y:S08]  /*14b0*/  BRA `(.L_x_1192) ;  /* 0x0000001400307947 */ /* 0x000ff00003800000 */
.L_x_1176:
[----:B------:R-:W0:Y:S01]  /*14c0*/  S2R R6, SR_TID.X ;  /* 0x0000000000067919 */ /* 0x000e220000002100 */
[----:B------:R-:W0:Y:S02]  /*14d0*/  LDCU.64 UR8, c[0x0][0x380] ;  /* 0x00007000ff0877ac */ /* 0x000e240008000a00 */
[----:B0-----:R-:W-:-:S05]  /*14e0*/  IADD3 R2, P0, PT, R6, UR8, RZ ;  /* 0x0000000806027c10 */ /* 0x001fca000ff1e0ff */
[----:B------:R-:W-:-:S05]  /*14f0*/  IMAD.X R3, RZ, RZ, UR9, P0 ;  /* 0x00000009ff037e24 */ /* 0x000fca00080e06ff */
[----:B------:R-:W2:Y:S04]  /*1500*/  LDG.E.U8 R13, desc[UR6][R2.64] ;  /* 0x00000006020d7981 */ /* 0x000ea8000c1e1100 */
[----:B------:R-:W2:Y:S04]  /*1510*/  LDG.E.U8 R14, desc[UR6][R2.64+0x100] ;  /* 0x00010006020e7981 */ /* 0x000ea8000c1e1100 */
[----:B------:R-:W2:Y:S04]  /*1520*/  LDG.E.U8 R15, desc[UR6][R2.64+0x200] ;  /* 0x00020006020f7981 */ /* 0x000ea8000c1e1100 */
[----:B------:R-:W3:Y:S04]  /*1530*/  LDG.E.U8 R16, desc[UR6][R2.64+0x300] ;  /* 0x0003000602107981 */ /* 0x000ee8000c1e1100 */
[----:B------:R-:W3:Y:S04]  /*1540*/  LDG.E.U8 R17, desc[UR6][R2.64+0x400] ;  /* 0x0004000602117981 */ /* 0x000ee8000c1e1100 */
[----:B------:R-:W4:Y:S04]  /*1550*/  LDG.E.U8 R18, desc[UR6][R2.64+0x500] ;  /* 0x0005000602127981 */ /* 0x000f28000c1e1100 */
[----:B------:R-:W4:Y:S04]  /*1560*/  LDG.E.U8 R19, desc[UR6][R2.64+0x600] ;  /* 0x0006000602137981 */ /* 0x000f28000c1e1100 */
[----:B------:R-:W5:Y:S04]  /*1570*/  LDG.E.U8 R20, desc[UR6][R2.64+0x700] ;  /* 0x0007000602147981 */ /* 0x000f68000c1e1100 */
        /* <DEDUP_REMOVED lines=22> */
[----:B------:R-:W5:Y:S01]  /*16e0*/  LDG.E.U8 R4, desc[UR6][R2.64+0x1e00] ;  /* 0x001e000602047981 */ /* 0x000f62000c1e1100 */
        /* <DEDUP_REMOVED lines=15> */
[----:B------:R-:W-:-:S13]  /*17e0*/  LOP3.LUT P0, RZ, R4, 0xff, RZ, 0xc0, !PT ;  /* 0x000000ff04ff7812 */ /* 0x000fda000780c0ff */
[----:B------:R-:W2:Y:S01]  /*17f0*/  @!P0 LDG.E.U8 R4, desc[UR6][R2.64+0x1f00] ;  /* 0x001f000602048981 */ /* 0x000ea2000c1e1100 */
[----:B------:R-:W-:Y:S01]  /*1800*/  UIADD3 UR8, UP0, UPT, UR4, -0x2000, URZ ;  /* 0xffffe00004087890 */ /* 0x000fe2000ff1e0ff */
[----:B------:R-:W-:Y:S02]  /*1810*/  IMAD.MOV.U32 R11, RZ, RZ, 0x2000 ;  /* 0x00002000ff0b7424 */ /* 0x000fe400078e00ff */
[----:B------:R-:W-:Y:S01]  /*1820*/  IMAD.MOV.U32 R9, RZ, RZ, RZ ;  /* 0x000000ffff097224 */ /* 0x000fe200078e00ff */
[----:B------:R-:W-:Y:S02]  /*1830*/  UIADD3.X UR9, UPT, UPT, UR5, -0x1, URZ, UP0, !UPT ;  /* 0xffffffff05097890 */ /* 0x000fe400087fe4ff */
[----:B------:R-:W-:-:S04]  /*1840*/  UISETP.GE.U32.AND UP0, UPT, UR8, 0x2000, UPT ;  /* 0x000020000800788c */ /* 0x000fc8000bf06070 */
[----:B------:R-:W-:Y:S01]  /*1850*/  UISETP.GE.U32.AND.EX UP0, UPT, UR9, URZ, UPT, UP0 ;  /* 0x000000ff0900728c */ /* 0x000fe2000bf06100 */
[----:B--2---:R-:W-:-:S04]  /*1860*/  ISETP.NE.OR P0, PT, R4, RZ, P0 ;  /* 0x000000ff0400720c */ /* 0x004fc80000705670 */
[----:B------:R-:W-:-:S04]  /*1870*/  SEL R7, RZ, 0x1, !P0 ;  /* 0x00000001ff077807 */ /* 0x000fc80004000000 */
[----:B------:R-:W-:Y:S05]  /*1880*/  BRA.U !UP0, `(.L_x_1193) ;  /* 0x0000000508047547 */ /* 0x000fea000b800000 */
[----:B------:R-:W-:Y:S01]  /*1890*/  IMAD.MOV.U32 R11, RZ, RZ, 0x2000 ;  /* 0x00002000ff0b7424 */ /* 0x000fe200078e00ff */
[----:B------:R-:W0:Y:S01]  /*18a0*/  LDCU.64 UR4, c[0x0][0x390] ;  /* 0x00007200ff0477ac */ /* 0x000e220008000a00 */
[----:B------:R-:W-:-:S07]  /*18b0*/  IMAD.MOV.U32 R9, RZ, RZ, RZ ;  /* 0x000000ffff097224 */ /* 0x000fce00078e00ff */
.L_x_1195:
[----:B------:R-:W-:-:S05]  /*18c0*/  IADD3 R4, P0, PT, R11, R2, RZ ;  /* 0x000000020b047210 */ /* 0x000fca0007f1e0ff */
[----:B------:R-:W-:-:S05]  /*18d0*/  IMAD.X R5, R9, 0x1, R3, P0 ;  /* 0x0000000109057824 */ /* 0x000fca00000e0603 */
        /* <DEDUP_REMOVED lines=46> */
[----:B------:R-:W-:-:S13]  /*1bc0*/  LOP3.LUT P0, RZ, R13, 0xff, R8, 0xc8, !PT ;  /* 0x000000ff0dff7812 */ /* 0x000fda000780c808 */
[----:B------:R-:W2:Y:S01]  /*1bd0*/  @!P0 LDG.E.U8 R4, desc[UR6][R4.64+0x1f00] ;  /* 0x001f000604048981 */ /* 0x000ea2000c1e1100 */
[----:B0-----:R-:W-:-:S04]  /*1be0*/  IADD3 R7, P2, PT, -R11, UR4, RZ ;  /* 0x000000040b077c10 */ /* 0x001fc8000ff5e1ff */
[----:B------:R-:W-:Y:S02]  /*1bf0*/  ISETP.GE.U32.AND P1, PT, R7, 0x2000, PT ;  /* 0x000020000700780c */ /* 0x000fe40003f26070 */
[----:B------:R-:W-:-:S04]  /*1c00*/  IADD3.X R7, PT, PT, ~R9, UR5, RZ, P2, !PT ;  /* 0x0000000509077c10 */ /* 0x000fc800097fe5ff */
[----:B------:R-:W-:Y:S02]  /*1c10*/  ISETP.GE.U32.AND.EX P1, PT, R7, RZ, PT, P1 ;  /* 0x000000ff0700720c */ /* 0x000fe40003f26110 */
[----:B--2---:R-:W-:-:S04]  /*1c20*/  ISETP.NE.OR P0, PT, R4, RZ, P0 ;  /* 0x000000ff0400720c */ /* 0x004fc80000705670 */
[----:B------:R-:W-:-:S07]  /*1c30*/  SEL R7, RZ, 0x1, !P0 ;  /* 0x00000001ff077807 */ /* 0x000fce0004000000 */
[----:B------:R-:W-:Y:S05]  /*1c40*/  @!P1 BRA `(.L_x_1194) ;  /* 0x0000000800389947 */ /* 0x000fea0003800000 */
[----:B------:R-:W-:-:S05]  /*1c50*/  IADD3 R11, P0, PT, R11, 0x2000, RZ ;  /* 0x000020000b0b7810 */ /* 0x000fca0007f1e0ff */
[----:B------:R-:W-:Y:S01]  /*1c60*/  IMAD.X R9, RZ, RZ, R9, P0 ;  /* 0x000000ffff097224 */ /* 0x000fe200000e0609 */
[----:B------:R-:W-:-:S04]  /*1c70*/  ISETP.GT.U32.AND P0, PT, R11, UR8, PT ;  /* 0x000000080b007c0c */ /* 0x000fc8000bf04070 */
[----:B------:R-:W-:-:S13]  /*1c80*/  ISETP.GT.U32.AND.EX P0, PT, R9, UR9, PT, P0 ;  /* 0x0000000909007c0c */ /* 0x000fda000bf04100 */
[----:B------:R-:W-:Y:S05]  /*1c90*/  @!P0 BRA `(.L_x_1195) ;  /* 0xfffffffc00088947 */ /* 0x000fea000383ffff */
.L_x_1193:
[C---:B------:R-:W-:Y:S01]  /*1ca0*/  IADD3 R3, PT, PT, -R11.reuse, UR4, RZ ;  /* 0x000000040b037c10 */ /* 0x040fe2000fffe1ff */
[----:B------:R-:W-:Y:S01]  /*1cb0*/  BSSY.RECONVERGENT B1, `(.L_x_1194) ;  /* 0x0000087000017945 */ /* 0x000fe20003800200 */
[----:B------:R-:W-:Y:S02]  /*1cc0*/  ISETP.GE.U32.AND P1, PT, R11, UR4, PT ;  /* 0x000000040b007c0c */ /* 0x000fe4000bf26070 */
[----:B------:R-:W-:-:S04]  /*1cd0*/  ISETP.GE.AND P0, PT, R6, R3, PT ;  /* 0x000000030600720c */ /* 0x000fc80003f06270 */
[----:B------:R-:W-:-:S13]  /*1ce0*/  ISETP.GE.U32.OR.EX P0, PT, R9, UR5, P0, P1 ;  /* 0x0000000509007c0c */ /* 0x000fda0008706510 */
[----:B------:R-:W-:Y:S05]  /*1cf0*/  @P0 BRA `(.L_x_1196) ;  /* 0x0000000800080947 */ /* 0x000fea0003800000 */
[----:B------:R-:W-:Y:S01]  /*1d00*/  LOP3.LUT R2, RZ, R6, RZ, 0x33, !PT ;  /* 0x00000006ff027212 */ /* 0x000fe200078e33ff */
[----:B------:R-:W-:Y:S01]  /*1d10*/  BSSY.RECONVERGENT B2, `(.L_x_1197) ;  /* 0x000003a000027945 */ /* 0x000fe20003800200 */
[----:B------:R-:W-:Y:S02]  /*1d20*/  IMAD.MOV.U32 R4, RZ, RZ, R6 ;  /* 0x000000ffff047224 */ /* 0x000fe400078e0006 */
[----:B------:R-:W-:-:S04]  /*1d30*/  IADD3 R2, PT, PT, -R11, UR4, R2 ;  /* 0x000000040b027c10 */ /* 0x000fc8000fffe102 */
[C---:B------:R-:W-:Y:S02]  /*1d40*/  ISETP.GE.U32.AND P0, PT, R2.reuse, 0xf00, PT ;  /* 0x00000f000200780c */ /* 0x040fe40003f06070 */
[----:B------:R-:W-:-:S04]  /*1d50*/  LEA.HI R5, R2, 0x1, RZ, 0x18 ;  /* 0x0000000102057811 */ /* 0x000fc800078fc0ff */
[----:B------:R-:W-:-:S04]  /*1d60*/  LOP3.LUT R12, R5, 0xf, RZ, 0xc0, !PT ;  /* 0x0000000f050c7812 */ /* 0x000fc800078ec0ff */
[----:B------:R-:W-:-:S03]  /*1d70*/  ISETP.NE.AND P1, PT, R12, RZ, PT ;  /* 0x000000ff0c00720c */ /* 0x000fc60003f25270 */
[----:B------:R-:W-:Y:S10]  /*1d80*/  @!P0 BRA `(.L_x_1198) ;  /* 0x0000000000c88947 */ /* 0x000ff40003800000 */
[----:B------:R-:W0:Y:S01]  /*1d90*/  LDCU.64 UR8, c[0x0][0x380] ;  /* 0x00007000ff0877ac */ /* 0x000e220008000a00 */
[----:B------:R-:W-:Y:S01]  /*1da0*/  LOP3.LUT R2, R5, 0x1fffff0, RZ, 0xc0, !PT ;  /* 0x01fffff005027812 */ /* 0x000fe200078ec0ff */
[----:B------:R-:W-:-:S04]  /*1db0*/  IMAD.MOV.U32 R4, RZ, RZ, R6 ;  /* 0x000000ffff047224 */ /* 0x000fc800078e0006 */
[----:B------:R-:W-:Y:S01]  /*1dc0*/  IMAD.MOV R8, RZ, RZ, -R2 ;  /* 0x000000ffff087224 */ /* 0x000fe200078e0a02 */
[----:B0-----:R-:W-:-:S04]  /*1dd0*/  IADD3 R10, P0, P2, R11, UR8, R6 ;  /* 0x000000080b0a7c10 */ /* 0x001fc8000fa1e006 */
[----:B------:R-:W-:Y:S02]  /*1de0*/  IADD3 R10, P3, PT, R10, 0x800, RZ ;  /* 0x000008000a0a7810 */ /* 0x000fe40007f7e0ff */
[----:B------:R-:W-:-:S05]  /*1df0*/  IADD3.X R13, PT, PT, R9, UR9, RZ, P0, P2 ;  /* 0x00000009090d7c10 */ /* 0x000fca00087e44ff */
[----:B------:R-:W-:-:S07]  /*1e00*/  IMAD.X R13, RZ, RZ, R13, P3 ;  /* 0x000000ffff0d7224 */ /* 0x000fce00018e060d */
.L_x_1199:
[----:B------:R-:W-:Y:S01]  /*1e10*/  LOP3.LUT P0, RZ, R7, 0xff, RZ, 0xc0, !PT ;  /* 0x000000ff07ff7812 */ /* 0x000fe2000780c0ff */
        /* <DEDUP_REMOVED lines=41> */
.L_x_1198:
[----:B------:R-:W-:Y:S05]  /*20b0*/  BSYNC.RECONVERGENT B2 ;  /* 0x0000000000027941 */ /* 0x000fea0003800200 */
.L_x_1197:
[----:B------:R-:W-:Y:S05]  /*20c0*/  @!P1 BRA `(.L_x_1196) ;  /* 0x0000000400149947 */ /* 0x000fea0003800000 */
[----:B------:R-:W-:Y:S01]  /*20d0*/  ISETP.GE.U32.AND P0, PT, R12, 0x8, PT ;  /* 0x000000080c00780c */ /* 0x000fe20003f06070 */
[----:B------:R-:W-:Y:S01]  /*20e0*/  BSSY.RECONVERGENT B2, `(.L_x_1200) ;  /* 0x000001c000027945 */ /* 0x000fe20003800200 */
[----:B------:R-:W-:-:S04]  /*20f0*/  LOP3.LUT R10, R5, 0x7, RZ, 0xc0, !PT ;  /* 0x00000007050a7812 */ /* 0x000fc800078ec0ff */
[----:B------:R-:W-:-:S07]  /*2100*/  ISETP.NE.AND P1, PT, R10, RZ, PT ;  /* 0x000000ff0a00720c */ /* 0x000fce0003f25270 */
[----:B------:R-:W-:Y:S06]  /*2110*/  @!P0 BRA `(.L_x_1201) ;  /* 0x0000000000608947 */ /* 0x000fec0003800000 */
[----:B------:R-:W0:Y:S01]  /*2120*/  LDCU.64 UR8, c[0x0][0x380] ;  /* 0x00007000ff0877ac */ /* 0x000e220008000a00 */
[----:B------:R-:W-:-:S04]  /*2130*/  PRMT R2, R7, 0x9910, RZ ;  /* 0x0000991007027816 */ /* 0x000fc800000000ff */
[----:B------:R-:W-:Y:S02]  /*2140*/  ISETP.NE.AND P0, PT, R2, RZ, PT ;  /* 0x000000ff0200720c */ /* 0x000fe40003f05270 */
[----:B0-----:R-:W-:-:S04]  /*2150*/  IADD3 R2, P2, P3, R11, UR8, R4 ;  /* 0x000000080b027c10 */ /* 0x001fc8000fb5e004 */
[----:B------:R-:W-:-:S07]  /*2160*/  IADD3.X R3, PT, PT, R9, UR9, RZ, P2, P3 ;  /* 0x0000000909037c10 */ /* 0x000fce00097e64ff */
        /* <DEDUP_REMOVED lines=19> */
.L_x_1201:
[----:B------:R-:W-:Y:S05]  /*22a0*/  BSYNC.RECONVERGENT B2 ;  /* 0x0000000000027941 */ /* 0x000fea0003800200 */
.L_x_1200:
        /* <DEDUP_REMOVED lines=22> */
.L_x_1203:
[----:B------:R-:W-:Y:S05]  /*2410*/  BSYNC.RECONVERGENT B2 ;  /* 0x0000000000027941 */ /* 0x000fea0003800200 */
.L_x_1202:
[----:B------:R-:W-:Y:S05]  /*2420*/  @!P1 BRA `(.L_x_1196) ;  /* 0x00000000003c9947 */ /* 0x000fea0003800000 */
[----:B------:R-:W0:Y:S02]  /*2430*/  LDCU.64 UR8, c[0x0][0x380] ;  /* 0x00007000ff0877ac */ /* 0x000e240008000a00 */
[----:B0-----:R-:W-:Y:S01]  /*2440*/  IADD3 R11, P0, P1, R11, UR8, R4 ;  /* 0x000000080b0b7c10 */ /* 0x001fe2000f91e004 */
[----:B------:R-:W-:-:S03]  /*2450*/  IMAD.MOV R4, RZ, RZ, -R8 ;  /* 0x000000ffff047224 */ /* 0x000fc600078e0a08 */
[----:B------:R-:W-:-:S09]  /*2460*/  IADD3.X R8, PT, PT, R9, UR9, RZ, P0, P1 ;  /* 0x0000000909087c10 */ /* 0x000fd200087e24ff */
.L_x_1204:
[----:B------:R-:W-:-:S13]  /*2470*/  LOP3.LUT P0, RZ, R7, 0xff, RZ, 0xc0, !PT ;  /* 0x000000ff07ff7812 */ /* 0x000fda000780c0ff */
[----:B------:R-:W-:Y:S02]  /*2480*/  @!P0 IMAD.MOV.U32 R2, RZ, RZ, R11 ;  /* 0x000000ffff028224 */ /* 0x000fe400078e000b */
[----:B------:R-:W-:-:S05]  /*2490*/  @!P0 IMAD.MOV.U32 R3, RZ, RZ, R8 ;  /* 0x000000ffff038224 */ /* 0x000fca00078e0008 */
[----:B------:R-:W2:Y:S01]  /*24a0*/  @!P0 LDG.E.U8 R2, desc[UR6][R2.64] ;  /* 0x0000000602028981 */ /* 0x000ea2000c1e1100 */
[----:B------:R-:W-:Y:S01]  /*24b0*/  VIADD R4, R4, 0x1 ;  /* 0x0000000104047836 */ /* 0x000fe20000000000 */
[----:B------:R-:W-:-:S04]  /*24c0*/  IADD3 R11, P1, PT, R11, 0x100, RZ ;  /* 0x000001000b0b7810 */ /* 0x000fc80007f3e0ff */
[----:B------:R-:W-:Y:S01]  /*24d0*/  ISETP.NE.AND P2, PT, R4, RZ, PT ;  /* 0x000000ff0400720c */ /* 0x000fe20003f45270 */
[----:B------:R-:W-:Y:S01]  /*24e0*/  IMAD.X R8, RZ, RZ, R8, P1 ;  /* 0x000000ffff087224 */ /* 0x000fe200008e0608 */
[----:B--2---:R-:W-:-:S04]  /*24f0*/  ISETP.NE.OR P0, PT, R2, RZ, P0 ;  /* 0x000000ff0200720c */ /* 0x004fc80000705670 */
[----:B------:R-:W-:-:S07]  /*2500*/  SEL R7, RZ, 0x1, !P0 ;  /* 0x00000001ff077807 */ /* 0x000fce0004000000 */
[----:B------:R-:W-:Y:S05]  /*2510*/  @P2 BRA `(.L_x_1204) ;  /* 0xfffffffc00d42947 */ /* 0x000fea000383ffff */
.L_x_1196:
[----:B------:R-:W-:Y:S05]  /*2520*/  BSYNC.RECONVERGENT B1 ;  /* 0x0000000000017941 */ /* 0x000fea0003800200 */
.L_x_1194:
        /* <DEDUP_REMOVED lines=48> */
.L_x_1206:
[----:B------:R-:W-:Y:S05]  /*2830*/  BSYNC.RECONVERGENT B1 ;  /* 0x0000000000017941 */ /* 0x000fea0003800200 */
.L_x_1205:
        /* <DEDUP_REMOVED lines=20> */
.L_x_1192:
[----:B------:R-:W-:Y:S05]  /*2980*/  BSYNC.RECONVERGENT B0 ;  /* 0x0000000000007941 */ /* 0x000fea0003800200 */
.L_x_1175:
        /* <DEDUP_REMOVED lines=8> */
.L_x_1207:
        /* <DEDUP_REMOVED lines=15> */
.L_x_2596:


//--------------------- .text._ZN3cub18CUB_300001_SM_10006detail6reduce28DeviceReduceSingleTileKernelINS2_10policy_hubIbjN4cuda3std3__410logical_orIbEEE10Policy1000EPbSC_iS9_bbNS7_10__identityEEEvT0_T1_T2_T3_T4_T6_ --------------------------
	.section	.text._ZN3cub18CUB_300001_SM_10006detail6reduce28DeviceReduceSingleTileKernelINS2_10policy_hubIbjN4cuda3std3__410logical_orIbEEE10Policy1000EPbSC_iS9_bbNS7_10__identityEEEvT0_T1_T2_T3_T4_T6_,"ax",@progbits
	.align	128
        .global         _ZN3cub18CUB_300001_SM_10006detail6reduce28DeviceReduceSingleTileKernelINS2_10policy_hubIbjN4cuda3std3__410logical_orIbEEE10Policy1000EPbSC_iS9_bbNS7_10__identityEEEvT0_T1_T2_T3_T4_T6_
        .type           _ZN3cub18CUB_300001_SM_10006detail6reduce28DeviceReduceSingleTileKernelINS2_10policy_hubIbjN4cuda3std3__410logical_orIbEEE10Policy1000EPbSC_iS9_bbNS7_10__identityEEEvT0_T1_T2_T3_T4_T6_,@function
        .size           _ZN3cub18CUB_300001_SM_10006detail6reduce28DeviceReduceSingleTileKernelINS2_10policy_hubIbjN4cuda3std3__410logical_orIbEEE10Policy1000EPbSC_iS9_bbNS7_10__identityEEEvT0_T1_T2_T3_T4_T6_,(.L_x_2597 - _ZN3cub18CUB_300001_SM_10006detail6reduce28DeviceReduceSingleTileKernelINS2_10policy_hubIbjN4cuda3std3__410logical_orIbEEE10Policy1000EPbSC_iS9_bbNS7_10__identityEEEvT0_T1_T2_T3_T4_T6_)
        .other          _ZN3cub18CUB_300001_SM_10006detail6reduce28DeviceReduceSingleTileKernelINS2_10policy_hubIbjN4cuda3std3__410logical_orIbEEE10Policy1000EPbSC_iS9_bbNS7_10__identityEEEvT0_T1_T2_T3_T4_T6_,@"STO_CUDA_ENTRY STV_DEFAULT"
_ZN3cub18CUB_300001_SM_10006detail6reduce28DeviceReduceSingleTileKernelINS2_10policy_hubIbjN4cuda3std3__410logical_orIbEEE10Policy1000EPbSC_iS9_bbNS7_10__identityEEEvT0_T1_T2_T3_T4_T6_:
.text._ZN3cub18CUB_300001_SM_10006detail6reduce28DeviceReduceSingleTileKernelINS2_10policy_hubIbjN4cuda3std3__410logical_orIbEEE10Policy1000EPbSC_iS9_bbNS7_10__identityEEEvT0_T1_T2_T3_T4_T6_:
        /* <DEDUP_REMOVED lines=14> */
.L_x_1208:
        /* <DEDUP_REMOVED lines=18> */
.L_x_1213:
[----:B------:R-:W-:Y:S05]  /*0200*/  BSYNC.RECONVERGENT B1 ;  /* 0x0000000000017941 */ /* 0x000fea0003800200 */
.L_x_1212:
        /* <DEDUP_REMOVED lines=17> */
.L_x_1218:
        /* <DEDUP_REMOVED lines=8> */
.L_x_1217:
[----:B------:R-:W-:Y:S05]  /*03a0*/  BSYNC.RECONVERGENT B2 ;  /* 0x0000000000027941 */ /* 0x000fea0003800200 */
.L_x_1216:
        /* <DEDUP_REMOVED lines=9> */
.L_x_1223:
        /* <DEDUP_REMOVED lines=46> */
.L_x_1222:
[----:B------:R-:W-:Y:S05]  /*0720*/  BSYNC.RECONVERGENT B3 ;  /* 0x0000000000037941 */ /* 0x000fea0003800200 */
.L_x_1221:
        /* <DEDUP_REMOVED lines=28> */
.L_x_1225:
[----:B------:R-:W-:Y:S05]  /*08f0*/  BSYNC.RECONVERGENT B3 ;  /* 0x0000000000037941 */ /* 0x000fea0003800200 */
.L_x_1224:
        /* <DEDUP_REMOVED lines=13> */
.L_x_1220:
[----:B------:R-:W-:Y:S05]  /*09d0*/  BSYNC.RECONVERGENT B2 ;  /* 0x0000000000027941 */ /* 0x000fea0003800200 */
.L_x_1219:
[----:B------:R-:W-:-:S07]  /*09e0*/  SEL R7, RZ, 0x1, !P1 ;  /* 0x00000001ff077807 */ /* 0x000fce0004800000 */
.L_x_1215:
[----:B------:R-:W-:Y:S05]  /*09f0*/  BSYNC.RECONVERGENT B1 ;  /* 0x0000000000017941 */ /* 0x000fea0003800200 */
.L_x_1214:
        /* <DEDUP_REMOVED lines=50> */
.L_x_1228:
[----:B------:R-:W-:Y:S05]  /*0d20*/  BSYNC.RECONVERGENT B1 ;  /* 0x0000000000017941 */ /* 0x000fea0003800200 */
.L_x_1227:
        /* <DEDUP_REMOVED lines=20> */
.L_x_1226:
        /* <DEDUP_REMOVED lines=98> */
.L_x_1211:
        /* <DEDUP_REMOVED lines=23> */
.L_x_1232:
        /* <DEDUP_REMOVED lines=26> */
.L_x_1230:
        /* <DEDUP_REMOVED lines=22> */
.L_x_1236:
        /* <DEDUP_REMOVED lines=9> */
.L_x_1235:
[----:B0-----:R-:W-:Y:S05]  /*1990*/  BSYNC.RECONVERGENT B2 ;  /* 0x0000000000027941 */ /* 0x001fea0003800200 */
.L_x_1234:
        /* <DEDUP_REMOVED lines=15> */
.L_x_1241:
        /* <DEDUP_REMOVED lines=49> */
.L_x_1240:
[----:B------:R-:W-:Y:S05]  /*1da0*/  BSYNC.RECONVERGENT B3 ;  /* 0x0000000000037941 */ /* 0x000fea0003800200 */
.L_x_1239:
        /* <DEDUP_REMOVED lines=31> */
.L_x_1243:
[----:B------:R-:W-:Y:S05]  /*1fa0*/  BSYNC.RECONVERGENT B3 ;  /* 0x0000000000037941 */ /* 0x000fea0003800200 */
.L_x_1242:
        /* <DEDUP_REMOVED lines=12> */
.L_x_1238:
[----:B------:R-:W-:Y:S05]  /*2070*/  BSYNC.RECONVERGENT B2 ;  /* 0x0000000000027941 */ /* 0x000fea0003800200 */
.L_x_1237:
[----:B------:R-:W-:-:S07]  /*2080*/  SEL R7, RZ, 0x1, !P1 ;  /* 0x00000001ff077807 */ /* 0x000fce0004800000 */
.L_x_1233:
[----:B0-----:R-:W-:Y:S05]  /*2090*/  BSYNC.RECONVERGENT B1 ;  /* 0x0000000000017941 */ /* 0x001fea0003800200 */
.L_x_1231:
        /* <DEDUP_REMOVED lines=50> */
.L_x_1245:
[----:B------:R-:W-:Y:S05]  /*23c0*/  BSYNC.RECONVERGENT B1 ;  /* 0x0000000000017941 */ /* 0x000fea0003800200 */
.L_x_1244:
        /* <DEDUP_REMOVED lines=20> */
.L_x_1210:
        /* <DEDUP_REMOVED lines=14> */
.L_x_1248:
[----:B------:R-:W-:Y:S05]  /*25f0*/  BSYNC.RECONVERGENT B1 ;  /* 0x0000000000017941 */ /* 0x000fea0003800200 */
.L_x_1247:
        /* <DEDUP_REMOVED lines=17> */
.L_x_1253:
        /* <DEDUP_REMOVED lines=8> */
.L_x_1252:
[----:B------:R-:W-:Y:S05]  /*2790*/  BSYNC.RECONVERGENT B2 ;  /* 0x0000000000027941 */ /* 0x000fea0003800200 */
.L_x_1251:
        /* <DEDUP_REMOVED lines=9> */
.L_x_1258:
        /* <DEDUP_REMOVED lines=46> */
.L_x_1257:
[----:B------:R-:W-:Y:S05]  /*2b10*/  BSYNC.RECONVERGENT B3 ;  /* 0x0000000000037941 */ /* 0x000fea0003800200 */
.L_x_1256:
        /* <DEDUP_REMOVED lines=28> */
.L_x_1260:
[----:B------:R-:W-:Y:S05]  /*2ce0*/  BSYNC.RECONVERGENT B3 ;  /* 0x0000000000037941 */ /* 0x000fea0003800200 */
.L_x_1259:
        /* <DEDUP_REMOVED lines=13> */
.L_x_1255:
[----:B------:R-:W-:Y:S05]  /*2dc0*/  BSYNC.RECONVERGENT B2 ;  /* 0x0000000000027941 */ /* 0x000fea0003800200 */
.L_x_1254:
[----:B------:R-:W-:-:S07]  /*2dd0*/  SEL R7, RZ, 0x1, !P1 ;  /* 0x00000001ff077807 */ /* 0x000fce0004800000 */
.L_x_1250:
[----:B------:R-:W-:Y:S05]  /*2de0*/  BSYNC.RECONVERGENT B1 ;  /* 0x0000000000017941 */ /* 0x000fea0003800200 */
.L_x_1249:
        /* <DEDUP_REMOVED lines=50> */
.L_x_1263:
[----:B------:R-:W-:Y:S05]  /*3110*/  BSYNC.RECONVERGENT B1 ;  /* 0x0000000000017941 */ /* 0x000fea0003800200 */
.L_x_1262:
        /* <DEDUP_REMOVED lines=20> */
.L_x_1261:
        /* <DEDUP_REMOVED lines=98> */
.L_x_1246:
        /* <DEDUP_REMOVED lines=60> */
.L_x_1266:
        /* <DEDUP_REMOVED lines=59> */
.L_x_1264:
        /* <DEDUP_REMOVED lines=22> */
.L_x_1270:
        /* <DEDUP_REMOVED lines=9> */
.L_x_1269:
[----:B0-----:R-:W-:Y:S05]  /*41e0*/  BSYNC.RECONVERGENT B2 ;  /* 0x0000000000027941 */ /* 0x001fea0003800200 */
.L_x_1268:
        /* <DEDUP_REMOVED lines=15> */
.L_x_1275:
        /* <DEDUP_REMOVED lines=49> */
.L_x_1274:
[----:B------:R-:W-:Y:S05]  /*45f0*/  BSYNC.RECONVERGENT B3 ;  /* 0x0000000000037941 */ /* 0x000fea0003800200 */
.L_x_1273:
        /* <DEDUP_REMOVED lines=31> */
.L_x_1277:
[----:B------:R-:W-:Y:S05]  /*47f0*/  BSYNC.RECONVERGENT B3 ;  /* 0x0000000000037941 */ /* 0x000fea0003800200 */
.L_x_1276:
        /* <DEDUP_REMOVED lines=12> */
.L_x_1272:
[----:B------:R-:W-:Y:S05]  /*48c0*/  BSYNC.RECONVERGENT B2 ;  /* 0x0000000000027941 */ /* 0x000fea0003800200 */
.L_x_1271:
[----:B------:R-:W-:-:S07]  /*48d0*/  SEL R7, RZ, 0x1, !P1 ;  /* 0x00000001ff077807 */ /* 0x000fce0004800000 */
.L_x_1267:
[----:B0-----:R-:W-:Y:S05]  /*48e0*/  BSYNC.RECONVERGENT B1 ;  /* 0x0000000000017941 */ /* 0x001fea0003800200 */
.L_x_1265:
        /* <DEDUP_REMOVED lines=50> */
.L_x_1279:
[----:B------:R-:W-:Y:S05]  /*4c10*/  BSYNC.RECONVERGENT B1 ;  /* 0x0000000000017941 */ /* 0x000fea0003800200 */
.L_x_1278:
        /* <DEDUP_REMOVED lines=20> */
.L_x_1229:
[----:B------:R-:W-:Y:S05]  /*4d60*/  BSYNC.RECONVERGENT B0 ;  /* 0x0000000000007941 */ /* 0x000fea0003800200 */
.L_x_1209:
        /* <DEDUP_REMOVED lines=8> */
.L_x_1280:
        /* <DEDUP_REMOVED lines=9> */
.L_x_2597:


//--------------------- .text._ZN3cub18CUB_300001_SM_10006detail6reduce18DeviceReduceKernelINS2_10policy_hubIbjN4cuda3std3__410logical_orIbEEE10Policy1000EN6thrust24THRUST_300001_SM_1000_NS10device_ptrIbEEjS9_bNS7_10__identityEEEvT0_PT3_T1_NS0_13GridEvenShareISK_EET2_T4_ --------------------------
	.section	.text._ZN3cub18CUB_300001_SM_10006detail6reduce18DeviceReduceKernelINS2_10policy_hubIbjN4cuda3std3__410logical_orIbEEE10Policy1000EN6thrust24THRUST_300001_SM_1000_NS10device_ptrIbEEjS9_bNS7_10__identityEEEvT0_PT3_T1_NS0_13GridEvenShareISK_EET2_T4_,"ax",@progbits
	.align	128
        .global         _ZN3cub18CUB_300001_SM_10006detail6reduce18DeviceReduceKernelINS2_10policy_hubIbjN4cuda3std3__410logical_orIbEEE10Policy1000EN6thrust24THRUST_300001_SM_1000_NS10device_ptrIbEEjS9_bNS7_10__identityEEEvT0_PT3_T1_NS0_13GridEvenShareISK_EET2_T4_
        .type           _ZN3cub18CUB_300001_SM_10006detail6reduce18DeviceReduceKernelINS2_10policy_hubIbjN4cuda3std3__410logical_orIbEEE10Policy1000EN6thrust24THRUST_300001_SM_1000_NS10device_ptrIbEEjS9_bNS7_10__identityEEEvT0_PT3_T1_NS0_13GridEvenShareISK_EET2_T4_,@function
        .size           _ZN3cub18CUB_300001_SM_10006detail6reduce18DeviceReduceKernelINS2_10policy_hubIbjN4cuda3std3__410logical_orIbEEE10Policy1000EN6thrust24THRUST_300001_SM_1000_NS10device_ptrIbEEjS9_bNS7_10__identityEEEvT0_PT3_T1_NS0_13GridEvenShareISK_EET2_T4_,(.L_x_2598 - _ZN3cub18CUB_300001_SM_10006detail6reduce18DeviceReduceKernelINS2_10policy_hubIbjN4cuda3std3__410logical_orIbEEE10Policy1000EN6thrust24THRUST_300001_SM_1000_NS10device_ptrIbEEjS9_bNS7_10__identityEEEvT0_PT3_T1_NS0_13GridEvenShareISK_EET2_T4_)
        .other          _ZN3cub18CUB_300001_SM_10006detail6reduce18DeviceReduceKernelINS2_10policy_hubIbjN4cuda3std3__410logical_orIbEEE10Policy1000EN6thrust24THRUST_300001_SM_1000_NS10device_ptrIbEEjS9_bNS7_10__identityEEEvT0_PT3_T1_NS0_13GridEvenShareISK_EET2_T4_,@"STO_CUDA_ENTRY STV_DEFAULT"
_ZN3cub18CUB_300001_SM_10006detail6reduce18DeviceReduceKernelINS2_10policy_hubIbjN4cuda3std3__410logical_orIbEEE10Policy1000EN6thrust24THRUST_300001_SM_1000_NS10device_ptrIbEEjS9_bNS7_10__identityEEEvT0_PT3_T1_NS0_13GridEvenShareISK_EET2_T4_:
.text._ZN3cub18CUB_300001_SM_10006detail6reduce18DeviceReduceKernelINS2_10policy_hubIbjN4cuda3std3__410logical_orIbEEE10Policy1000EN6thrust24THRUST_300001_SM_1000_NS10device_ptrIbEEjS9_bNS7_10__identityEEEvT0_PT3_T1_NS0_13GridEvenShareISK_EET2_T4_:
[----:B------:R-:W-:Y:S08]  /*0000*/  LDC R1, c[0x0][0x37c] ;  /* 0x0000df00ff017b82 */ /* 0x000ff00000000800 */
[----:B------:R-:W0:Y:S01]  /*0010*/  S2UR UR16, SR_CTAID.X ;  /* 0x00000000001079c3 */ /* 0x000e220000002500 */
[----:B------:R-:W1:Y:S01]  /*0020*/  LDCU UR7, c[0x0][0x3a8] ;  /* 0x00007500ff0777ac */ /* 0x000e620008000800 */
[----:B------:R-:W-:Y:S01]  /*0030*/  BSSY.RECONVERGENT B0, `(.L_x_1281) ;  /* 0x0000342000007945 */ /* 0x000fe20003800200 */
[----:B------:R-:W2:Y:S01]  /*0040*/  LDCU.64 UR12, c[0x0][0x358] ;  /* 0x00006b00ff0c77ac */ /* 0x000ea20008000a00 */
[----:B0-----:R-:W-:-:S04]  /*0050*/  USHF.L.U32 UR4, UR16, 0xd, URZ ;  /* 0x0000000d10047899 */ /* 0x001fc800080006ff */
[----:B-1----:R-:W-:-:S04]  /*0060*/  UIADD3 UR9, UPT, UPT, -UR4, UR7, URZ ;  /* 0x0000000704097290 */ /* 0x002fc8000fffe1ff */
[----:B------:R-:W-:-:S09]  /*0070*/  UISETP.GT.U32.AND UP0, UPT, UR9, 0x1fff, UPT ;  /* 0x00001fff0900788c */ /* 0x000fd2000bf04070 */
[----:B--2---:R-:W-:Y:S05]  /*0080*/  BRA.U UP0, `(.L_x_1282) ;  /* 0x00000019002c7547 */ /* 0x004fea000b800000 */
[----:B------:R-:W0:Y:S01]  /*0090*/  S2R R0, SR_TID.X ;  /* 0x0000000000007919 */ /* 0x000e220000002100 */
[----:B------:R-:W1:Y:S01]  /*00a0*/  LDCU.64 UR14, c[0x0][0x380] ;  /* 0x00007000ff0e77ac */ /* 0x000e620008000a00 */
[----:B------:R-:W-:Y:S01]  /*00b0*/  BSSY.RECONVERGENT B1, `(.L_x_1283) ;  /* 0x000000b000017945 */ /* 0x000fe20003800200 */
[----:B------:R-:W-:Y:S02]  /*00c0*/  PRMT R8, RZ, 0x7610, R8 ;  /* 0x00007610ff087816 */ /* 0x000fe40000000008 */
[----:B0-----:R-:W-:Y:S01]  /*00d0*/  ISETP.GE.U32.AND P0, PT, R0, UR9, PT ;  /* 0x0000000900007c0c */ /* 0x001fe2000bf06070 */
[----:B------:R-:W-:-:S12]  /*00e0*/  IMAD.MOV.U32 R4, RZ, RZ, R0 ;  /* 0x000000ffff047224 */ /* 0x000fd800078e0000 */
[----:B-1----:R-:W-:Y:S05]  /*00f0*/  @P0 BRA `(.L_x_1284) ;  /* 0x0000000000180947 */ /* 0x002fea0003800000 */
[----:B------:R-:W0:Y:S01]  /*0100*/  LDCU.64 UR10, c[0x0][0x380] ;  /* 0x00007000ff0a77ac */ /* 0x000e220008000a00 */
[----:B------:R-:W-:-:S05]  /*0110*/  VIADD R8, R0, UR4 ;  /* 0x0000000400087c36 */ /* 0x000fca0008000000 */
[----:B0-----:R-:W-:-:S05]  /*0120*/  IADD3 R8, P0, PT, R8, UR10, RZ ;  /* 0x0000000a08087c10 */ /* 0x001fca000ff1e0ff */
[----:B------:R-:W-:-:S05]  /*0130*/  IMAD.X R9, RZ, RZ, UR11, P0 ;  /* 0x0000000bff097e24 */ /* 0x000fca00080e06ff */
[----:B------:R0:W5:Y:S01]  /*0140*/  LDG.E.U8 R8, desc[UR12][R8.64] ;  /* 0x0000000c08087981 */ /* 0x000162000c1e1100 */
[----:B------:R-:W-:-:S07]  /*0150*/  VIADD R4, R0, 0x100 ;  /* 0x0000010000047836 */ /* 0x000fce0000000000 */
.L_x_1284:
[----:B------:R-:W-:Y:S05]  /*0160*/  BSYNC.RECONVERGENT B1 ;  /* 0x0000000000017941 */ /* 0x000fea0003800200 */
.L_x_1283:
[----:B------:R-:W-:Y:S01]  /*0170*/  ISETP.GE.U32.AND P0, PT, R4, UR9, PT ;  /* 0x0000000904007c0c */ /* 0x000fe2000bf06070 */
[----:B------:R-:W-:-:S12]  /*0180*/  BSSY.RECONVERGENT B1, `(.L_x_1285) ;  /* 0x00000d1000017945 */ /* 0x000fd80003800200 */
[----:B------:R-:W-:Y:S05]  /*0190*/  @P0 BRA `(.L_x_1286) ;  /* 0x0000000c003c0947 */ /* 0x000fea0003800000 */
[----:B------:R-:W-:Y:S01]  /*01a0*/  IMAD.U32 R3, RZ, RZ, UR4 ;  /* 0x00000004ff037e24 */ /* 0x000fe2000f8e00ff */
[----:B------:R-:W-:Y:S01]  /*01b0*/  LOP3.LUT R2, RZ, R4, RZ, 0x33, !PT ;  /* 0x00000004ff027212 */ /* 0x000fe200078e33ff */
[----:B------:R-:W-:Y:S03]  /*01c0*/  BSSY.RECONVERGENT B2, `(.L_x_1287) ;  /* 0x0000063000027945 */ /* 0x000fe60003800200 */
[----:B------:R-:W-:-:S04]  /*01d0*/  IADD3 R2, PT, PT, -R3, UR7, R2 ;  /* 0x0000000703027c10 */ /* 0x000fc8000fffe102 */
[C---:B------:R-:W-:Y:S02]  /*01e0*/  ISETP.GE.U32.AND P0, PT, R2.reuse, 0xf00, PT ;  /* 0x00000f000200780c */ /* 0x040fe40003f06070 */
[----:B------:R-:W-:-:S04]  /*01f0*/  LEA.HI R2, R2, 0x1, RZ, 0x18 ;  /* 0x0000000102027811 */ /* 0x000fc800078fc0ff */
[----:B------:R-:W-:-:S07]  /*0200*/  LOP3.LUT R12, R2, 0xf, RZ, 0xc0, !PT ;  /* 0x0000000f020c7812 */ /* 0x000fce00078ec0ff */
[----:B------:R-:W-:Y:S05]  /*0210*/  @!P0 BRA `(.L_x_1288) ;  /* 0x0000000400748947 */ /* 0x000fea0003800000 */
[----:B------:R-:W-:Y:S01]  /*0220*/  LOP3.LUT R6, R2, 0x1fffff0, RZ, 0xc0, !PT ;  /* 0x01fffff002067812 */ /* 0x000fe200078ec0ff */
[----:B------:R-:W-:Y:S01]  /*0230*/  BSSY.RECONVERGENT B3, `(.L_x_1289) ;  /* 0x000005a000037945 */ /* 0x000fe20003800200 */
[C---:B------:R-:W-:Y:S01]  /*0240*/  LOP3.LUT R3, R4.reuse, 0x800, RZ, 0xfc, !PT ;  /* 0x0000080004037812 */ /* 0x040fe200078efcff */
[----:B------:R-:W-:Y:S02]  /*0250*/  VIADD R5, R4, UR4 ;  /* 0x0000000404057c36 */ /* 0x000fe40008000000 */
[----:B------:R-:W-:-:S07]  /*0260*/  IMAD.MOV R4, RZ, RZ, -R6 ;  /* 0x000000ffff047224 */ /* 0x000fce00078e0a06 */
.L_x_1290:
[----:B-----5:R-:W-:Y:S02]  /*0270*/  LOP3.LUT P0, RZ, R8, 0xff, RZ, 0xc0, !PT ;  /* 0x000000ff08ff7812 */ /* 0x020fe4000780c0ff */
[----:B------:R-:W-:-:S05]  /*0280*/  IADD3 R6, P1, PT, R5, UR14, RZ ;  /* 0x0000000e05067c10 */ /* 0x000fca000ff3e0ff */
[----:B------:R-:W-:-:S06]  /*0290*/  IMAD.X R7, RZ, RZ, UR15, P1 ;  /* 0x0000000fff077e24 */ /* 0x000fcc00088e06ff */
[----:B------:R-:W2:Y:S01]  /*02a0*/  @!P0 LDG.E.U8 R6, desc[UR12][R6.64] ;  /* 0x0000000c06068981 */ /* 0x000ea2000c1e1100 */
[----:B------:R-:W-:-:S05]  /*02b0*/  VIADD R8, R5, 0x100 ;  /* 0x0000010005087836 */ /* 0x000fca0000000000 */
[----:B------:R-:W-:-:S05]  /*02c0*/  IADD3 R8, P1, PT, R8, UR14, RZ ;  /* 0x0000000e08087c10 */ /* 0x000fca000ff3e0ff */
[----:B0-----:R-:W-:Y:S01]  /*02d0*/  IMAD.X R9, RZ, RZ, UR15, P1 ;  /* 0x0000000fff097e24 */ /* 0x001fe200088e06ff */
[----:B--2---:R-:W-:-:S13]  /*02e0*/  ISETP.EQ.AND P0, PT, R6, RZ, !P0 ;  /* 0x000000ff0600720c */ /* 0x004fda0004702270 */
[----:B------:R-:W2:Y:S01]  /*02f0*/  @P0 LDG.E.U8 R8, desc[UR12][R8.64] ;  /* 0x0000000c08080981 */ /* 0x000ea2000c1e1100 */
[----:B------:R-:W-:-:S05]  /*0300*/  VIADD R10, R5, 0x200 ;  /* 0x00000200050a7836 */ /* 0x000fca0000000000 */
[----:B------:R-:W-:-:S05]  /*0310*/  IADD3 R10, P1, PT, R10, UR14, RZ ;  /* 0x0000000e0a0a7c10 */ /* 0x000fca000ff3e0ff */
[----:B------:R-:W-:Y:S01]  /*0320*/  IMAD.X R11, RZ, RZ, UR15, P1 ;  /* 0x0000000fff0b7e24 */ /* 0x000fe200088e06ff */
[----:B--2---:R-:W-:-:S13]  /*0330*/  ISETP.EQ.AND P0, PT, R8, RZ, P0 ;  /* 0x000000ff0800720c */ /* 0x004fda0000702270 */
        /* <DEDUP_REMOVED lines=66> */
[----:B------:R-:W-:Y:S02]  /*0760*/  VIADD R4, R4, 0x10 ;  /* 0x0000001004047836 */ /* 0x000fe40000000000 */
[----:B------:R-:W-:Y:S02]  /*0770*/  VIADD R3, R3, 0x1000 ;  /* 0x0000100003037836 */ /* 0x000fe40000000000 */
[----:B------:R-:W-:Y:S01]  /*0780*/  VIADD R5, R5, 0x1000 ;  /* 0x0000100005057836 */ /* 0x000fe20000000000 */
[----:B------:R-:W-:Y:S02]  /*0790*/  ISETP.NE.AND P1, PT, R4, RZ, PT ;  /* 0x000000ff0400720c */ /* 0x000fe40003f25270 */
[----:B--2---:R-:W-:-:S04]  /*07a0*/  ISETP.NE.OR P0, PT, R6, RZ, !P0 ;  /* 0x000000ff0600720c */ /* 0x004fc80004705670 */
[----:B------:R-:W-:-:S07]  /*07b0*/  SEL R8, RZ, 0x1, !P0 ;  /* 0x00000001ff087807 */ /* 0x000fce0004000000 */
[----:B------:R-:W-:Y:S05]  /*07c0*/  @P1 BRA `(.L_x_1290) ;  /* 0xfffffff800a81947 */ /* 0x000fea000383ffff */
[----:B------:R-:W-:Y:S05]  /*07d0*/  BSYNC.RECONVERGENT B3 ;  /* 0x0000000000037941 */ /* 0x000fea0003800200 */
.L_x_1289:
[----:B------:R-:W-:-:S07]  /*07e0*/  VIADD R4, R3, 0xfffff800 ;  /* 0xfffff80003047836 */ /* 0x000fce0000000000 */
.L_x_1288:
[----:B------:R-:W-:Y:S05]  /*07f0*/  BSYNC.RECONVERGENT B2 ;  /* 0x0000000000027941 */ /* 0x000fea0003800200 */
.L_x_1287:
[----:B------:R-:W-:-:S13]  /*0800*/  ISETP.NE.AND P0, PT, R12, RZ, PT ;  /* 0x000000ff0c00720c */ /* 0x000fda0003f05270 */
[----:B------:R-:W-:Y:S05]  /*0810*/  @!P0 BRA `(.L_x_1286) ;  /* 0x00000004009c8947 */ /* 0x000fea0003800000 */
[----:B------:R-:W-:Y:S01]  /*0820*/  ISETP.GE.U32.AND P0, PT, R12, 0x8, PT ;  /* 0x000000080c00780c */ /* 0x000fe20003f06070 */
[----:B------:R-:W-:Y:S01]  /*0830*/  BSSY.RECONVERGENT B2, `(.L_x_1291) ;  /* 0x0000033000027945 */ /* 0x000fe20003800200 */
[----:B------:R-:W-:-:S11]  /*0840*/  LOP3.LUT R5, R2, 0x7, RZ, 0xc0, !PT ;  /* 0x0000000702057812 */ /* 0x000fd600078ec0ff */
[----:B------:R-:W-:Y:S05]  /*0850*/  @!P0 BRA `(.L_x_1292) ;  /* 0x0000000000c08947 */ /* 0x000fea0003800000 */
[----:B------:R-:W1:Y:S01]  /*0860*/  LDCU.64 UR10, c[0x0][0x380] ;  /* 0x00007000ff0a77ac */ /* 0x000e620008000a00 */
[----:B------:R-:W-:Y:S01]  /*0870*/  VIADD R3, R4, UR4 ;  /* 0x0000000404037c36 */ /* 0x000fe20008000000 */
[----:B-----5:R-:W-:-:S04]  /*0880*/  LOP3.LUT P0, RZ, R8, 0xff, RZ, 0xc0, !PT ;  /* 0x000000ff08ff7812 */ /* 0x020fc8000780c0ff */
[----:B-1----:R-:W-:-:S05]  /*0890*/  IADD3 R6, P1, PT, R3, UR10, RZ ;  /* 0x0000000a03067c10 */ /* 0x002fca000ff3e0ff */
[----:B------:R-:W-:-:S05]  /*08a0*/  IMAD.X R7, RZ, RZ, UR11, P1 ;  /* 0x0000000bff077e24 */ /* 0x000fca00088e06ff */
        /* <DEDUP_REMOVED lines=31> */
[----:B------:R-:W-:Y:S01]  /*0aa0*/  VIADD R3, R3, 0x700 ;  /* 0x0000070003037836 */ /* 0x000fe20000000000 */
[----:B------:R-:W-:Y:S04]  /*0ab0*/  BSSY.RECONVERGENT B3, `(.L_x_1293) ;  /* 0x0000008000037945 */ /* 0x000fe80003800200 */
[----:B------:R-:W-:-:S05]  /*0ac0*/  IADD3 R8, P2, PT, R3, UR10, RZ ;  /* 0x0000000a03087c10 */ /* 0x000fca000ff5e0ff */
[----:B------:R-:W-:Y:S01]  /*0ad0*/  IMAD.X R9, RZ, RZ, UR11, P2 ;  /* 0x0000000bff097e24 */ /* 0x000fe200090e06ff */
[----:B--2---:R-:W-:Y:S02]  /*0ae0*/  ISETP.EQ.AND P1, PT, R6, RZ, P0 ;  /* 0x000000ff0600720c */ /* 0x004fe40000722270 */
[----:B------:R-:W-:-:S11]  /*0af0*/  PLOP3.LUT P0, PT, PT, PT, PT, 0x80, 0x8 ;  /* 0x000000000008781c */ /* 0x000fd60003f0f070 */
[----:B------:R-:W-:Y:S05]  /*0b00*/  @!P1 BRA `(.L_x_1294) ;  /* 0x0000000000089947 */ /* 0x000fea0003800000 */
[----:B------:R-:W2:Y:S02]  /*0b10*/  LDG.E.U8 R8, desc[UR12][R8.64] ;  /* 0x0000000c08087981 */ /* 0x000ea4000c1e1100 */
[----:B--2---:R-:W-:-:S13]  /*0b20*/  ISETP.NE.AND P0, PT, R8, RZ, PT ;  /* 0x000000ff0800720c */ /* 0x004fda0003f05270 */
.L_x_1294:
[----:B------:R-:W-:Y:S05]  /*0b30*/  BSYNC.RECONVERGENT B3 ;  /* 0x0000000000037941 */ /* 0x000fea0003800200 */
.L_x_1293:
[----:B------:R-:W-:Y:S01]  /*0b40*/  SEL R8, RZ, 0x1, !P0 ;  /* 0x00000001ff087807 */ /* 0x000fe20004000000 */
[----:B------:R-:W-:-:S07]  /*0b50*/  VIADD R4, R4, 0x800 ;  /* 0x0000080004047836 */ /* 0x000fce0000000000 */
.L_x_1292:
[----:B------:R-:W-:Y:S05]  /*0b60*/  BSYNC.RECONVERGENT B2 ;  /* 0x0000000000027941 */ /* 0x000fea0003800200 */
.L_x_1291:
        /* <DEDUP_REMOVED lines=14> */
[----:B------:R-:W-:Y:S01]  /*0c50*/  IMAD.X R7, RZ, RZ, UR11, P1 ;  /* 0x0000000bff077e24 */ /* 0x000fe200088e06ff */
[----:B--2---:R-:W-:-:S13]  /*0c60*/  ISETP.EQ.AND P0, PT, R2, RZ, !P0 ;  /* 0x000000ff0200720c */ /* 0x004fda0004702270 */
[----:B------:R-:W2:Y:S01]  /*0c70*/  @P0 LDG.E.U8 R6, desc[UR12][R6.64] ;  /* 0x0000000c06060981 */ /* 0x000ea2000c1e1100 */
[----:B------:R-:W-:-:S05]  /*0c80*/  VIADD R8, R10, 0x200 ;  /* 0x000002000a087836 */ /* 0x000fca0000000000 */
[----:B------:R-:W-:-:S05]  /*0c90*/  IADD3 R8, P1, PT, R8, UR10, RZ ;  /* 0x0000000a08087c10 */ /* 0x000fca000ff3e0ff */
[----:B0-----:R-:W-:Y:S01]  /*0ca0*/  IMAD.X R9, RZ, RZ, UR11, P1 ;  /* 0x0000000bff097e24 */ /* 0x001fe200088e06ff */
        /* <DEDUP_REMOVED lines=11> */
.L_x_1298:
[----:B------:R-:W-:Y:S05]  /*0d60*/  BSYNC.RECONVERGENT B3 ;  /* 0x0000000000037941 */ /* 0x000fea0003800200 */
.L_x_1297:
[----:B------:R-:W-:Y:S01]  /*0d70*/  SEL R8, RZ, 0x1, !P0 ;  /* 0x00000001ff087807 */ /* 0x000fe20004000000 */
[----:B------:R-:W-:-:S07]  /*0d80*/  VIADD R4, R4, 0x400 ;  /* 0x0000040004047836 */ /* 0x000fce0000000000 */
.L_x_1296:
[----:B------:R-:W-:Y:S05]  /*0d90*/  BSYNC.RECONVERGENT B2 ;  /* 0x0000000000027941 */ /* 0x000fea0003800200 */
.L_x_1295:
[----:B------:R-:W-:-:S13]  /*0da0*/  ISETP.NE.AND P0, PT, R5, RZ, PT ;  /* 0x000000ff0500720c */ /* 0x000fda0003f05270 */
[----:B------:R-:W-:Y:S05]  /*0db0*/  @!P0 BRA `(.L_x_1286) ;  /* 0x0000000000348947 */ /* 0x000fea0003800000 */
[----:B------:R-:W-:Y:S02]  /*0dc0*/  VIADD R4, R4, UR4 ;  /* 0x0000000404047c36 */ /* 0x000fe40008000000 */
[----:B------:R-:W-:-:S07]  /*0dd0*/  IMAD.MOV R5, RZ, RZ, -R5 ;  /* 0x000000ffff057224 */ /* 0x000fce00078e0a05 */
.L_x_1299:
[----:B------:R-:W1:Y:S01]  /*0de0*/  LDCU.64 UR10, c[0x0][0x380] ;  /* 0x00007000ff0a77ac */ /* 0x000e620008000a00 */
[----:B-----5:R-:W-:Y:S02]  /*0df0*/  LOP3.LUT P0, RZ, R8, 0xff, RZ, 0xc0, !PT ;  /* 0x000000ff08ff7812 */ /* 0x020fe4000780c0ff */
[----:B-1----:R-:W-:-:S05]  /*0e00*/  IADD3 R2, P1, PT, R4, UR10, RZ ;  /* 0x0000000a04027c10 */ /* 0x002fca000ff3e0ff */
[----:B------:R-:W-:-:S06]  /*0e10*/  IMAD.X R3, RZ, RZ, UR11, P1 ;  /* 0x0000000bff037e24 */ /* 0x000fcc00088e06ff */
[----:B------:R-:W2:Y:S01]  /*0e20*/  @!P0 LDG.E.U8 R2, desc[UR12][R2.64] ;  /* 0x0000000c02028981 */ /* 0x000ea2000c1e1100 */
[----:B------:R-:W-:Y:S02]  /*0e30*/  VIADD R5, R5, 0x1 ;  /* 0x0000000105057836 */ /* 0x000fe40000000000 */
[----:B------:R-:W-:-:S03]  /*0e40*/  VIADD R4, R4, 0x100 ;  /* 0x0000010004047836 */ /* 0x000fc60000000000 */
[----:B------:R-:W-:Y:S02]  /*0e50*/  ISETP.NE.AND P1, PT, R5, RZ, PT ;  /* 0x000000ff0500720c */ /* 0x000fe40003f25270 */
[----:B--2---:R-:W-:-:S04]  /*0e60*/  ISETP.NE.OR P0, PT, R2, RZ, P0 ;  /* 0x000000ff0200720c */ /* 0x004fc80000705670 */
[----:B------:R-:W-:-:S07]  /*0e70*/  SEL R8, RZ, 0x1, !P0 ;  /* 0x00000001ff087807 */ /* 0x000fce0004000000 */
[----:B------:R-:W-:Y:S05]  /*0e80*/  @P1 BRA `(.L_x_1299) ;  /* 0xfffffffc00d41947 */ /* 0x000fea000383ffff */
.L_x_1286:
[----:B------:R-:W-:Y:S05]  /*0e90*/  BSYNC.RECONVERGENT B1 ;  /* 0x0000000000017941 */ /* 0x000fea0003800200 */
.L_x_1285:
[----:B------:R-:W-:-:S09]  /*0ea0*/  UISETP.GE.AND UP0, UPT, UR9, 0x100, UPT ;  /* 0x000001000900788c */ /* 0x000fd2000bf06270 */
[----:B------:R-:W-:Y:S05]  /*0eb0*/  BRA.U !UP0, `(.L_x_1300) ;  /* 0x0000000508147547 */ /* 0x000fea000b800000 */
[----:B------:R-:W1:Y:S01]  /*0ec0*/  S2R R5, SR_LANEID ;  /* 0x0000000000057919 */ /* 0x000e620000000000 */
[----:B-----5:R-:W-:Y:S01]  /*0ed0*/  LOP3.LUT R2, R8, 0xff, RZ, 0xc0, !PT ;  /* 0x000000ff08027812 */ /* 0x020fe200078ec0ff */
[----:B------:R-:W-:Y:S05]  /*0ee0*/  BSSY.RECONVERGENT B1, `(.L_x_1301) ;  /* 0x000002e000017945 */ /* 0x000fea0003800200 */
[----:B------:R-:W2:Y:S01]  /*0ef0*/  SHFL.DOWN PT, R2, R2, 0x1, 0x1f ;  /* 0x08201f0002027f89 */ /* 0x000ea200000e0000 */
[----:B-1----:R-:W-:-:S13]  /*0f00*/  ISETP.GT.AND P2, PT, R5, 0x1e, PT ;  /* 0x0000001e0500780c */ /* 0x002fda0003f44270 */
[----:B--2---:R-:W-:Y:S02]  /*0f10*/  @!P2 LOP3.LUT P0, RZ, R2, 0xff, RZ, 0xc0, !PT ;  /* 0x000000ff02ffa812 */ /* 0x004fe4000780c0ff */
[----:B------:R-:W-:-:S04]  /*0f20*/  @!P2 LOP3.LUT P1, RZ, R8, 0xff, RZ, 0xc0, !PT ;  /* 0x000000ff08ffa812 */ /* 0x000fc8000782c0ff */
[----:B------:R-:W-:-:S04]  /*0f30*/  @!P2 PLOP3.LUT P0, PT, P1, P0, PT, 0xf8, 0x8f ;  /* 0x00000000008fa81c */ /* 0x000fc80000f01f70 */
[----:B------:R-:W-:-:S04]  /*0f40*/  @!P2 SEL R3, RZ, 0x1, !P0 ;  /* 0x00000001ff03a807 */ /* 0x000fc80004000000 */
[----:B------:R-:W-:Y:S02]  /*0f50*/  @!P2 PRMT R8, R3, 0x7610, R8 ;  /* 0x000076100308a816 */ /* 0x000fe40000000008 */
[----:B------:R-:W-:Y:S02]  /*0f60*/  ISETP.GT.AND P2, PT, R5, 0x1d, PT ;  /* 0x0000001d0500780c */ /* 0x000fe40003f44270 */
[----:B------:R-:W-:-:S06]  /*0f70*/  LOP3.LUT R3, R8, 0xff, RZ, 0xc0, !PT ;  /* 0x000000ff08037812 */ /* 0x000fcc00078ec0ff */
[----:B------:R-:W1:Y:S05]  /*0f80*/  SHFL.DOWN PT, R3, R3, 0x2, 0x1f ;  /* 0x08401f0003037f89 */ /* 0x000e6a00000e0000 */
[----:B------:R-:W-:Y:S02]  /*0f90*/  @!P2 LOP3.LUT P1, RZ, R8, 0xff, RZ, 0xc0, !PT ;  /* 0x000000ff08ffa812 */ /* 0x000fe4000782c0ff */
[----:B-1----:R-:W-:-:S04]  /*0fa0*/  @!P2 LOP3.LUT P0, RZ, R3, 0xff, RZ, 0xc0, !PT ;  /* 0x000000ff03ffa812 */ /* 0x002fc8000780c0ff */
[----:B------:R-:W-:-:S04]  /*0fb0*/  @!P2 PLOP3.LUT P0, PT, P1, P0, PT, 0xf8, 0x8f ;  /* 0x00000000008fa81c */ /* 0x000fc80000f01f70 */
[----:B------:R-:W-:-:S04]  /*0fc0*/  @!P2 SEL R2, RZ, 0x1, !P0 ;  /* 0x00000001ff02a807 */ /* 0x000fc80004000000 */
[----:B------:R-:W-:Y:S02]  /*0fd0*/  @!P2 PRMT R8, R2, 0x7610, R8 ;  /* 0x000076100208a816 */ /* 0x000fe40000000008 */
[----:B------:R-:W-:Y:S02]  /*0fe0*/  ISETP.GT.AND P2, PT, R5, 0x1b, PT ;  /* 0x0000001b0500780c */ /* 0x000fe40003f44270 */
[----:B------:R-:W-:-:S05]  /*0ff0*/  LOP3.LUT R4, R8, 0xff, RZ, 0xc0, !PT ;  /* 0x000000ff08047812 */ /* 0x000fca00078ec0ff */
[----:B------:R-:W1:Y:S06]  /*1000*/  SHFL.DOWN PT, R2, R4, 0x4, 0x1f ;  /* 0x08801f0004027f89 */ /* 0x000e6c00000e0000 */
        /* <DEDUP_REMOVED lines=11> */
[----:B------:R-:W-:Y:S02]  /*10c0*/  @!P2 SEL R2, RZ, 0x1, !P0 ;  /* 0x00000001ff02a807 */ /* 0x000fe40004000000 */
[----:B------:R-:W-:Y:S02]  /*10d0*/  ISETP.GT.AND P0, PT, R5, 0xf, PT ;  /* 0x0000000f0500780c */ /* 0x000fe40003f04270 */
[----:B------:R-:W-:-:S04]  /*10e0*/  @!P2 PRMT R8, R2, 0x7610, R8 ;  /* 0x000076100208a816 */ /* 0x000fc80000000008 */
[----:B------:R-:W-:-:S06]  /*10f0*/  LOP3.LUT R2, R8, 0xff, RZ, 0xc0, !PT ;  /* 0x000000ff08027812 */ /* 0x000fcc00078ec0ff */
[----:B------:R-:W1:Y:S01]  /*1100*/  SHFL.DOWN PT, R2, R2, 0x10, 0x1f ;  /* 0x0a001f0002027f89 */ /* 0x000e6200000e0000 */
[----:B------:R-:W-:Y:S05]  /*1110*/  @P0 BRA `(.L_x_1302) ;  /* 0x0000000000280947 */ /* 0x000fea0003800000 */
[----:B------:R-:W-:Y:S02]  /*1120*/  ISETP.NE.AND P2, PT, R5, RZ, PT ;  /* 0x000000ff0500720c */ /* 0x000fe40003f45270 */
[----:B-1----:R-:W-:Y:S02]  /*1130*/  LOP3.LUT P0, RZ, R2, 0xff, RZ, 0xc0, !PT ;  /* 0x000000ff02ff7812 */ /* 0x002fe4000780c0ff */
[----:B------:R-:W-:-:S04]  /*1140*/  LOP3.LUT P1, RZ, R8, 0xff, RZ, 0xc0, !PT ;  /* 0x000000ff08ff7812 */ /* 0x000fc8000782c0ff */
[----:B------:R-:W-:-:S04]  /*1150*/  PLOP3.LUT P0, PT, P1, P0, PT, 0xf8, 0x8f ;  /* 0x00000000008f781c */ /* 0x000fc80000f01f70 */
[----:B------:R-:W-:Y:S01]  /*1160*/  SEL R8, RZ, 0x1, !P0 ;  /* 0x00000001ff087807 */ /* 0x000fe20004000000 */
[----:B------:R-:W1:Y:S01]  /*1170*/  @!P2 S2R R3, SR_CgaCtaId ;  /* 0x000000000003a919 */ /* 0x000e620000008800 */
[----:B------:R-:W-:-:S04]  /*1180*/  @!P2 MOV R2, 0x400 ;  /* 0x000004000002a802 */ /* 0x000fc80000000f00 */
[----:B-1----:R-:W-:-:S04]  /*1190*/  @!P2 LEA R3, R3, R2, 0x18 ;  /* 0x000000020303a211 */ /* 0x002fc800078ec0ff */
[----:B------:R-:W-:-:S05]  /*11a0*/  @!P2 LEA.HI R3, R0, R3, RZ, 0x1b ;  /* 0x000000030003a211 */ /* 0x000fca00078fd8ff */
[----:B------:R2:W-:Y:S02]  /*11b0*/  @!P2 STS.U8 [R3+0x8], R8 ;  /* 0x000008080300a388 */ /* 0x0005e40000000000 */
.L_x_1302:
[----:B------:R-:W-:Y:S05]  /*11c0*/  BSYNC.RECONVERGENT B1 ;  /* 0x0000000000017941 */ /* 0x000fea0003800200 */
.L_x_1301:
[----:B------:R-:W-:Y:S01]  /*11d0*/  BAR.SYNC.DEFER_BLOCKING 0x0 ;  /* 0x0000000000007b1d */ /* 0x000fe20000010000 */
[----:B------:R-:W-:-:S13]  /*11e0*/  ISETP.NE.AND P0, PT, R0, RZ, PT ;  /* 0x000000ff0000720c */ /* 0x000fda0003f05270 */
[----:B------:R-:W-:Y:S05]  /*11f0*/  @P0 BRA `(.L_x_1303) ;  /* 0x0000002000940947 */ /* 0x000fea0003800000 */
[----:B------:R-:W3:Y:S01]  /*1200*/  S2UR UR5, SR_CgaCtaId ;  /* 0x00000000000579c3 */ /* 0x000ee20000008800 */
[----:B------:R-:W-:Y:S02]  /*1210*/  UMOV UR4, 0x400 ;  /* 0x0000040000047882 */ /* 0x000fe40000000000 */
[----:B---3--:R-:W-:-:S09]  /*1220*/  ULEA UR4, UR5, UR4, 0x18 ;  /* 0x0000000405047291 */ /* 0x008fd2000f8ec0ff */
[----:B--2---:R-:W-:Y:S04]  /*1230*/  LDS.U8 R3, [UR4+0x9] ;  /* 0x00000904ff037984 */ /* 0x004fe80008000000 */
[----:B------:R-:W2:Y:S04]  /*1240*/  LDS.U8 R0, [UR4+0xa] ;  /* 0x00000a04ff007984 */ /* 0x000ea80008000000 */
[----:B------:R-:W-:Y:S04]  /*1250*/  LDS.U8 R5, [UR4+0xb] ;  /* 0x00000b04ff057984 */ /* 0x000fe80008000000 */
[----:B-1----:R-:W1:Y:S04]  /*1260*/  LDS.U8 R2, [UR4+0xc] ;  /* 0x00000c04ff027984 */ /* 0x002e680008000000 */
[----:B------:R-:W-:Y:S04]  /*1270*/  LDS.U8 R7, [UR4+0xd] ;  /* 0x00000d04ff077984 */ /* 0x000fe80008000000 */
[----:B------:R-:W3:Y:S01]  /*1280*/  LDS.U8 R4, [UR4+0xe] ;  /* 0x00000e04ff047984 */ /* 0x000ee20008000000 */
[----:B--2---:R-:W-:-:S04]  /*1290*/  LOP3.LUT R0, R0, R8, R3, 0xfe, !PT ;  /* 0x0000000800007212 */ /* 0x004fc800078efe03 */
[----:B-1----:R-:W-:-:S04]  /*12a0*/  LOP3.LUT R0, R2, R0, R5, 0xfe, !PT ;  /* 0x0000000002007212 */ /* 0x002fc800078efe05 */
[----:B---3--:R-:W-:-:S04]  /*12b0*/  LOP3.LUT R0, R4, R0, R7, 0xfe, !PT ;  /* 0x0000000004007212 */ /* 0x008fc800078efe07 */
[----:B------:R-:W-:-:S13]  /*12c0*/  LOP3.LUT P0, RZ, R0, 0xff, RZ, 0xc0, !PT ;  /* 0x000000ff00ff7812 */ /* 0x000fda000780c0ff */
[----:B------:R-:W1:Y:S02]  /*12d0*/  @!P0 LDS.U8 R0, [UR4+0xf] ;  /* 0x00000f04ff008984 */ /* 0x000e640008000000 */
[----:B-1----:R-:W-:-:S04]  /*12e0*/  ISETP.NE.OR P0, PT, R0, RZ, P0 ;  /* 0x000000ff0000720c */ /* 0x002fc80000705670 */
[----:B------:R-:W-:Y:S01]  /*12f0*/  SEL R8, RZ, 0x1, !P0 ;  /* 0x00000001ff087807 */ /* 0x000fe20004000000 */
[----:B------:R-:W-:Y:S08]  /*1300*/  BRA `(.L_x_1303) ;  /* 0x0000002000507947 */ /* 0x000ff00003800000 */
.L_x_1300:
[----:B------:R-:W1:Y:S01]  /*1310*/  S2R R5, SR_LANEID ;  /* 0x0000000000057919 */ /* 0x000e620000000000 */
[----:B------:R-:W-:Y:S01]  /*1320*/  LOP3.LUT R2, R0, 0x3e0, RZ, 0xc0, !PT ;  /* 0x000003e000027812 */ /* 0x000fe200078ec0ff */
[----:B------:R-:W-:Y:S01]  /*1330*/  UISETP.GE.AND UP0, UPT, UR9, 0x21, UPT ;  /* 0x000000210900788c */ /* 0x000fe2000bf06270 */
[----:B-----5:R-:W-:-:S03]  /*1340*/  LOP3.LUT R7, R8, 0xff, RZ, 0xc0, !PT ;  /* 0x000000ff08077812 */ /* 0x020fc600078ec0ff */
[----:B------:R-:W-:Y:S01]  /*1350*/  VIADD R3, R2, 0x20 ;  /* 0x0000002002037836 */ /* 0x000fe20000000000 */
[----:B------:R-:W-:-:S04]  /*1360*/  LOP3.LUT R2, RZ, R2, RZ, 0x33, !PT ;  /* 0x00000002ff027212 */ /* 0x000fc800078e33ff */
[----:B------:R-:W-:Y:S01]  /*1370*/  ISETP.GT.AND P0, PT, R3, UR9, PT ;  /* 0x0000000903007c0c */ /* 0x000fe2000bf04270 */
[----:B------:R-:W-:-:S05]  /*1380*/  VIADD R2, R2, UR9 ;  /* 0x0000000902027c36 */ /* 0x000fca0008000000 */
[----:B------:R-:W-:-:S05]  /*1390*/  SEL R2, R2, 0x1f, P0 ;  /* 0x0000001f02027807 */ /* 0x000fca0000000000 */
[----:B------:R-:W2:Y:S01]  /*13a0*/  SHFL.DOWN PT, R3, R7, 0x1, R2 ;  /* 0x0820000007037989 */ /* 0x000ea200000e0002 */
[----:B-1----:R-:W-:-:S13]  /*13b0*/  ISETP.GE.AND P2, PT, R5, R2, PT ;  /* 0x000000020500720c */ /* 0x002fda0003f46270 */
[----:B------:R-:W-:Y:S02]  /*13c0*/  @!P2 LOP3.LUT P1, RZ, R8, 0xff, RZ, 0xc0, !PT ;  /* 0x000000ff08ffa812 */ /* 0x000fe4000782c0ff */
[----:B--2---:R-:W-:-:S04]  /*13d0*/  @!P2 LOP3.LUT P0, RZ, R3, 0xff, RZ, 0xc0, !PT ;  /* 0x000000ff03ffa812 */ /* 0x004fc8000780c0ff */
[----:B------:R-:W-:-:S04]  /*13e0*/  @!P2 PLOP3.LUT P0, PT, P1, P0, PT, 0xf8, 0x8f ;  /* 0x00000000008fa81c */ /* 0x000fc80000f01f70 */
[----:B------:R-:W-:-:S04]  /*13f0*/  @!P2 SEL R3, RZ, 0x1, !P0 ;  /* 0x00000001ff03a807 */ /* 0x000fc80004000000 */
[----:B------:R-:W-:Y:S01]  /*1400*/  @!P2 PRMT R8, R3, 0x7610, R8 ;  /* 0x000076100308a816 */ /* 0x000fe20000000008 */
[----:B------:R-:W-:-:S03]  /*1410*/  VIADD R3, R5, 0x2 ;  /* 0x0000000205037836 */ /* 0x000fc60000000000 */
[----:B0-----:R-:W-:Y:S02]  /*1420*/  LOP3.LUT R9, R8, 0xff, RZ, 0xc0, !PT ;  /* 0x000000ff08097812 */ /* 0x001fe400078ec0ff */
        /* <DEDUP_REMOVED lines=81> */
.L_x_1282:
[----:B------:R-:W0:Y:S01]  /*1940*/  S2R R0, SR_TID.X ;  /* 0x0000000000007919 */ /* 0x000e220000002100 */
[----:B------:R-:W1:Y:S01]  /*1950*/  LDCU.64 UR10, c[0x0][0x380] ;  /* 0x00007000ff0a77ac */ /* 0x000e620008000a00 */
[----:B------:R-:W2:Y:S01]  /*1960*/  LDCU UR8, c[0x0][0x3ac] ;  /* 0x00007580ff0877ac */ /* 0x000ea20008000800 */
[----:B-1----:R-:W-:Y:S02]  /*1970*/  IMAD.U32 R4, RZ, RZ, UR10 ;  /* 0x0000000aff047e24 */ /* 0x002fe4000f8e00ff */
[----:B------:R-:W-:Y:S02]  /*1980*/  IMAD.U32 R5, RZ, RZ, UR11 ;  /* 0x0000000bff057e24 */ /* 0x000fe4000f8e00ff */
[----:B0-----:R-:W-:-:S05]  /*1990*/  VIADD R3, R0, UR4 ;  /* 0x0000000400037c36 */ /* 0x001fca0008000000 */
[----:B------:R-:W-:-:S05]  /*19a0*/  IADD3 R2, P0, PT, R3, R4, RZ ;  /* 0x0000000403027210 */ /* 0x000fca0007f1e0ff */
[----:B------:R-:W-:-:S05]  /*19b0*/  IMAD.X R3, RZ, RZ, R5, P0 ;  /* 0x000000ffff037224 */ /* 0x000fca00000e0605 */
        /* <DEDUP_REMOVED lines=46> */
[----:B------:R-:W-:-:S13]  /*1ca0*/  LOP3.LUT P0, RZ, R6, 0xff, RZ, 0xc0, !PT ;  /* 0x000000ff06ff7812 */ /* 0x000fda000780c0ff */
[----:B------:R-:W2:Y:S01]  /*1cb0*/  @!P0 LDG.E.U8 R2, desc[UR12][R2.64+0x1f00] ;  /* 0x001f000c02028981 */ /* 0x000ea2000c1e1100 */
[----:B------:R-:W-:-:S04]  /*1cc0*/  USHF.L.U32 UR6, UR8, 0xd, URZ ;  /* 0x0000000d08067899 */ /* 0x000fc800080006ff */
[----:B------:R-:W-:Y:S01]  /*1cd0*/  UISETP.GE.U32.AND UP0, UPT, UR9, UR6, UPT ;  /* 0x000000060900728c */ /* 0x000fe2000bf06070 */
[----:B--2---:R-:W-:-:S04]  /*1ce0*/  ISETP.NE.OR P0, PT, R2, RZ, P0 ;  /* 0x000000ff0200720c */ /* 0x004fc80000705670 */
[----:B------:R-:W-:-:S04]  /*1cf0*/  SEL R8, RZ, 0x1, !P0 ;  /* 0x00000001ff087807 */ /* 0x000fc80004000000 */
[----:B------:R-:W-:Y:S05]  /*1d00*/  BRA.U !UP0, `(.L_x_1304) ;  /* 0x0000001108bc7547 */ /* 0x000fea000b800000 */
[----:B------:R-:W-:Y:S01]  /*1d10*/  UIADD3 UR14, UPT, UPT, UR7, -0x2000, URZ ;  /* 0xffffe000070e7890 */ /* 0x000fe2000fffe0ff */
[----:B------:R-:W-:Y:S01]  /*1d20*/  IMAD.U32 R3, RZ, RZ, UR6 ;  /* 0x00000006ff037e24 */ /* 0x000fe2000f8e00ff */
[----:B------:R-:W-:Y:S01]  /*1d30*/  ULEA UR17, UR8, UR4, 0xd ;  /* 0x0000000408117291 */ /* 0x000fe2000f8e68ff */
[----:B------:R-:W-:Y:S01]  /*1d40*/  LOP3.LUT R2, RZ, R0, RZ, 0x33, !PT ;  /* 0x00000000ff027212 */ /* 0x000fe200078e33ff */
[----:B------:R-:W-:Y:S02]  /*1d50*/  UIADD3 UR5, UPT, UPT, UR4, UR6, URZ ;  /* 0x0000000604057290 */ /* 0x000fe4000fffe0ff */
[----:B------:R-:W-:Y:S01]  /*1d60*/  UISETP.GT.U32.AND UP0, UPT, UR17, UR14, UPT ;  /* 0x0000000e1100728c */ /* 0x000fe2000bf04070 */
[----:B------:R-:W-:-:S03]  /*1d70*/  IADD3 R2, PT, PT, -R3, UR7, R2 ;  /* 0x0000000703027c10 */ /* 0x000fc6000fffe102 */
[----:B------:R-:W-:Y:S01]  /*1d80*/  IMAD.U32 R7, RZ, RZ, UR5 ;  /* 0x00000005ff077e24 */ /* 0x000fe2000f8e00ff */
[----:B------:R-:W-:Y:S01]  /*1d90*/  UMOV UR6, UR5 ;  /* 0x0000000500067c82 */ /* 0x000fe20008000000 */
[----:B------:R-:W-:Y:S01]  /*1da0*/  VIADD R6, R2, -UR4 ;  /* 0x8000000402067c36 */ /* 0x000fe20008000000 */
[----:B------:R-:W-:Y:S02]  /*1db0*/  UMOV UR4, URZ ;  /* 0x000000ff00047c82 */ /* 0x000fe40008000000 */
[----:B------:R-:W-:Y:S01]  /*1dc0*/  IADD3 R7, PT, PT, R7, 0x800, R0 ;  /* 0x0000080007077810 */ /* 0x000fe20007ffe000 */
[----:B------:R-:W-:Y:S06]  /*1dd0*/  BRA.U UP0, `(.L_x_1305) ;  /* 0x00000005001c7547 */ /* 0x000fec000b800000 */
[----:B------:R-:W0:Y:S01]  /*1de0*/  LDCU.64 UR20, c[0x0][0x380] ;  /* 0x00007000ff1477ac */ /* 0x000e220008000a00 */
[----:B------:R-:W1:Y:S01]  /*1df0*/  LDCU.64 UR10, c[0x0][0x3a8] ;  /* 0x00007500ff0a77ac */ /* 0x000e620008000a00 */
[----:B------:R-:W-:Y:S01]  /*1e00*/  NOP ;  /* 0x0000000000007918 */ /* 0x000fe20000000000 */
.L_x_1306:
[----:B------:R-:W-:Y:S02]  /*1e10*/  VIADD R3, R0, UR17 ;  /* 0x0000001100037c36 */ /* 0x000fe40008000000 */
[----:B0-----:R-:W-:Y:S02]  /*1e20*/  IMAD.U32 R4, RZ, RZ, UR20 ;  /* 0x00000014ff047e24 */ /* 0x001fe4000f8e00ff */
[----:B------:R-:W-:-:S03]  /*1e30*/  IMAD.U32 R5, RZ, RZ, UR21 ;  /* 0x00000015ff057e24 */ /* 0x000fc6000f8e00ff */
[----:B------:R-:W-:-:S05]  /*1e40*/  IADD3 R2, P0, PT, R3, R4, RZ ;  /* 0x0000000403027210 */ /* 0x000fca0007f1e0ff */
[----:B------:R-:W-:-:S05]  /*1e50*/  IMAD.X R3, RZ, RZ, R5, P0 ;  /* 0x000000ffff037224 */ /* 0x000fca00000e0605 */
        /* <DEDUP_REMOVED lines=17> */
[----:B--2---:R-:W-:-:S03]  /*1f70*/  LOP3.LUT R15, R16, R8, R15, 0xfe, !PT ;  /* 0x00000008100f7212 */ /* 0x004fc600078efe0f */
        /* <DEDUP_REMOVED lines=11> */
[----:B------:R-:W-:-:S03]  /*2030*/  LOP3.LUT R24, R23, R24, R22, 0xfe, !PT ;  /* 0x0000001817187212 */ /* 0x000fc600078efe16 */
[----:B------:R-:W5:Y:S04]  /*2040*/  LDG.E.U8 R23, desc[UR12][R2.64+0x1800] ;  /* 0x0018000c02177981 */ /* 0x000f68000c1e1100 */
[----:B------:R-:W5:Y:S01]  /*2050*/  LDG.E.U8 R22, desc[UR12][R2.64+0x1900] ;  /* 0x0019000c02167981 */ /* 0x000f62000c1e1100 */
[----:B------:R-:W-:-:S03]  /*2060*/  LOP3.LUT R26, R14, R24, R13, 0xfe, !PT ;  /* 0x000000180e1a7212 */ /* 0x000fc600078efe0d */
[----:B------:R-:W5:Y:S04]  /*2070*/  LDG.E.U8 R24, desc[UR12][R2.64+0x1b00] ;  /* 0x001b000c02187981 */ /* 0x000f68000c1e1100 */
[----:B------:R-:W5:Y:S04]  /*2080*/  LDG.E.U8 R14, desc[UR12][R2.64+0x1c00] ;  /* 0x001c000c020e7981 */ /* 0x000f68000c1e1100 */
[----:B------:R-:W5:Y:S01]  /*2090*/  LDG.E.U8 R13, desc[UR12][R2.64+0x1d00] ;  /* 0x001d000c020d7981 */ /* 0x000f62000c1e1100 */
[----:B------:R-:W-:-:S03]  /*20a0*/  LOP3.LUT R11, R11, R26, R10, 0xfe, !PT ;  /* 0x0000001a0b0b7212 */ /* 0x000fc600078efe0a */
[----:B------:R-:W5:Y:S01]  /*20b0*/  LDG.E.U8 R10, desc[UR12][R2.64+0x1e00] ;  /* 0x001e000c020a7981 */ /* 0x000f62000c1e1100 */
[----:B------:R-:W-:-:S04]  /*20c0*/  LOP3.LUT R9, R12, R11, R9, 0xfe, !PT ;  /* 0x0000000b0c097212 */ /* 0x000fc800078efe09 */
[----:B--2---:R-:W-:-:S04]  /*20d0*/  LOP3.LUT R9, R16, R9, R17, 0xfe, !PT ;  /* 0x0000000910097212 */ /* 0x004fc800078efe11 */
[----:B---3--:R-:W-:-:S04]  /*20e0*/  LOP3.LUT R8, R8, R9, R15, 0xfe, !PT ;  /* 0x0000000908087212 */ /* 0x008fc800078efe0f */
[----:B----4-:R-:W-:-:S04]  /*20f0*/  LOP3.LUT R8, R18, R8, R19, 0xfe, !PT ;  /* 0x0000000812087212 */ /* 0x010fc800078efe13 */
[----:B-----5:R-:W-:-:S04]  /*2100*/  LOP3.LUT R8, R20, R8, R21, 0xfe, !PT ;  /* 0x0000000814087212 */ /* 0x020fc800078efe15 */
[----:B------:R-:W-:-:S04]  /*2110*/  LOP3.LUT R8, R22, R8, R23, 0xfe, !PT ;  /* 0x0000000816087212 */ /* 0x000fc800078efe17 */
[----:B------:R-:W-:-:S04]  /*2120*/  LOP3.LUT R8, R24, R8, R25, 0xfe, !PT ;  /* 0x0000000818087212 */ /* 0x000fc800078efe19 */
[----:B------:R-:W-:-:S04]  /*2130*/  LOP3.LUT R13, R13, R8, R14, 0xfe, !PT ;  /* 0x000000080d0d7212 */ /* 0x000fc800078efe0e */
[----:B------:R-:W-:-:S13]  /*2140*/  LOP3.LUT P0, RZ, R13, 0xff, R10, 0xc8, !PT ;  /* 0x000000ff0dff7812 */ /* 0x000fda000780c80a */
[----:B------:R-:W2:Y:S01]  /*2150*/  @!P0 LDG.E.U8 R8, desc[UR12][R2.64+0x1f00] ;  /* 0x001f000c02088981 */ /* 0x000ea2000c1e1100 */
[----:B-1----:R-:W-:Y:S01]  /*2160*/  UMOV UR7, UR10 ;  /* 0x0000000a00077c82 */ /* 0x002fe20008000000 */
[----:B------:R-:W-:Y:S01]  /*2170*/  UMOV UR8, UR11 ;  /* 0x0000000b00087c82 */ /* 0x000fe20008000000 */
[----:B------:R-:W-:Y:S02]  /*2180*/  UIADD3 UR15, UPT, UPT, -UR17, UR7, URZ ;  /* 0x00000007110f7290 */ /* 0x000fe4000fffe1ff */
[----:B------:R-:W-:-:S04]  /*2190*/  USHF.L.U32 UR18, UR8, 0xd, URZ ;  /* 0x0000000d08127899 */ /* 0x000fc800080006ff */
[----:B------:R-:W-:Y:S02]  /*21a0*/  UISETP.GE.U32.AND UP0, UPT, UR15, UR18, UPT ;  /* 0x000000120f00728c */ /* 0x000fe4000bf06070 */
[----:B------:R-:W-:Y:S02]  /*21b0*/  VIADD R6, R6, -UR18 ;  /* 0x8000001206067c36 */ /* 0x000fe40008000000 */
[----:B------:R-:W-:Y:S01]  /*21c0*/  VIADD R7, R7, UR18 ;  /* 0x0000001207077c36 */ /* 0x000fe20008000000 */
[----:B------:R-:W-:Y:S01]  /*21d0*/  UIADD3 UR6, UPT, UPT, UR18, UR6, URZ ;  /* 0x0000000612067290 */ /* 0x000fe2000fffe0ff */
[----:B--2---:R-:W-:-:S04]  /*21e0*/  ISETP.NE.OR P0, PT, R8, RZ, P0 ;  /* 0x000000ff0800720c */ /* 0x004fc80000705670 */
[----:B------:R-:W-:Y:S01]  /*21f0*/  SEL R8, RZ, 0x1, !P0 ;  /* 0x00000001ff087807 */ /* 0x000fe20004000000 */
[----:B------:R-:W-:Y:S08]  /*2200*/  BRA.U !UP0, `(.L_x_1304) ;  /* 0x0000000d087c7547 */ /* 0x000ff0000b800000 */
[----:B------:R-:W-:Y:S02]  /*2210*/  ULEA UR17, UR8, UR17, 0xd ;  /* 0x0000001108117291 */ /* 0x000fe4000f8e68ff */
[----:B------:R-:W-:Y:S02]  /*2220*/  UIADD3 UR4, UPT, UPT, UR4, 0x1, URZ ;  /* 0x0000000104047890 */ /* 0x000fe4000fffe0ff */
[----:B------:R-:W-:-:S09]  /*2230*/  UISETP.GT.U32.AND UP0, UPT, UR17, UR14, UPT ;  /* 0x0000000e1100728c */ /* 0x000fd2000bf04070 */
[----:B------:R-:W-:Y:S05]  /*2240*/  BRA.U !UP0, `(.L_x_1306) ;  /* 0xfffffff908f07547 */ /* 0x000fea000b83ffff */
.L_x_1305:
[----:B------:R-:W-:Y:S02]  /*2250*/  UIADD3 UR10, UPT, UPT, -UR17, UR7, URZ ;  /* 0x00000007110a7290 */ /* 0x000fe4000fffe1ff */
[----:B------:R-:W-:Y:S01]  /*2260*/  IMAD.U32 R2, RZ, RZ, UR17 ;  /* 0x00000011ff027e24 */ /* 0x000fe2000f8e00ff */
[----:B------:R-:W-:Y:S03]  /*2270*/  BSSY.RECONVERGENT B1, `(.L_x_1304) ;  /* 0x00000d8000017945 */ /* 0x000fe60003800200 */
[----:B------:R-:W-:-:S04]  /*2280*/  ISETP.GE.AND P0, PT, R0, UR10, PT ;  /* 0x0000000a00007c0c */ /* 0x000fc8000bf06270 */
[----:B------:R-:W-:-:S13]  /*2290*/  ISETP.GE.U32.OR P0, PT, R2, UR7, P0 ;  /* 0x0000000702007c0c */ /* 0x000fda0008706470 */
[----:B------:R-:W-:Y:S05]  /*22a0*/  @P0 BRA `(.L_x_1307) ;  /* 0x0000000c00500947 */ /* 0x000fea0003800000 */
[----:B------:R-:W-:Y:S01]  /*22b0*/  UIMAD UR10, UR4, UR8, URZ ;  /* 0x00000008040a72a4 */ /* 0x000fe2000f8e02ff */
[----:B------:R-:W-:Y:S01]  /*22c0*/  IMAD.U32 R3, RZ, RZ, UR5 ;  /* 0x00000005ff037e24 */ /* 0x000fe2000f8e00ff */
[----:B------:R-:W-:Y:S01]  /*22d0*/  LOP3.LUT R2, RZ, R0, RZ, 0x33, !PT ;  /* 0x00000000ff027212 */ /* 0x000fe200078e33ff */
[----:B------:R-:W-:Y:S01]  /*22e0*/  BSSY.RECONVERGENT B2, `(.L_x_1308) ;  /* 0x0000067000027945 */ /* 0x000fe20003800200 */
[----:B------:R-:W-:Y:S02]  /*22f0*/  IMAD.MOV.U32 R9, RZ, RZ, R0 ;  /* 0x000000ffff097224 */ /* 0x000fe400078e0000 */
[----:B------:R-:W-:Y:S01]  /*2300*/  IADD3 R2, PT, PT, -R3, UR7, R2 ;  /* 0x0000000703027c10 */ /* 0x000fe2000fffe102 */
[----:B------:R-:W-:-:S04]  /*2310*/  IMAD.U32 R3, RZ, RZ, UR10 ;  /* 0x0000000aff037e24 */ /* 0x000fc8000f8e00ff */
[----:B------:R-:W-:-:S05]  /*2320*/  IMAD R2, R3, -0x2000, R2 ;  /* 0xffffe00003027824 */ /* 0x000fca00078e0202 */
[C---:B------:R-:W-:Y:S02]  /*2330*/  ISETP.GE.U32.AND P0, PT, R2.reuse, 0xf00, PT ;  /* 0x00000f000200780c */ /* 0x040fe40003f06070 */
[----:B------:R-:W-:-:S04]  /*2340*/  LEA.HI R2, R2, 0x1, RZ, 0x18 ;  /* 0x0000000102027811 */ /* 0x000fc800078fc0ff */
        /* <DEDUP_REMOVED lines=8> */
.L_x_1311:
[----:B------:R-:W-:Y:S01]  /*23d0*/  VIADD R11, R7, 0xfffff800 ;  /* 0xfffff800070b7836 */ /* 0x000fe20000000000 */
[----:B------:R-:W-:-:S04]  /*23e0*/  LOP3.LUT P0, RZ, R8, 0xff, RZ, 0xc0, !PT ;  /* 0x000000ff08ff7812 */ /* 0x000fc8000780c0ff */
[----:B0-----:R-:W-:-:S05]  /*23f0*/  IADD3 R10, P1, PT, R11, R4, RZ ;  /* 0x000000040b0a7210 */ /* 0x001fca0007f3e0ff */
[----:B------:R-:W-:-:S05]  /*2400*/  IMAD.X R11, RZ, RZ, R5, P1 ;  /* 0x000000ffff0b7224 */ /* 0x000fca00008e0605 */
[----:B------:R-:W2:Y:S01]  /*2410*/  @!P0 LDG.E.U8 R10, desc[UR12][R10.64] ;  /* 0x0000000c0a0a8981 */ /* 0x000ea2000c1e1100 */
[----:B------:R-:W-:-:S05]  /*2420*/  VIADD R13, R7, 0xfffff900 ;  /* 0xfffff900070d7836 */ /* 0x000fca0000000000 */
[----:B------:R-:W-:-:S05]  /*2430*/  IADD3 R12, P1, PT, R13, R4, RZ ;  /* 0x000000040d0c7210 */ /* 0x000fca0007f3e0ff */
[----:B------:R-:W-:Y:S01]  /*2440*/  IMAD.X R13, RZ, RZ, R5, P1 ;  /* 0x000000ffff0d7224 */ /* 0x000fe200008e0605 */
[----:B--2---:R-:W-:-:S13]  /*2450*/  ISETP.EQ.AND P0, PT, R10, RZ, !P0 ;  /* 0x000000ff0a00720c */ /* 0x004fda0004702270 */
[----:B------:R-:W2:Y:S01]  /*2460*/  @P0 LDG.E.U8 R12, desc[UR12][R12.64] ;  /* 0x0000000c0c0c0981 */ /* 0x000ea2000c1e1100 */
[----:B------:R-:W-:-:S05]  /*2470*/  VIADD R15, R7, 0xfffffa00 ;  /* 0xfffffa00070f7836 */ /* 0x000fca0000000000 */
[----:B------:R-:W-:-:S05]  /*2480*/  IADD3 R14, P1, PT, R15, R4, RZ ;  /* 0x000000040f0e7210 */ /* 0x000fca0007f3e0ff */
[----:B------:R-:W-:Y:S01]  /*2490*/  IMAD.X R15, RZ, RZ, R5, P1 ;  /* 0x000000ffff0f7224 */ /* 0x000fe200008e0605 */
[----:B--2---:R-:W-:-:S13]  /*24a0*/  ISETP.EQ.AND P0, PT, R12, RZ, P0 ;  /* 0x000000ff0c00720c */ /* 0x004fda0000702270 */
        /* <DEDUP_REMOVED lines=73> */
.L_x_1310:
[----:B------:R-:W-:-:S07]  /*2940*/  VIADD R9, R9, 0xfffff800 ;  /* 0xfffff80009097836 */ /* 0x000fce0000000000 */
.L_x_1309:
[----:B------:R-:W-:Y:S05]  /*2950*/  BSYNC.RECONVERGENT B2 ;  /* 0x0000000000027941 */ /* 0x000fea0003800200 */
.L_x_1308:
[----:B------:R-:W-:-:S13]  /*2960*/  ISETP.NE.AND P0, PT, R16, RZ, PT ;  /* 0x000000ff1000720c */ /* 0x000fda0003f05270 */
[----:B------:R-:W-:Y:S05]  /*2970*/  @!P0 BRA `(.L_x_1307) ;  /* 0x00000004009c8947 */ /* 0x000fea0003800000 */
[----:B------:R-:W-:Y:S01]  /*2980*/  ISETP.GE.U32.AND P0, PT, R16, 0x8, PT ;  /* 0x000000081000780c */ /* 0x000fe20003f06070 */
[----:B------:R-:W-:Y:S01]  /*2990*/  BSSY.RECONVERGENT B2, `(.L_x_1312) ;  /* 0x0000032000027945 */ /* 0x000fe20003800200 */
[----:B------:R-:W-:-:S11]  /*29a0*/  LOP3.LUT R7, R2, 0x7, RZ, 0xc0, !PT ;  /* 0x0000000702077812 */ /* 0x000fd600078ec0ff */
[----:B------:R-:W-:Y:S05]  /*29b0*/  @!P0 BRA `(.L_x_1313) ;  /* 0x0000000000bc8947 */ /* 0x000fea0003800000 */
[----:B------:R-:W-:Y:S01]  /*29c0*/  VIADD R3, R9, UR17 ;  /* 0x0000001109037c36 */ /* 0x000fe20008000000 */
[----:B------:R-:W-:-:S04]  /*29d0*/  LOP3.LUT P0, RZ, R8, 0xff, RZ, 0xc0, !PT ;  /* 0x000000ff08ff7812 */ /* 0x000fc8000780c0ff */
[----:B------:R-:W-:-:S05]  /*29e0*/  IADD3 R10, P1, PT, R3, R4, RZ ;  /* 0x00000004030a7210 */ /* 0x000fca0007f3e0ff */
        /* <DEDUP_REMOVED lines=32> */
[----:B------:R-:W-:Y:S01]  /*2bf0*/  VIADD R3, R3, 0x700 ;  /* 0x0000070003037836 */ /* 0x000fe20000000000 */
[----:B------:R-:W-:Y:S04]  /*2c00*/  BSSY.RECONVERGENT B3, `(.L_x_1314) ;  /* 0x0000008000037945 */ /* 0x000fe80003800200 */
[----:B------:R-:W-:-:S05]  /*2c10*/  IADD3 R12, P2, PT, R3, R4, RZ ;  /* 0x00000004030c7210 */ /* 0x000fca0007f5e0ff */
[----:B------:R-:W-:Y:S01]  /*2c20*/  IMAD.X R13, RZ, RZ, R5, P2 ;  /* 0x000000ffff0d7224 */ /* 0x000fe200010e0605 */
[----:B--2---:R-:W-:Y:S02]  /*2c30*/  ISETP.EQ.AND P1, PT, R10, RZ, P0 ;  /* 0x000000ff0a00720c */ /* 0x004fe40000722270 */
[----:B------:R-:W-:-:S11]  /*2c40*/  PLOP3.LUT P0, PT, PT, PT, PT, 0x80, 0x8 ;  /* 0x000000000008781c */ /* 0x000fd60003f0f070 */
[----:B------:R-:W-:Y:S05]  /*2c50*/  @!P1 BRA `(.L_x_1315) ;  /* 0x0000000000089947 */ /* 0x000fea0003800000 */
[----:B------:R-:W2:Y:S02]  /*2c60*/  LDG.E.U8 R12, desc[UR12][R12.64] ;  /* 0x0000000c0c0c7981 */ /* 0x000ea4000c1e1100 */
[----:B--2---:R-:W-:-:S13]  /*2c70*/  ISETP.NE.AND P0, PT, R12, RZ, PT ;  /* 0x000000ff0c00720c */ /* 0x004fda0003f05270 */
.L_x_1315:
[----:B------:R-:W-:Y:S05]  /*2c80*/  BSYNC.RECONVERGENT B3 ;  /* 0x0000000000037941 */ /* 0x000fea0003800200 */
.L_x_1314:
[----:B------:R-:W-:Y:S01]  /*2c90*/  SEL R8, RZ, 0x1, !P0 ;  /* 0x00000001ff087807 */ /* 0x000fe20004000000 */
[----:B------:R-:W-:-:S07]  /*2ca0*/  VIADD R9, R9, 0x800 ;  /* 0x0000080009097836 */ /* 0x000fce0000000000 */
.L_x_1313:
[----:B------:R-:W-:Y:S05]  /*2cb0*/  BSYNC.RECONVERGENT B2 ;  /* 0x0000000000027941 */ /* 0x000fea0003800200 */
.L_x_1312:
[----:B------:R-:W-:-:S13]  /*2cc0*/  ISETP.NE.AND P0, PT, R7, RZ, PT ;  /* 0x000000ff0700720c */ /* 0x000fda0003f05270 */
[----:B------:R-:W-:Y:S05]  /*2cd0*/  @!P0 BRA `(.L_x_1307) ;  /* 0x0000000000c48947 */ /* 0x000fea0003800000 */
[----:B------:R-:W-:Y:S01]  /*2ce0*/  ISETP.GE.U32.AND P0, PT, R7, 0x4, PT ;  /* 0x000000040700780c */ /* 0x000fe20003f06070 */
[----:B------:R-:W-:-:S12]  /*2cf0*/  BSSY.RECONVERGENT B2, `(.L_x_1316) ;  /* 0x000001d000027945 */ /* 0x000fd80003800200 */
        /* <DEDUP_REMOVED lines=25> */
.L_x_1319:
[----:B------:R-:W-:Y:S05]  /*2e90*/  BSYNC.RECONVERGENT B3 ;  /* 0x0000000000037941 */ /* 0x000fea0003800200 */
.L_x_1318:
[----:B------:R-:W-:Y:S01]  /*2ea0*/  SEL R8, RZ, 0x1, !P0 ;  /* 0x00000001ff087807 */ /* 0x000fe20004000000 */
[----:B------:R-:W-:-:S07]  /*2eb0*/  VIADD R9, R9, 0x400 ;  /* 0x0000040009097836 */ /* 0x000fce0000000000 */
.L_x_1317:
[----:B------:R-:W-:Y:S05]  /*2ec0*/  BSYNC.RECONVERGENT B2 ;  /* 0x0000000000027941 */ /* 0x000fea0003800200 */
.L_x_1316:
[----:B------:R-:W-:-:S13]  /*2ed0*/  LOP3.LUT P0, RZ, R2, 0x3, RZ, 0xc0, !PT ;  /* 0x0000000302ff7812 */ /* 0x000fda000780c0ff */
[----:B------:R-:W-:Y:S05]  /*2ee0*/  @!P0 BRA `(.L_x_1307) ;  /* 0x0000000000408947 */ /* 0x000fea0003800000 */
[----:B------:R-:W-:Y:S01]  /*2ef0*/  LOP3.LUT R2, R6, 0xffff, RZ, 0xc0, !PT ;  /* 0x0000ffff06027812 */ /* 0x000fe200078ec0ff */
[----:B------:R-:W-:-:S03]  /*2f00*/  VIADD R4, R9, UR6 ;  /* 0x0000000609047c36 */ /* 0x000fc60008000000 */
[----:B------:R-:W-:-:S04]  /*2f10*/  LEA.HI R2, R2, 0x1, RZ, 0x18 ;  /* 0x0000000102027811 */ /* 0x000fc800078fc0ff */
[----:B------:R-:W-:-:S05]  /*2f20*/  LOP3.LUT R2, R2, 0x3, RZ, 0xc0, !PT ;  /* 0x0000000302027812 */ /* 0x000fca00078ec0ff */
[----:B------:R-:W-:-:S07]  /*2f30*/  IMAD.MOV R5, RZ, RZ, -R2 ;  /* 0x000000ffff057224 */ /* 0x000fce00078e0a02 */
.L_x_1320:
[----:B------:R-:W0:Y:S01]  /*2f40*/  LDCU.64 UR10, c[0x0][0x380] ;  /* 0x00007000ff0a77ac */ /* 0x000e220008000a00 */
[----:B------:R-:W-:Y:S02]  /*2f50*/  LOP3.LUT P0, RZ, R8, 0xff, RZ, 0xc0, !PT ;  /* 0x000000ff08ff7812 */ /* 0x000fe4000780c0ff */
[----:B0-----:R-:W-:-:S05]  /*2f60*/  IADD3 R2, P1, PT, R4, UR10, RZ ;  /* 0x0000000a04027c10 */ /* 0x001fca000ff3e0ff */
[----:B------:R-:W-:-:S06]  /*2f70*/  IMAD.X R3, RZ, RZ, UR11, P1 ;  /* 0x0000000bff037e24 */ /* 0x000fcc00088e06ff */
[----:B------:R-:W2:Y:S01]  /*2f80*/  @!P0 LDG.E.U8 R2, desc[UR12][R2.64] ;  /* 0x0000000c02028981 */ /* 0x000ea2000c1e1100 */
[----:B------:R-:W-:Y:S02]  /*2f90*/  VIADD R5, R5, 0x1 ;  /* 0x0000000105057836 */ /* 0x000fe40000000000 */
[----:B------:R-:W-:Y:S01]  /*2fa0*/  VIADD R4, R4, 0x100 ;  /* 0x0000010004047836 */ /* 0x000fe20000000000 */
[----:B--2---:R-:W-:-:S04]  /*2fb0*/  ISETP.NE.OR P0, PT, R2, RZ, P0 ;  /* 0x000000ff0200720c */ /* 0x004fc80000705670 */
[----:B------:R-:W-:Y:S02]  /*2fc0*/  SEL R8, RZ, 0x1, !P0 ;  /* 0x00000001ff087807 */ /* 0x000fe40004000000 */
[----:B------:R-:W-:-:S13]  /*2fd0*/  ISETP.NE.AND P0, PT, R5, RZ, PT ;  /* 0x000000ff0500720c */ /* 0x000fda0003f05270 */
[----:B------:R-:W-:Y:S05]  /*2fe0*/  @P0 BRA `(.L_x_1320) ;  /* 0xfffffffc00d40947 */ /* 0x000fea000383ffff */
.L_x_1307:
[----:B------:R-:W-:Y:S05]  /*2ff0*/  BSYNC.RECONVERGENT B1 ;  /* 0x0000000000017941 */ /* 0x000fea0003800200 */
.L_x_1304:
        /* <DEDUP_REMOVED lines=48> */
.L_x_1322:
[----:B------:R-:W-:Y:S05]  /*3300*/  BSYNC.RECONVERGENT B1 ;  /* 0x0000000000017941 */ /* 0x000fea0003800200 */
.L_x_1321:
[----:B------:R-:W-:Y:S01]  /*3310*/  BAR.SYNC.DEFER_BLOCKING 0x0 ;  /* 0x0000000000007b1d */ /* 0x000fe20000010000 */
[----:B------:R-:W-:-:S13]  /*3320*/  ISETP.NE.AND P0, PT, R0, RZ, PT ;  /* 0x000000ff0000720c */ /* 0x000fda0003f05270 */
[----:B------:R-:W-:Y:S05]  /*3330*/  @P0 BRA `(.L_x_1303) ;  /* 0x0000000000440947 */ /* 0x000fea0003800000 */
[----:B------:R-:W2:Y:S01]  /*3340*/  S2UR UR5, SR_CgaCtaId ;  /* 0x00000000000579c3 */ /* 0x000ea20000008800 */
[----:B------:R-:W-:Y:S01]  /*3350*/  UMOV UR4, 0x400 ;  /* 0x0000040000047882 */ /* 0x000fe20000000000 */
[----:B------:R-:W-:Y:S01]  /*3360*/  PLOP3.LUT P0, PT, PT, PT, PT, 0x80, 0x8 ;  /* 0x000000000008781c */ /* 0x000fe20003f0f070 */
[----:B--2---:R-:W-:-:S09]  /*3370*/  ULEA UR4, UR5, UR4, 0x18 ;  /* 0x0000000405047291 */ /* 0x004fd2000f8ec0ff */
[----:B-1----:R-:W-:Y:S04]  /*3380*/  LDS.U8 R3, [UR4+0x9] ;  /* 0x00000904ff037984 */ /* 0x002fe80008000000 */
[----:B------:R-:W1:Y:S04]  /*3390*/  LDS.U8 R0, [UR4+0xa] ;  /* 0x00000a04ff007984 */ /* 0x000e680008000000 */
[----:B------:R-:W-:Y:S04]  /*33a0*/  LDS.U8 R5, [UR4+0xb] ;  /* 0x00000b04ff057984 */ /* 0x000fe80008000000 */
[----:B0-----:R-:W0:Y:S04]  /*33b0*/  LDS.U8 R2, [UR4+0xc] ;  /* 0x00000c04ff027984 */ /* 0x001e280008000000 */
[----:B------:R-:W-:Y:S04]  /*33c0*/  LDS.U8 R7, [UR4+0xd] ;  /* 0x00000d04ff077984 */ /* 0x000fe80008000000 */
[----:B------:R-:W2:Y:S01]  /*33d0*/  LDS.U8 R4, [UR4+0xe] ;  /* 0x00000e04ff047984 */ /* 0x000ea20008000000 */
[----:B-1----:R-:W-:-:S04]  /*33e0*/  LOP3.LUT R0, R0, R8, R3, 0xfe, !PT ;  /* 0x0000000800007212 */ /* 0x002fc800078efe03 */
[----:B0-----:R-:W-:-:S04]  /*33f0*/  LOP3.LUT R0, R2, R0, R5, 0xfe, !PT ;  /* 0x0000000002007212 */ /* 0x001fc800078efe05 */
[----:B--2---:R-:W-:-:S04]  /*3400*/  LOP3.LUT R0, R4, R0, R7, 0xfe, !PT ;  /* 0x0000000004007212 */ /* 0x004fc800078efe07 */
[----:B------:R-:W-:-:S13]  /*3410*/  LOP3.LUT P1, RZ, R0, 0xff, RZ, 0xc0, !PT ;  /* 0x000000ff00ff7812 */ /* 0x000fda000782c0ff */
[----:B------:R-:W0:Y:S02]  /*3420*/  @!P1 LDS.U8 R0, [UR4+0xf] ;  /* 0x00000f04ff009984 */ /* 0x000e240008000000 */
[----:B0-----:R-:W-:-:S04]  /*3430*/  @!P1 ISETP.NE.AND P0, PT, R0, RZ, PT ;  /* 0x000000ff0000920c */ /* 0x001fc80003f05270 */
[----:B------:R-:W-:-:S09]  /*3440*/  SEL R8, RZ, 0x1, !P0 ;  /* 0x00000001ff087807 */ /* 0x000fd20004000000 */
.L_x_1303:
[----:B------:R-:W-:Y:S05]  /*3450*/  BSYNC.RECONVERGENT B0 ;  /* 0x0000000000007941 */ /* 0x000fea0003800200 */
.L_x_1281:
[----:B------:R-:W3:Y:S02]  /*3460*/  S2R R0, SR_TID.X ;  /* 0x0000000000007919 */ /* 0x000ee40000002100 */
[----:B---3--:R-:W-:-:S13]  /*3470*/  ISETP.NE.AND P0, PT, R0, RZ, PT ;  /* 0x000000ff0000720c */ /* 0x008fda0003f05270 */
[----:B------:R-:W-:Y:S05]  /*3480*/  @P0 EXIT ;  /* 0x000000000000094d */ /* 0x000fea0003800000 */
[----:B------:R-:W3:Y:S02]  /*3490*/  LDCU.64 UR4, c[0x0][0x388] ;  /* 0x00007100ff0477ac */ /* 0x000ee40008000a00 */
[----:B---3--:R-:W-:-:S04]  /*34a0*/  UIADD3 UR4, UP0, UPT, UR16, UR4, URZ ;  /* 0x0000000410047290 */ /* 0x008fc8000ff1e0ff */
[----:B------:R-:W-:Y:S02]  /*34b0*/  UIADD3.X UR5, UPT, UPT, URZ, UR5, URZ, UP0, !UPT ;  /* 0x00000005ff057290 */ /* 0x000fe400087fe4ff */
[----:B01----:R-:W-:-:S04]  /*34c0*/  IMAD.U32 R2, RZ, RZ, UR4 ;  /* 0x00000004ff027e24 */ /* 0x003fc8000f8e00ff */
[----:B--2---:R-:W-:-:S05]  /*34d0*/  IMAD.U32 R3, RZ, RZ, UR5 ;  /* 0x00000005ff037e24 */ /* 0x004fca000f8e00ff */
[----:B------:R-:W-:Y:S01]  /*34e0*/  STG.E.U8 desc[UR12][R2.64], R8 ;  /* 0x0000000802007986 */ /* 0x000fe2000c10110c */
[----:B------:R-:W-:Y:S05]  /*34f0*/  EXIT ;  /* 0x000000000000794d */ /* 0x000fea0003800000 */
.L_x_1323:
        /* <DEDUP_REMOVED lines=16> */
.L_x_2598:


//--------------------- .text._ZN3cub18CUB_300001_SM_10006detail6reduce28DeviceReduceSingleTileKernelINS2_10policy_hubIbjN4cuda3std3__410logical_orIbEEE10Policy1000EN6thrust24THRUST_300001_SM_1000_NS10device_ptrIbEEPbjS9_bbNS7_10__identityEEEvT0_T1_T2_T3_T4_T6_ --------------------------
	.section	.text._ZN3cub18CUB_300001_SM_10006detail6reduce28DeviceReduceSingleTileKernelINS2_10policy_hubIbjN4cuda3std3__410logical_orIbEEE10Policy1000EN6thrust24THRUST_300001_SM_1000_NS10device_ptrIbEEPbjS9_bbNS7_10__identityEEEvT0_T1_T2_T3_T4_T6_,"ax",@progbits
	.align	128
        .global         _ZN3cub18CUB_300001_SM_10006detail6reduce28DeviceReduceSingleTileKernelINS2_10policy_hubIbjN4cuda3std3__410logical_orIbEEE10Policy1000EN6thrust24THRUST_300001_SM_1000_NS10device_ptrIbEEPbjS9_bbNS7_10__identityEEEvT0_T1_T2_T3_T4_T6_
        .type           _ZN3cub18CUB_300001_SM_10006detail6reduce28DeviceReduceSingleTileKernelINS2_10policy_hubIbjN4cuda3std3__410logical_orIbEEE10Policy1000EN6thrust24THRUST_300001_SM_1000_NS10device_ptrIbEEPbjS9_bbNS7_10__identityEEEvT0_T1_T2_T3_T4_T6_,@function
        .size           _ZN3cub18CUB_300001_SM_10006detail6reduce28DeviceReduceSingleTileKernelINS2_10policy_hubIbjN4cuda3std3__410logical_orIbEEE10Policy1000EN6thrust24THRUST_300001_SM_1000_NS10device_ptrIbEEPbjS9_bbNS7_10__identityEEEvT0_T1_T2_T3_T4_T6_,(.L_x_2599 - _ZN3cub18CUB_300001_SM_10006detail6reduce28DeviceReduceSingleTileKernelINS2_10policy_hubIbjN4cuda3std3__410logical_orIbEEE10Policy1000EN6thrust24THRUST_300001_SM_1000_NS10device_ptrIbEEPbjS9_bbNS7_10__identityEEEvT0_T1_T2_T3_T4_T6_)
        .other          _ZN3cub18CUB_300001_SM_10006detail6reduce28DeviceReduceSingleTileKernelINS2_10policy_hubIbjN4cuda3std3__410logical_orIbEEE10Policy1000EN6thrust24THRUST_300001_SM_1000_NS10device_ptrIbEEPbjS9_bbNS7_10__identityEEEvT0_T1_T2_T3_T4_T6_,@"STO_CUDA_ENTRY STV_DEFAULT"
_ZN3cub18CUB_300001_SM_10006detail6reduce28DeviceReduceSingleTileKernelINS2_10policy_hubIbjN4cuda3std3__410logical_orIbEEE10Policy1000EN6thrust24THRUST_300001_SM_1000_NS10device_ptrIbEEPbjS9_bbNS7_10__identityEEEvT0_T1_T2_T3_T4_T6_:
.text._ZN3cub18CUB_300001_SM_10006detail6reduce28DeviceReduceSingleTileKernelINS2_10policy_hubIbjN4cuda3std3__410logical_orIbEEE10Policy1000EN6thrust24THRUST_300001_SM_1000_NS10device_ptrIbEEPbjS9_bbNS7_10__identityEEEvT0_T1_T2_T3_T4_T6_:
[----:B------:R-:W-:Y:S01]  /*0000*/  LDC R1, c[0x0][0x37c] ;  /* 0x0000df00ff017b82 */ /* 0x000fe20000000800 */
[----:B------:R-:W0:Y:S07]  /*0010*/  LDCU UR4, c[0x0][0x390] ;  /* 0x00007200ff0477ac */ /* 0x000e2e0008000800 */
[----:B------:R-:W1:Y:S01]  /*0020*/  LDC.S8 R0, c[0x0][0x395] ;  /* 0x0000e540ff007b82 */ /* 0x000e620000000200 */
[----:B------:R-:W2:Y:S01]  /*0030*/  LDCU.64 UR6, c[0x0][0x358] ;  /* 0x00006b00ff0677ac */ /* 0x000ea20008000a00 */
[----:B0-----:R-:W-:Y:S01]  /*0040*/  UISETP.NE.AND UP0, UPT, UR4, URZ, UPT ;  /* 0x000000ff0400728c */ /* 0x001fe2000bf05270 */
        /* <DEDUP_REMOVED lines=8> */
.L_x_1324:
[----:B------:R-:W-:Y:S01]  /*00d0*/  UISETP.GT.U32.AND UP0, UPT, UR4, 0x1fff, UPT ;  /* 0x00001fff0400788c */ /* 0x000fe2000bf04070 */
[----:B------:R-:W-:Y:S08]  /*00e0*/  BSSY.RECONVERGENT B0, `(.L_x_1325) ;  /* 0x00002cf000007945 */ /* 0x000ff00003800200 */
        /* <DEDUP_REMOVED lines=12> */
.L_x_1328:
[----:B------:R-:W-:Y:S05]  /*01b0*/  BSYNC.RECONVERGENT B1 ;  /* 0x0000000000017941 */ /* 0x000fea0003800200 */
.L_x_1327:
        /* <DEDUP_REMOVED lines=17> */
.L_x_1333:
        /* <DEDUP_REMOVED lines=42> */
.L_x_1332:
[----:B------:R-:W-:Y:S05]  /*0570*/  BSYNC.RECONVERGENT B2 ;  /* 0x0000000000027941 */ /* 0x000fea0003800200 */
.L_x_1331:
        /* <DEDUP_REMOVED lines=8> */
[----:B0-----:R-:W-:-:S05]  /*0600*/  IADD3 R4, P2, PT, R3, UR8, RZ ;  /* 0x0000000803047c10 */ /* 0x001fca000ff5e0ff */
[----:B------:R-:W-:-:S06]  /*0610*/  IMAD.X R5, RZ, RZ, UR9, P2 ;  /* 0x00000009ff057e24 */ /* 0x000fcc00090e06ff */
        /* <DEDUP_REMOVED lines=18> */
.L_x_1335:
[----:B------:R-:W-:Y:S05]  /*0740*/  BSYNC.RECONVERGENT B2 ;  /* 0x0000000000027941 */ /* 0x000fea0003800200 */
.L_x_1334:
        /* <DEDUP_REMOVED lines=20> */
.L_x_1337:
[----:B------:R-:W-:Y:S05]  /*0890*/  BSYNC.RECONVERGENT B2 ;  /* 0x0000000000027941 */ /* 0x000fea0003800200 */
.L_x_1336:
[----:B------:R-:W-:Y:S05]  /*08a0*/  @!P1 BRA `(.L_x_1330) ;  /* 0x0000000000349947 */ /* 0x000fea0003800000 */
[----:B------:R-:W0:Y:S02]  /*08b0*/  LDCU.64 UR8, c[0x0][0x380] ;  /* 0x00007000ff0877ac */ /* 0x000e240008000a00 */
[----:B0-----:R-:W-:Y:S01]  /*08c0*/  IADD3 R4, P0, PT, R3, UR8, RZ ;  /* 0x0000000803047c10 */ /* 0x001fe2000ff1e0ff */
[----:B------:R-:W-:-:S04]  /*08d0*/  IMAD.MOV R3, RZ, RZ, -R10 ;  /* 0x000000ffff037224 */ /* 0x000fc800078e0a0a */
[----:B------:R-:W-:-:S08]  /*08e0*/  IMAD.X R5, RZ, RZ, UR9, P0 ;  /* 0x00000009ff057e24 */ /* 0x000fd000080e06ff */
.L_x_1338:
[----:B-----5:R-:W-:-:S13]  /*08f0*/  LOP3.LUT P0, RZ, R9, 0xff, RZ, 0xc0, !PT ;  /* 0x000000ff09ff7812 */ /* 0x020fda000780c0ff */
[----:B------:R0:W2:Y:S01]  /*0900*/  @!P0 LDG.E.U8 R6, desc[UR6][R4.64] ;  /* 0x0000000604068981 */ /* 0x0000a2000c1e1100 */
[----:B------:R-:W-:-:S05]  /*0910*/  VIADD R3, R3, 0x1 ;  /* 0x0000000103037836 */ /* 0x000fca0000000000 */
[----:B------:R-:W-:Y:S02]  /*0920*/  ISETP.NE.AND P2, PT, R3, RZ, PT ;  /* 0x000000ff0300720c */ /* 0x000fe40003f45270 */
[----:B0-----:R-:W-:-:S05]  /*0930*/  IADD3 R4, P1, PT, R4, 0x100, RZ ;  /* 0x0000010004047810 */ /* 0x001fca0007f3e0ff */
[----:B------:R-:W-:Y:S01]  /*0940*/  IMAD.X R5, RZ, RZ, R5, P1 ;  /* 0x000000ffff057224 */ /* 0x000fe200008e0605 */
[----:B--2---:R-:W-:-:S04]  /*0950*/  ISETP.NE.OR P0, PT, R6, RZ, P0 ;  /* 0x000000ff0600720c */ /* 0x004fc80000705670 */
[----:B------:R-:W-:Y:S01]  /*0960*/  SEL R9, RZ, 0x1, !P0 ;  /* 0x00000001ff097807 */ /* 0x000fe20004000000 */
[----:B------:R-:W-:Y:S08]  /*0970*/  @P2 BRA `(.L_x_1338) ;  /* 0xfffffffc00dc2947 */ /* 0x000ff0000383ffff */
.L_x_1330:
[----:B------:R-:W-:Y:S05]  /*0980*/  BSYNC.RECONVERGENT B1 ;  /* 0x0000000000017941 */ /* 0x000fea0003800200 */
.L_x_1329:
[----:B------:R-:W1:Y:S02]  /*0990*/  LDC R6, c[0x0][0x390] ;  /* 0x0000e400ff067b82 */ /* 0x000e640000000800 */
[----:B-1----:R-:W-:-:S13]  /*09a0*/  ISETP.GE.AND P0, PT, R6, 0x100, PT ;  /* 0x000001000600780c */ /* 0x002fda0003f06270 */
[----:B------:R-:W-:Y:S05]  /*09b0*/  @!P0 BRA `(.L_x_1339) ;  /* 0x0000000400148947 */ /* 0x000fea0003800000 */
        /* <DEDUP_REMOVED lines=8> */
[----:B0-----:R-:W-:-:S04]  /*0a40*/  @!P2 SEL R4, RZ, 0x1, !P0 ;  /* 0x00000001ff04a807 */ /* 0x001fc80004000000 */
        /* <DEDUP_REMOVED lines=39> */
.L_x_1341:
[----:B------:R-:W-:Y:S05]  /*0cc0*/  BSYNC.RECONVERGENT B1 ;  /* 0x0000000000017941 */ /* 0x000fea0003800200 */
.L_x_1340:
        /* <DEDUP_REMOVED lines=20> */
.L_x_1339:
[----:B------:R-:W1:Y:S01]  /*0e10*/  S2R R8, SR_LANEID ;  /* 0x0000000000087919 */ /* 0x000e620000000000 */
[----:B------:R-:W-:Y:S02]  /*0e20*/  LOP3.LUT R3, R2, 0x3e0, RZ, 0xc0, !PT ;  /* 0x000003e002037812 */ /* 0x000fe400078ec0ff */
[----:B-----5:R-:W-:-:S03]  /*0e30*/  LOP3.LUT R10, R9, 0xff, RZ, 0xc0, !PT ;  /* 0x000000ff090a7812 */ /* 0x020fc600078ec0ff */
[----:B0-----:R-:W-:Y:S01]  /*0e40*/  VIADD R4, R3, 0x20 ;  /* 0x0000002003047836 */ /* 0x001fe20000000000 */
[----:B------:R-:W-:-:S04]  /*0e50*/  LOP3.LUT R3, RZ, R3, RZ, 0x33, !PT ;  /* 0x00000003ff037212 */ /* 0x000fc800078e33ff */
[----:B------:R-:W-:Y:S01]  /*0e60*/  ISETP.GT.AND P0, PT, R4, R6, PT ;  /* 0x000000060400720c */ /* 0x000fe20003f04270 */
[----:B------:R-:W-:-:S05]  /*0e70*/  IMAD.IADD R3, R3, 0x1, R6 ;  /* 0x0000000103037824 */ /* 0x000fca00078e0206 */
        /* <DEDUP_REMOVED lines=91> */
.L_x_1326:
[----:B------:R-:W0:Y:S01]  /*1430*/  S2R R4, SR_TID.X ;  /* 0x0000000000047919 */ /* 0x000e220000002100 */
[----:B------:R-:W1:Y:S02]  /*1440*/  LDCU.64 UR8, c[0x0][0x380] ;  /* 0x00007000ff0877ac */ /* 0x000e640008000a00 */
[----:B-1----:R-:W-:Y:S02]  /*1450*/  IMAD.U32 R5, RZ, RZ, UR8 ;  /* 0x00000008ff057e24 */ /* 0x002fe4000f8e00ff */
[----:B------:R-:W-:-:S03]  /*1460*/  IMAD.U32 R6, RZ, RZ, UR9 ;  /* 0x00000009ff067e24 */ /* 0x000fc6000f8e00ff */
[----:B0-----:R-:W-:-:S05]  /*1470*/  IADD3 R2, P0, PT, R4, R5, RZ ;  /* 0x0000000504027210 */ /* 0x001fca0007f1e0ff */
[----:B------:R-:W-:-:S05]  /*1480*/  IMAD.X R3, RZ, RZ, R6, P0 ;  /* 0x000000ffff037224 */ /* 0x000fca00000e0606 */
        /* <DEDUP_REMOVED lines=48> */
[----:B------:R-:W-:Y:S01]  /*1790*/  UIADD3 UR5, UPT, UPT, UR4, -0x2000, URZ ;  /* 0xffffe00004057890 */ /* 0x000fe2000fffe0ff */
[----:B------:R-:W-:-:S03]  /*17a0*/  IMAD.MOV.U32 R7, RZ, RZ, 0x2000 ;  /* 0x00002000ff077424 */ /* 0x000fc600078e00ff */
[----:B------:R-:W-:Y:S01]  /*17b0*/  UISETP.GE.U32.AND UP0, UPT, UR5, 0x2000, UPT ;  /* 0x000020000500788c */ /* 0x000fe2000bf06070 */
[----:B--2---:R-:W-:-:S04]  /*17c0*/  ISETP.NE.OR P0, PT, R2, RZ, P0 ;  /* 0x000000ff0200720c */ /* 0x004fc80000705670 */
[----:B------:R-:W-:-:S04]  /*17d0*/  SEL R9, RZ, 0x1, !P0 ;  /* 0x00000001ff097807 */ /* 0x000fc80004000000 */
[----:B------:R-:W-:Y:S05]  /*17e0*/  BRA.U !UP0, `(.L_x_1343) ;  /* 0x0000000508047547 */ /* 0x000fea000b800000 */
[----:B------:R-:W-:Y:S01]  /*17f0*/  IMAD.MOV.U32 R7, RZ, RZ, 0x2000 ;  /* 0x00002000ff077424 */ /* 0x000fe200078e00ff */
[----:B------:R-:W0:Y:S01]  /*1800*/  LDCU UR4, c[0x0][0x390] ;  /* 0x00007200ff0477ac */ /* 0x000e220008000800 */
[----:B------:R-:W1:Y:S01]  /*1810*/  LDCU.64 UR8, c[0x0][0x380] ;  /* 0x00007000ff0877ac */ /* 0x000e620008000a00 */
[----:B------:R-:W-:-:S04]  /*1820*/  NOP ;  /* 0x0000000000007918 */ /* 0x000fc80000000000 */
.L_x_1345:
[----:B------:R-:W-:Y:S02]  /*1830*/  IMAD.IADD R2, R4, 0x1, R7 ;  /* 0x0000000104027824 */ /* 0x000fe400078e0207 */
[----:B-1----:R-:W-:Y:S02]  /*1840*/  IMAD.U32 R5, RZ, RZ, UR8 ;  /* 0x00000008ff057e24 */ /* 0x002fe4000f8e00ff */
        /* <DEDUP_REMOVED lines=51> */
[----:B0-----:R-:W-:-:S04]  /*1b80*/  IADD3 R8, PT, PT, -R7, UR4, RZ ;  /* 0x0000000407087c10 */ /* 0x001fc8000fffe1ff */
[----:B------:R-:W-:Y:S02]  /*1b90*/  ISETP.GE.U32.AND P1, PT, R8, 0x2000, PT ;  /* 0x000020000800780c */ /* 0x000fe40003f26070 */
[----:B--2---:R-:W-:-:S04]  /*1ba0*/  ISETP.NE.OR P0, PT, R2, RZ, P0 ;  /* 0x000000ff0200720c */ /* 0x004fc80000705670 */
[----:B------:R-:W-:-:S07]  /*1bb0*/  SEL R9, RZ, 0x1, !P0 ;  /* 0x00000001ff097807 */ /* 0x000fce0004000000 */
[----:B------:R-:W-:Y:S05]  /*1bc0*/  @!P1 BRA `(.L_x_1344) ;  /* 0x0000000c006c9947 */ /* 0x000fea0003800000 */
[----:B------:R-:W-:-:S05]  /*1bd0*/  VIADD R7, R7, 0x2000 ;  /* 0x0000200007077836 */ /* 0x000fca0000000000 */
[----:B------:R-:W-:-:S13]  /*1be0*/  ISETP.GT.U32.AND P0, PT, R7, UR5, PT ;  /* 0x0000000507007c0c */ /* 0x000fda000bf04070 */
[----:B------:R-:W-:Y:S05]  /*1bf0*/  @!P0 BRA `(.L_x_1345) ;  /* 0xfffffffc000c8947 */ /* 0x000fea000383ffff */
.L_x_1343:
[----:B------:R-:W-:Y:S01]  /*1c00*/  IADD3 R3, PT, PT, -R7, UR4, RZ ;  /* 0x0000000407037c10 */ /* 0x000fe2000fffe1ff */
[----:B------:R-:W-:Y:S03]  /*1c10*/  BSSY.RECONVERGENT B1, `(.L_x_1344) ;  /* 0x00000d6000017945 */ /* 0x000fe60003800200 */
[----:B------:R-:W-:-:S04]  /*1c20*/  ISETP.GE.AND P0, PT, R4, R3, PT ;  /* 0x000000030400720c */ /* 0x000fc80003f06270 */
[----:B------:R-:W-:-:S13]  /*1c30*/  ISETP.GE.U32.OR P0, PT, R7, UR4, P0 ;  /* 0x0000000407007c0c */ /* 0x000fda0008706470 */
[----:B------:R-:W-:Y:S05]  /*1c40*/  @P0 BRA `(.L_x_1346) ;  /* 0x0000000c00480947 */ /* 0x000fea0003800000 */
[----:B------:R-:W-:Y:S01]  /*1c50*/  LOP3.LUT R2, RZ, R4, RZ, 0x33, !PT ;  /* 0x00000004ff027212 */ /* 0x000fe200078e33ff */
[----:B------:R-:W-:Y:S03]  /*1c60*/  BSSY.RECONVERGENT B2, `(.L_x_1347) ;  /* 0x0000067000027945 */ /* 0x000fe60003800200 */
[----:B------:R-:W-:-:S04]  /*1c70*/  IADD3 R2, PT, PT, -R7, UR4, R2 ;  /* 0x0000000407027c10 */ /* 0x000fc8000fffe102 */
[C---:B------:R-:W-:Y:S02]  /*1c80*/  ISETP.GE.U32.AND P0, PT, R2.reuse, 0xf00, PT ;  /* 0x00000f000200780c */ /* 0x040fe40003f06070 */
[----:B------:R-:W-:Y:S01]  /*1c90*/  LEA.HI R8, R2, 0x1, RZ, 0x18 ;  /* 0x0000000102087811 */ /* 0x000fe200078fc0ff */
[----:B------:R-:W-:-:S03]  /*1ca0*/  IMAD.MOV.U32 R2, RZ, RZ, R4 ;  /* 0x000000ffff027224 */ /* 0x000fc600078e0004 */
        /* <DEDUP_REMOVED lines=8> */
.L_x_1350:
[----:B0-----:R-:W-:Y:S01]  /*1d30*/  IMAD.MOV.U32 R5, RZ, RZ, R2 ;  /* 0x000000ffff057224 */ /* 0x001fe200078e0002 */
[----:B------:R-:W-:Y:S01]  /*1d40*/  LOP3.LUT P0, RZ, R9, 0xff, RZ, 0xc0, !PT ;  /* 0x000000ff09ff7812 */ /* 0x000fe2000780c0ff */
[----:B------:R-:W-:-:S03]  /*1d50*/  IMAD.MOV.U32 R6, RZ, RZ, R3 ;  /* 0x000000ffff067224 */ /* 0x000fc600078e0003 */
        /* <DEDUP_REMOVED lines=86> */
.L_x_1349:
[----:B------:R-:W-:-:S07]  /*22c0*/  VIADD R2, R11, 0xfffff800 ;  /* 0xfffff8000b027836 */ /* 0x000fce0000000000 */
.L_x_1348:
[----:B------:R-:W-:Y:S05]  /*22d0*/  BSYNC.RECONVERGENT B2 ;  /* 0x0000000000027941 */ /* 0x000fea0003800200 */
.L_x_1347:
[----:B------:R-:W-:-:S13]  /*22e0*/  ISETP.NE.AND P0, PT, R13, RZ, PT ;  /* 0x000000ff0d00720c */ /* 0x000fda0003f05270 */
[----:B------:R-:W-:Y:S05]  /*22f0*/  @!P0 BRA `(.L_x_1346) ;  /* 0x00000004009c8947 */ /* 0x000fea0003800000 */
[----:B------:R-:W-:Y:S01]  /*2300*/  ISETP.GE.U32.AND P0, PT, R13, 0x8, PT ;  /* 0x000000080d00780c */ /* 0x000fe20003f06070 */
[----:B------:R-:W-:Y:S01]  /*2310*/  BSSY.RECONVERGENT B2, `(.L_x_1351) ;  /* 0x0000033000027945 */ /* 0x000fe20003800200 */
[----:B------:R-:W-:-:S11]  /*2320*/  LOP3.LUT R17, R8, 0x7, RZ, 0xc0, !PT ;  /* 0x0000000708117812 */ /* 0x000fd600078ec0ff */
[----:B------:R-:W-:Y:S05]  /*2330*/  @!P0 BRA `(.L_x_1352) ;  /* 0x0000000000c08947 */ /* 0x000fea0003800000 */
[----:B------:R-:W-:Y:S01]  /*2340*/  PRMT R3, R9, 0x9910, RZ ;  /* 0x0000991009037816 */ /* 0x000fe200000000ff */
[----:B------:R-:W-:-:S03]  /*2350*/  IMAD.IADD R16, R2, 0x1, R7 ;  /* 0x0000000102107824 */ /* 0x000fc600078e0207 */
[----:B------:R-:W-:Y:S02]  /*2360*/  ISETP.NE.AND P0, PT, R3, RZ, PT ;  /* 0x000000ff0300720c */ /* 0x000fe40003f05270 */
[----:B------:R-:W-:-:S05]  /*2370*/  IADD3 R10, P1, PT, R16, R5, RZ ;  /* 0x00000005100a7210 */ /* 0x000fca0007f3e0ff */
[----:B------:R-:W-:-:S06]  /*2380*/  IMAD.X R11, RZ, RZ, R6, P1 ;  /* 0x000000ffff0b7224 */ /* 0x000fcc00008e0606 */
        /* <DEDUP_REMOVED lines=40> */
.L_x_1354:
[----:B------:R-:W-:Y:S05]  /*2610*/  BSYNC.RECONVERGENT B3 ;  /* 0x0000000000037941 */ /* 0x000fea0003800200 */
.L_x_1353:
[----:B------:R-:W-:Y:S01]  /*2620*/  SEL R9, RZ, 0x1, !P0 ;  /* 0x00000001ff097807 */ /* 0x000fe20004000000 */
[----:B------:R-:W-:-:S07]  /*2630*/  VIADD R2, R2, 0x800 ;  /* 0x0000080002027836 */ /* 0x000fce0000000000 */
.L_x_1352:
[----:B------:R-:W-:Y:S05]  /*2640*/  BSYNC.RECONVERGENT B2 ;  /* 0x0000000000027941 */ /* 0x000fea0003800200 */
.L_x_1351:
        /* <DEDUP_REMOVED lines=31> */
.L_x_1358:
[----:B------:R-:W-:Y:S05]  /*2840*/  BSYNC.RECONVERGENT B3 ;  /* 0x0000000000037941 */ /* 0x000fea0003800200 */
.L_x_1357:
[----:B------:R-:W-:Y:S01]  /*2850*/  SEL R9, RZ, 0x1, !P0 ;  /* 0x00000001ff097807 */ /* 0x000fe20004000000 */
[----:B------:R-:W-:-:S07]  /*2860*/  VIADD R2, R2, 0x400 ;  /* 0x0000040002027836 */ /* 0x000fce0000000000 */
.L_x_1356:
[----:B------:R-:W-:Y:S05]  /*2870*/  BSYNC.RECONVERGENT B2 ;  /* 0x0000000000027941 */ /* 0x000fea0003800200 */
.L_x_1355:
[----:B------:R-:W-:-:S13]  /*2880*/  ISETP.NE.AND P0, PT, R3, RZ, PT ;  /* 0x000000ff0300720c */ /* 0x000fda0003f05270 */
[----:B------:R-:W-:Y:S05]  /*2890*/  @!P0 BRA `(.L_x_1346) ;  /* 0x0000000000348947 */ /* 0x000fea0003800000 */
[----:B------:R-:W-:Y:S02]  /*28a0*/  IMAD.IADD R7, R2, 0x1, R7 ;  /* 0x0000000102077824 */ /* 0x000fe400078e0207 */
[----:B------:R-:W-:-:S07]  /*28b0*/  IMAD.MOV R5, RZ, RZ, -R3 ;  /* 0x000000ffff057224 */ /* 0x000fce00078e0a03 */
.L_x_1359:
[----:B------:R-:W0:Y:S01]  /*28c0*/  LDCU.64 UR8, c[0x0][0x380] ;  /* 0x00007000ff0877ac */ /* 0x000e220008000a00 */
[----:B------:R-:W-:Y:S02]  /*28d0*/  LOP3.LUT P0, RZ, R9, 0xff, RZ, 0xc0, !PT ;  /* 0x000000ff09ff7812 */ /* 0x000fe4000780c0ff */
[----:B0-----:R-:W-:-:S05]  /*28e0*/  IADD3 R2, P1, PT, R7, UR8, RZ ;  /* 0x0000000807027c10 */ /* 0x001fca000ff3e0ff */
        /* <DEDUP_REMOVED lines=8> */
.L_x_1346:
[----:B------:R-:W-:Y:S05]  /*2970*/  BSYNC.RECONVERGENT B1 ;  /* 0x0000000000017941 */ /* 0x000fea0003800200 */
.L_x_1344:
        /* <DEDUP_REMOVED lines=48> */
.L_x_1361:
[----:B------:R-:W-:Y:S05]  /*2c80*/  BSYNC.RECONVERGENT B1 ;  /* 0x0000000000017941 */ /* 0x000fea0003800200 */
.L_x_1360:
        /* <DEDUP_REMOVED lines=20> */
.L_x_1342:
[----:B------:R-:W-:Y:S05]  /*2dd0*/  BSYNC.RECONVERGENT B0 ;  /* 0x0000000000007941 */ /* 0x000fea0003800200 */
.L_x_1325:
        /* <DEDUP_REMOVED lines=8> */
.L_x_1362:
        /* <DEDUP_REMOVED lines=10> */
.L_x_2599:


//--------------------- .text._ZN3cub18CUB_300001_SM_10006detail9transform16transform_kernelINS2_10policy_hubILb1EN4cuda3std3__45tupleIJN6thrust24THRUST_300001_SM_1000_NS10device_ptrIiEEEEEE10policy1000ElNS7_10__identityENSB_IxEEJPiEEEvT0_iT1_T2_DpNS2_10kernel_argIT3_EE --------------------------
	.section	.text._ZN3cub18CUB_300001_SM_10006detail9transform16transform_kernelINS2_10policy_hubILb1EN4cuda3std3__45tupleIJN6thrust24THRUST_300001_SM_1000_NS10device_ptrIiEEEEEE10policy1000ElNS7_10__identityENSB_IxEEJPiEEEvT0_iT1_T2_DpNS2_10kernel_argIT3_EE,"ax",@progbits
	.align	128
        .global         _ZN3cub18CUB_300001_SM_10006detail9transform16transform_kernelINS2_10policy_hubILb1EN4cuda3std3__45tupleIJN6thrust24THRUST_300001_SM_1000_NS10device_ptrIiEEEEEE10policy1000ElNS7_10__identityENSB_IxEEJPiEEEvT0_iT1_T2_DpNS2_10kernel_argIT3_EE
        .type           _ZN3cub18CUB_300001_SM_10006detail9transform16transform_kernelINS2_10policy_hubILb1EN4cuda3std3__45tupleIJN6thrust24THRUST_300001_SM_1000_NS10device_ptrIiEEEEEE10policy1000ElNS7_10__identityENSB_IxEEJPiEEEvT0_iT1_T2_DpNS2_10kernel_argIT3_EE,@function
        .size           _ZN3cub18CUB_300001_SM_10006detail9transform16transform_kernelINS2_10policy_hubILb1EN4cuda3std3__45tupleIJN6thrust24THRUST_300001_SM_1000_NS10device_ptrIiEEEEEE10policy1000ElNS7_10__identityENSB_IxEEJPiEEEvT0_iT1_T2_DpNS2_10kernel_argIT3_EE,(.L_x_2600 - _ZN3cub18CUB_300001_SM_10006detail9transform16transform_kernelINS2_10policy_hubILb1EN4cuda3std3__45tupleIJN6thrust24THRUST_300001_SM_1000_NS10device_ptrIiEEEEEE10policy1000ElNS7_10__identityENSB_IxEEJPiEEEvT0_iT1_T2_DpNS2_10kernel_argIT3_EE)
        .other          _ZN3cub18CUB_300001_SM_10006detail9transform16transform_kernelINS2_10policy_hubILb1EN4cuda3std3__45tupleIJN6thrust24THRUST_300001_SM_1000_NS10device_ptrIiEEEEEE10policy1000ElNS7_10__identityENSB_IxEEJPiEEEvT0_iT1_T2_DpNS2_10kernel_argIT3_EE,@"STO_CUDA_ENTRY STV_DEFAULT"
_ZN3cub18CUB_300001_SM_10006detail9transform16transform_kernelINS2_10policy_hubILb1EN4cuda3std3__45tupleIJN6thrust24THRUST_300001_SM_1000_NS10device_ptrIiEEEEEE10policy1000ElNS7_10__identityENSB_IxEEJPiEEEvT0_iT1_T2_DpNS2_10kernel_argIT3_EE:
.text._ZN3cub18CUB_300001_SM_10006detail9transform16transform_kernelINS2_10policy_hubILb1EN4cuda3std3__45tupleIJN6thrust24THRUST_300001_SM_1000_NS10device_ptrIiEEEEEE10policy1000ElNS7_10__identityENSB_IxEEJPiEEEvT0_iT1_T2_DpNS2_10kernel_argIT3_EE:
[----:B------:R-:W-:Y:S01]  /*0000*/  LDC R1, c[0x0][0x37c] ;  /* 0x0000df00ff017b82 */ /* 0x000fe20000000800 */
[----:B------:R-:W0:Y:S07]  /*0010*/  LDCU UR18, c[0x0][0x388] ;  /* 0x00007100ff1277ac */ /* 0x000e2e0008000800 */
[----:B------:R-:W1:Y:S01]  /*0020*/  S2UR UR4, SR_CTAID.X ;  /* 0x00000000000479c3 */ /* 0x000e620000002500 */
[----:B------:R-:W2:Y:S01]  /*0030*/  S2R R7, SR_TID.X ;  /* 0x0000000000077919 */ /* 0x000ea20000002100 */
[----:B------:R-:W-:Y:S01]  /*0040*/  BSSY.RECONVERGENT B0, `(.L_x_1363) ;  /* 0x000001c000007945 */ /* 0x000fe20003800200 */
[----:B------:R-:W3:Y:S01]  /*0050*/  LDCU.64 UR6, c[0x0][0x380] ;  /* 0x00007000ff0677ac */ /* 0x000ee20008000a00 */
[----:B0-----:R-:W-:-:S04]  /*0060*/  USHF.L.U32 UR13, UR18, 0x7, URZ ;  /* 0x00000007120d7899 */ /* 0x001fc800080006ff */
[----:B------:R-:W-:Y:S02]  /*0070*/  USHF.R.S32.HI UR5, URZ, 0x1f, UR13 ;  /* 0x0000001fff057899 */ /* 0x000fe4000801140d */
[----:B-1----:R-:W-:Y:S02]  /*0080*/  UIMAD.WIDE.U32 UR16, UR13, UR4, URZ ;  /* 0x000000040d1072a5 */ /* 0x002fe4000f8e00ff */
[----:B------:R-:W-:Y:S02]  /*0090*/  UIMAD UR11, UR5, UR4, URZ ;  /* 0x00000004050b72a4 */ /* 0x000fe4000f8e02ff */
[----:B---3--:R-:W-:Y:S02]  /*00a0*/  UIADD3 UR10, UP1, UPT, -UR16, UR6, URZ ;  /* 0x00000006100a7290 */ /* 0x008fe4000ff3e1ff */
[----:B------:R-:W-:Y:S02]  /*00b0*/  UIADD3 UR11, UPT, UPT, UR17, UR11, URZ ;  /* 0x0000000b110b7290 */ /* 0x000fe4000fffe0ff */
[----:B------:R-:W-:Y:S01]  /*00c0*/  UISETP.LT.U32.AND UP0, UPT, UR10, UR13, UPT ;  /* 0x0000000d0a00728c */ /* 0x000fe2000bf01070 */
[----:B--2---:R-:W-:Y:S01]  /*00d0*/  IMAD.SHL.U32 R0, R7, 0x80, RZ ;  /* 0x0000008007007824 */ /* 0x004fe200078e00ff */
[----:B------:R-:W-:-:S04]  /*00e0*/  UIADD3.X UR4, UPT, UPT, ~UR11, UR7, URZ, UP1, !UPT ;  /* 0x000000070b047290 */ /* 0x000fc80008ffe5ff */
[----:B------:R-:W-:-:S04]  /*00f0*/  UISETP.LT.AND.EX UP0, UPT, UR4, UR5, UPT, UP0 ;  /* 0x000000050400728c */ /* 0x000fc8000bf01300 */
[----:B------:R-:W-:-:S04]  /*0100*/  USEL UR10, UR10, UR13, UP0 ;  /* 0x0000000d0a0a7287 */ /* 0x000fc80008000000 */
[----:B------:R-:W-:-:S06]  /*0110*/  USHF.L.U32 UR6, UR10, 0x2, URZ ;  /* 0x000000020a067899 */ /* 0x000fcc00080006ff */
[----:B------:R-:W-:-:S13]  /*0120*/  ISETP.GE.AND P0, PT, R0, UR6, PT ;  /* 0x0000000600007c0c */ /* 0x000fda000bf06270 */
[----:B------:R-:W-:Y:S05]  /*0130*/  @P0 BRA `(.L_x_1364) ;  /* 0x0000000000300947 */ /* 0x000fea0003800000 */
[----:B------:R-:W0:Y:S02]  /*0140*/  LDCU.64 UR4, c[0x0][0x398] ;  /* 0x00007300ff0477ac */ /* 0x000e240008000a00 */
[----:B0-----:R-:W-:-:S04]  /*0150*/  ULEA UR4, UP0, UR16, UR4, 0x2 ;  /* 0x0000000410047291 */ /* 0x001fc8000f8010ff */
[----:B------:R-:W-:Y:S02]  /*0160*/  ULEA.HI.X UR5, UR16, UR5, UR11, 0x2, UP0 ;  /* 0x0000000510057291 */ /* 0x000fe400080f140b */
[----:B------:R-:W-:-:S04]  /*0170*/  IMAD.U32 R2, RZ, RZ, UR4 ;  /* 0x00000004ff027e24 */ /* 0x000fc8000f8e00ff */
[----:B------:R-:W-:Y:S02]  /*0180*/  IMAD.U32 R3, RZ, RZ, UR5 ;  /* 0x00000005ff037e24 */ /* 0x000fe4000f8e00ff */
[----:B------:R-:W-:-:S07]  /*0190*/  IMAD.WIDE.U32 R2, R7, 0x80, R2 ;  /* 0x0000008007027825 */ /* 0x000fce00078e0002 */
.L_x_1365:
[----:B------:R-:W-:Y:S01]  /*01a0*/  VIADD R0, R0, 0x4000 ;  /* 0x0000400000007836 */ /* 0x000fe20000000000 */
[----:B------:R0:W-:Y:S04]  /*01b0*/  CCTL.E.PF2 [R2] ;  /* 0x000000000200798f */ /* 0x0001e80000800100 */
[----:B------:R-:W-:Y:S02]  /*01c0*/  ISETP.GE.AND P0, PT, R0, UR6, PT ;  /* 0x0000000600007c0c */ /* 0x000fe4000bf06270 */
[----:B0-----:R-:W-:-:S05]  /*01d0*/  IADD3 R2, P1, PT, R2, 0x4000, RZ ;  /* 0x0000400002027810 */ /* 0x001fca0007f3e0ff */
[----:B------:R-:W-:-:S06]  /*01e0*/  IMAD.X R3, RZ, RZ, R3, P1 ;  /* 0x000000ffff037224 */ /* 0x000fcc00008e0603 */
[----:B------:R-:W-:Y:S05]  /*01f0*/  @!P0 BRA `(.L_x_1365) ;  /* 0xfffffffc00e88947 */ /* 0x000fea000383ffff */
.L_x_1364:
[----:B------:R-:W-:Y:S05]  /*0200*/  BSYNC.RECONVERGENT B0 ;  /* 0x0000000000007941 */ /* 0x000fea0003800200 */
.L_x_1363:
[----:B------:R-:W0:Y:S01]  /*0210*/  LDCU.128 UR4, c[0x0][0x390] ;  /* 0x00007200ff0477ac */ /* 0x000e220008000c00 */
[----:B------:R-:W-:Y:S02]  /*0220*/  USHF.L.U64.HI UR9, UR16, 0x2, UR11 ;  /* 0x0000000210097899 */ /* 0x000fe4000801020b */
[----:B------:R-:W-:Y:S01]  /*0230*/  USHF.L.U64.HI UR8, UR16, 0x3, UR11 ;  /* 0x0000000310087899 */ /* 0x000fe2000801020b */
[----:B------:R-:W1:Y:S01]  /*0240*/  LDCU.64 UR14, c[0x0][0x358] ;  /* 0x00006b00ff0e77ac */ /* 0x000e620008000a00 */
[----:B0-----:R-:W-:Y:S02]  /*0250*/  ULEA UR12, UP1, UR16, UR4, 0x3 ;  /* 0x00000004100c7291 */ /* 0x001fe4000f8218ff */
[----:B------:R-:W-:Y:S02]  /*0260*/  ULEA UR4, UP0, UR16, UR6, 0x2 ;  /* 0x0000000610047291 */ /* 0x000fe4000f8010ff */
[----:B------:R-:W-:Y:S02]  /*0270*/  UIADD3.X UR8, UPT, UPT, UR8, UR5, URZ, UP1, !UPT ;  /* 0x0000000508087290 */ /* 0x000fe40008ffe4ff */
[----:B------:R-:W-:Y:S01]  /*0280*/  UIADD3.X UR9, UPT, UPT, UR9, UR7, URZ, UP0, !UPT ;  /* 0x0000000709097290 */ /* 0x000fe200087fe4ff */
[----:B------:R-:W-:Y:S01]  /*0290*/  IMAD.U32 R2, RZ, RZ, UR12 ;  /* 0x0000000cff027e24 */ /* 0x000fe2000f8e00ff */
[----:B------:R-:W-:Y:S01]  /*02a0*/  UISETP.NE.AND UP0, UPT, UR13, UR10, UPT ;  /* 0x0000000a0d00728c */ /* 0x000fe2000bf05270 */
[----:B------:R-:W-:-:S02]  /*02b0*/  IMAD.U32 R4, RZ, RZ, UR4 ;  /* 0x00000004ff047e24 */ /* 0x000fc4000f8e00ff */
[----:B------:R-:W-:Y:S02]  /*02c0*/  IMAD.U32 R3, RZ, RZ, UR8 ;  /* 0x00000008ff037e24 */ /* 0x000fe4000f8e00ff */
[----:B------:R-:W-:-:S04]  /*02d0*/  IMAD.U32 R5, RZ, RZ, UR9 ;  /* 0x00000009ff057e24 */ /* 0x000fc8000f8e00ff */
[----:B-1----:R-:W-:Y:S05]  /*02e0*/  BRA.U !UP0, `(.L_x_1366) ;  /* 0x00000015089c7547 */ /* 0x002fea000b800000 */
[----:B------:R-:W-:-:S06]  /*02f0*/  UISETP.GE.AND UP0, UPT, UR18, 0x1, UPT ;  /* 0x000000011200788c */ /* 0x000fcc000bf06270 */
[----:B------:R-:W-:-:S13]  /*0300*/  PLOP3.LUT P0, PT, PT, PT, UP0, 0x80, 0x8 ;  /* 0x000000000008781c */ /* 0x000fda0003f0f008 */
[----:B------:R-:W-:Y:S05]  /*0310*/  @!P0 EXIT ;  /* 0x000000000000894d */ /* 0x000fea0003800000 */
[----:B------:R-:W-:Y:S01]  /*0320*/  UISETP.GE.U32.AND UP0, UPT, UR18, 0x10, UPT ;  /* 0x000000101200788c */ /* 0x000fe2000bf06070 */
[----:B------:R-:W-:Y:S01]  /*0330*/  IMAD.MOV.U32 R0, RZ, RZ, RZ ;  /* 0x000000ffff007224 */ /* 0x000fe200078e00ff */
[----:B------:R-:W-:-:S07]  /*0340*/  ULOP3.LUT UR4, UR18, 0xf, URZ, 0xc0, !UPT ;  /* 0x0000000f12047892 */ /* 0x000fce000f8ec0ff */
[----:B------:R-:W-:Y:S05]  /*0350*/  BRA.U !UP0, `(.L_x_1367) ;  /* 0x0000000d08907547 */ /* 0x000fea000b800000 */
[----:B------:R-:W-:-:S13]  /*0360*/  ISETP.GE.AND P0, PT, R7, UR10, PT ;  /* 0x0000000a07007c0c */ /* 0x000fda000bf06270 */
[----:B------:R-:W-:-:S05]  /*0370*/  @!P0 IMAD.WIDE.U32 R8, R7, 0x4, R4 ;  /* 0x0000000407088825 */ /* 0x000fca00078e0004 */
[----:B------:R-:W2:Y:S01]  /*0380*/  @!P0 LDG.E R10, desc[UR14][R8.64] ;  /* 0x0000000e080a8981 */ /* 0x000ea2000c1e1900 */
[C---:B------:R-:W-:Y:S02]  /*0390*/  VIADD R19, R7.reuse, 0x80 ;  /* 0x0000008007137836 */ /* 0x040fe40000000000 */
[----:B------:R-:W-:-:S03]  /*03a0*/  @!P0 IMAD.WIDE.U32 R12, R7, 0x8, R2 ;  /* 0x00000008070c8825 */ /* 0x000fc600078e0002 */
[----:B------:R-:W-:-:S13]  /*03b0*/  ISETP.GE.AND P1, PT, R19, UR10, PT ;  /* 0x0000000a13007c0c */ /* 0x000fda000bf26270 */
[----:B------:R-:W-:Y:S01]  /*03c0*/  @!P1 IMAD.WIDE.U32 R14, R19, 0x4, R4 ;  /* 0x00000004130e9825 */ /* 0x000fe200078e0004 */
[----:B--2---:R-:W-:-:S05]  /*03d0*/  @!P0 SHF.R.S32.HI R11, RZ, 0x1f, R10 ;  /* 0x0000001fff0b8819 */ /* 0x004fca000001140a */
[----:B------:R0:W-:Y:S04]  /*03e0*/  @!P0 STG.E.64 desc[UR14][R12.64], R10 ;  /* 0x0000000a0c008986 */ /* 0x0001e8000c101b0e */
[----:B------:R-:W2:Y:S01]  /*03f0*/  @!P1 LDG.E R16, desc[UR14][R14.64] ;  /* 0x0000000e0e109981 */ /* 0x000ea2000c1e1900 */
[----:B------:R-:W-:Y:S02]  /*0400*/  VIADD R23, R7, 0x100 ;  /* 0x0000010007177836 */ /* 0x000fe40000000000 */
[----:B------:R-:W-:-:S03]  /*0410*/  @!P1 IMAD.WIDE.U32 R8, R19, 0x8, R2 ;  /* 0x0000000813089825 */ /* 0x000fc600078e0002 */
[----:B------:R-:W-:-:S13]  /*0420*/  ISETP.GE.AND P0, PT, R23, UR10, PT ;  /* 0x0000000a17007c0c */ /* 0x000fda000bf06270 */
[----:B------:R-:W-:Y:S01]  /*0430*/  @!P0 IMAD.WIDE.U32 R18, R23, 0x4, R4 ;  /* 0x0000000417128825 */ /* 0x000fe200078e0004 */
[----:B--2---:R-:W-:-:S05]  /*0440*/  @!P1 SHF.R.S32.HI R17, RZ, 0x1f, R16 ;  /* 0x0000001fff119819 */ /* 0x004fca0000011410 */
[----:B------:R1:W-:Y:S04]  /*0450*/  @!P1 STG.E.64 desc[UR14][R8.64], R16 ;  /* 0x0000001008009986 */ /* 0x0003e8000c101b0e */
[----:B------:R-:W2:Y:S01]  /*0460*/  @!P0 LDG.E R20, desc[UR14][R18.64] ;  /* 0x0000000e12148981 */ /* 0x000ea2000c1e1900 */
[----:B------:R-:W-:Y:S02]  /*0470*/  VIADD R25, R7, 0x180 ;  /* 0x0000018007197836 */ /* 0x000fe40000000000 */
[----:B0-----:R-:W-:-:S03]  /*0480*/  @!P0 IMAD.WIDE.U32 R10, R23, 0x8, R2 ;  /* 0x00000008170a8825 */ /* 0x001fc600078e0002 */
[----:B------:R-:W-:-:S13]  /*0490*/  ISETP.GE.AND P1, PT, R25, UR10, PT ;  /* 0x0000000a19007c0c */ /* 0x000fda000bf26270 */
[----:B------:R-:W-:Y:S01]  /*04a0*/  @!P1 IMAD.WIDE.U32 R12, R25, 0x4, R4 ;  /* 0x00000004190c9825 */ /* 0x000fe200078e0004 */
[----:B--2---:R-:W-:-:S05]  /*04b0*/  @!P0 SHF.R.S32.HI R21, RZ, 0x1f, R20 ;  /* 0x0000001fff158819 */ /* 0x004fca0000011414 */
[----:B------:R0:W-:Y:S04]  /*04c0*/  @!P0 STG.E.64 desc[UR14][R10.64], R20 ;  /* 0x000000140a008986 */ /* 0x0001e8000c101b0e */
[----:B------:R-:W2:Y:S01]  /*04d0*/  @!P1 LDG.E R14, desc[UR14][R12.64] ;  /* 0x0000000e0c0e9981 */ /* 0x000ea2000c1e1900 */
[----:B------:R-:W-:Y:S02]  /*04e0*/  VIADD R23, R7, 0x200 ;  /* 0x0000020007177836 */ /* 0x000fe40000000000 */
[----:B-1----:R-:W-:-:S03]  /*04f0*/  @!P1 IMAD.WIDE.U32 R8, R25, 0x8, R2 ;  /* 0x0000000819089825 */ /* 0x002fc600078e0002 */
        /* <DEDUP_REMOVED lines=29> */
[----:B-1----:R-:W-:Y:S01]  /*06d0*/  @!P2 IMAD.WIDE.U32 R20, R27, 0x4, R4 ;  /* 0x000000041b14a825 */ /* 0x002fe200078e0004 */
[----:B--2---:R-:W-:-:S05]  /*06e0*/  @!P1 SHF.R.S32.HI R19, RZ, 0x1f, R18 ;  /* 0x0000001fff139819 */ /* 0x004fca0000011412 */
[----:B------:R1:W-:Y:S04]  /*06f0*/  @!P1 STG.E.64 desc[UR14][R14.64], R18 ;  /* 0x000000120e009986 */ /* 0x0003e8000c101b0e */
[----:B------:R-:W2:Y:S01]  /*0700*/  @!P2 LDG.E R22, desc[UR14][R20.64] ;  /* 0x0000000e1416a981 */ /* 0x000ea2000c1e1900 */
[----:B------:R-:W-:Y:S02]  /*0710*/  VIADD R25, R7, 0x480 ;  /* 0x0000048007197836 */ /* 0x000fe40000000000 */
[----:B0-----:R-:W-:-:S03]  /*0720*/  @!P2 IMAD.WIDE.U32 R10, R27, 0x8, R2 ;  /* 0x000000081b0aa825 */ /* 0x001fc600078e0002 */
[C---:B------:R-:W-:Y:S01]  /*0730*/  ISETP.GE.AND P0, PT, R25.reuse, UR10, PT ;  /* 0x0000000a19007c0c */ /* 0x040fe2000bf06270 */
[----:B------:R-:W-:Y:S01]  /*0740*/  IMAD.WIDE R8, R25, 0x4, R4 ;  /* 0x0000000419087825 */ /* 0x000fe200078e0204 */
[----:B--2---:R-:W-:-:S05]  /*0750*/  @!P2 SHF.R.S32.HI R23, RZ, 0x1f, R22 ;  /* 0x0000001fff17a819 */ /* 0x004fca0000011416 */
[----:B------:R0:W-:Y:S06]  /*0760*/  @!P2 STG.E.64 desc[UR14][R10.64], R22 ;  /* 0x000000160a00a986 */ /* 0x0001ec000c101b0e */
[----:B------:R-:W2:Y:S01]  /*0770*/  @!P0 LDG.E R12, desc[UR14][R8.64] ;  /* 0x0000000e080c8981 */ /* 0x000ea2000c1e1900 */
[C---:B------:R-:W-:Y:S01]  /*0780*/  VIADD R0, R7.reuse, 0x500 ;  /* 0x0000050007007836 */ /* 0x040fe20000000000 */
[----:B------:R-:W-:Y:S01]  /*0790*/  ULOP3.LUT UR5, UR18, 0x7ffffff0, URZ, 0xc0, !UPT ;  /* 0x7ffffff012057892 */ /* 0x000fe2000f8ec0ff */
[C---:B------:R-:W-:Y:S01]  /*07a0*/  VIADD R13, R7.reuse, 0x600 ;  /* 0x00000600070d7836 */ /* 0x040fe20000000000 */
[C---:B------:R-:W-:Y:S01]  /*07b0*/  IADD3 R6, PT, PT, R7.reuse, 0x580, RZ ;  /* 0x0000058007067810 */ /* 0x040fe20007ffe0ff */
[C---:B-1----:R-:W-:Y:S01]  /*07c0*/  VIADD R14, R7.reuse, 0x680 ;  /* 0x00000680070e7836 */ /* 0x042fe20000000000 */
[----:B------:R-:W-:Y:S01]  /*07d0*/  ISETP.GE.AND P6, PT, R0, UR10, PT ;  /* 0x0000000a00007c0c */ /* 0x000fe2000bfc6270 */
[----:B------:R-:W-:Y:S01]  /*07e0*/  VIADD R0, R7, 0x700 ;  /* 0x0000070007007836 */ /* 0x000fe20000000000 */
[----:B------:R-:W-:Y:S01]  /*07f0*/  ISETP.GE.AND P4, PT, R13, UR10, PT ;  /* 0x0000000a0d007c0c */ /* 0x000fe2000bf86270 */
[----:B------:R-:W-:Y:S01]  /*0800*/  BSSY.RECONVERGENT B0, `(.L_x_1368) ;  /* 0x000000f000007945 */ /* 0x000fe20003800200 */
[----:B------:R-:W-:Y:S01]  /*0810*/  ISETP.GE.AND P5, PT, R6, UR10, PT ;  /* 0x0000000a06007c0c */ /* 0x000fe2000bfa6270 */
[----:B0-----:R-:W-:Y:S01]  /*0820*/  IMAD.WIDE R10, R25, 0x8, R2 ;  /* 0x00000008190a7825 */ /* 0x001fe200078e0202 */
[----:B------:R-:W-:-:S02]  /*0830*/  ISETP.GE.AND P2, PT, R0, UR10, PT ;  /* 0x0000000a00007c0c */ /* 0x000fc4000bf46270 */
[----:B------:R-:W-:Y:S01]  /*0840*/  ISETP.GE.AND P3, PT, R14, UR10, PT ;  /* 0x0000000a0e007c0c */ /* 0x000fe2000bf66270 */
[----:B------:R-:W-:Y:S02]  /*0850*/  VIADD R6, R7, 0x780 ;  /* 0x0000078007067836 */ /* 0x000fe40000000000 */
[----:B------:R-:W-:-:S03]  /*0860*/  IMAD.U32 R0, RZ, RZ, UR5 ;  /* 0x00000005ff007e24 */ /* 0x000fc6000f8e00ff */
[----:B------:R-:W-:Y:S02]  /*0870*/  ISETP.GE.AND P1, PT, R6, UR10, PT ;  /* 0x0000000a06007c0c */ /* 0x000fe4000bf26270 */
[----:B--2---:R-:W-:-:S05]  /*0880*/  @!P0 SHF.R.S32.HI R13, RZ, 0x1f, R12 ;  /* 0x0000001fff0d8819 */ /* 0x004fca000001140c */
[----:B------:R0:W-:Y:S01]  /*0890*/  @!P0 STG.E.64 desc[UR14][R10.64], R12 ;  /* 0x0000000c0a008986 */ /* 0x0001e2000c101b0e */
[----:B------:R-:W-:Y:S01]  /*08a0*/  ISETP.NE.AND P0, PT, R0, 0x10, PT ;  /* 0x000000100000780c */ /* 0x000fe20003f05270 */
[----:B------:R-:W-:-:S12]  /*08b0*/  @P6 BRA `(.L_x_1369) ;  /* 0x00000000000c6947 */ /* 0x000fd80003800000 */
[----:B0-----:R-:W2:Y:S02]  /*08c0*/  LDG.E R12, desc[UR14][R8.64+0x200] ;  /* 0x0002000e080c7981 */ /* 0x001ea4000c1e1900 */
[----:B--2---:R-:W-:-:S05]  /*08d0*/  SHF.R.S32.HI R13, RZ, 0x1f, R12 ;  /* 0x0000001fff0d7819 */ /* 0x004fca000001140c */
[----:B------:R1:W-:Y:S02]  /*08e0*/  STG.E.64 desc[UR14][R10.64+0x400], R12 ;  /* 0x0004000c0a007986 */ /* 0x0003e4000c101b0e */
.L_x_1369:
[----:B------:R-:W-:Y:S05]  /*08f0*/  BSYNC.RECONVERGENT B0 ;  /* 0x0000000000007941 */ /* 0x000fea0003800200 */
.L_x_1368:
[----:B------:R-:W-:Y:S04]  /*0900*/  BSSY.RECONVERGENT B0, `(.L_x_1370) ;  /* 0x0000005000007945 */ /* 0x000fe80003800200 */
[----:B------:R-:W-:Y:S05]  /*0910*/  @P5 BRA `(.L_x_1371) ;  /* 0x00000000000c5947 */ /* 0x000fea0003800000 */
[----:B01----:R-:W2:Y:S02]  /*0920*/  LDG.E R12, desc[UR14][R8.64+0x400] ;  /* 0x0004000e080c7981 */ /* 0x003ea4000c1e1900 */
[----:B--2---:R-:W-:-:S05]  /*0930*/  SHF.R.S32.HI R13, RZ, 0x1f, R12 ;  /* 0x0000001fff0d7819 */ /* 0x004fca000001140c */
[----:B------:R2:W-:Y:S02]  /*0940*/  STG.E.64 desc[UR14][R10.64+0x800], R12 ;  /* 0x0008000c0a007986 */ /* 0x0005e4000c101b0e */
.L_x_1371:
[----:B------:R-:W-:Y:S05]  /*0950*/  BSYNC.RECONVERGENT B0 ;  /* 0x0000000000007941 */ /* 0x000fea0003800200 */
.L_x_1370:
[----:B------:R-:W-:Y:S04]  /*0960*/  BSSY.RECONVERGENT B0, `(.L_x_1372) ;  /* 0x0000005000007945 */ /* 0x000fe80003800200 */
[----:B------:R-:W-:Y:S05]  /*0970*/  @P4 BRA `(.L_x_1373) ;  /* 0x00000000000c4947 */ /* 0x000fea0003800000 */
[----:B012---:R-:W2:Y:S02]  /*0980*/  LDG.E R12, desc[UR14][R8.64+0x600] ;  /* 0x0006000e080c7981 */ /* 0x007ea4000c1e1900 */
[----:B--2---:R-:W-:-:S05]  /*0990*/  SHF.R.S32.HI R13, RZ, 0x1f, R12 ;  /* 0x0000001fff0d7819 */ /* 0x004fca000001140c */
[----:B------:R3:W-:Y:S02]  /*09a0*/  STG.E.64 desc[UR14][R10.64+0xc00], R12 ;  /* 0x000c000c0a007986 */ /* 0x0007e4000c101b0e */
.L_x_1373:
[----:B------:R-:W-:Y:S05]  /*09b0*/  BSYNC.RECONVERGENT B0 ;  /* 0x0000000000007941 */ /* 0x000fea0003800200 */
.L_x_1372:
[----:B------:R-:W-:Y:S04]  /*09c0*/  BSSY.RECONVERGENT B0, `(.L_x_1374) ;  /* 0x0000005000007945 */ /* 0x000fe80003800200 */
[----:B------:R-:W-:Y:S05]  /*09d0*/  @P3 BRA `(.L_x_1375) ;  /* 0x00000000000c3947 */ /* 0x000fea0003800000 */
[----:B0123--:R-:W2:Y:S02]  /*09e0*/  LDG.E R12, desc[UR14][R8.64+0x800] ;  /* 0x0008000e080c7981 */ /* 0x00fea4000c1e1900 */
[----:B--2---:R-:W-:-:S05]  /*09f0*/  SHF.R.S32.HI R13, RZ, 0x1f, R12 ;  /* 0x0000001fff0d7819 */ /* 0x004fca000001140c */
[----:B------:R4:W-:Y:S02]  /*0a00*/  STG.E.64 desc[UR14][R10.64+0x1000], R12 ;  /* 0x0010000c0a007986 */ /* 0x0009e4000c101b0e */
.L_x_1375:
[----:B------:R-:W-:Y:S05]  /*0a10*/  BSYNC.RECONVERGENT B0 ;  /* 0x0000000000007941 */ /* 0x000fea0003800200 */
.L_x_1374:
[----:B------:R-:W-:Y:S04]  /*0a20*/  BSSY.RECONVERGENT B0, `(.L_x_1376) ;  /* 0x0000005000007945 */ /* 0x000fe80003800200 */
[----:B------:R-:W-:Y:S05]  /*0a30*/  @P2 BRA `(.L_x_1377) ;  /* 0x00000000000c2947 */ /* 0x000fea0003800000 */
[----:B01234-:R-:W2:Y:S02]  /*0a40*/  LDG.E R12, desc[UR14][R8.64+0xa00] ;  /* 0x000a000e080c7981 */ /* 0x01fea4000c1e1900 */
[----:B--2---:R-:W-:-:S05]  /*0a50*/  SHF.R.S32.HI R13, RZ, 0x1f, R12 ;  /* 0x0000001fff0d7819 */ /* 0x004fca000001140c */
[----:B------:R0:W-:Y:S02]  /*0a60*/  STG.E.64 desc[UR14][R10.64+0x1400], R12 ;  /* 0x0014000c0a007986 */ /* 0x0001e4000c101b0e */
.L_x_1377:
[----:B------:R-:W-:Y:S05]  /*0a70*/  BSYNC.RECONVERGENT B0 ;  /* 0x0000000000007941 */ /* 0x000fea0003800200 */
.L_x_1376:
[----:B------:R-:W-:Y:S04]  /*0a80*/  BSSY.RECONVERGENT B0, `(.L_x_1378) ;  /* 0x0000005000007945 */ /* 0x000fe80003800200 */
[----:B------:R-:W-:Y:S05]  /*0a90*/  @P1 BRA `(.L_x_1379) ;  /* 0x00000000000c1947 */ /* 0x000fea0003800000 */
[----:B01234-:R-:W2:Y:S02]  /*0aa0*/  LDG.E R12, desc[UR14][R8.64+0xc00] ;  /* 0x000c000e080c7981 */ /* 0x01fea4000c1e1900 */
[----:B--2---:R-:W-:-:S05]  /*0ab0*/  SHF.R.S32.HI R13, RZ, 0x1f, R12 ;  /* 0x0000001fff0d7819 */ /* 0x004fca000001140c */
[----:B------:R0:W-:Y:S02]  /*0ac0*/  STG.E.64 desc[UR14][R10.64+0x1800], R12 ;  /* 0x0018000c0a007986 */ /* 0x0001e4000c101b0e */
.L_x_1379:
[----:B------:R-:W-:Y:S05]  /*0ad0*/  BSYNC.RECONVERGENT B0 ;  /* 0x0000000000007941 */ /* 0x000fea0003800200 */
.L_x_1378:
[----:B------:R-:W-:Y:S05]  /*0ae0*/  @!P0 BRA `(.L_x_1367) ;  /* 0x0000000400ac8947 */ /* 0x000fea0003800000 */
[----:B------:R-:W-:-:S07]  /*0af0*/  IMAD.MOV.U32 R6, RZ, RZ, 0x10 ;  /* 0x00000010ff067424 */ /* 0x000fce00078e00ff */
.L_x_1382:
[----:B01234-:R-:W-:-:S05]  /*0b00*/  IMAD R13, R6, 0x80, R7 ;  /* 0x00000080060d7824 */ /* 0x01ffca00078e0207 */
        /* <DEDUP_REMOVED lines=59> */
[----:B------:R-:W-:Y:S01]  /*0ec0*/  IADD3 R25, PT, PT, R13, 0x480, RZ ;  /* 0x000004800d197810 */ /* 0x000fe20007ffe0ff */
[----:B0-----:R-:W-:-:S03]  /*0ed0*/  @!P0 IMAD.WIDE.U32 R20, R29, 0x8, R2 ;  /* 0x000000081d148825 */ /* 0x001fc600078e0002 */
[C---:B------:R-:W-:Y:S01]  /*0ee0*/  ISETP.GE.AND P1, PT, R25.reuse, UR10, PT ;  /* 0x0000000a19007c0c */ /* 0x040fe2000bf26270 */
[----:B------:R-:W-:Y:S01]  /*0ef0*/  IMAD.WIDE R10, R25, 0x4, R4 ;  /* 0x00000004190a7825 */ /* 0x000fe200078e0204 */
[----:B--2---:R-:W-:-:S05]  /*0f00*/  @!P0 SHF.R.S32.HI R15, RZ, 0x1f, R14 ;  /* 0x0000001fff0f8819 */ /* 0x004fca000001140e */
[----:B------:R0:W-:Y:S06]  /*0f10*/  @!P0 STG.E.64 desc[UR14][R20.64], R14 ;  /* 0x0000000e14008986 */ /* 0x0001ec000c101b0e */
[----:B------:R-:W2:Y:S01]  /*0f20*/  @!P1 LDG.E R18, desc[UR14][R10.64] ;  /* 0x0000000e0a129981 */ /* 0x000ea2000c1e1900 */
[----:B------:R-:W-:Y:S02]  /*0f30*/  VIADD R12, R13, 0x500 ;  /* 0x000005000d0c7836 */ /* 0x000fe40000000000 */
[----:B------:R-:W-:-:S03]  /*0f40*/  IMAD.WIDE R8, R25, 0x8, R2 ;  /* 0x0000000819087825 */ /* 0x000fc600078e0202 */
[----:B------:R-:W-:Y:S02]  /*0f50*/  ISETP.GE.AND P0, PT, R12, UR10, PT ;  /* 0x0000000a0c007c0c */ /* 0x000fe4000bf06270 */
[----:B--2---:R-:W-:-:S05]  /*0f60*/  @!P1 SHF.R.S32.HI R19, RZ, 0x1f, R18 ;  /* 0x0000001fff139819 */ /* 0x004fca0000011412 */
[----:B------:R2:W-:Y:S06]  /*0f70*/  @!P1 STG.E.64 desc[UR14][R8.64], R18 ;  /* 0x0000001208009986 */ /* 0x0005ec000c101b0e */
[----:B-1----:R-:W3:Y:S01]  /*0f80*/  @!P0 LDG.E R16, desc[UR14][R10.64+0x200] ;  /* 0x0002000e0a108981 */ /* 0x002ee2000c1e1900 */
[----:B------:R-:W-:-:S05]  /*0f90*/  VIADD R12, R13, 0x580 ;  /* 0x000005800d0c7836 */ /* 0x000fca0000000000 */
[----:B------:R-:W-:Y:S02]  /*0fa0*/  ISETP.GE.AND P1, PT, R12, UR10, PT ;  /* 0x0000000a0c007c0c */ /* 0x000fe4000bf26270 */
[----:B---3--:R-:W-:-:S05]  /*0fb0*/  @!P0 SHF.R.S32.HI R17, RZ, 0x1f, R16 ;  /* 0x0000001fff118819 */ /* 0x008fca0000011410 */
[----:B------:R1:W-:Y:S06]  /*0fc0*/  @!P0 STG.E.64 desc[UR14][R8.64+0x400], R16 ;  /* 0x0004001008008986 */ /* 0x0003ec000c101b0e */
[----:B0-----:R-:W3:Y:S01]  /*0fd0*/  @!P1 LDG.E R14, desc[UR14][R10.64+0x400] ;  /* 0x0004000e0a0e9981 */ /* 0x001ee2000c1e1900 */
[----:B------:R-:W-:-:S05]  /*0fe0*/  VIADD R12, R13, 0x600 ;  /* 0x000006000d0c7836 */ /* 0x000fca0000000000 */
[----:B------:R-:W-:Y:S02]  /*0ff0*/  ISETP.GE.AND P0, PT, R12, UR10, PT ;  /* 0x0000000a0c007c0c */ /* 0x000fe4000bf06270 */
[----:B---3--:R-:W-:-:S05]  /*1000*/  @!P1 SHF.R.S32.HI R15, RZ, 0x1f, R14 ;  /* 0x0000001fff0f9819 */ /* 0x008fca000001140e */
[----:B------:R0:W-:Y:S06]  /*1010*/  @!P1 STG.E.64 desc[UR14][R8.64+0x800], R14 ;  /* 0x0008000e08009986 */ /* 0x0001ec000c101b0e */
[----:B--2---:R-:W2:Y:S01]  /*1020*/  @!P0 LDG.E R18, desc[UR14][R10.64+0x600] ;  /* 0x0006000e0a128981 */ /* 0x004ea2000c1e1900 */
[----:B------:R-:W-:-:S05]  /*1030*/  VIADD R12, R13, 0x680 ;  /* 0x000006800d0c7836 */ /* 0x000fca0000000000 */
        /* <DEDUP_REMOVED lines=9> */
[----:B------:R-:W-:Y:S01]  /*10d0*/  VIADD R13, R13, 0x780 ;  /* 0x000007800d0d7836 */ /* 0x000fe20000000000 */
[----:B------:R-:W-:Y:S01]  /*10e0*/  BSSY.RECONVERGENT B0, `(.L_x_1380) ;  /* 0x000000a000007945 */ /* 0x000fe20003800200 */
[----:B------:R-:W-:-:S05]  /*10f0*/  VIADD R6, R6, 0x10 ;  /* 0x0000001006067836 */ /* 0x000fca0000000000 */
[----:B------:R-:W-:Y:S02]  /*1100*/  ISETP.NE.AND P1, PT, R6, R0, PT ;  /* 0x000000000600720c */ /* 0x000fe40003f25270 */
[----:B---3--:R-:W-:-:S05]  /*1110*/  @!P0 SHF.R.S32.HI R15, RZ, 0x1f, R14 ;  /* 0x0000001fff0f8819 */ /* 0x008fca000001140e */
[----:B------:R2:W-:Y:S01]  /*1120*/  @!P0 STG.E.64 desc[UR14][R8.64+0x1400], R14 ;  /* 0x0014000e08008986 */ /* 0x0005e2000c101b0e */
[----:B------:R-:W-:-:S13]  /*1130*/  ISETP.GE.AND P0, PT, R13, UR10, PT ;  /* 0x0000000a0d007c0c */ /* 0x000fda000bf06270 */
[----:B--2---:R-:W-:Y:S05]  /*1140*/  @P0 BRA `(.L_x_1381) ;  /* 0x00000000000c0947 */ /* 0x004fea0003800000 */
[----:B------:R-:W2:Y:S02]  /*1150*/  LDG.E R12, desc[UR14][R10.64+0xc00] ;  /* 0x000c000e0a0c7981 */ /* 0x000ea4000c1e1900 */
[----:B--2---:R-:W-:-:S05]  /*1160*/  SHF.R.S32.HI R13, RZ, 0x1f, R12 ;  /* 0x0000001fff0d7819 */ /* 0x004fca000001140c */
[----:B------:R0:W-:Y:S02]  /*1170*/  STG.E.64 desc[UR14][R8.64+0x1800], R12 ;  /* 0x0018000c08007986 */ /* 0x0001e4000c101b0e */
.L_x_1381:
[----:B------:R-:W-:Y:S05]  /*1180*/  BSYNC.RECONVERGENT B0 ;  /* 0x0000000000007941 */ /* 0x000fea0003800200 */
.L_x_1380:
[----:B------:R-:W-:Y:S05]  /*1190*/  @P1 BRA `(.L_x_1382) ;  /* 0xfffffff800581947 */ /* 0x000fea000383ffff */
.L_x_1367:
[----:B------:R-:W-:-:S13]  /*11a0*/  ISETP.NE.AND P0, PT, RZ, UR4, PT ;  /* 0x00000004ff007c0c */ /* 0x000fda000bf05270 */
[----:B------:R-:W-:Y:S05]  /*11b0*/  @!P0 EXIT ;  /* 0x000000000000894d */ /* 0x000fea0003800000 */
[----:B------:R-:W5:Y:S01]  /*11c0*/  LDCU UR6, c[0x0][0x388] ;  /* 0x00007100ff0677ac */ /* 0x000f620008000800 */
[----:B------:R-:W-:Y:S02]  /*11d0*/  UISETP.GE.U32.AND UP0, UPT, UR4, 0x8, UPT ;  /* 0x000000080400788c */ /* 0x000fe4000bf06070 */
[----:B-----5:R-:W-:-:S07]  /*11e0*/  ULOP3.LUT UR5, UR6, 0x7, URZ, 0xc0, !UPT ;  /* 0x0000000706057892 */ /* 0x020fce000f8ec0ff */
[----:B------:R-:W-:Y:S05]  /*11f0*/  BRA.U !UP0, `(.L_x_1383) ;  /* 0x0000000508147547 */ /* 0x000fea000b800000 */
[----:B0-----:R-:W-:Y:S01]  /*1200*/  IMAD R9, R0, 0x80, R7 ;  /* 0x0000008000097824 */ /* 0x001fe200078e0207 */
[----:B------:R-:W-:Y:S03]  /*1210*/  BSSY.RECONVERGENT B0, `(.L_x_1384) ;  /* 0x0000017000007945 */ /* 0x000fe60003800200 */
[C---:B------:R-:W-:Y:S01]  /*1220*/  VIADD R6, R9.reuse, 0x80 ;  /* 0x0000008009067836 */ /* 0x040fe20000000000 */
[C---:B------:R-:W-:Y:S01]  /*1230*/  ISETP.GE.AND P6, PT, R9.reuse, UR10, PT ;  /* 0x0000000a09007c0c */ /* 0x040fe2000bfc6270 */
[C---:B------:R-:W-:Y:S02]  /*1240*/  VIADD R8, R9.reuse, 0x100 ;  /* 0x0000010009087836 */ /* 0x040fe40000000000 */
[C---:B-1234-:R-:W-:Y:S01]  /*1250*/  VIADD R12, R9.reuse, 0x300 ;  /* 0x00000300090c7836 */ /* 0x05efe20000000000 */
[----:B------:R-:W-:Y:S01]  /*1260*/  ISETP.GE.AND P1, PT, R6, UR10, PT ;  /* 0x0000000a06007c0c */ /* 0x000fe2000bf26270 */
[C---:B------:R-:W-:Y:S01]  /*1270*/  VIADD R10, R9.reuse, 0x180 ;  /* 0x00000180090a7836 */ /* 0x040fe20000000000 */
[----:B------:R-:W-:Y:S01]  /*1280*/  ISETP.GE.AND P0, PT, R8, UR10, PT ;  /* 0x0000000a08007c0c */ /* 0x000fe2000bf06270 */
[C---:B------:R-:W-:Y:S01]  /*1290*/  VIADD R11, R9.reuse, 0x280 ;  /* 0x00000280090b7836 */ /* 0x040fe20000000000 */
[----:B------:R-:W-:Y:S01]  /*12a0*/  ISETP.GE.AND P4, PT, R12, UR10, PT ;  /* 0x0000000a0c007c0c */ /* 0x000fe2000bf86270 */
[C---:B------:R-:W-:Y:S01]  /*12b0*/  VIADD R8, R9.reuse, 0x200 ;  /* 0x0000020009087836 */ /* 0x040fe20000000000 */
[----:B------:R-:W-:Y:S01]  /*12c0*/  P2R R6, PR, RZ, 0x2 ;  /* 0x00000002ff067803 */ /* 0x000fe20000000000 */
[----:B------:R-:W-:Y:S01]  /*12d0*/  VIADD R12, R9, 0x380 ;  /* 0x00000380090c7836 */ /* 0x000fe20000000000 */
[----:B------:R-:W-:-:S02]  /*12e0*/  ISETP.GE.AND P1, PT, R10, UR10, PT ;  /* 0x0000000a0a007c0c */ /* 0x000fc4000bf26270 */
[----:B------:R-:W-:Y:S01]  /*12f0*/  ISETP.GE.AND P3, PT, R11, UR10, PT ;  /* 0x0000000a0b007c0c */ /* 0x000fe2000bf66270 */
[C---:B------:R-:W-:Y:S01]  /*1300*/  IMAD.WIDE R10, R9.reuse, 0x4, R4 ;  /* 0x00000004090a7825 */ /* 0x040fe200078e0204 */
[----:B------:R-:W-:Y:S02]  /*1310*/  ISETP.GE.AND P2, PT, R8, UR10, PT ;  /* 0x0000000a08007c0c */ /* 0x000fe4000bf46270 */
[----:B------:R-:W-:Y:S01]  /*1320*/  ISETP.GE.AND P5, PT, R12, UR10, PT ;  /* 0x0000000a0c007c0c */ /* 0x000fe2000bfa6270 */
[----:B------:R-:W-:Y:S01]  /*1330*/  IMAD.WIDE R8, R9, 0x8, R2 ;  /* 0x0000000809087825 */ /* 0x000fe200078e0202 */
[----:B------:R-:W-:Y:S11]  /*1340*/  @P6 BRA `(.L_x_1385) ;  /* 0x00000000000c6947 */ /* 0x000ff60003800000 */
[----:B------:R-:W2:Y:S02]  /*1350*/  LDG.E R12, desc[UR14][R10.64] ;  /* 0x0000000e0a0c7981 */ /* 0x000ea4000c1e1900 */
[----:B--2---:R-:W-:-:S05]  /*1360*/  SHF.R.S32.HI R13, RZ, 0x1f, R12 ;  /* 0x0000001fff0d7819 */ /* 0x004fca000001140c */
[----:B------:R0:W-:Y:S02]  /*1370*/  STG.E.64 desc[UR14][R8.64], R12 ;  /* 0x0000000c08007986 */ /* 0x0001e4000c101b0e */
.L_x_1385:
[----:B------:R-:W-:Y:S05]  /*1380*/  BSYNC.RECONVERGENT B0 ;  /* 0x0000000000007941 */ /* 0x000fea0003800200 */
.L_x_1384:
[----:B------:R-:W-:Y:S01]  /*1390*/  ISETP.NE.AND P6, PT, R6, RZ, PT ;  /* 0x000000ff0600720c */ /* 0x000fe20003fc5270 */
[----:B------:R-:W-:-:S12]  /*13a0*/  BSSY.RECONVERGENT B0, `(.L_x_1386) ;  /* 0x0000005000007945 */ /* 0x000fd80003800200 */
[----:B------:R-:W-:Y:S05]  /*13b0*/  @P6 BRA `(.L_x_1387) ;  /* 0x00000000000c6947 */ /* 0x000fea0003800000 */
[----:B0-----:R-:W2:Y:S02]  /*13c0*/  LDG.E R12, desc[UR14][R10.64+0x200] ;  /* 0x0002000e0a0c7981 */ /* 0x001ea4000c1e1900 */
[----:B--2---:R-:W-:-:S05]  /*13d0*/  SHF.R.S32.HI R13, RZ, 0x1f, R12 ;  /* 0x0000001fff0d7819 */ /* 0x004fca000001140c */
[----:B------:R1:W-:Y:S02]  /*13e0*/  STG.E.64 desc[UR14][R8.64+0x400], R12 ;  /* 0x0004000c08007986 */ /* 0x0003e4000c101b0e */
.L_x_1387:
[----:B------:R-:W-:Y:S05]  /*13f0*/  BSYNC.RECONVERGENT B0 ;  /* 0x0000000000007941 */ /* 0x000fea0003800200 */
.L_x_1386:
[----:B------:R-:W-:Y:S04]  /*1400*/  BSSY.RECONVERGENT B0, `(.L_x_1388) ;  /* 0x0000005000007945 */ /* 0x000fe80003800200 */
[----:B------:R-:W-:Y:S05]  /*1410*/  @P0 BRA `(.L_x_1389) ;  /* 0x00000000000c0947 */ /* 0x000fea0003800000 */
[----:B01----:R-:W2:Y:S02]  /*1420*/  LDG.E R12, desc[UR14][R10.64+0x400] ;  /* 0x0004000e0a0c7981 */ /* 0x003ea4000c1e1900 */
[----:B--2---:R-:W-:-:S05]  /*1430*/  SHF.R.S32.HI R13, RZ, 0x1f, R12 ;  /* 0x0000001fff0d7819 */ /* 0x004fca000001140c */
[----:B------:R2:W-:Y:S02]  /*1440*/  STG.E.64 desc[UR14][R8.64+0x800], R12 ;  /* 0x0008000c08007986 */ /* 0x0005e4000c101b0e */
.L_x_1389:
[----:B------:R-:W-:Y:S05]  /*1450*/  BSYNC.RECONVERGENT B0 ;  /* 0x0000000000007941 */ /* 0x000fea0003800200 */
.L_x_1388:
[----:B------:R-:W-:Y:S04]  /*1460*/  BSSY.RECONVERGENT B0, `(.L_x_1390) ;  /* 0x0000005000007945 */ /* 0x000fe80003800200 */
[----:B------:R-:W-:Y:S05]  /*1470*/  @P1 BRA `(.L_x_1391) ;  /* 0x00000000000c1947 */ /* 0x000fea0003800000 */
[----:B012---:R-:W2:Y:S02]  /*1480*/  LDG.E R12, desc[UR14][R10.64+0x600] ;  /* 0x0006000e0a0c7981 */ /* 0x007ea4000c1e1900 */
[----:B--2---:R-:W-:-:S05]  /*1490*/  SHF.R.S32.HI R13, RZ, 0x1f, R12 ;  /* 0x0000001fff0d7819 */ /* 0x004fca000001140c */
[----:B------:R3:W-:Y:S02]  /*14a0*/  STG.E.64 desc[UR14][R8.64+0xc00], R12 ;  /* 0x000c000c08007986 */ /* 0x0007e4000c101b0e */
.L_x_1391:
[----:B------:R-:W-:Y:S05]  /*14b0*/  BSYNC.RECONVERGENT B0 ;  /* 0x0000000000007941 */ /* 0x000fea0003800200 */
.L_x_1390:
[----:B------:R-:W-:Y:S04]  /*14c0*/  BSSY.RECONVERGENT B0, `(.L_x_1392) ;  /* 0x0000005000007945 */ /* 0x000fe80003800200 */
[----:B------:R-:W-:Y:S05]  /*14d0*/  @P2 BRA `(.L_x_1393) ;  /* 0x00000000000c2947 */ /* 0x000fea0003800000 */
[----:B0123--:R-:W2:Y:S02]  /*14e0*/  LDG.E R12, desc[UR14][R10.64+0x800] ;  /* 0x0008000e0a0c7981 */ /* 0x00fea4000c1e1900 */
[----:B--2---:R-:W-:-:S05]  /*14f0*/  SHF.R.S32.HI R13, RZ, 0x1f, R12 ;  /* 0x0000001fff0d7819 */ /* 0x004fca000001140c */
[----:B------:R4:W-:Y:S02]  /*1500*/  STG.E.64 desc[UR14][R8.64+0x1000], R12 ;  /* 0x0010000c08007986 */ /* 0x0009e4000c101b0e */
.L_x_1393:
[----:B------:R-:W-:Y:S05]  /*1510*/  BSYNC.RECONVERGENT B0 ;  /* 0x0000000000007941 */ /* 0x000fea0003800200 */
.L_x_1392:
[----:B------:R-:W-:Y:S04]  /*1520*/  BSSY.RECONVERGENT B0, `(.L_x_1394) ;  /* 0x0000005000007945 */ /* 0x000fe80003800200 */
[----:B------:R-:W-:Y:S05]  /*1530*/  @P3 BRA `(.L_x_1395) ;  /* 0x00000000000c3947 */ /* 0x000fea0003800000 */
[----:B01234-:R-:W2:Y:S02]  /*1540*/  LDG.E R12, desc[UR14][R10.64+0xa00] ;  /* 0x000a000e0a0c7981 */ /* 0x01fea4000c1e1900 */
[----:B--2---:R-:W-:-:S05]  /*1550*/  SHF.R.S32.HI R13, RZ, 0x1f, R12 ;  /* 0x0000001fff0d7819 */ /* 0x004fca000001140c */
[----:B------:R0:W-:Y:S02]  /*1560*/  STG.E.64 desc[UR14][R8.64+0x1400], R12 ;  /* 0x0014000c08007986 */ /* 0x0001e4000c101b0e */
.L_x_1395:
[----:B------:R-:W-:Y:S05]  /*1570*/  BSYNC.RECONVERGENT B0 ;  /* 0x0000000000007941 */ /* 0x000fea0003800200 */
.L_x_1394:
[----:B------:R-:W-:Y:S04]  /*1580*/  BSSY.RECONVERGENT B0, `(.L_x_1396) ;  /* 0x0000005000007945 */ /* 0x000fe80003800200 */
[----:B------:R-:W-:Y:S05]  /*1590*/  @P4 BRA `(.L_x_1397) ;  /* 0x00000000000c4947 */ /* 0x000fea0003800000 */
[----:B01234-:R-:W2:Y:S02]  /*15a0*/  LDG.E R12, desc[UR14][R10.64+0xc00] ;  /* 0x000c000e0a0c7981 */ /* 0x01fea4000c1e1900 */
[----:B--2---:R-:W-:-:S05]  /*15b0*/  SHF.R.S32.HI R13, RZ, 0x1f, R12 ;  /* 0x0000001fff0d7819 */ /* 0x004fca000001140c */
[----:B------:R0:W-:Y:S02]  /*15c0*/  STG.E.64 desc[UR14][R8.64+0x1800], R12 ;  /* 0x0018000c08007986 */ /* 0x0001e4000c101b0e */
.L_x_1397:
[----:B------:R-:W-:Y:S05]  /*15d0*/  BSYNC.RECONVERGENT B0 ;  /* 0x0000000000007941 */ /* 0x000fea0003800200 */
.L_x_1396:
[----:B------:R-:W-:Y:S04]  /*15e0*/  BSSY.RECONVERGENT B0, `(.L_x_1398) ;  /* 0x0000005000007945 */ /* 0x000fe80003800200 */
[----:B------:R-:W-:Y:S05]  /*15f0*/  @P5 BRA `(.L_x_1399) ;  /* 0x00000000000c5947 */ /* 0x000fea0003800000 */
[----:B01234-:R-:W2:Y:S02]  /*1600*/  LDG.E R12, desc[UR14][R10.64+0xe00] ;  /* 0x000e000e0a0c7981 */ /* 0x01fea4000c1e1900 */
[----:B--2---:R-:W-:-:S05]  /*1610*/  SHF.R.S32.HI R13, RZ, 0x1f, R12 ;  /* 0x0000001fff0d7819 */ /* 0x004fca000001140c */
[----:B------:R0:W-:Y:S02]  /*1620*/  STG.E.64 desc[UR14][R8.64+0x1c00], R12 ;  /* 0x001c000c08007986 */ /* 0x0001e4000c101b0e */
.L_x_1399:
[----:B------:R-:W-:Y:S05]  /*1630*/  BSYNC.RECONVERGENT B0 ;  /* 0x0000000000007941 */ /* 0x000fea0003800200 */
.L_x_1398:
[----:B------:R-:W-:-:S07]  /*1640*/  IADD3 R0, PT, PT, R0, 0x8, RZ ;  /* 0x0000000800007810 */ /* 0x000fce0007ffe0ff */
.L_x_1383:
[----:B------:R-:W-:-:S13]  /*1650*/  ISETP.NE.AND P0, PT, RZ, UR5, PT ;  /* 0x00000005ff007c0c */ /* 0x000fda000bf05270 */
[----:B------:R-:W-:Y:S05]  /*1660*/  @!P0 EXIT ;  /* 0x000000000000894d */ /* 0x000fea0003800000 */
[----:B------:R-:W-:Y:S02]  /*1670*/  UISETP.GE.U32.AND UP0, UPT, UR5, 0x4, UPT ;  /* 0x000000040500788c */ /* 0x000fe4000bf06070 */
[----:B------:R-:W-:-:S06]  /*1680*/  ULOP3.LUT UR4, UR6, 0x3, URZ, 0xc0, !UPT ;  /* 0x0000000306047892 */ /* 0x000fcc000f8ec0ff */
[----:B------:R-:W-:Y:S01]  /*1690*/  ISETP.NE.AND P2, PT, RZ, UR4, PT ;  /* 0x00000004ff007c0c */ /* 0x000fe2000bf45270 */
[----:B------:R-:W-:-:S12]  /*16a0*/  BRA.U !UP0, `(.L_x_1400) ;  /* 0x0000000108747547 */ /* 0x000fd8000b800000 */
[----:B------:R-:W-:-:S05]  /*16b0*/  IMAD R25, R0, 0x80, R7 ;  /* 0x0000008000197824 */ /* 0x000fca00078e0207 */
[----:B------:R-:W-:-:S13]  /*16c0*/  ISETP.GE.AND P0, PT, R25, UR10, PT ;  /* 0x0000000a19007c0c */ /* 0x000fda000bf06270 */
[----:B01234-:R-:W-:-:S05]  /*16d0*/  @!P0 IMAD.WIDE R8, R25, 0x4, R4 ;  /* 0x0000000419088825 */ /* 0x01ffca00078e0204 */
[----:B------:R-:W2:Y:S01]  /*16e0*/  @!P0 LDG.E R10, desc[UR14][R8.64] ;  /* 0x0000000e080a8981 */ /* 0x000ea2000c1e1900 */
[C---:B------:R-:W-:Y:S02]  /*16f0*/  VIADD R19, R25.reuse, 0x80 ;  /* 0x0000008019137836 */ /* 0x040fe40000000000 */
[----:B------:R-:W-:-:S03]  /*1700*/  @!P0 IMAD.WIDE R12, R25, 0x8, R2 ;  /* 0x00000008190c8825 */ /* 0x000fc600078e0202 */
[----:B------:R-:W-:-:S13]  /*1710*/  ISETP.GE.AND P1, PT, R19, UR10, PT ;  /* 0x0000000a13007c0c */ /* 0x000fda000bf26270 */
[----:B------:R-:W-:Y:S01]  /*1720*/  @!P1 IMAD.WIDE R14, R19, 0x4, R4 ;  /* 0x00000004130e9825 */ /* 0x000fe200078e0204 */
[----:B--2---:R-:W-:-:S05]  /*1730*/  @!P0 SHF.R.S32.HI R11, RZ, 0x1f, R10 ;  /* 0x0000001fff0b8819 */ /* 0x004fca000001140a */
[----:B------:R0:W-:Y:S04]  /*1740*/  @!P0 STG.E.64 desc[UR14][R12.64], R10 ;  /* 0x0000000a0c008986 */ /* 0x0001e8000c101b0e */
[----:B------:R-:W2:Y:S01]  /*1750*/  @!P1 LDG.E R16, desc[UR14][R14.64] ;  /* 0x0000000e0e109981 */ /* 0x000ea2000c1e1900 */
[----:B------:R-:W-:Y:S02]  /*1760*/  VIADD R23, R25, 0x100 ;  /* 0x0000010019177836 */ /* 0x000fe40000000000 */
[----:B------:R-:W-:-:S03]  /*1770*/  @!P1 IMAD.WIDE R8, R19, 0x8, R2 ;  /* 0x0000000813089825 */ /* 0x000fc600078e0202 */
[----:B------:R-:W-:-:S13]  /*1780*/  ISETP.GE.AND P0, PT, R23, UR10, PT ;  /* 0x0000000a17007c0c */ /* 0x000fda000bf06270 */
[----:B------:R-:W-:Y:S01]  /*1790*/  @!P0 IMAD.WIDE R18, R23, 0x4, R4 ;  /* 0x0000000417128825 */ /* 0x000fe200078e0204 */
[----:B--2---:R-:W-:-:S05]  /*17a0*/  @!P1 SHF.R.S32.HI R17, RZ, 0x1f, R16 ;  /* 0x0000001fff119819 */ /* 0x004fca0000011410 */
[----:B------:R1:W-:Y:S04]  /*17b0*/  @!P1 STG.E.64 desc[UR14][R8.64], R16 ;  /* 0x0000001008009986 */ /* 0x0003e8000c101b0e */
[----:B------:R-:W2:Y:S01]  /*17c0*/  @!P0 LDG.E R20, desc[UR14][R18.64] ;  /* 0x0000000e12148981 */ /* 0x000ea2000c1e1900 */
[----:B------:R-:W-:Y:S02]  /*17d0*/  VIADD R25, R25, 0x180 ;  /* 0x0000018019197836 */ /* 0x000fe40000000000 */
[----:B0-----:R-:W-:-:S03]  /*17e0*/  @!P0 IMAD.WIDE R10, R23, 0x8, R2 ;  /* 0x00000008170a8825 */ /* 0x001fc600078e0202 */
[----:B------:R-:W-:-:S13]  /*17f0*/  ISETP.GE.AND P1, PT, R25, UR10, PT ;  /* 0x0000000a19007c0c */ /* 0x000fda000bf26270 */
[----:B------:R-:W-:Y:S01]  /*1800*/  @!P1 IMAD.WIDE R12, R25, 0x4, R4 ;  /* 0x00000004190c9825 */ /* 0x000fe200078e0204 */
[----:B--2---:R-:W-:-:S05]  /*1810*/  @!P0 SHF.R.S32.HI R21, RZ, 0x1f, R20 ;  /* 0x0000001fff158819 */ /* 0x004fca0000011414 */
[----:B------:R1:W-:Y:S04]  /*1820*/  @!P0 STG.E.64 desc[UR14][R10.64], R20 ;  /* 0x000000140a008986 */ /* 0x0003e8000c101b0e */
[----:B------:R-:W2:Y:S01]  /*1830*/  @!P1 LDG.E R14, desc[UR14][R12.64] ;  /* 0x0000000e0c0e9981 */ /* 0x000ea2000c1e1900 */
[----:B------:R-:W-:-:S04]  /*1840*/  @!P1 IMAD.WIDE R22, R25, 0x8, R2 ;  /* 0x0000000819169825 */ /* 0x000fc800078e0202 */
[----:B------:R-:W-:Y:S01]  /*1850*/  VIADD R0, R0, 0x4 ;  /* 0x0000000400007836 */ /* 0x000fe20000000000 */
[----:B--2---:R-:W-:-:S05]  /*1860*/  @!P1 SHF.R.S32.HI R15, RZ, 0x1f, R14 ;  /* 0x0000001fff0f9819 */ /* 0x004fca000001140e */
[----:B------:R1:W-:Y:S02]  /*1870*/  @!P1 STG.E.64 desc[UR14][R22.64], R14 ;  /* 0x0000000e16009986 */ /* 0x0003e4000c101b0e */
.L_x_1400:
[----:B------:R-:W-:Y:S05]  /*1880*/  @!P2 EXIT ;  /* 0x000000000000a94d */ /* 0x000fea0003800000 */
[----:B01234-:R-:W-:Y:S01]  /*1890*/  IMAD R13, R0, 0x80, R7 ;  /* 0x00000080000d7824 */ /* 0x01ffe200078e0207 */
[----:B------:R-:W-:-:S12]  /*18a0*/  UIADD3 UR4, UPT, UPT, -UR4, URZ, URZ ;  /* 0x000000ff04047290 */ /* 0x000fd8000fffe1ff */
.L_x_1401:
[----:B------:R-:W-:-:S13]  /*18b0*/  ISETP.GE.AND P0, PT, R13, UR10, PT ;  /* 0x0000000a0d007c0c */ /* 0x000fda000bf06270 */
[----:B------:R-:W-:-:S05]  /*18c0*/  @!P0 IMAD.WIDE R6, R13, 0x4, R4 ;  /* 0x000000040d068825 */ /* 0x000fca00078e0204 */
[----:B0-----:R-:W2:Y:S01]  /*18d0*/  @!P0 LDG.E R8, desc[UR14][R6.64] ;  /* 0x0000000e06088981 */ /* 0x001ea2000c1e1900 */
[----:B------:R-:W-:Y:S01]  /*18e0*/  @!P0 IMAD.WIDE R10, R13, 0x8, R2 ;  /* 0x000000080d0a8825 */ /* 0x000fe200078e0202 */
[----:B------:R-:W-:-:S03]  /*18f0*/  UIADD3 UR4, UPT, UPT, UR4, 0x1, URZ ;  /* 0x0000000104047890 */ /* 0x000fc6000fffe0ff */
[----:B------:R-:W-:Y:S01]  /*1900*/  VIADD R13, R13, 0x80 ;  /* 0x000000800d0d7836 */ /* 0x000fe20000000000 */
[----:B------:R-:W-:Y:S01]  /*1910*/  UISETP.NE.AND UP0, UPT, UR4, URZ, UPT ;  /* 0x000000ff0400728c */ /* 0x000fe2000bf05270 */
[----:B--2---:R-:W-:-:S05]  /*1920*/  @!P0 SHF.R.S32.HI R9, RZ, 0x1f, R8 ;  /* 0x0000001fff098819 */ /* 0x004fca0000011408 */
[----:B------:R0:W-:Y:S03]  /*1930*/  @!P0 STG.E.64 desc[UR14][R10.64], R8 ;  /* 0x000000080a008986 */ /* 0x0001e6000c101b0e */
[----:B------:R-:W-:Y:S05]  /*1940*/  BRA.U UP0, `(.L_x_1401) ;  /* 0xfffffffd00d87547 */ /* 0x000fea000b83ffff */
[----:B------:R-:W-:Y:S05]  /*1950*/  EXIT ;  /* 0x000000000000794d */ /* 0x000fea0003800000 */
.L_x_1366:
[----:B------:R-:W-:-:S06]  /*1960*/  UISETP.GE.AND UP0, UPT, UR18, 0x1, UPT ;  /* 0x000000011200788c */ /* 0x000fcc000bf06270 */
[----:B------:R-:W-:-:S13]  /*1970*/  PLOP3.LUT P0, PT, PT, PT, UP0, 0x80, 0x8 ;  /* 0x000000000008781c */ /* 0x000fda0003f0f008 */
[----:B------:R-:W-:Y:S05]  /*1980*/  @!P0 EXIT ;  /* 0x000000000000894d */ /* 0x000fea0003800000 */
[----:B------:R-:W-:Y:S01]  /*1990*/  UISETP.GE.U32.AND UP0, UPT, UR18, 0x10, UPT ;  /* 0x000000101200788c */ /* 0x000fe2000bf06070 */
[----:B------:R-:W-:Y:S01]  /*19a0*/  IMAD.MOV.U32 R0, RZ, RZ, RZ ;  /* 0x000000ffff007224 */ /* 0x000fe200078e00ff */
[----:B------:R-:W-:-:S06]  /*19b0*/  ULOP3.LUT UR19, UR18, 0xf, URZ, 0xc0, !UPT ;  /* 0x0000000f12137892 */ /* 0x000fcc000f8ec0ff */
[----:B------:R-:W-:Y:S01]  /*19c0*/  ISETP.NE.AND P2, PT, RZ, UR19, PT ;  /* 0x00000013ff007c0c */ /* 0x000fe2000bf45270 */
[----:B------:R-:W-:-:S12]  /*19d0*/  BRA.U !UP0, `(.L_x_1402) ;  /* 0x0000000508307547 */ /* 0x000fd8000b800000 */
[C---:B------:R-:W-:Y:S01]  /*19e0*/  IMAD.WIDE.U32 R8, R7.reuse, 0x8, R2 ;  /* 0x0000000807087825 */ /* 0x040fe200078e0002 */
[----:B------:R-:W-:Y:S02]  /*19f0*/  ULOP3.LUT UR20, UR18, 0x7ffffff0, URZ, 0xc0, !UPT ;  /* 0x7ffffff012147892 */ /* 0x000fe4000f8ec0ff */
[----:B------:R-:W-:Y:S01]  /*1a00*/  UIADD3 UR4, UP0, UPT, UR4, 0x600, URZ ;  /* 0x0000060004047890 */ /* 0x000fe2000ff1e0ff */
[C---:B------:R-:W-:Y:S01]  /*1a10*/  IMAD.WIDE.U32 R10, R7.reuse, 0x4, R4 ;  /* 0x00000004070a7825 */ /* 0x040fe200078e0004 */
[----:B------:R-:W-:Y:S01]  /*1a20*/  IADD3 R8, P0, PT, R8, 0x1000, RZ ;  /* 0x0000100008087810 */ /* 0x000fe20007f1e0ff */
[----:B------:R-:W-:Y:S02]  /*1a30*/  UIADD3 UR10, UP1, UPT, UR12, 0xc00, URZ ;  /* 0x00000c000c0a7890 */ /* 0x000fe4000ff3e0ff */
[----:B------:R-:W-:Y:S01]  /*1a40*/  VIADD R6, R7, 0x480 ;  /* 0x0000048007067836 */ /* 0x000fe20000000000 */
[----:B------:R-:W-:Y:S01]  /*1a50*/  IADD3 R10, P1, PT, R10, 0x800, RZ ;  /* 0x000008000a0a7810 */ /* 0x000fe20007f3e0ff */
[----:B------:R-:W-:Y:S01]  /*1a60*/  IMAD.X R9, RZ, RZ, R9, P0 ;  /* 0x000000ffff097224 */ /* 0x000fe200000e0609 */
[----:B------:R-:W-:Y:S01]  /*1a70*/  UIADD3.X UR5, UPT, UPT, URZ, UR9, URZ, UP0, !UPT ;  /* 0x00000009ff057290 */ /* 0x000fe200087fe4ff */
[----:B------:R-:W-:Y:S01]  /*1a80*/  IMAD.U32 R0, RZ, RZ, UR20 ;  /* 0x00000014ff007e24 */ /* 0x000fe2000f8e00ff */
[----:B------:R-:W-:Y:S01]  /*1a90*/  UIADD3.X UR13, UPT, UPT, URZ, UR8, URZ, UP1, !UPT ;  /* 0x00000008ff0d7290 */ /* 0x000fe20008ffe4ff */
[----:B------:R-:W-:Y:S01]  /*1aa0*/  IMAD.X R11, RZ, RZ, R11, P1 ;  /* 0x000000ffff0b7224 */ /* 0x000fe200008e060b */
[----:B------:R-:W-:-:S12]  /*1ab0*/  UIADD3 UR9, UPT, UPT, -UR20, URZ, URZ ;  /* 0x000000ff14097290 */ /* 0x000fd8000fffe1ff */
.L_x_1403:
[----:B------:R-:W2:Y:S02]  /*1ac0*/  LDG.E R12, desc[UR14][R10.64+-0x800] ;  /* 0xfff8000e0a0c7981 */ /* 0x000ea4000c1e1900 */
[----:B--2---:R-:W-:-:S05]  /*1ad0*/  SHF.R.S32.HI R13, RZ, 0x1f, R12 ;  /* 0x0000001fff0d7819 */ /* 0x004fca000001140c */
[----:B------:R0:W-:Y:S04]  /*1ae0*/  STG.E.64 desc[UR14][R8.64+-0x1000], R12 ;  /* 0xfff0000c08007986 */ /* 0x0001e8000c101b0e */
[----:B---3--:R-:W2:Y:S02]  /*1af0*/  LDG.E R14, desc[UR14][R10.64+-0x600] ;  /* 0xfffa000e0a0e7981 */ /* 0x008ea4000c1e1900 */
[----:B--2---:R-:W-:-:S05]  /*1b00*/  SHF.R.S32.HI R15, RZ, 0x1f, R14 ;  /* 0x0000001fff0f7819 */ /* 0x004fca000001140e */
[----:B------:R1:W-:Y:S04]  /*1b10*/  STG.E.64 desc[UR14][R8.64+-0xc00], R14 ;  /* 0xfff4000e08007986 */ /* 0x0003e8000c101b0e */
[----:B------:R-:W2:Y:S02]  /*1b20*/  LDG.E R16, desc[UR14][R10.64+-0x400] ;  /* 0xfffc000e0a107981 */ /* 0x000ea4000c1e1900 */
[----:B--2---:R-:W-:-:S05]  /*1b30*/  SHF.R.S32.HI R17, RZ, 0x1f, R16 ;  /* 0x0000001fff117819 */ /* 0x004fca0000011410 */
[----:B------:R2:W-:Y:S04]  /*1b40*/  STG.E.64 desc[UR14][R8.64+-0x800], R16 ;  /* 0xfff8001008007986 */ /* 0x0005e8000c101b0e */
[----:B------:R-:W3:Y:S02]  /*1b50*/  LDG.E R18, desc[UR14][R10.64+-0x200] ;  /* 0xfffe000e0a127981 */ /* 0x000ee4000c1e1900 */
[----:B---3--:R-:W-:-:S05]  /*1b60*/  SHF.R.S32.HI R19, RZ, 0x1f, R18 ;  /* 0x0000001fff137819 */ /* 0x008fca0000011412 */
[----:B------:R3:W-:Y:S04]  /*1b70*/  STG.E.64 desc[UR14][R8.64+-0x400], R18 ;  /* 0xfffc001208007986 */ /* 0x0007e8000c101b0e */
[----:B------:R-:W4:Y:S02]  /*1b80*/  LDG.E R20, desc[UR14][R10.64] ;  /* 0x0000000e0a147981 */ /* 0x000f24000c1e1900 */
[----:B----4-:R-:W-:-:S05]  /*1b90*/  SHF.R.S32.HI R21, RZ, 0x1f, R20 ;  /* 0x0000001fff157819 */ /* 0x010fca0000011414 */
[----:B------:R4:W-:Y:S04]  /*1ba0*/  STG.E.64 desc[UR14][R8.64], R20 ;  /* 0x0000001408007986 */ /* 0x0009e8000c101b0e */
[----:B0-----:R-:W5:Y:S02]  /*1bb0*/  LDG.E R12, desc[UR14][R10.64+0x200] ;  /* 0x0002000e0a0c7981 */ /* 0x001f64000c1e1900 */
[----:B-----5:R-:W-:-:S05]  /*1bc0*/  SHF.R.S32.HI R13, RZ, 0x1f, R12 ;  /* 0x0000001fff0d7819 */ /* 0x020fca000001140c */
[----:B------:R0:W-:Y:S04]  /*1bd0*/  STG.E.64 desc[UR14][R8.64+0x400], R12 ;  /* 0x0004000c08007986 */ /* 0x0001e8000c101b0e */
[----:B-1----:R-:W5:Y:S02]  /*1be0*/  LDG.E R14, desc[UR14][R10.64+0x400] ;  /* 0x0004000e0a0e7981 */ /* 0x002f64000c1e1900 */
[----:B-----5:R-:W-:-:S05]  /*1bf0*/  SHF.R.S32.HI R15, RZ, 0x1f, R14 ;  /* 0x0000001fff0f7819 */ /* 0x020fca000001140e */
[----:B------:R1:W-:Y:S04]  /*1c00*/  STG.E.64 desc[UR14][R8.64+0x800], R14 ;  /* 0x0008000e08007986 */ /* 0x0003e8000c101b0e */
[----:B--2---:R-:W2:Y:S02]  /*1c10*/  LDG.E R16, desc[UR14][R10.64+0x600] ;  /* 0x0006000e0a107981 */ /* 0x004ea4000c1e1900 */
[----:B--2---:R-:W-:-:S05]  /*1c20*/  SHF.R.S32.HI R17, RZ, 0x1f, R16 ;  /* 0x0000001fff117819 */ /* 0x004fca0000011410 */
[----:B------:R2:W-:Y:S04]  /*1c30*/  STG.E.64 desc[UR14][R8.64+0xc00], R16 ;  /* 0x000c001008007986 */ /* 0x0005e8000c101b0e */
[----:B---3--:R-:W3:Y:S01]  /*1c40*/  LDG.E R18, desc[UR14][R10.64+0x800] ;  /* 0x0008000e0a127981 */ /* 0x008ee2000c1e1900 */
[----:B----4-:R-:W-:Y:S02]  /*1c50*/  IMAD.U32 R20, RZ, RZ, UR4 ;  /* 0x00000004ff147e24 */ /* 0x010fe4000f8e00ff */
[----:B------:R-:W-:Y:S02]  /*1c60*/  IMAD.U32 R21, RZ, RZ, UR5 ;  /* 0x00000005ff157e24 */ /* 0x000fe4000f8e00ff */
[----:B0-----:R-:W-:Y:S01]  /*1c70*/  IMAD.WIDE R12, R6, 0x4, R20 ;  /* 0x00000004060c7825 */ /* 0x001fe200078e0214 */
[----:B---3--:R-:W-:-:S05]  /*1c80*/  SHF.R.S32.HI R19, RZ, 0x1f, R18 ;  /* 0x0000001fff137819 */ /* 0x008fca0000011412 */
[----:B------:R0:W-:Y:S04]  /*1c90*/  STG.E.64 desc[UR14][R8.64+0x1000], R18 ;  /* 0x0010001208007986 */ /* 0x0001e8000c101b0e */
[----:B------:R-:W3:Y:S01]  /*1ca0*/  LDG.E R20, desc[UR14][R12.64+-0x600] ;  /* 0xfffa000e0c147981 */ /* 0x000ee2000c1e1900 */
[----:B-1----:R-:W-:Y:S01]  /*1cb0*/  MOV R15, UR13 ;  /* 0x0000000d000f7c02 */ /* 0x002fe20008000f00 */
[----:B------:R-:W-:-:S04]  /*1cc0*/  IMAD.U32 R14, RZ, RZ, UR10 ;  /* 0x0000000aff0e7e24 */ /* 0x000fc8000f8e00ff */
[----:B------:R-:W-:Y:S01]  /*1cd0*/  IMAD.WIDE R14, R6, 0x8, R14 ;  /* 0x00000008060e7825 */ /* 0x000fe200078e020e */
[----:B---3--:R-:W-:-:S05]  /*1ce0*/  SHF.R.S32.HI R21, RZ, 0x1f, R20 ;  /* 0x0000001fff157819 */ /* 0x008fca0000011414 */
[----:B------:R1:W-:Y:S04]  /*1cf0*/  STG.E.64 desc[UR14][R14.64+-0xc00], R20 ;  /* 0xfff400140e007986 */ /* 0x0003e8000c101b0e */
[----:B--2---:R-:W2:Y:S02]  /*1d00*/  LDG.E R16, desc[UR14][R12.64+-0x400] ;  /* 0xfffc000e0c107981 */ /* 0x004ea4000c1e1900 */
[----:B--2---:R-:W-:-:S05]  /*1d10*/  SHF.R.S32.HI R17, RZ, 0x1f, R16 ;  /* 0x0000001fff117819 */ /* 0x004fca0000011410 */
[----:B------:R2:W-:Y:S04]  /*1d20*/  STG.E.64 desc[UR14][R14.64+-0x800], R16 ;  /* 0xfff800100e007986 */ /* 0x0005e8000c101b0e */
[----:B------:R-:W3:Y:S02]  /*1d30*/  LDG.E R22, desc[UR14][R12.64+-0x200] ;  /* 0xfffe000e0c167981 */ /* 0x000ee4000c1e1900 */
[----:B---3--:R-:W-:-:S05]  /*1d40*/  SHF.R.S32.HI R23, RZ, 0x1f, R22 ;  /* 0x0000001fff177819 */ /* 0x008fca0000011416 */
[----:B------:R3:W-:Y:S04]  /*1d50*/  STG.E.64 desc[UR14][R14.64+-0x400], R22 ;  /* 0xfffc00160e007986 */ /* 0x0007e8000c101b0e */
[----:B0-----:R-:W4:Y:S02]  /*1d60*/  LDG.E R18, desc[UR14][R12.64] ;  /* 0x0000000e0c127981 */ /* 0x001f24000c1e1900 */
[----:B----4-:R-:W-:-:S05]  /*1d70*/  SHF.R.S32.HI R19, RZ, 0x1f, R18 ;  /* 0x0000001fff137819 */ /* 0x010fca0000011412 */
[----:B------:R3:W-:Y:S04]  /*1d80*/  STG.E.64 desc[UR14][R14.64], R18 ;  /* 0x000000120e007986 */ /* 0x0007e8000c101b0e */
[----:B------:R-:W4:Y:S02]  /*1d90*/  LDG.E R24, desc[UR14][R12.64+0x200] ;  /* 0x0002000e0c187981 */ /* 0x000f24000c1e1900 */
[----:B----4-:R-:W-:-:S05]  /*1da0*/  SHF.R.S32.HI R25, RZ, 0x1f, R24 ;  /* 0x0000001fff197819 */ /* 0x010fca0000011418 */
[----:B------:R3:W-:Y:S04]  /*1db0*/  STG.E.64 desc[UR14][R14.64+0x400], R24 ;  /* 0x000400180e007986 */ /* 0x0007e8000c101b0e */
[----:B-1----:R-:W4:Y:S02]  /*1dc0*/  LDG.E R20, desc[UR14][R12.64+0x400] ;  /* 0x0004000e0c147981 */ /* 0x002f24000c1e1900 */
[----:B----4-:R-:W-:-:S05]  /*1dd0*/  SHF.R.S32.HI R21, RZ, 0x1f, R20 ;  /* 0x0000001fff157819 */ /* 0x010fca0000011414 */
[----:B------:R3:W-:Y:S04]  /*1de0*/  STG.E.64 desc[UR14][R14.64+0x800], R20 ;  /* 0x000800140e007986 */ /* 0x0007e8000c101b0e */
[----:B--2---:R-:W2:Y:S01]  /*1df0*/  LDG.E R16, desc[UR14][R12.64+0x600] ;  /* 0x0006000e0c107981 */ /* 0x004ea2000c1e1900 */
[----:B------:R-:W-:Y:S01]  /*1e00*/  UIADD3 UR9, UPT, UPT, UR9, 0x10, URZ ;  /* 0x0000001009097890 */ /* 0x000fe2000fffe0ff */
[----:B------:R-:W-:Y:S01]  /*1e10*/  IADD3 R8, P0, PT, R8, 0x4000, RZ ;  /* 0x0000400008087810 */ /* 0x000fe20007f1e0ff */
[----:B------:R-:W-:Y:S01]  /*1e20*/  VIADD R6, R6, 0x800 ;  /* 0x0000080006067836 */ /* 0x000fe20000000000 */
[----:B------:R-:W-:Y:S01]  /*1e30*/  IADD3 R10, P1, PT, R10, 0x2000, RZ ;  /* 0x000020000a0a7810 */ /* 0x000fe20007f3e0ff */
[----:B------:R-:W-:Y:S02]  /*1e40*/  UISETP.NE.AND UP0, UPT, UR9, URZ, UPT ;  /* 0x000000ff0900728c */ /* 0x000fe4000bf05270 */
[----:B------:R-:W-:-:S02]  /*1e50*/  IMAD.X R9, RZ, RZ, R9, P0 ;  /* 0x000000ffff097224 */ /* 0x000fc400000e0609 */
[----:B------:R-:W-:Y:S01]  /*1e60*/  IMAD.X R11, RZ, RZ, R11, P1 ;  /* 0x000000ffff0b7224 */ /* 0x000fe200008e060b */
[----:B--2---:R-:W-:-:S05]  /*1e70*/  SHF.R.S32.HI R17, RZ, 0x1f, R16 ;  /* 0x0000001fff117819 */ /* 0x004fca0000011410 */
[----:B------:R3:W-:Y:S01]  /*1e80*/  STG.E.64 desc[UR14][R14.64+0xc00], R16 ;  /* 0x000c00100e007986 */ /* 0x0007e2000c101b0e */
[----:B------:R-:W-:Y:S05]  /*1e90*/  BRA.U UP0, `(.L_x_1403) ;  /* 0xfffffffd00087547 */ /* 0x000fea000b83ffff */
.L_x_1402:
[----:B------:R-:W-:Y:S05]  /*1ea0*/  @!P2 EXIT ;  /* 0x000000000000a94d */ /* 0x000fea0003800000 */
[----:B------:R-:W-:Y:S02]  /*1eb0*/  UISETP.GE.U32.AND UP0, UPT, UR19, 0x8, UPT ;  /* 0x000000081300788c */ /* 0x000fe4000bf06070 */
[----:B------:R-:W-:-:S06]  /*1ec0*/  ULOP3.LUT UR5, UR18, 0x7, URZ, 0xc0, !UPT ;  /* 0x0000000712057892 */ /* 0x000fcc000f8ec0ff */
[----:B------:R-:W-:Y:S01]  /*1ed0*/  ISETP.NE.AND P0, PT, RZ, UR5, PT ;  /* 0x00000005ff007c0c */ /* 0x000fe2000bf05270 */
[----:B------:R-:W-:-:S12]  /*1ee0*/  BRA.U !UP0, `(.L_x_1404) ;  /* 0x0000000108707547 */ /* 0x000fd8000b800000 */
[----:B------:R-:W-:-:S04]  /*1ef0*/  IMAD R13, R0, 0x80, R7 ;  /* 0x00000080000d7824 */ /* 0x000fc800078e0207 */
[----:B------:R-:W-:-:S05]  /*1f00*/  IMAD.WIDE R8, R13, 0x4, R4 ;  /* 0x000000040d087825 */ /* 0x000fca00078e0204 */
[----:B------:R-:W2:Y:S01]  /*1f10*/  LDG.E R10, desc[UR14][R8.64] ;  /* 0x0000000e080a7981 */ /* 0x000ea2000c1e1900 */
[----:B------:R-:W-:Y:S01]  /*1f20*/  IMAD.WIDE R12, R13, 0x8, R2 ;  /* 0x000000080d0c7825 */ /* 0x000fe200078e0202 */
        /* <DEDUP_REMOVED lines=11> */
[----:B------:R-:W3:Y:S02]  /*1fe0*/  LDG.E R20, desc[UR14][R8.64+0x800] ;  /* 0x0008000e08147981 */ /* 0x000ee4000c1e1900 */
[----:B---3--:R-:W-:-:S05]  /*1ff0*/  SHF.R.S32.HI R21, RZ, 0x1f, R20 ;  /* 0x0000001fff157819 */ /* 0x008fca0000011414 */
[----:B------:R4:W-:Y:S04]  /*2000*/  STG.E.64 desc[UR14][R12.64+0x1000], R20 ;  /* 0x001000140c007986 */ /* 0x0009e8000c101b0e */
[----:B0-----:R-:W3:Y:S02]  /*2010*/  LDG.E R10, desc[UR14][R8.64+0xa00] ;  /* 0x000a000e080a7981 */ /* 0x001ee4000c1e1900 */
[----:B---3--:R-:W-:-:S05]  /*2020*/  SHF.R.S32.HI R11, RZ, 0x1f, R10 ;  /* 0x0000001fff0b7819 */ /* 0x008fca000001140a */
[----:B------:R4:W-:Y:S04]  /*2030*/  STG.E.64 desc[UR14][R12.64+0x1400], R10 ;  /* 0x0014000a0c007986 */ /* 0x0009e8000c101b0e */
[----:B-1----:R-:W3:Y:S02]  /*2040*/  LDG.E R14, desc[UR14][R8.64+0xc00] ;  /* 0x000c000e080e7981 */ /* 0x002ee4000c1e1900 */
[----:B---3--:R-:W-:-:S05]  /*2050*/  SHF.R.S32.HI R15, RZ, 0x1f, R14 ;  /* 0x0000001fff0f7819 */ /* 0x008fca000001140e */
[----:B------:R4:W-:Y:S04]  /*2060*/  STG.E.64 desc[UR14][R12.64+0x1800], R14 ;  /* 0x0018000e0c007986 */ /* 0x0009e8000c101b0e */
[----:B--2---:R-:W2:Y:S01]  /*2070*/  LDG.E R16, desc[UR14][R8.64+0xe00] ;  /* 0x000e000e08107981 */ /* 0x004ea2000c1e1900 */
[----:B------:R-:W-:Y:S01]  /*2080*/  VIADD R0, R0, 0x8 ;  /* 0x0000000800007836 */ /* 0x000fe20000000000 */
[----:B--2---:R-:W-:-:S05]  /*2090*/  SHF.R.S32.HI R17, RZ, 0x1f, R16 ;  /* 0x0000001fff117819 */ /* 0x004fca0000011410 */
[----:B------:R4:W-:Y:S02]  /*20a0*/  STG.E.64 desc[UR14][R12.64+0x1c00], R16 ;  /* 0x001c00100c007986 */ /* 0x0009e4000c101b0e */
.L_x_1404:
[----:B------:R-:W-:Y:S05]  /*20b0*/  @!P0 EXIT ;  /* 0x000000000000894d */ /* 0x000fea0003800000 */
[----:B------:R-:W-:Y:S02]  /*20c0*/  UISETP.GE.U32.AND UP0, UPT, UR5, 0x4, UPT ;  /* 0x000000040500788c */ /* 0x000fe4000bf06070 */
[----:B------:R-:W-:-:S06]  /*20d0*/  ULOP3.LUT UR4, UR18, 0x3, URZ, 0xc0, !UPT ;  /* 0x0000000312047892 */ /* 0x000fcc000f8ec0ff */
[----:B------:R-:W-:Y:S01]  /*20e0*/  ISETP.NE.AND P0, PT, RZ, UR4, PT ;  /* 0x00000004ff007c0c */ /* 0x000fe2000bf05270 */
[----:B------:R-:W-:-:S12]  /*20f0*/  BRA.U !UP0, `(.L_x_1405) ;  /* 0x0000000108407547 */ /* 0x000fd8000b800000 */
[----:B---34-:R-:W-:-:S04]  /*2100*/  IMAD R15, R0, 0x80, R7 ;  /* 0x00000080000f7824 */ /* 0x018fc800078e0207 */
[----:B------:R-:W-:-:S05]  /*2110*/  IMAD.WIDE R12, R15, 0x4, R4 ;  /* 0x000000040f0c7825 */ /* 0x000fca00078e0204 */
[----:B------:R-:W2:Y:S01]  /*2120*/  LDG.E R4, desc[UR14][R12.64] ;  /* 0x0000000e0c047981 */ /* 0x000ea2000c1e1900 */
[----:B------:R-:W-:Y:S01]  /*2130*/  IMAD.WIDE R14, R15, 0x8, R2 ;  /* 0x000000080f0e7825 */ /* 0x000fe200078e0202 */
[----:B--2---:R-:W-:-:S05]  /*2140*/  SHF.R.S32.HI R5, RZ, 0x1f, R4 ;  /* 0x0000001fff057819 */ /* 0x004fca0000011404 */
[----:B------:R0:W-:Y:S04]  /*2150*/  STG.E.64 desc[UR14][R14.64], R4 ;  /* 0x000000040e007986 */ /* 0x0001e8000c101b0e */
[----:B------:R-:W2:Y:S02]  /*2160*/  LDG.E R2, desc[UR14][R12.64+0x200] ;  /* 0x0002000e0c027981 */ /* 0x000ea4000c1e1900 */
[----:B--2---:R-:W-:-:S05]  /*2170*/  SHF.R.S32.HI R3, RZ, 0x1f, R2 ;  /* 0x0000001fff037819 */ /* 0x004fca0000011402 */
[----:B------:R0:W-:Y:S04]  /*2180*/  STG.E.64 desc[UR14][R14.64+0x400], R2 ;  /* 0x000400020e007986 */ /* 0x0001e8000c101b0e */
[----:B------:R-:W2:Y:S02]  /*2190*/  LDG.E R8, desc[UR14][R12.64+0x400] ;  /* 0x0004000e0c087981 */ /* 0x000ea4000c1e1900 */
[----:B--2---:R-:W-:-:S05]  /*21a0*/  SHF.R.S32.HI R9, RZ, 0x1f, R8 ;  /* 0x0000001fff097819 */ /* 0x004fca0000011408 */
[----:B------:R0:W-:Y:S04]  /*21b0*/  STG.E.64 desc[UR14][R14.64+0x800], R8 ;  /* 0x000800080e007986 */ /* 0x0001e8000c101b0e */
[----:B------:R-:W2:Y:S01]  /*21c0*/  LDG.E R10, desc[UR14][R12.64+0x600] ;  /* 0x0006000e0c0a7981 */ /* 0x000ea2000c1e1900 */
[----:B------:R-:W-:Y:S01]  /*21d0*/  VIADD R0, R0, 0x4 ;  /* 0x0000000400007836 */ /* 0x000fe20000000000 */
[----:B--2---:R-:W-:-:S05]  /*21e0*/  SHF.R.S32.HI R11, RZ, 0x1f, R10 ;  /* 0x0000001fff0b7819 */ /* 0x004fca000001140a */
[----:B------:R0:W-:Y:S02]  /*21f0*/  STG.E.64 desc[UR14][R14.64+0xc00], R10 ;  /* 0x000c000a0e007986 */ /* 0x0001e4000c101b0e */
.L_x_1405:
[----:B------:R-:W-:Y:S05]  /*2200*/  @!P0 EXIT ;  /* 0x000000000000894d */ /* 0x000fea0003800000 */
[----:B------:R-:W-:Y:S01]  /*2210*/  ULEA UR6, UP0, UR16, UR6, 0x2 ;  /* 0x0000000610067291 */ /* 0x000fe2000f8010ff */
[----:B0-----:R-:W-:Y:S01]  /*2220*/  IMAD R9, R0, 0x80, R7 ;  /* 0x0000008000097824 */ /* 0x001fe200078e0207 */
[----:B------:R-:W-:Y:S02]  /*2230*/  UIADD3 UR4, UPT, UPT, -UR4, URZ, URZ ;  /* 0x000000ff04047290 */ /* 0x000fe4000fffe1ff */
[----:B------:R-:W-:-:S12]  /*2240*/  ULEA.HI.X UR7, UR16, UR7, UR11, 0x2, UP0 ;  /* 0x0000000710077291 */ /* 0x000fd800080f140b */
.L_x_1406:
[----:B------:R-:W-:Y:S02]  /*2250*/  IMAD.U32 R4, RZ, RZ, UR6 ;  /* 0x00000006ff047e24 */ /* 0x000fe4000f8e00ff */
[----:B------:R-:W-:Y:S02]  /*2260*/  IMAD.U32 R5, RZ, RZ, UR7 ;  /* 0x00000007ff057e24 */ /* 0x000fe4000f8e00ff */
[----:B------:R-:W-:-:S05]  /*2270*/  IMAD.WIDE R4, R9, 0x4, R4 ;  /* 0x0000000409047825 */ /* 0x000fca00078e0204 */
[----:B0-----:R-:W2:Y:S01]  /*2280*/  LDG.E R6, desc[UR14][R4.64] ;  /* 0x0000000e04067981 */ /* 0x001ea2000c1e1900 */
[----:B------:R-:W-:Y:S01]  /*2290*/  UIADD3 UR4, UPT, UPT, UR4, 0x1, URZ ;  /* 0x0000000104047890 */ /* 0x000fe2000fffe0ff */
[----:B------:R-:W-:Y:S02]  /*22a0*/  IMAD.U32 R2, RZ, RZ, UR12 ;  /* 0x0000000cff027e24 */ /* 0x000fe4000f8e00ff */
[----:B------:R-:W-:-:S03]  /*22b0*/  IMAD.U32 R3, RZ, RZ, UR8 ;  /* 0x00000008ff037e24 */ /* 0x000fc6000f8e00ff */
[----:B------:R-:W-:Y:S01]  /*22c0*/  ISETP.NE.AND P0, PT, RZ, UR4, PT ;  /* 0x00000004ff007c0c */ /* 0x000fe2000bf05270 */
[----:B------:R-:W-:Y:S01]  /*22d0*/  IMAD.WIDE R2, R9, 0x8, R2 ;  /* 0x0000000809027825 */ /* 0x000fe200078e0202 */
[----:B--2---:R-:W-:-:S05]  /*22e0*/  SHF.R.S32.HI R7, RZ, 0x1f, R6 ;  /* 0x0000001fff077819 */ /* 0x004fca0000011406 */
[----:B------:R0:W-:Y:S06]  /*22f0*/  STG.E.64 desc[UR14][R2.64], R6 ;  /* 0x0000000602007986 */ /* 0x0001ec000c101b0e */
[----:B------:R-:W-:Y:S05]  /*2300*/  @!P0 EXIT ;  /* 0x000000000000894d */ /* 0x000fea0003800000 */
[----:B------:R-:W-:Y:S01]  /*2310*/  VIADD R9, R9, 0x80 ;  /* 0x0000008009097836 */ /* 0x000fe20000000000 */
[----:B------:R-:W-:Y:S06]  /*2320*/  BRA `(.L_x_1406) ;  /* 0xfffffffc00c87947 */ /* 0x000fec000383ffff */
.L_x_1407:
        /* <DEDUP_REMOVED lines=13> */
.L_x_2600:


//--------------------- .text._ZN3cub18CUB_300001_SM_10006detail9transform16transform_kernelINS2_10policy_hubILb1EN4cuda3std3__45tupleIJN6thrust24THRUST_300001_SM_1000_NS10device_ptrIiEEEEEE10policy1000EiNS7_10__identityENSB_IxEEJPiEEEvT0_iT1_T2_DpNS2_10kernel_argIT3_EE --------------------------
	.section	.text._ZN3cub18CUB_300001_SM_10006detail9transform16transform_kernelINS2_10policy_hubILb1EN4cuda3std3__45tupleIJN6thrust24THRUST_300001_SM_1000_NS10device_ptrIiEEEEEE10policy1000EiNS7_10__identityENSB_IxEEJPiEEEvT0_iT1_T2_DpNS2_10kernel_argIT3_EE,"ax",@progbits
	.align	128
        .global         _ZN3cub18CUB_300001_SM_10006detail9transform16transform_kernelINS2_10policy_hubILb1EN4cuda3std3__45tupleIJN6thrust24THRUST_300001_SM_1000_NS10device_ptrIiEEEEEE10policy1000EiNS7_10__identityENSB_IxEEJPiEEEvT0_iT1_T2_DpNS2_10kernel_argIT3_EE
        .type           _ZN3cub18CUB_300001_SM_10006detail9transform16transform_kernelINS2_10policy_hubILb1EN4cuda3std3__45tupleIJN6thrust24THRUST_300001_SM_1000_NS10device_ptrIiEEEEEE10policy1000EiNS7_10__identityENSB_IxEEJPiEEEvT0_iT1_T2_DpNS2_10kernel_argIT3_EE,@function
        .size           _ZN3cub18CUB_300001_SM_10006detail9transform16transform_kernelINS2_10policy_hubILb1EN4cuda3std3__45tupleIJN6thrust24THRUST_300001_SM_1000_NS10device_ptrIiEEEEEE10policy1000EiNS7_10__identityENSB_IxEEJPiEEEvT0_iT1_T2_DpNS2_10kernel_argIT3_EE,(.L_x_2601 - _ZN3cub18CUB_300001_SM_10006detail9transform16transform_kernelINS2_10policy_hubILb1EN4cuda3std3__45tupleIJN6thrust24THRUST_300001_SM_1000_NS10device_ptrIiEEEEEE10policy1000EiNS7_10__identityENSB_IxEEJPiEEEvT0_iT1_T2_DpNS2_10kernel_argIT3_EE)
        .other          _ZN3cub18CUB_300001_SM_10006detail9transform16transform_kernelINS2_10policy_hubILb1EN4cuda3std3__45tupleIJN6thrust24THRUST_300001_SM_1000_NS10device_ptrIiEEEEEE10policy1000EiNS7_10__identityENSB_IxEEJPiEEEvT0_iT1_T2_DpNS2_10kernel_argIT3_EE,@"STO_CUDA_ENTRY STV_DEFAULT"
_ZN3cub18CUB_300001_SM_10006detail9transform16transform_kernelINS2_10policy_hubILb1EN4cuda3std3__45tupleIJN6thrust24THRUST_300001_SM_1000_NS10device_ptrIiEEEEEE10policy1000EiNS7_10__identityENSB_IxEEJPiEEEvT0_iT1_T2_DpNS2_10kernel_argIT3_EE:
.text._ZN3cub18CUB_300001_SM_10006detail9transform16transform_kernelINS2_10policy_hubILb1EN4cuda3std3__45tupleIJN6thrust24THRUST_300001_SM_1000_NS10device_ptrIiEEEEEE10policy1000EiNS7_10__identityENSB_IxEEJPiEEEvT0_iT1_T2_DpNS2_10kernel_argIT3_EE:
[----:B------:R-:W-:Y:S08]  /*0000*/  LDC R1, c[0x0][0x37c] ;  /* 0x0000df00ff017b82 */ /* 0x000ff00000000800 */
[----:B------:R-:W0:Y:S01]  /*0010*/  LDC.64 R10, c[0x0][0x380] ;  /* 0x0000e000ff0a7b82 */ /* 0x000e220000000a00 */
[----:B------:R-:W1:Y:S01]  /*0020*/  S2R R0, SR_TID.X ;  /* 0x0000000000007919 */ /* 0x000e620000002100 */
[----:B------:R-:W2:Y:S01]  /*0030*/  LDCU.64 UR6, c[0x0][0x358] ;  /* 0x00006b00ff0677ac */ /* 0x000ea20008000a00 */
[----:B------:R-:W-:Y:S05]  /*0040*/  BSSY.RECONVERGENT B0, `(.L_x_1408) ;  /* 0x0000016000007945 */ /* 0x000fea0003800200 */
[----:B------:R-:W3:Y:S08]  /*0050*/  S2UR UR4, SR_CTAID.X ;  /* 0x00000000000479c3 */ /* 0x000ef00000002500 */
[----:B------:R-:W4:Y:S01]  /*0060*/  LDC.64 R6, c[0x0][0x398] ;  /* 0x0000e600ff067b82 */ /* 0x000f220000000a00 */
[----:B0-----:R-:W-:-:S07]  /*0070*/  IMAD.SHL.U32 R4, R11, 0x80, RZ ;  /* 0x000000800b047824 */ /* 0x001fce00078e00ff */
[----:B------:R-:W0:Y:S01]  /*0080*/  LDC.64 R8, c[0x0][0x390] ;  /* 0x0000e400ff087b82 */ /* 0x000e220000000a00 */
[----:B---3--:R-:W-:Y:S02]  /*0090*/  IMAD R3, R4, UR4, RZ ;  /* 0x0000000404037c24 */ /* 0x008fe4000f8e02ff */
[----:B-1----:R-:W-:Y:S02]  /*00a0*/  IMAD.SHL.U32 R13, R0, 0x80, RZ ;  /* 0x00000080000d7824 */ /* 0x002fe400078e00ff */
[----:B------:R-:W-:-:S05]  /*00b0*/  IMAD.IADD R5, R10, 0x1, -R3 ;  /* 0x000000010a057824 */ /* 0x000fca00078e0a03 */
[CC--:B------:R-:W-:Y:S02]  /*00c0*/  VIMNMX R2, PT, PT, R4.reuse, R5.reuse, PT ;  /* 0x0000000504027248 */ /* 0x0c0fe40003fe0100 */
[----:B------:R-:W-:-:S03]  /*00d0*/  ISETP.GT.AND P1, PT, R4, R5, PT ;  /* 0x000000050400720c */ /* 0x000fc60003f24270 */
[----:B------:R-:W-:-:S05]  /*00e0*/  IMAD.SHL.U32 R10, R2, 0x4, RZ ;  /* 0x00000004020a7824 */ /* 0x000fca00078e00ff */
[----:B------:R-:W-:-:S13]  /*00f0*/  ISETP.GE.AND P0, PT, R13, R10, PT ;  /* 0x0000000a0d00720c */ /* 0x000fda0003f06270 */
[----:B--2-4-:R-:W-:Y:S05]  /*0100*/  @P0 BRA `(.L_x_1409) ;  /* 0x0000000000240947 */ /* 0x014fea0003800000 */
[----:B------:R-:W1:Y:S02]  /*0110*/  LDC.64 R4, c[0x0][0x398] ;  /* 0x0000e600ff047b82 */ /* 0x000e640000000a00 */
[----:B-1----:R-:W-:-:S04]  /*0120*/  IMAD.WIDE.U32 R4, R0, 0x80, R4 ;  /* 0x0000008000047825 */ /* 0x002fc800078e0004 */
[----:B------:R-:W-:-:S07]  /*0130*/  IMAD.WIDE R4, R3, 0x4, R4 ;  /* 0x0000000403047825 */ /* 0x000fce00078e0204 */
.L_x_1410:
[----:B------:R-:W-:Y:S01]  /*0140*/  VIADD R13, R13, 0x4000 ;  /* 0x000040000d0d7836 */ /* 0x000fe20000000000 */
[----:B------:R1:W-:Y:S04]  /*0150*/  CCTL.E.PF2 [R4] ;  /* 0x000000000400798f */ /* 0x0003e80000800100 */
[----:B------:R-:W-:Y:S02]  /*0160*/  ISETP.GE.AND P0, PT, R13, R10, PT ;  /* 0x0000000a0d00720c */ /* 0x000fe40003f06270 */
[----:B-1----:R-:W-:-:S05]  /*0170*/  IADD3 R4, P2, PT, R4, 0x4000, RZ ;  /* 0x0000400004047810 */ /* 0x002fca0007f5e0ff */
[----:B------:R-:W-:-:S06]  /*0180*/  IMAD.X R5, RZ, RZ, R5, P2 ;  /* 0x000000ffff057224 */ /* 0x000fcc00010e0605 */
[----:B------:R-:W-:Y:S05]  /*0190*/  @!P0 BRA `(.L_x_1410) ;  /* 0xfffffffc00e88947 */ /* 0x000fea000383ffff */
.L_x_1409:
[----:B------:R-:W-:Y:S05]  /*01a0*/  BSYNC.RECONVERGENT B0 ;  /* 0x0000000000007941 */ /* 0x000fea0003800200 */
.L_x_1408:
[----:B------:R-:W-:-:S04]  /*01b0*/  IMAD.WIDE R6, R3, 0x4, R6 ;  /* 0x0000000403067825 */ /* 0x000fc800078e0206 */
[----:B0-----:R-:W-:Y:S01]  /*01c0*/  IMAD.WIDE R8, R3, 0x8, R8 ;  /* 0x0000000803087825 */ /* 0x001fe200078e0208 */
[----:B------:R-:W-:Y:S06]  /*01d0*/  @P1 BRA `(.L_x_1411) ;  /* 0x00000008005c1947 */ /* 0x000fec0003800000 */
[----:B------:R-:W-:-:S13]  /*01e0*/  ISETP.GE.AND P0, PT, R11, 0x1, PT ;  /* 0x000000010b00780c */ /* 0x000fda0003f06270 */
[----:B------:R-:W-:Y:S05]  /*01f0*/  @!P0 EXIT ;  /* 0x000000000000894d */ /* 0x000fea0003800000 */
[C---:B------:R-:W-:Y:S01]  /*0200*/  ISETP.GE.U32.AND P1, PT, R11.reuse, 0x10, PT ;  /* 0x000000100b00780c */ /* 0x040fe20003f26070 */
[----:B------:R-:W-:Y:S01]  /*0210*/  IMAD.MOV.U32 R5, RZ, RZ, RZ ;  /* 0x000000ffff057224 */ /* 0x000fe200078e00ff */
[----:B------:R-:W-:-:S04]  /*0220*/  LOP3.LUT R2, R11, 0xf, RZ, 0xc0, !PT ;  /* 0x0000000f0b027812 */ /* 0x000fc800078ec0ff */
[----:B------:R-:W-:-:S07]  /*0230*/  ISETP.NE.AND P0, PT, R2, RZ, PT ;  /* 0x000000ff0200720c */ /* 0x000fce0003f05270 */
[----:B------:R-:W-:Y:S06]  /*0240*/  @!P1 BRA `(.L_x_1412) ;  /* 0x0000000400209947 */ /* 0x000fec0003800000 */
[----:B------:R-:W-:-:S04]  /*0250*/  IMAD.WIDE.U32 R4, R0, 0x8, R8 ;  /* 0x0000000800047825 */ /* 0x000fc800078e0008 */
[----:B------:R-:W-:Y:S01]  /*0260*/  IMAD.WIDE.U32 R12, R0, 0x4, R6 ;  /* 0x00000004000c7825 */ /* 0x000fe200078e0006 */
[----:B------:R-:W-:-:S03]  /*0270*/  IADD3 R10, P2, PT, R4, 0x1000, RZ ;  /* 0x00001000040a7810 */ /* 0x000fc60007f5e0ff */
[----:B------:R-:W-:Y:S01]  /*0280*/  VIADD R4, R0, 0x480 ;  /* 0x0000048000047836 */ /* 0x000fe20000000000 */
[----:B------:R-:W-:Y:S01]  /*0290*/  IADD3 R14, P3, PT, R12, 0x800, RZ ;  /* 0x000008000c0e7810 */ /* 0x000fe20007f7e0ff */
[----:B------:R-:W-:Y:S01]  /*02a0*/  IMAD.X R23, RZ, RZ, R5, P2 ;  /* 0x000000ffff177224 */ /* 0x000fe200010e0605 */
[----:B------:R-:W-:Y:S02]  /*02b0*/  IADD3 R12, P1, PT, R6, 0x600, RZ ;  /* 0x00000600060c7810 */ /* 0x000fe40007f3e0ff */
[----:B------:R-:W-:Y:S01]  /*02c0*/  IADD3 R16, P2, PT, R8, 0xc00, RZ ;  /* 0x00000c0008107810 */ /* 0x000fe20007f5e0ff */
[----:B------:R-:W-:Y:S01]  /*02d0*/  IMAD.X R15, RZ, RZ, R13, P3 ;  /* 0x000000ffff0f7224 */ /* 0x000fe200018e060d */
[----:B------:R-:W-:Y:S01]  /*02e0*/  LOP3.LUT R5, R11, 0x7ffffff0, RZ, 0xc0, !PT ;  /* 0x7ffffff00b057812 */ /* 0x000fe200078ec0ff */
[----:B------:R-:W-:Y:S02]  /*02f0*/  IMAD.X R13, RZ, RZ, R7, P1 ;  /* 0x000000ffff0d7224 */ /* 0x000fe400008e0607 */
[----:B------:R-:W-:-:S02]  /*0300*/  IMAD.X R17, RZ, RZ, R9, P2 ;  /* 0x000000ffff117224 */ /* 0x000fc400010e0609 */
[----:B------:R-:W-:-:S07]  /*0310*/  IMAD.MOV R28, RZ, RZ, -R5 ;  /* 0x000000ffff1c7224 */ /* 0x000fce00078e0a05 */
.L_x_1413:
[----:B-1----:R-:W2:Y:S01]  /*0320*/  LDG.E R18, desc[UR6][R14.64+-0x800] ;  /* 0xfff800060e127981 */ /* 0x002ea2000c1e1900 */
[----:B------:R-:W-:Y:S01]  /*0330*/  IMAD.MOV.U32 R11, RZ, RZ, R23 ;  /* 0x000000ffff0b7224 */ /* 0x000fe200078e0017 */
        /* <DEDUP_REMOVED lines=13> */
[----:B------:R-:W-:Y:S04]  /*0410*/  STG.E.64 desc[UR6][R10.64], R26 ;  /* 0x0000001a0a007986 */ /* 0x000fe8000c101b06 */
[----:B0-----:R-:W4:Y:S02]  /*0420*/  LDG.E R18, desc[UR6][R14.64+0x200] ;  /* 0x000200060e127981 */ /* 0x001f24000c1e1900 */
[----:B----4-:R-:W-:-:S05]  /*0430*/  SHF.R.S32.HI R19, RZ, 0x1f, R18 ;  /* 0x0000001fff137819 */ /* 0x010fca0000011412 */
[----:B------:R-:W-:Y:S04]  /*0440*/  STG.E.64 desc[UR6][R10.64+0x400], R18 ;  /* 0x000400120a007986 */ /* 0x000fe8000c101b06 */
[----:B-1----:R-:W4:Y:S02]  /*0450*/  LDG.E R20, desc[UR6][R14.64+0x400] ;  /* 0x000400060e147981 */ /* 0x002f24000c1e1900 */
[----:B----4-:R-:W-:-:S05]  /*0460*/  SHF.R.S32.HI R21, RZ, 0x1f, R20 ;  /* 0x0000001fff157819 */ /* 0x010fca0000011414 */
[----:B------:R0:W-:Y:S04]  /*0470*/  STG.E.64 desc[UR6][R10.64+0x800], R20 ;  /* 0x000800140a007986 */ /* 0x0001e8000c101b06 */
[----:B--2---:R-:W2:Y:S02]  /*0480*/  LDG.E R22, desc[UR6][R14.64+0x600] ;  /* 0x000600060e167981 */ /* 0x004ea4000c1e1900 */
[----:B--2---:R-:W-:-:S05]  /*0490*/  SHF.R.S32.HI R23, RZ, 0x1f, R22 ;  /* 0x0000001fff177819 */ /* 0x004fca0000011416 */
[----:B------:R-:W-:Y:S04]  /*04a0*/  STG.E.64 desc[UR6][R10.64+0xc00], R22 ;  /* 0x000c00160a007986 */ /* 0x000fe8000c101b06 */
[----:B---3--:R-:W2:Y:S01]  /*04b0*/  LDG.E R24, desc[UR6][R14.64+0x800] ;  /* 0x000800060e187981 */ /* 0x008ea2000c1e1900 */
[----:B0-----:R-:W-:Y:S01]  /*04c0*/  IMAD.WIDE R20, R4, 0x4, R12 ;  /* 0x0000000404147825 */ /* 0x001fe200078e020c */
[----:B--2---:R-:W-:-:S05]  /*04d0*/  SHF.R.S32.HI R25, RZ, 0x1f, R24 ;  /* 0x0000001fff197819 */ /* 0x004fca0000011418 */
[----:B------:R0:W-:Y:S04]  /*04e0*/  STG.E.64 desc[UR6][R10.64+0x1000], R24 ;  /* 0x001000180a007986 */ /* 0x0001e8000c101b06 */
[----:B0-----:R-:W2:Y:S01]  /*04f0*/  LDG.E R24, desc[UR6][R20.64+-0x600] ;  /* 0xfffa000614187981 */ /* 0x001ea2000c1e1900 */
[----:B------:R-:W-:Y:S01]  /*0500*/  IMAD.WIDE R18, R4, 0x8, R16 ;  /* 0x0000000804127825 */ /* 0x000fe200078e0210 */
[----:B--2---:R-:W-:-:S05]  /*0510*/  SHF.R.S32.HI R25, RZ, 0x1f, R24 ;  /* 0x0000001fff197819 */ /* 0x004fca0000011418 */
[----:B------:R-:W-:Y:S04]  /*0520*/  STG.E.64 desc[UR6][R18.64+-0xc00], R24 ;  /* 0xfff4001812007986 */ /* 0x000fe8000c101b06 */
[----:B------:R-:W2:Y:S02]  /*0530*/  LDG.E R26, desc[UR6][R20.64+-0x400] ;  /* 0xfffc0006141a7981 */ /* 0x000ea4000c1e1900 */
[----:B--2---:R-:W-:-:S05]  /*0540*/  SHF.R.S32.HI R27, RZ, 0x1f, R26 ;  /* 0x0000001fff1b7819 */ /* 0x004fca000001141a */
[----:B------:R-:W-:Y:S04]  /*0550*/  STG.E.64 desc[UR6][R18.64+-0x800], R26 ;  /* 0xfff8001a12007986 */ /* 0x000fe8000c101b06 */
[----:B------:R-:W2:Y:S02]  /*0560*/  LDG.E R22, desc[UR6][R20.64+-0x200] ;  /* 0xfffe000614167981 */ /* 0x000ea4000c1e1900 */
[----:B--2---:R-:W-:-:S05]  /*0570*/  SHF.R.S32.HI R23, RZ, 0x1f, R22 ;  /* 0x0000001fff177819 */ /* 0x004fca0000011416 */
[----:B------:R0:W-:Y:S04]  /*0580*/  STG.E.64 desc[UR6][R18.64+-0x400], R22 ;  /* 0xfffc001612007986 */ /* 0x0001e8000c101b06 */
[----:B0-----:R-:W2:Y:S02]  /*0590*/  LDG.E R22, desc[UR6][R20.64] ;  /* 0x0000000614167981 */ /* 0x001ea4000c1e1900 */
[----:B--2---:R-:W-:-:S05]  /*05a0*/  SHF.R.S32.HI R23, RZ, 0x1f, R22 ;  /* 0x0000001fff177819 */ /* 0x004fca0000011416 */
[----:B------:R-:W-:Y:S04]  /*05b0*/  STG.E.64 desc[UR6][R18.64], R22 ;  /* 0x0000001612007986 */ /* 0x000fe8000c101b06 */
[----:B------:R-:W2:Y:S02]  /*05c0*/  LDG.E R24, desc[UR6][R20.64+0x200] ;  /* 0x0002000614187981 */ /* 0x000ea4000c1e1900 */
[----:B--2---:R-:W-:-:S05]  /*05d0*/  SHF.R.S32.HI R25, RZ, 0x1f, R24 ;  /* 0x0000001fff197819 */ /* 0x004fca0000011418 */
[----:B------:R0:W-:Y:S04]  /*05e0*/  STG.E.64 desc[UR6][R18.64+0x400], R24 ;  /* 0x0004001812007986 */ /* 0x0001e8000c101b06 */
[----:B------:R-:W2:Y:S02]  /*05f0*/  LDG.E R26, desc[UR6][R20.64+0x400] ;  /* 0x00040006141a7981 */ /* 0x000ea4000c1e1900 */
[----:B--2---:R-:W-:-:S05]  /*0600*/  SHF.R.S32.HI R27, RZ, 0x1f, R26 ;  /* 0x0000001fff1b7819 */ /* 0x004fca000001141a */
[----:B------:R1:W-:Y:S04]  /*0610*/  STG.E.64 desc[UR6][R18.64+0x800], R26 ;  /* 0x0008001a12007986 */ /* 0x0003e8000c101b06 */
[----:B0-----:R-:W2:Y:S01]  /*0620*/  LDG.E R24, desc[UR6][R20.64+0x600] ;  /* 0x0006000614187981 */ /* 0x001ea2000c1e1900 */
[----:B------:R-:W-:Y:S01]  /*0630*/  VIADD R28, R28, 0x10 ;  /* 0x000000101c1c7836 */ /* 0x000fe20000000000 */
[----:B------:R-:W-:Y:S01]  /*0640*/  IADD3 R10, P2, PT, R10, 0x4000, RZ ;  /* 0x000040000a0a7810 */ /* 0x000fe20007f5e0ff */
[----:B------:R-:W-:Y:S01]  /*0650*/  VIADD R4, R4, 0x800 ;  /* 0x0000080004047836 */ /* 0x000fe20000000000 */
[----:B------:R-:W-:Y:S02]  /*0660*/  IADD3 R14, P3, PT, R14, 0x2000, RZ ;  /* 0x000020000e0e7810 */ /* 0x000fe40007f7e0ff */
[----:B------:R-:W-:Y:S01]  /*0670*/  ISETP.NE.AND P1, PT, R28, RZ, PT ;  /* 0x000000ff1c00720c */ /* 0x000fe20003f25270 */
[----:B------:R-:W-:-:S02]  /*0680*/  IMAD.X R23, RZ, RZ, R11, P2 ;  /* 0x000000ffff177224 */ /* 0x000fc400010e060b */
[----:B------:R-:W-:Y:S01]  /*0690*/  IMAD.X R15, RZ, RZ, R15, P3 ;  /* 0x000000ffff0f7224 */ /* 0x000fe200018e060f */
[----:B--2---:R-:W-:-:S05]  /*06a0*/  SHF.R.S32.HI R25, RZ, 0x1f, R24 ;  /* 0x0000001fff197819 */ /* 0x004fca0000011418 */
[----:B------:R1:W-:Y:S04]  /*06b0*/  STG.E.64 desc[UR6][R18.64+0xc00], R24 ;  /* 0x000c001812007986 */ /* 0x0003e8000c101b06 */
[----:B------:R-:W-:Y:S05]  /*06c0*/  @P1 BRA `(.L_x_1413) ;  /* 0xfffffffc00141947 */ /* 0x000fea000383ffff */
.L_x_1412:
[----:B------:R-:W-:Y:S05]  /*06d0*/  @!P0 EXIT ;  /* 0x000000000000894d */ /* 0x000fea0003800000 */
[----:B------:R-:W0:Y:S01]  /*06e0*/  LDCU UR4, c[0x0][0x384] ;  /* 0x00007080ff0477ac */ /* 0x000e220008000800 */
[----:B------:R-:W-:Y:S01]  /*06f0*/  ISETP.GE.U32.AND P0, PT, R2, 0x8, PT ;  /* 0x000000080200780c */ /* 0x000fe20003f06070 */
[----:B0-----:R-:W-:-:S06]  /*0700*/  ULOP3.LUT UR5, UR4, 0x7, URZ, 0xc0, !UPT ;  /* 0x0000000704057892 */ /* 0x001fcc000f8ec0ff */
[----:B------:R-:W-:-:S06]  /*0710*/  ISETP.NE.AND P1, PT, RZ, UR5, PT ;  /* 0x00000005ff007c0c */ /* 0x000fcc000bf25270 */
[----:B------:R-:W-:Y:S07]  /*0720*/  @!P0 BRA `(.L_x_1414) ;  /* 0x0000000000708947 */ /* 0x000fee0003800000 */
[----:B------:R-:W-:-:S04]  /*0730*/  IMAD R11, R5, 0x80, R0 ;  /* 0x00000080050b7824 */ /* 0x000fc800078e0200 */
        /* <DEDUP_REMOVED lines=8> */
[----:B-1----:R-:W3:Y:S02]  /*07c0*/  LDG.E R18, desc[UR6][R12.64+0x400] ;  /* 0x000400060c127981 */ /* 0x002ee4000c1e1900 */
[----:B---3--:R-:W-:-:S05]  /*07d0*/  SHF.R.S32.HI R19, RZ, 0x1f, R18 ;  /* 0x0000001fff137819 */ /* 0x008fca0000011412 */
[----:B------:R1:W-:Y:S04]  /*07e0*/  STG.E.64 desc[UR6][R10.64+0x800], R18 ;  /* 0x000800120a007986 */ /* 0x0003e8000c101b06 */
[----:B------:R-:W3:Y:S02]  /*07f0*/  LDG.E R20, desc[UR6][R12.64+0x600] ;  /* 0x000600060c147981 */ /* 0x000ee4000c1e1900 */
[----:B---3--:R-:W-:-:S05]  /*0800*/  SHF.R.S32.HI R21, RZ, 0x1f, R20 ;  /* 0x0000001fff157819 */ /* 0x008fca0000011414 */
[----:B------:R3:W-:Y:S04]  /*0810*/  STG.E.64 desc[UR6][R10.64+0xc00], R20 ;  /* 0x000c00140a007986 */ /* 0x0007e8000c101b06 */
[----:B------:R-:W4:Y:S02]  /*0820*/  LDG.E R22, desc[UR6][R12.64+0x800] ;  /* 0x000800060c167981 */ /* 0x000f24000c1e1900 */
[----:B----4-:R-:W-:-:S05]  /*0830*/  SHF.R.S32.HI R23, RZ, 0x1f, R22 ;  /* 0x0000001fff177819 */ /* 0x010fca0000011416 */
[----:B------:R3:W-:Y:S04]  /*0840*/  STG.E.64 desc[UR6][R10.64+0x1000], R22 ;  /* 0x001000160a007986 */ /* 0x0007e8000c101b06 */
[----:B0-----:R-:W4:Y:S02]  /*0850*/  LDG.E R14, desc[UR6][R12.64+0xa00] ;  /* 0x000a00060c0e7981 */ /* 0x001f24000c1e1900 */
[----:B----4-:R-:W-:-:S05]  /*0860*/  SHF.R.S32.HI R15, RZ, 0x1f, R14 ;  /* 0x0000001fff0f7819 */ /* 0x010fca000001140e */
[----:B------:R3:W-:Y:S04]  /*0870*/  STG.E.64 desc[UR6][R10.64+0x1400], R14 ;  /* 0x0014000e0a007986 */ /* 0x0007e8000c101b06 */
[----:B--2---:R-:W2:Y:S02]  /*0880*/  LDG.E R16, desc[UR6][R12.64+0xc00] ;  /* 0x000c00060c107981 */ /* 0x004ea4000c1e1900 */
[----:B--2---:R-:W-:-:S05]  /*0890*/  SHF.R.S32.HI R17, RZ, 0x1f, R16 ;  /* 0x0000001fff117819 */ /* 0x004fca0000011410 */
[----:B------:R3:W-:Y:S04]  /*08a0*/  STG.E.64 desc[UR6][R10.64+0x1800], R16 ;  /* 0x001800100a007986 */ /* 0x0007e8000c101b06 */
[----:B-1----:R-:W2:Y:S01]  /*08b0*/  LDG.E R18, desc[UR6][R12.64+0xe00] ;  /* 0x000e00060c127981 */ /* 0x002ea2000c1e1900 */
[----:B------:R-:W-:Y:S01]  /*08c0*/  VIADD R5, R5, 0x8 ;  /* 0x0000000805057836 */ /* 0x000fe20000000000 */
[----:B--2---:R-:W-:-:S05]  /*08d0*/  SHF.R.S32.HI R19, RZ, 0x1f, R18 ;  /* 0x0000001fff137819 */ /* 0x004fca0000011412 */
[----:B------:R3:W-:Y:S02]  /*08e0*/  STG.E.64 desc[UR6][R10.64+0x1c00], R18 ;  /* 0x001c00120a007986 */ /* 0x0007e4000c101b06 */
.L_x_1414:
[----:B------:R-:W-:Y:S05]  /*08f0*/  @!P1 EXIT ;  /* 0x000000000000994d */ /* 0x000fea0003800000 */
[----:B------:R-:W-:Y:S02]  /*0900*/  UISETP.GE.U32.AND UP0, UPT, UR5, 0x4, UPT ;  /* 0x000000040500788c */ /* 0x000fe4000bf06070 */
[----:B------:R-:W-:-:S06]  /*0910*/  ULOP3.LUT UR4, UR4, 0x3, URZ, 0xc0, !UPT ;  /* 0x0000000304047892 */ /* 0x000fcc000f8ec0ff */
[----:B------:R-:W-:Y:S01]  /*0920*/  ISETP.NE.AND P0, PT, RZ, UR4, PT ;  /* 0x00000004ff007c0c */ /* 0x000fe2000bf05270 */
[----:B------:R-:W-:-:S12]  /*0930*/  BRA.U !UP0, `(.L_x_1415) ;  /* 0x0000000108407547 */ /* 0x000fd8000b800000 */
[----:B---3--:R-:W-:-:S04]  /*0940*/  IMAD R17, R5, 0x80, R0 ;  /* 0x0000008005117824 */ /* 0x008fc800078e0200 */
        /* <DEDUP_REMOVED lines=15> */
.L_x_1415:
[----:B------:R-:W-:Y:S05]  /*0a40*/  @!P0 EXIT ;  /* 0x000000000000894d */ /* 0x000fea0003800000 */
[----:B0-----:R-:W0:Y:S01]  /*0a50*/  LDC.64 R6, c[0x0][0x390] ;  /* 0x0000e400ff067b82 */ /* 0x001e220000000a00 */
[----:B------:R-:W-:Y:S01]  /*0a60*/  IMAD R13, R5, 0x80, R0 ;  /* 0x00000080050d7824 */ /* 0x000fe200078e0200 */
[----:B------:R-:W-:-:S06]  /*0a70*/  UIADD3 UR4, UPT, UPT, -UR4, URZ, URZ ;  /* 0x000000ff04047290 */ /* 0x000fcc000fffe1ff */
[----:B---3--:R-:W2:Y:S01]  /*0a80*/  LDC.64 R10, c[0x0][0x398] ;  /* 0x0000e600ff0a7b82 */ /* 0x008ea20000000a00 */
[----:B0-----:R-:W-:-:S04]  /*0a90*/  IMAD.WIDE R8, R3, 0x8, R6 ;  /* 0x0000000803087825 */ /* 0x001fc800078e0206 */
[----:B--2---:R-:W-:-:S07]  /*0aa0*/  IMAD.WIDE R10, R3, 0x4, R10 ;  /* 0x00000004030a7825 */ /* 0x004fce00078e020a */
.L_x_1416:
[----:B------:R-:W-:-:S05]  /*0ab0*/  IMAD.WIDE R4, R13, 0x4, R10 ;  /* 0x000000040d047825 */ /* 0x000fca00078e020a */
[----:B0-----:R-:W2:Y:S01]  /*0ac0*/  LDG.E R6, desc[UR6][R4.64] ;  /* 0x0000000604067981 */ /* 0x001ea2000c1e1900 */
[----:B------:R-:W-:Y:S01]  /*0ad0*/  IMAD.WIDE R2, R13, 0x8, R8 ;  /* 0x000000080d027825 */ /* 0x000fe200078e0208 */
[----:B------:R-:W-:-:S03]  /*0ae0*/  UIADD3 UR4, UPT, UPT, UR4, 0x1, URZ ;  /* 0x0000000104047890 */ /* 0x000fc6000fffe0ff */
[----:B------:R-:W-:Y:S01]  /*0af0*/  VIADD R13, R13, 0x80 ;  /* 0x000000800d0d7836 */ /* 0x000fe20000000000 */
[----:B------:R-:W-:Y:S01]  /*0b00*/  UISETP.NE.AND UP0, UPT, UR4, URZ, UPT ;  /* 0x000000ff0400728c */ /* 0x000fe2000bf05270 */
[----:B--2---:R-:W-:-:S05]  /*0b10*/  SHF.R.S32.HI R7, RZ, 0x1f, R6 ;  /* 0x0000001fff077819 */ /* 0x004fca0000011406 */
[----:B------:R0:W-:Y:S03]  /*0b20*/  STG.E.64 desc[UR6][R2.64], R6 ;  /* 0x0000000602007986 */ /* 0x0001e6000c101b06 */
[----:B------:R-:W-:Y:S05]  /*0b30*/  BRA.U UP0, `(.L_x_1416) ;  /* 0xfffffffd00dc7547 */ /* 0x000fea000b83ffff */
[----:B------:R-:W-:Y:S05]  /*0b40*/  EXIT ;  /* 0x000000000000794d */ /* 0x000fea0003800000 */
.L_x_1411:
[----:B------:R-:W-:-:S13]  /*0b50*/  ISETP.GE.AND P0, PT, R11, 0x1, PT ;  /* 0x000000010b00780c */ /* 0x000fda0003f06270 */
[----:B------:R-:W-:Y:S05]  /*0b60*/  @!P0 EXIT ;  /* 0x000000000000894d */ /* 0x000fea0003800000 */
[C---:B------:R-:W-:Y:S01]  /*0b70*/  ISETP.GE.U32.AND P0, PT, R11.reuse, 0x10, PT ;  /* 0x000000100b00780c */ /* 0x040fe20003f06070 */
[----:B------:R-:W-:Y:S01]  /*0b80*/  IMAD.MOV.U32 R3, RZ, RZ, RZ ;  /* 0x000000ffff037224 */ /* 0x000fe200078e00ff */
[----:B------:R-:W-:-:S11]  /*0b90*/  LOP3.LUT R22, R11, 0xf, RZ, 0xc0, !PT ;  /* 0x0000000f0b167812 */ /* 0x000fd600078ec0ff */
[----:B------:R-:W-:Y:S05]  /*0ba0*/  @!P0 BRA `(.L_x_1417) ;  /* 0x0000000400b08947 */ /* 0x000fea0003800000 */
[----:B------:R-:W-:Y:S01]  /*0bb0*/  LOP3.LUT R3, R11, 0x7ffffff0, RZ, 0xc0, !PT ;  /* 0x7ffffff00b037812 */ /* 0x000fe200078ec0ff */
[----:B------:R-:W-:-:S07]  /*0bc0*/  IMAD.MOV.U32 R4, RZ, RZ, RZ ;  /* 0x000000ffff047224 */ /* 0x000fce00078e00ff */
.L_x_1420:
[----:B------:R-:W-:-:S05]  /*0bd0*/  IMAD R5, R4, 0x80, R0 ;  /* 0x0000008004057824 */ /* 0x000fca00078e0200 */
[----:B------:R-:W-:-:S13]  /*0be0*/  ISETP.GE.AND P0, PT, R5, R2, PT ;  /* 0x000000020500720c */ /* 0x000fda0003f06270 */
[----:B------:R-:W-:-:S05]  /*0bf0*/  @!P0 IMAD.WIDE.U32 R10, R5, 0x4, R6 ;  /* 0x00000004050a8825 */ /* 0x000fca00078e0006 */
[----:B0-----:R-:W2:Y:S01]  /*0c00*/  @!P0 LDG.E R12, desc[UR6][R10.64] ;  /* 0x000000060a0c8981 */ /* 0x001ea2000c1e1900 */
[C---:B------:R-:W-:Y:S02]  /*0c10*/  VIADD R21, R5.reuse, 0x80 ;  /* 0x0000008005157836 */ /* 0x040fe40000000000 */
[----:B------:R-:W-:-:S03]  /*0c20*/  @!P0 IMAD.WIDE.U32 R14, R5, 0x8, R8 ;  /* 0x00000008050e8825 */ /* 0x000fc600078e0008 */
[----:B------:R-:W-:-:S13]  /*0c30*/  ISETP.GE.AND P1, PT, R21, R2, PT ;  /* 0x000000021500720c */ /* 0x000fda0003f26270 */
[----:B------:R-:W-:Y:S01]  /*0c40*/  @!P1 IMAD.WIDE.U32 R16, R21, 0x4, R6 ;  /* 0x0000000415109825 */ /* 0x000fe200078e0006 */
[----:B--2---:R-:W-:-:S05]  /*0c50*/  @!P0 SHF.R.S32.HI R13, RZ, 0x1f, R12 ;  /* 0x0000001fff0d8819 */ /* 0x004fca000001140c */
[----:B------:R0:W-:Y:S04]  /*0c60*/  @!P0 STG.E.64 desc[UR6][R14.64], R12 ;  /* 0x0000000c0e008986 */ /* 0x0001e8000c101b06 */
[----:B------:R-:W2:Y:S01]  /*0c70*/  @!P1 LDG.E R18, desc[UR6][R16.64] ;  /* 0x0000000610129981 */ /* 0x000ea2000c1e1900 */
[----:B------:R-:W-:Y:S02]  /*0c80*/  VIADD R23, R5, 0x100 ;  /* 0x0000010005177836 */ /* 0x000fe40000000000 */
[----:B------:R-:W-:-:S03]  /*0c90*/  @!P1 IMAD.WIDE.U32 R10, R21, 0x8, R8 ;  /* 0x00000008150a9825 */ /* 0x000fc600078e0008 */
[----:B------:R-:W-:-:S13]  /*0ca0*/  ISETP.GE.AND P0, PT, R23, R2, PT ;  /* 0x000000021700720c */ /* 0x000fda0003f06270 */
[----:B------:R-:W-:Y:S01]  /*0cb0*/  @!P0 IMAD.WIDE.U32 R20, R23, 0x4, R6 ;  /* 0x0000000417148825 */ /* 0x000fe200078e0006 */
[----:B--2---:R-:W-:-:S05]  /*0cc0*/  @!P1 SHF.R.S32.HI R19, RZ, 0x1f, R18 ;  /* 0x0000001fff139819 */ /* 0x004fca0000011412 */
[----:B------:R1:W-:Y:S04]  /*0cd0*/  @!P1 STG.E.64 desc[UR6][R10.64], R18 ;  /* 0x000000120a009986 */ /* 0x0003e8000c101b06 */
[----:B------:R-:W2:Y:S01]  /*0ce0*/  @!P0 LDG.E R24, desc[UR6][R20.64] ;  /* 0x0000000614188981 */ /* 0x000ea2000c1e1900 */
[----:B------:R-:W-:Y:S02]  /*0cf0*/  VIADD R27, R5, 0x180 ;  /* 0x00000180051b7836 */ /* 0x000fe40000000000 */
[----:B0-----:R-:W-:-:S03]  /*0d00*/  @!P0 IMAD.WIDE.U32 R12, R23, 0x8, R8 ;  /* 0x00000008170c8825 */ /* 0x001fc600078e0008 */
[----:B------:R-:W-:-:S13]  /*0d10*/  ISETP.GE.AND P1, PT, R27, R2, PT ;  /* 0x000000021b00720c */ /* 0x000fda0003f26270 */
[----:B------:R-:W-:Y:S01]  /*0d20*/  @!P1 IMAD.WIDE.U32 R14, R27, 0x4, R6 ;  /* 0x000000041b0e9825 */ /* 0x000fe200078e0006 */
[----:B--2---:R-:W-:-:S05]  /*0d30*/  @!P0 SHF.R.S32.HI R25, RZ, 0x1f, R24 ;  /* 0x0000001fff198819 */ /* 0x004fca0000011418 */
[----:B------:R0:W-:Y:S04]  /*0d40*/  @!P0 STG.E.64 desc[UR6][R12.64], R24 ;  /* 0x000000180c008986 */ /* 0x0001e8000c101b06 */
[----:B------:R-:W2:Y:S01]  /*0d50*/  @!P1 LDG.E R16, desc[UR6][R14.64] ;  /* 0x000000060e109981 */ /* 0x000ea2000c1e1900 */
[----:B------:R-:W-:Y:S02]  /*0d60*/  VIADD R23, R5, 0x200 ;  /* 0x0000020005177836 */ /* 0x000fe40000000000 */
[----:B-1----:R-:W-:-:S03]  /*0d70*/  @!P1 IMAD.WIDE.U32 R10, R27, 0x8, R8 ;  /* 0x000000081b0a9825 */ /* 0x002fc600078e0008 */
        /* <DEDUP_REMOVED lines=29> */
[----:B-1----:R-:W-:Y:S01]  /*0f50*/  @!P0 IMAD.WIDE.U32 R24, R29, 0x4, R6 ;  /* 0x000000041d188825 */ /* 0x002fe200078e0006 */
[----:B--2---:R-:W-:-:S05]  /*0f60*/  @!P1 SHF.R.S32.HI R21, RZ, 0x1f, R20 ;  /* 0x0000001fff159819 */ /* 0x004fca0000011414 */
[----:B------:R1:W-:Y:S04]  /*0f70*/  @!P1 STG.E.64 desc[UR6][R16.64], R20 ;  /* 0x0000001410009986 */ /* 0x0003e8000c101b06 */
[----:B------:R-:W2:Y:S01]  /*0f80*/  @!P0 LDG.E R26, desc[UR6][R24.64] ;  /* 0x00000006181a8981 */ /* 0x000ea2000c1e1900 */
[----:B------:R-:W-:Y:S02]  /*0f90*/  VIADD R23, R5, 0x480 ;  /* 0x0000048005177836 */ /* 0x000fe40000000000 */
[----:B------:R-:W-:-:S03]  /*0fa0*/  @!P0 IMAD.WIDE.U32 R14, R29, 0x8, R8 ;  /* 0x000000081d0e8825 */ /* 0x000fc600078e0008 */
[C---:B------:R-:W-:Y:S01]  /*0fb0*/  ISETP.GE.AND P1, PT, R23.reuse, R2, PT ;  /* 0x000000021700720c */ /* 0x040fe20003f26270 */
[----:B------:R-:W-:Y:S01]  /*0fc0*/  IMAD.WIDE R10, R23, 0x4, R6 ;  /* 0x00000004170a7825 */ /* 0x000fe200078e0206 */
[----:B--2---:R-:W-:-:S05]  /*0fd0*/  @!P0 SHF.R.S32.HI R27, RZ, 0x1f, R26 ;  /* 0x0000001fff1b8819 */ /* 0x004fca000001141a */
[----:B------:R2:W-:Y:S06]  /*0fe0*/  @!P0 STG.E.64 desc[UR6][R14.64], R26 ;  /* 0x0000001a0e008986 */ /* 0x0005ec000c101b06 */
[----:B0-----:R-:W3:Y:S01]  /*0ff0*/  @!P1 LDG.E R18, desc[UR6][R10.64] ;  /* 0x000000060a129981 */ /* 0x001ee2000c1e1900 */
[----:B------:R-:W-:-:S05]  /*1000*/  VIADD R13, R5, 0x500 ;  /* 0x00000500050d7836 */ /* 0x000fca0000000000 */
[----:B------:R-:W-:Y:S01]  /*1010*/  ISETP.GE.AND P0, PT, R13, R2, PT ;  /* 0x000000020d00720c */ /* 0x000fe20003f06270 */
[----:B------:R-:W-:Y:S01]  /*1020*/  IMAD.WIDE R12, R23, 0x8, R8 ;  /* 0x00000008170c7825 */ /* 0x000fe200078e0208 */
[----:B---3--:R-:W-:-:S05]  /*1030*/  @!P1 SHF.R.S32.HI R19, RZ, 0x1f, R18 ;  /* 0x0000001fff139819 */ /* 0x008fca0000011412 */
[----:B------:R0:W-:Y:S06]  /*1040*/  @!P1 STG.E.64 desc[UR6][R12.64], R18 ;  /* 0x000000120c009986 */ /* 0x0001ec000c101b06 */
[----:B-1----:R-:W3:Y:S01]  /*1050*/  @!P0 LDG.E R16, desc[UR6][R10.64+0x200] ;  /* 0x000200060a108981 */ /* 0x002ee2000c1e1900 */
[----:B------:R-:W-:-:S05]  /*1060*/  VIADD R17, R5, 0x580 ;  /* 0x0000058005117836 */ /* 0x000fca0000000000 */
[----:B------:R-:W-:Y:S02]  /*1070*/  ISETP.GE.AND P1, PT, R17, R2, PT ;  /* 0x000000021100720c */ /* 0x000fe40003f26270 */
[----:B---3--:R-:W-:-:S05]  /*1080*/  @!P0 SHF.R.S32.HI R17, RZ, 0x1f, R16 ;  /* 0x0000001fff118819 */ /* 0x008fca0000011410 */
[----:B------:R1:W-:Y:S06]  /*1090*/  @!P0 STG.E.64 desc[UR6][R12.64+0x400], R16 ;  /* 0x000400100c008986 */ /* 0x0003ec000c101b06 */
[----:B--2---:R-:W2:Y:S01]  /*10a0*/  @!P1 LDG.E R14, desc[UR6][R10.64+0x400] ;  /* 0x000400060a0e9981 */ /* 0x004ea2000c1e1900 */
[----:B------:R-:W-:-:S05]  /*10b0*/  VIADD R15, R5, 0x600 ;  /* 0x00000600050f7836 */ /* 0x000fca0000000000 */
[----:B------:R-:W-:Y:S02]  /*10c0*/  ISETP.GE.AND P0, PT, R15, R2, PT ;  /* 0x000000020f00720c */ /* 0x000fe40003f06270 */
[----:B--2---:R-:W-:-:S05]  /*10d0*/  @!P1 SHF.R.S32.HI R15, RZ, 0x1f, R14 ;  /* 0x0000001fff0f9819 */ /* 0x004fca000001140e */
[----:B------:R2:W-:Y:S06]  /*10e0*/  @!P1 STG.E.64 desc[UR6][R12.64+0x800], R14 ;  /* 0x0008000e0c009986 */ /* 0x0005ec000c101b06 */
[----:B0-----:R-:W3:Y:S01]  /*10f0*/  @!P0 LDG.E R18, desc[UR6][R10.64+0x600] ;  /* 0x000600060a128981 */ /* 0x001ee2000c1e1900 */
[----:B------:R-:W-:-:S05]  /*1100*/  VIADD R19, R5, 0x680 ;  /* 0x0000068005137836 */ /* 0x000fca0000000000 */
[----:B------:R-:W-:Y:S02]  /*1110*/  ISETP.GE.AND P1, PT, R19, R2, PT ;  /* 0x000000021300720c */ /* 0x000fe40003f26270 */
        /* <DEDUP_REMOVED lines=8> */
[----:B------:R-:W-:Y:S01]  /*11a0*/  VIADD R5, R5, 0x780 ;  /* 0x0000078005057836 */ /* 0x000fe20000000000 */
[----:B------:R-:W-:Y:S01]  /*11b0*/  BSSY.RECONVERGENT B0, `(.L_x_1418) ;  /* 0x000000a000007945 */ /* 0x000fe20003800200 */
[----:B------:R-:W-:-:S05]  /*11c0*/  VIADD R4, R4, 0x10 ;  /* 0x0000001004047836 */ /* 0x000fca0000000000 */
[----:B------:R-:W-:Y:S02]  /*11d0*/  ISETP.NE.AND P1, PT, R4, R3, PT ;  /* 0x000000030400720c */ /* 0x000fe40003f25270 */
[----:B--2---:R-:W-:-:S05]  /*11e0*/  @!P0 SHF.R.S32.HI R15, RZ, 0x1f, R14 ;  /* 0x0000001fff0f8819 */ /* 0x004fca000001140e */
[----:B------:R0:W-:Y:S01]  /*11f0*/  @!P0 STG.E.64 desc[UR6][R12.64+0x1400], R14 ;  /* 0x0014000e0c008986 */ /* 0x0001e2000c101b06 */
[----:B------:R-:W-:-:S13]  /*1200*/  ISETP.GE.AND P0, PT, R5, R2, PT ;  /* 0x000000020500720c */ /* 0x000fda0003f06270 */
[----:B0-----:R-:W-:Y:S05]  /*1210*/  @P0 BRA `(.L_x_1419) ;  /* 0x00000000000c0947 */ /* 0x001fea0003800000 */
[----:B------:R-:W2:Y:S02]  /*1220*/  LDG.E R14, desc[UR6][R10.64+0xc00] ;  /* 0x000c00060a0e7981 */ /* 0x000ea4000c1e1900 */
[----:B--2---:R-:W-:-:S05]  /*1230*/  SHF.R.S32.HI R15, RZ, 0x1f, R14 ;  /* 0x0000001fff0f7819 */ /* 0x004fca000001140e */
[----:B------:R0:W-:Y:S02]  /*1240*/  STG.E.64 desc[UR6][R12.64+0x1800], R14 ;  /* 0x0018000e0c007986 */ /* 0x0001e4000c101b06 */
.L_x_1419:
[----:B------:R-:W-:Y:S05]  /*1250*/  BSYNC.RECONVERGENT B0 ;  /* 0x0000000000007941 */ /* 0x000fea0003800200 */
.L_x_1418:
[----:B------:R-:W-:Y:S05]  /*1260*/  @P1 BRA `(.L_x_1420) ;  /* 0xfffffff800581947 */ /* 0x000fea000383ffff */
.L_x_1417:
[----:B------:R-:W-:-:S13]  /*1270*/  ISETP.NE.AND P0, PT, R22, RZ, PT ;  /* 0x000000ff1600720c */ /* 0x000fda0003f05270 */
[----:B------:R-:W-:Y:S05]  /*1280*/  @!P0 EXIT ;  /* 0x000000000000894d */ /* 0x000fea0003800000 */
[----:B------:R-:W1:Y:S01]  /*1290*/  LDCU UR5, c[0x0][0x384] ;  /* 0x00007080ff0577ac */ /* 0x000e620008000800 */
[----:B------:R-:W-:Y:S01]  /*12a0*/  ISETP.GE.U32.AND P0, PT, R22, 0x8, PT ;  /* 0x000000081600780c */ /* 0x000fe20003f06070 */
[----:B-1----:R-:W-:-:S12]  /*12b0*/  ULOP3.LUT UR8, UR5, 0x7, URZ, 0xc0, !UPT ;  /* 0x0000000705087892 */ /* 0x002fd8000f8ec0ff */
[----:B------:R-:W-:Y:S05]  /*12c0*/  @!P0 BRA `(.L_x_1421) ;  /* 0x0000000400148947 */ /* 0x000fea0003800000 */
[----:B------:R-:W-:Y:S01]  /*12d0*/  IMAD R17, R3, 0x80, R0 ;  /* 0x0000008003117824 */ /* 0x000fe200078e0200 */
[----:B------:R-:W-:Y:S03]  /*12e0*/  BSSY.RECONVERGENT B0, `(.L_x_1422) ;  /* 0x0000017000007945 */ /* 0x000fe60003800200 */
[C---:B------:R-:W-:Y:S01]  /*12f0*/  VIADD R5, R17.reuse, 0x80 ;  /* 0x0000008011057836 */ /* 0x040fe20000000000 */
[CC--:B------:R-:W-:Y:S01]  /*1300*/  ISETP.GE.AND P6, PT, R17.reuse, R2.reuse, PT ;  /* 0x000000021100720c */ /* 0x0c0fe20003fc6270 */
[C---:B------:R-:W-:Y:S02]  /*1310*/  VIADD R11, R17.reuse, 0x100 ;  /* 0x00000100110b7836 */ /* 0x040fe40000000000 */
[----:B0-----:R-:W-:Y:S01]  /*1320*/  VIADD R13, R17, 0x180 ;  /* 0x00000180110d7836 */ /* 0x001fe20000000000 */
[-C--:B------:R-:W-:Y:S01]  /*1330*/  ISETP.GE.AND P1, PT, R5, R2.reuse, PT ;  /* 0x000000020500720c */ /* 0x080fe20003f26270 */
[----:B------:R-:W-:Y:S01]  /*1340*/  VIADD R5, R17, 0x200 ;  /* 0x0000020011057836 */ /* 0x000fe20000000000 */
[-C--:B------:R-:W-:Y:S01]  /*1350*/  ISETP.GE.AND P0, PT, R11, R2.reuse, PT ;  /* 0x000000020b00720c */ /* 0x080fe20003f06270 */
[C---:B------:R-:W-:Y:S01]  /*1360*/  VIADD R11, R17.reuse, 0x280 ;  /* 0x00000280110b7836 */ /* 0x040fe20000000000 */
[----:B------:R-:W-:Y:S01]  /*1370*/  P2R R14, PR, RZ, 0x2 ;  /* 0x00000002ff0e7803 */ /* 0x000fe20000000000 */
[----:B------:R-:W-:Y:S01]  /*1380*/  VIADD R15, R17, 0x300 ;  /* 0x00000300110f7836 */ /* 0x000fe20000000000 */
[-C--:B------:R-:W-:Y:S01]  /*1390*/  ISETP.GE.AND P1, PT, R13, R2.reuse, PT ;  /* 0x000000020d00720c */ /* 0x080fe20003f26270 */
[----:B------:R-:W-:Y:S01]  /*13a0*/  VIADD R13, R17, 0x380 ;  /* 0x00000380110d7836 */ /* 0x000fe20000000000 */
[-C--:B------:R-:W-:Y:S01]  /*13b0*/  ISETP.GE.AND P2, PT, R5, R2.reuse, PT ;  /* 0x000000020500720c */ /* 0x080fe20003f46270 */
[----:B------:R-:W-:Y:S01]  /*13c0*/  IMAD.WIDE R4, R17, 0x8, R8 ;  /* 0x0000000811047825 */ /* 0x000fe200078e0208 */
[----:B------:R-:W-:-:S02]  /*13d0*/  ISETP.GE.AND P3, PT, R11, R2, PT ;  /* 0x000000020b00720c */ /* 0x000fc40003f66270 */
[-C--:B------:R-:W-:Y:S01]  /*13e0*/  ISETP.GE.AND P4, PT, R15, R2.reuse, PT ;  /* 0x000000020f00720c */ /* 0x080fe20003f86270 */
[----:B------:R-:W-:Y:S01]  /*13f0*/  IMAD.WIDE R10, R17, 0x4, R6 ;  /* 0x00000004110a7825 */ /* 0x000fe200078e0206 */
[----:B------:R-:W-:Y:S01]  /*1400*/  ISETP.GE.AND P5, PT, R13, R2, PT ;  /* 0x000000020d00720c */ /* 0x000fe20003fa6270 */
[----:B------:R-:W-:-:S12]  /*1410*/  @P6 BRA `(.L_x_1423) ;  /* 0x00000000000c6947 */ /* 0x000fd80003800000 */
[----:B------:R-:W2:Y:S02]  /*1420*/  LDG.E R12, desc[UR6][R10.64] ;  /* 0x000000060a0c7981 */ /* 0x000ea4000c1e1900 */
[----:B--2---:R-:W-:-:S05]  /*1430*/  SHF.R.S32.HI R13, RZ, 0x1f, R12 ;  /* 0x0000001fff0d7819 */ /* 0x004fca000001140c */
[----:B------:R0:W-:Y:S02]  /*1440*/  STG.E.64 desc[UR6][R4.64], R12 ;  /* 0x0000000c04007986 */ /* 0x0001e4000c101b06 */
.L_x_1423:
[----:B------:R-:W-:Y:S05]  /*1450*/  BSYNC.RECONVERGENT B0 ;  /* 0x0000000000007941 */ /* 0x000fea0003800200 */
.L_x_1422:
[----:B------:R-:W-:Y:S01]  /*1460*/  ISETP.NE.AND P6, PT, R14, RZ, PT ;  /* 0x000000ff0e00720c */ /* 0x000fe20003fc5270 */
[----:B------:R-:W-:-:S12]  /*1470*/  BSSY.RECONVERGENT B0, `(.L_x_1424) ;  /* 0x0000005000007945 */ /* 0x000fd80003800200 */
[----:B------:R-:W-:Y:S05]  /*1480*/  @P6 BRA `(.L_x_1425) ;  /* 0x00000000000c6947 */ /* 0x000fea0003800000 */
[----:B0-----:R-:W2:Y:S02]  /*1490*/  LDG.E R12, desc[UR6][R10.64+0x200] ;  /* 0x000200060a0c7981 */ /* 0x001ea4000c1e1900 */
[----:B--2---:R-:W-:-:S05]  /*14a0*/  SHF.R.S32.HI R13, RZ, 0x1f, R12 ;  /* 0x0000001fff0d7819 */ /* 0x004fca000001140c */
[----:B------:R1:W-:Y:S02]  /*14b0*/  STG.E.64 desc[UR6][R4.64+0x400], R12 ;  /* 0x0004000c04007986 */ /* 0x0003e4000c101b06 */
.L_x_1425:
[----:B------:R-:W-:Y:S05]  /*14c0*/  BSYNC.RECONVERGENT B0 ;  /* 0x0000000000007941 */ /* 0x000fea0003800200 */
.L_x_1424:
[----:B------:R-:W-:Y:S04]  /*14d0*/  BSSY.RECONVERGENT B0, `(.L_x_1426) ;  /* 0x0000005000007945 */ /* 0x000fe80003800200 */
[----:B------:R-:W-:Y:S05]  /*14e0*/  @P0 BRA `(.L_x_1427) ;  /* 0x00000000000c0947 */ /* 0x000fea0003800000 */
[----:B01----:R-:W2:Y:S02]  /*14f0*/  LDG.E R12, desc[UR6][R10.64+0x400] ;  /* 0x000400060a0c7981 */ /* 0x003ea4000c1e1900 */
[----:B--2---:R-:W-:-:S05]  /*1500*/  SHF.R.S32.HI R13, RZ, 0x1f, R12 ;  /* 0x0000001fff0d7819 */ /* 0x004fca000001140c */
[----:B------:R2:W-:Y:S02]  /*1510*/  STG.E.64 desc[UR6][R4.64+0x800], R12 ;  /* 0x0008000c04007986 */ /* 0x0005e4000c101b06 */
.L_x_1427:
[----:B------:R-:W-:Y:S05]  /*1520*/  BSYNC.RECONVERGENT B0 ;  /* 0x0000000000007941 */ /* 0x000fea0003800200 */
.L_x_1426:
[----:B------:R-:W-:Y:S04]  /*1530*/  BSSY.RECONVERGENT B0, `(.L_x_1428) ;  /* 0x0000005000007945 */ /* 0x000fe80003800200 */
[----:B------:R-:W-:Y:S05]  /*1540*/  @P1 BRA `(.L_x_1429) ;  /* 0x00000000000c1947 */ /* 0x000fea0003800000 */
[----:B012---:R-:W2:Y:S02]  /*1550*/  LDG.E R12, desc[UR6][R10.64+0x600] ;  /* 0x000600060a0c7981 */ /* 0x007ea4000c1e1900 */
[----:B--2---:R-:W-:-:S05]  /*1560*/  SHF.R.S32.HI R13, RZ, 0x1f, R12 ;  /* 0x0000001fff0d7819 */ /* 0x004fca000001140c */
[----:B------:R3:W-:Y:S02]  /*1570*/  STG.E.64 desc[UR6][R4.64+0xc00], R12 ;  /* 0x000c000c04007986 */ /* 0x0007e4000c101b06 */
.L_x_1429:
[----:B------:R-:W-:Y:S05]  /*1580*/  BSYNC.RECONVERGENT B0 ;  /* 0x0000000000007941 */ /* 0x000fea0003800200 */
.L_x_1428:
[----:B------:R-:W-:Y:S04]  /*1590*/  BSSY.RECONVERGENT B0, `(.L_x_1430) ;  /* 0x0000005000007945 */ /* 0x000fe80003800200 */
[----:B------:R-:W-:Y:S05]  /*15a0*/  @P2 BRA `(.L_x_1431) ;  /* 0x00000000000c2947 */ /* 0x000fea0003800000 */
[----:B0123--:R-:W2:Y:S02]  /*15b0*/  LDG.E R12, desc[UR6][R10.64+0x800] ;  /* 0x000800060a0c7981 */ /* 0x00fea4000c1e1900 */
[----:B--2---:R-:W-:-:S05]  /*15c0*/  SHF.R.S32.HI R13, RZ, 0x1f, R12 ;  /* 0x0000001fff0d7819 */ /* 0x004fca000001140c */
[----:B------:R4:W-:Y:S02]  /*15d0*/  STG.E.64 desc[UR6][R4.64+0x1000], R12 ;  /* 0x0010000c04007986 */ /* 0x0009e4000c101b06 */
.L_x_1431:
[----:B------:R-:W-:Y:S05]  /*15e0*/  BSYNC.RECONVERGENT B0 ;  /* 0x0000000000007941 */ /* 0x000fea0003800200 */
.L_x_1430:
[----:B------:R-:W-:Y:S04]  /*15f0*/  BSSY.RECONVERGENT B0, `(.L_x_1432) ;  /* 0x0000005000007945 */ /* 0x000fe80003800200 */
[----:B------:R-:W-:Y:S05]  /*1600*/  @P3 BRA `(.L_x_1433) ;  /* 0x00000000000c3947 */ /* 0x000fea0003800000 */
[----:B01234-:R-:W2:Y:S02]  /*1610*/  LDG.E R12, desc[UR6][R10.64+0xa00] ;  /* 0x000a00060a0c7981 */ /* 0x01fea4000c1e1900 */
[----:B--2---:R-:W-:-:S05]  /*1620*/  SHF.R.S32.HI R13, RZ, 0x1f, R12 ;  /* 0x0000001fff0d7819 */ /* 0x004fca000001140c */
[----:B------:R0:W-:Y:S02]  /*1630*/  STG.E.64 desc[UR6][R4.64+0x1400], R12 ;  /* 0x0014000c04007986 */ /* 0x0001e4000c101b06 */
.L_x_1433:
[----:B------:R-:W-:Y:S05]  /*1640*/  BSYNC.RECONVERGENT B0 ;  /* 0x0000000000007941 */ /* 0x000fea0003800200 */
.L_x_1432:
[----:B------:R-:W-:Y:S04]  /*1650*/  BSSY.RECONVERGENT B0, `(.L_x_1434) ;  /* 0x0000005000007945 */ /* 0x000fe80003800200 */
[----:B------:R-:W-:Y:S05]  /*1660*/  @P4 BRA `(.L_x_1435) ;  /* 0x00000000000c4947 */ /* 0x000fea0003800000 */
[----:B01234-:R-:W2:Y:S02]  /*1670*/  LDG.E R12, desc[UR6][R10.64+0xc00] ;  /* 0x000c00060a0c7981 */ /* 0x01fea4000c1e1900 */
[----:B--2---:R-:W-:-:S05]  /*1680*/  SHF.R.S32.HI R13, RZ, 0x1f, R12 ;  /* 0x0000001fff0d7819 */ /* 0x004fca000001140c */
[----:B------:R0:W-:Y:S02]  /*1690*/  STG.E.64 desc[UR6][R4.64+0x1800], R12 ;  /* 0x0018000c04007986 */ /* 0x0001e4000c101b06 */
.L_x_1435:
[----:B------:R-:W-:Y:S05]  /*16a0*/  BSYNC.RECONVERGENT B0 ;  /* 0x0000000000007941 */ /* 0x000fea0003800200 */
.L_x_1434:
[----:B------:R-:W-:Y:S04]  /*16b0*/  BSSY.RECONVERGENT B0, `(.L_x_1436) ;  /* 0x0000005000007945 */ /* 0x000fe80003800200 */
[----:B------:R-:W-:Y:S05]  /*16c0*/  @P5 BRA `(.L_x_1437) ;  /* 0x00000000000c5947 */ /* 0x000fea0003800000 */
[----:B01234-:R-:W2:Y:S02]  /*16d0*/  LDG.E R12, desc[UR6][R10.64+0xe00] ;  /* 0x000e00060a0c7981 */ /* 0x01fea4000c1e1900 */
[----:B--2---:R-:W-:-:S05]  /*16e0*/  SHF.R.S32.HI R13, RZ, 0x1f, R12 ;  /* 0x0000001fff0d7819 */ /* 0x004fca000001140c */
[----:B------:R0:W-:Y:S02]  /*16f0*/  STG.E.64 desc[UR6][R4.64+0x1c00], R12 ;  /* 0x001c000c04007986 */ /* 0x0001e4000c101b06 */
.L_x_1437:
[----:B------:R-:W-:Y:S05]  /*1700*/  BSYNC.RECONVERGENT B0 ;  /* 0x0000000000007941 */ /* 0x000fea0003800200 */
.L_x_1436:
[----:B------:R-:W-:-:S07]  /*1710*/  VIADD R3, R3, 0x8 ;  /* 0x0000000803037836 */ /* 0x000fce0000000000 */
.L_x_1421:
[----:B------:R-:W-:-:S13]  /*1720*/  ISETP.NE.AND P0, PT, RZ, UR8, PT ;  /* 0x00000008ff007c0c */ /* 0x000fda000bf05270 */
[----:B------:R-:W-:Y:S05]  /*1730*/  @!P0 EXIT ;  /* 0x000000000000894d */ /* 0x000fea0003800000 */
[----:B------:R-:W-:Y:S02]  /*1740*/  UISETP.GE.U32.AND UP0, UPT, UR8, 0x4, UPT ;  /* 0x000000040800788c */ /* 0x000fe4000bf06070 */
[----:B------:R-:W-:-:S06]  /*1750*/  ULOP3.LUT UR4, UR5, 0x3, URZ, 0xc0, !UPT ;  /* 0x0000000305047892 */ /* 0x000fcc000f8ec0ff */
[----:B------:R-:W-:Y:S01]  /*1760*/  ISETP.NE.AND P2, PT, RZ, UR4, PT ;  /* 0x00000004ff007c0c */ /* 0x000fe2000bf45270 */
[----:B------:R-:W-:-:S12]  /*1770*/  BRA.U !UP0, `(.L_x_1438) ;  /* 0x0000000108747547 */ /* 0x000fd8000b800000 */
[----:B------:R-:W-:-:S05]  /*1780*/  IMAD R25, R3, 0x80, R0 ;  /* 0x0000008003197824 */ /* 0x000fca00078e0200 */
[----:B------:R-:W-:-:S13]  /*1790*/  ISETP.GE.AND P0, PT, R25, R2, PT ;  /* 0x000000021900720c */ /* 0x000fda0003f06270 */
[----:B01234-:R-:W-:-:S05]  /*17a0*/  @!P0 IMAD.WIDE R4, R25, 0x4, R6 ;  /* 0x0000000419048825 */ /* 0x01ffca00078e0206 */
[----:B------:R-:W2:Y:S01]  /*17b0*/  @!P0 LDG.E R10, desc[UR6][R4.64] ;  /* 0x00000006040a8981 */ /* 0x000ea2000c1e1900 */
[C---:B------:R-:W-:Y:S02]  /*17c0*/  VIADD R19, R25.reuse, 0x80 ;  /* 0x0000008019137836 */ /* 0x040fe40000000000 */
[----:B------:R-:W-:-:S03]  /*17d0*/  @!P0 IMAD.WIDE R12, R25, 0x8, R8 ;  /* 0x00000008190c8825 */ /* 0x000fc600078e0208 */
[----:B------:R-:W-:-:S13]  /*17e0*/  ISETP.GE.AND P1, PT, R19, R2, PT ;  /* 0x000000021300720c */ /* 0x000fda0003f26270 */
[----:B------:R-:W-:Y:S01]  /*17f0*/  @!P1 IMAD.WIDE R14, R19, 0x4, R6 ;  /* 0x00000004130e9825 */ /* 0x000fe200078e0206 */
[----:B--2---:R-:W-:-:S05]  /*1800*/  @!P0 SHF.R.S32.HI R11, RZ, 0x1f, R10 ;  /* 0x0000001fff0b8819 */ /* 0x004fca000001140a */
[----:B------:R0:W-:Y:S04]  /*1810*/  @!P0 STG.E.64 desc[UR6][R12.64], R10 ;  /* 0x0000000a0c008986 */ /* 0x0001e8000c101b06 */
[----:B------:R-:W2:Y:S01]  /*1820*/  @!P1 LDG.E R16, desc[UR6][R14.64] ;  /* 0x000000060e109981 */ /* 0x000ea2000c1e1900 */
[----:B------:R-:W-:Y:S02]  /*1830*/  VIADD R23, R25, 0x100 ;  /* 0x0000010019177836 */ /* 0x000fe40000000000 */
[----:B------:R-:W-:-:S03]  /*1840*/  @!P1 IMAD.WIDE R4, R19, 0x8, R8 ;  /* 0x0000000813049825 */ /* 0x000fc600078e0208 */
[----:B------:R-:W-:-:S13]  /*1850*/  ISETP.GE.AND P0, PT, R23, R2, PT ;  /* 0x000000021700720c */ /* 0x000fda0003f06270 */
[----:B------:R-:W-:Y:S01]  /*1860*/  @!P0 IMAD.WIDE R18, R23, 0x4, R6 ;  /* 0x0000000417128825 */ /* 0x000fe200078e0206 */
[----:B--2---:R-:W-:-:S05]  /*1870*/  @!P1 SHF.R.S32.HI R17, RZ, 0x1f, R16 ;  /* 0x0000001fff119819 */ /* 0x004fca0000011410 */
[----:B------:R1:W-:Y:S04]  /*1880*/  @!P1 STG.E.64 desc[UR6][R4.64], R16 ;  /* 0x0000001004009986 */ /* 0x0003e8000c101b06 */
[----:B------:R-:W2:Y:S01]  /*1890*/  @!P0 LDG.E R20, desc[UR6][R18.64] ;  /* 0x0000000612148981 */ /* 0x000ea2000c1e1900 */
[----:B------:R-:W-:Y:S02]  /*18a0*/  VIADD R25, R25, 0x180 ;  /* 0x0000018019197836 */ /* 0x000fe40000000000 */
[----:B0-----:R-:W-:-:S03]  /*18b0*/  @!P0 IMAD.WIDE R10, R23, 0x8, R8 ;  /* 0x00000008170a8825 */ /* 0x001fc600078e0208 */
[----:B------:R-:W-:-:S13]  /*18c0*/  ISETP.GE.AND P1, PT, R25, R2, PT ;  /* 0x000000021900720c */ /* 0x000fda0003f26270 */
        /* <DEDUP_REMOVED lines=8> */
.L_x_1438:
[----:B------:R-:W-:Y:S05]  /*1950*/  @!P2 EXIT ;  /* 0x000000000000a94d */ /* 0x000fea0003800000 */
[----:B------:R-:W-:Y:S01]  /*1960*/  IMAD R3, R3, 0x80, R0 ;  /* 0x0000008003037824 */ /* 0x000fe200078e0200 */
[----:B------:R-:W-:-:S12]  /*1970*/  UIADD3 UR4, UPT, UPT, -UR4, URZ, URZ ;  /* 0x000000ff04047290 */ /* 0x000fd8000fffe1ff */
.L_x_1439:
[----:B------:R-:W-:-:S13]  /*1980*/  ISETP.GE.AND P0, PT, R3, R2, PT ;  /* 0x000000020300720c */ /* 0x000fda0003f06270 */
[----:B01234-:R-:W-:-:S05]  /*1990*/  @!P0 IMAD.WIDE R4, R3, 0x4, R6 ;  /* 0x0000000403048825 */ /* 0x01ffca00078e0206 */
[----:B------:R-:W2:Y:S01]  /*19a0*/  @!P0 LDG.E R10, desc[UR6][R4.64] ;  /* 0x00000006040a8981 */ /* 0x000ea2000c1e1900 */
[----:B------:R-:W-:Y:S01]  /*19b0*/  UIADD3 UR4, UPT, UPT, UR4, 0x1, URZ ;  /* 0x0000000104047890 */ /* 0x000fe2000fffe0ff */
[----:B------:R-:W-:Y:S01]  /*19c0*/  @!P0 IMAD.WIDE R12, R3, 0x8, R8 ;  /* 0x00000008030c8825 */ /* 0x000fe200078e0208 */
[----:B--2---:R-:W-:-:S05]  /*19d0*/  @!P0 SHF.R.S32.HI R11, RZ, 0x1f, R10 ;  /* 0x0000001fff0b8819 */ /* 0x004fca000001140a */
[----:B------:R0:W-:Y:S01]  /*19e0*/  @!P0 STG.E.64 desc[UR6][R12.64], R10 ;  /* 0x0000000a0c008986 */ /* 0x0001e2000c101b06 */
[----:B------:R-:W-:-:S13]  /*19f0*/  ISETP.NE.AND P0, PT, RZ, UR4, PT ;  /* 0x00000004ff007c0c */ /* 0x000fda000bf05270 */
[----:B0-----:R-:W-:Y:S05]  /*1a00*/  @!P0 EXIT ;  /* 0x000000000000894d */ /* 0x001fea0003800000 */
[----:B------:R-:W-:Y:S01]  /*1a10*/  VIADD R3, R3, 0x80 ;  /* 0x0000008003037836 */ /* 0x000fe20000000000 */
[----:B------:R-:W-:Y:S06]  /*1a20*/  BRA `(.L_x_1439) ;  /* 0xfffffffc00d47947 */ /* 0x000fec000383ffff */
.L_x_1440:
        /* <DEDUP_REMOVED lines=13> */
.L_x_2601:


//--------------------- .text._ZN3cub18CUB_300001_SM_10006detail9transform16transform_kernelINS2_10policy_hubILb1EN4cuda3std3__45tupleIJN6thrust24THRUST_300001_SM_1000_NS6detail15normal_iteratorINSA_7pointerINS8_IJiiiiEEENSA_8cuda_cub3tagENSA_11use_defaultESH_EEEEEEEE10policy1000ElNS7_10__identityENSA_12zip_iteratorINS8_IJNSC_INSA_10device_ptrIiEEEESR_SR_SR_EEEEEJPSE_EEEvT0_iT1_T2_DpNS2_10kernel_argIT3_EE --------------------------
	.section	.text._ZN3cub18CUB_300001_SM_10006detail9transform16transform_kernelINS2_10policy_hubILb1EN4cuda3std3__45tupleIJN6thrust24THRUST_300001_SM_1000_NS6detail15normal_iteratorINSA_7pointerINS8_IJiiiiEEENSA_8cuda_cub3tagENSA_11use_defaultESH_EEEEEEEE10policy1000ElNS7_10__identityENSA_12zip_iteratorINS8_IJNSC_INSA_10device_ptrIiEEEESR_SR_SR_EEEEEJPSE_EEEvT0_iT1_T2_DpNS2_10kernel_argIT3_EE,"ax",@progbits
	.align	128
        .global         _ZN3cub18CUB_300001_SM_10006detail9transform16transform_kernelINS2_10policy_hubILb1EN4cuda3std3__45tupleIJN6thrust24THRUST_300001_SM_1000_NS6detail15normal_iteratorINSA_7pointerINS8_IJiiiiEEENSA_8cuda_cub3tagENSA_11use_defaultESH_EEEEEEEE10policy1000ElNS7_10__identityENSA_12zip_iteratorINS8_IJNSC_INSA_10device_ptrIiEEEESR_SR_SR_EEEEEJPSE_EEEvT0_iT1_T2_DpNS2_10kernel_argIT3_EE
        .type           _ZN3cub18CUB_300001_SM_10006detail9transform16transform_kernelINS2_10policy_hubILb1EN4cuda3std3__45tupleIJN6thrust24THRUST_300001_SM_1000_NS6detail15normal_iteratorINSA_7pointerINS8_IJiiiiEEENSA_8cuda_cub3tagENSA_11use_defaultESH_EEEEEEEE10policy1000ElNS7_10__identityENSA_12zip_iteratorINS8_IJNSC_INSA_10device_ptrIiEEEESR_SR_SR_EEEEEJPSE_EEEvT0_iT1_T2_DpNS2_10kernel_argIT3_EE,@function
        .size           _ZN3cub18CUB_300001_SM_10006detail9transform16transform_kernelINS2_10policy_hubILb1EN4cuda3std3__45tupleIJN6thrust24THRUST_300001_SM_1000_NS6detail15normal_iteratorINSA_7pointerINS8_IJiiiiEEENSA_8cuda_cub3tagENSA_11use_defaultESH_EEEEEEEE10policy1000ElNS7_10__identityENSA_12zip_iteratorINS8_IJNSC_INSA_10device_ptrIiEEEESR_SR_SR_EEEEEJPSE_EEEvT0_iT1_T2_DpNS2_10kernel_argIT3_EE,(.L_x_2602 - _ZN3cub18CUB_300001_SM_10006detail9transform16transform_kernelINS2_10policy_hubILb1EN4cuda3std3__45tupleIJN6thrust24THRUST_300001_SM_1000_NS6detail15normal_iteratorINSA_7pointerINS8_IJiiiiEEENSA_8cuda_cub3tagENSA_11use_defaultESH_EEEEEEEE10policy1000ElNS7_10__identityENSA_12zip_iteratorINS8_IJNSC_INSA_10device_ptrIiEEEESR_SR_SR_EEEEEJPSE_EEEvT0_iT1_T2_DpNS2_10kernel_argIT3_EE)
        .other          _ZN3cub18CUB_300001_SM_10006detail9transform16transform_kernelINS2_10policy_hubILb1EN4cuda3std3__45tupleIJN6thrust24THRUST_300001_SM_1000_NS6detail15normal_iteratorINSA_7pointerINS8_IJiiiiEEENSA_8cuda_cub3tagENSA_11use_defaultESH_EEEEEEEE10policy1000ElNS7_10__identityENSA_12zip_iteratorINS8_IJNSC_INSA_10device_ptrIiEEEESR_SR_SR_EEEEEJPSE_EEEvT0_iT1_T2_DpNS2_10kernel_argIT3_EE,@"STO_CUDA_ENTRY STV_DEFAULT"
_ZN3cub18CUB_300001_SM_10006detail9transform16transform_kernelINS2_10policy_hubILb1EN4cuda3std3__45tupleIJN6thrust24THRUST_300001_SM_1000_NS6detail15normal_iteratorINSA_7pointerINS8_IJiiiiEEENSA_8cuda_cub3tagENSA_11use_defaultESH_EEEEEEEE10policy1000ElNS7_10__identityENSA_12zip_iteratorINS8_IJNSC_INSA_10device_ptrIiEEEESR_SR_SR_EEEEEJPSE_EEEvT0_iT1_T2_DpNS2_10kernel_argIT3_EE:
.text._ZN3cub18CUB_300001_SM_10006detail9transform16transform_kernelINS2_10policy_hubILb1EN4cuda3std3__45tupleIJN6thrust24THRUST_300001_SM_1000_NS6detail15normal_iteratorINSA_7pointerINS8_IJiiiiEEENSA_8cuda_cub3tagENSA_11use_defaultESH_EEEEEEEE10policy1000ElNS7_10__identityENSA_12zip_iteratorINS8_IJNSC_INSA_10device_ptrIiEEEESR_SR_SR_EEEEEJPSE_EEEvT0_iT1_T2_DpNS2_10kernel_argIT3_EE:
[----:B------:R-:W-:Y:S08]  /*0000*/  LDC R1, c[0x0][0x37c] ;  /* 0x0000df00ff017b82 */ /* 0x000ff00000000800 */
[----:B------:R-:W0:Y:S01]  /*0010*/  LDC R0, c[0x0][0x388] ;  /* 0x0000e200ff007b82 */ /* 0x000e220000000800 */
[----:B------:R-:W1:Y:S01]  /*0020*/  LDCU.64 UR6, c[0x0][0x380] ;  /* 0x00007000ff0677ac */ /* 0x000e620008000a00 */
[----:B------:R-:W2:Y:S01]  /*0030*/  S2R R15, SR_TID.X ;  /* 0x00000000000f7919 */ /* 0x000ea20000002100 */
[----:B------:R-:W-:Y:S05]  /*0040*/  BSSY.RECONVERGENT B0, `(.L_x_1441) ;  /* 0x000001b000007945 */ /* 0x000fea0003800200 */
[----:B------:R-:W3:Y:S08]  /*0050*/  S2UR UR4, SR_CTAID.X ;  /* 0x00000000000479c3 */ /* 0x000ef00000002500 */
[----:B------:R-:W4:Y:S01]  /*0060*/  LDC.64 R10, c[0x0][0x3b0] ;  /* 0x0000ec00ff0a7b82 */ /* 0x000f220000000a00 */
[----:B0-----:R-:W-:-:S05]  /*0070*/  IMAD.SHL.U32 R7, R0, 0x80, RZ ;  /* 0x0000008000077824 */ /* 0x001fca00078e00ff */
[----:B------:R-:W-:Y:S01]  /*0080*/  SHF.R.S32.HI R4, RZ, 0x1f, R7 ;  /* 0x0000001fff047819 */ /* 0x000fe20000011407 */
[----:B---3--:R-:W-:Y:S01]  /*0090*/  IMAD.WIDE.U32 R2, R7, UR4, RZ ;  /* 0x0000000407027c25 */ /* 0x008fe2000f8e00ff */
[----:B--2---:R-:W-:-:S03]  /*00a0*/  SHF.L.U32 R9, R15, 0x7, RZ ;  /* 0x000000070f097819 */ /* 0x004fc600000006ff */
[----:B------:R-:W-:Y:S01]  /*00b0*/  IMAD R13, R4, UR4, RZ ;  /* 0x00000004040d7c24 */ /* 0x000fe2000f8e02ff */
[----:B-1----:R-:W-:-:S03]  /*00c0*/  IADD3 R14, P1, PT, -R2, UR6, RZ ;  /* 0x00000006020e7c10 */ /* 0x002fc6000ff3e1ff */
[----:B------:R-:W-:Y:S01]  /*00d0*/  IMAD.IADD R13, R3, 0x1, R13 ;  /* 0x00000001030d7824 */ /* 0x000fe200078e020d */
[----:B------:R-:W-:-:S04]  /*00e0*/  ISETP.LT.U32.AND P0, PT, R14, R7, PT ;  /* 0x000000070e00720c */ /* 0x000fc80003f01070 */
[----:B------:R-:W-:-:S04]  /*00f0*/  IADD3.X R5, PT, PT, ~R13, UR7, RZ, P1, !PT ;  /* 0x000000070d057c10 */ /* 0x000fc80008ffe5ff */
[----:B------:R-:W-:-:S04]  /*0100*/  ISETP.LT.AND.EX P0, PT, R5, R4, PT, P0 ;  /* 0x000000040500720c */ /* 0x000fc80003f01300 */
[----:B------:R-:W-:-:S05]  /*0110*/  SEL R14, R14, R7, P0 ;  /* 0x000000070e0e7207 */ /* 0x000fca0000000000 */
[----:B------:R-:W-:-:S05]  /*0120*/  IMAD.SHL.U32 R6, R14, 0x10, RZ ;  /* 0x000000100e067824 */ /* 0x000fca00078e00ff */
[----:B------:R-:W-:-:S13]  /*0130*/  ISETP.GE.AND P0, PT, R9, R6, PT ;  /* 0x000000060900720c */ /* 0x000fda0003f06270 */
[----:B----4-:R-:W-:Y:S05]  /*0140*/  @P0 BRA `(.L_x_1442) ;  /* 0x0000000000280947 */ /* 0x010fea0003800000 */
[----:B------:R-:W0:Y:S02]  /*0150*/  LDC.64 R4, c[0x0][0x3b0] ;  /* 0x0000ec00ff047b82 */ /* 0x000e240000000a00 */
[----:B0-----:R-:W-:-:S04]  /*0160*/  LEA R4, P0, R2, R4, 0x4 ;  /* 0x0000000402047211 */ /* 0x001fc800078020ff */
[----:B------:R-:W-:-:S03]  /*0170*/  LEA.HI.X R5, R2, R5, R13, 0x4, P0 ;  /* 0x0000000502057211 */ /* 0x000fc600000f240d */
[----:B------:R-:W-:-:S07]  /*0180*/  IMAD.WIDE.U32 R4, R15, 0x80, R4 ;  /* 0x000000800f047825 */ /* 0x000fce00078e0004 */
.L_x_1443:
[----:B------:R-:W-:Y:S01]  /*0190*/  IADD3 R9, PT, PT, R9, 0x4000, RZ ;  /* 0x0000400009097810 */ /* 0x000fe20007ffe0ff */
[----:B------:R0:W-:Y:S03]  /*01a0*/  CCTL.E.PF2 [R4] ;  /* 0x000000000400798f */ /* 0x0001e60000800100 */
[----:B------:R-:W-:Y:S02]  /*01b0*/  ISETP.GE.AND P0, PT, R9, R6, PT ;  /* 0x000000060900720c */ /* 0x000fe40003f06270 */
[----:B0-----:R-:W-:-:S05]  /*01c0*/  IADD3 R4, P1, PT, R4, 0x4000, RZ ;  /* 0x0000400004047810 */ /* 0x001fca0007f3e0ff */
[----:B------:R-:W-:-:S06]  /*01d0*/  IMAD.X R5, RZ, RZ, R5, P1 ;  /* 0x000000ffff057224 */ /* 0x000fcc00008e0605 */
[----:B------:R-:W-:Y:S05]  /*01e0*/  @!P0 BRA `(.L_x_1443) ;  /* 0xfffffffc00e88947 */ /* 0x000fea000383ffff */
.L_x_1442:
[----:B------:R-:W-:Y:S05]  /*01f0*/  BSYNC.RECONVERGENT B0 ;  /* 0x0000000000007941 */ /* 0x000fea0003800200 */
.L_x_1441:
[----:B------:R-:W0:Y:S01]  /*0200*/  LDCU.128 UR8, c[0x0][0x390] ;  /* 0x00007200ff0877ac */ /* 0x000e220008000c00 */
[----:B------:R-:W-:Y:S02]  /*0210*/  ISETP.NE.AND P0, PT, R7, R14, PT ;  /* 0x0000000e0700720c */ /* 0x000fe40003f05270 */
[C---:B------:R-:W-:Y:S01]  /*0220*/  LEA R10, P1, R2.reuse, R10, 0x4 ;  /* 0x0000000a020a7211 */ /* 0x040fe200078220ff */
[----:B------:R-:W1:Y:S01]  /*0230*/  LDCU.128 UR12, c[0x0][0x3a0] ;  /* 0x00007400ff0c77ac */ /* 0x000e620008000c00 */
[C-C-:B------:R-:W-:Y:S02]  /*0240*/  SHF.L.U64.HI R4, R2.reuse, 0x4, R13.reuse ;  /* 0x0000000402047819 */ /* 0x140fe4000001020d */
[C---:B------:R-:W-:Y:S01]  /*0250*/  SHF.L.U32 R3, R2.reuse, 0x2, RZ ;  /* 0x0000000202037819 */ /* 0x040fe200000006ff */
[----:B------:R-:W2:Y:S01]  /*0260*/  LDCU.64 UR6, c[0x0][0x358] ;  /* 0x00006b00ff0677ac */ /* 0x000ea20008000a00 */
[----:B------:R-:W-:Y:S01]  /*0270*/  SHF.L.U64.HI R12, R2, 0x2, R13 ;  /* 0x00000002020c7819 */ /* 0x000fe2000001020d */
[----:B------:R-:W-:Y:S01]  /*0280*/  IMAD.X R11, R4, 0x1, R11, P1 ;  /* 0x00000001040b7824 */ /* 0x000fe200008e060b */
[----:B------:R-:W-:-:S02]  /*0290*/  R2UR UR16, R3 ;  /* 0x00000000031072ca */ /* 0x000fc400000e0000 */
[C---:B------:R-:W-:Y:S02]  /*02a0*/  R2UR UR17, R12.reuse ;  /* 0x000000000c1172ca */ /* 0x040fe400000e0000 */
[C---:B0-----:R-:W-:Y:S02]  /*02b0*/  IADD3 R8, P1, PT, R3.reuse, UR8, RZ ;  /* 0x0000000803087c10 */ /* 0x041fe4000ff3e0ff */
[C---:B------:R-:W-:Y:S02]  /*02c0*/  IADD3 R6, P2, PT, R3.reuse, UR10, RZ ;  /* 0x0000000a03067c10 */ /* 0x040fe4000ff5e0ff */
[C---:B-1----:R-:W-:Y:S02]  /*02d0*/  IADD3 R4, P3, PT, R3.reuse, UR12, RZ ;  /* 0x0000000c03047c10 */ /* 0x042fe4000ff7e0ff */
[----:B------:R-:W-:Y:S02]  /*02e0*/  IADD3 R2, P4, PT, R3, UR14, RZ ;  /* 0x0000000e03027c10 */ /* 0x000fe4000ff9e0ff */
[----:B------:R-:W-:-:S02]  /*02f0*/  IADD3.X R9, PT, PT, R12, UR9, RZ, P1, !PT ;  /* 0x000000090c097c10 */ /* 0x000fc40008ffe4ff */
[C---:B------:R-:W-:Y:S02]  /*0300*/  IADD3.X R7, PT, PT, R12.reuse, UR11, RZ, P2, !PT ;  /* 0x0000000b0c077c10 */ /* 0x040fe400097fe4ff */
[C---:B------:R-:W-:Y:S02]  /*0310*/  IADD3.X R5, PT, PT, R12.reuse, UR13, RZ, P3, !PT ;  /* 0x0000000d0c057c10 */ /* 0x040fe40009ffe4ff */
[----:B------:R-:W-:Y:S01]  /*0320*/  IADD3.X R3, PT, PT, R12, UR15, RZ, P4, !PT ;  /* 0x0000000f0c037c10 */ /* 0x000fe2000a7fe4ff */
[----:B--2---:R-:W-:Y:S06]  /*0330*/  @!P0 BRA `(.L_x_1444) ;  /* 0x00000014003c8947 */ /* 0x004fec0003800000 */
[----:B------:R-:W-:-:S13]  /*0340*/  ISETP.GE.AND P0, PT, R0, 0x1, PT ;  /* 0x000000010000780c */ /* 0x000fda0003f06270 */
[----:B------:R-:W-:Y:S05]  /*0350*/  @!P0 EXIT ;  /* 0x000000000000894d */ /* 0x000fea0003800000 */
[C---:B------:R-:W-:Y:S01]  /*0360*/  ISETP.GE.U32.AND P0, PT, R0.reuse, 0x8, PT ;  /* 0x000000080000780c */ /* 0x040fe20003f06070 */
[----:B------:R-:W-:Y:S01]  /*0370*/  HFMA2 R12, -RZ, RZ, 0, 0 ;  /* 0x00000000ff0c7431 */ /* 0x000fe200000001ff */
[----:B------:R-:W-:-:S11]  /*0380*/  LOP3.LUT R13, R0, 0x7, RZ, 0xc0, !PT ;  /* 0x00000007000d7812 */ /* 0x000fd600078ec0ff */
[----:B------:R-:W-:Y:S05]  /*0390*/  @!P0 BRA `(.L_x_1445) ;  /* 0x0000000c003c8947 */ /* 0x000fea0003800000 */
[----:B------:R-:W-:-:S13]  /*03a0*/  ISETP.GE.AND P1, PT, R15, R14, PT ;  /* 0x0000000e0f00720c */ /* 0x000fda0003f26270 */
[----:B------:R-:W-:-:S05]  /*03b0*/  @!P1 IMAD.WIDE.U32 R22, R15, 0x10, R10 ;  /* 0x000000100f169825 */ /* 0x000fca00078e000a */
[----:B------:R-:W2:Y:S01]  /*03c0*/  @!P1 LDG.E R27, desc[UR6][R22.64] ;  /* 0x00000006161b9981 */ /* 0x000ea2000c1e1900 */
[----:B------:R-:W-:-:S05]  /*03d0*/  @!P1 IMAD.WIDE.U32 R16, R15, 0x4, R8 ;  /* 0x000000040f109825 */ /* 0x000fca00078e0008 */
[----:B--2---:R0:W-:Y:S04]  /*03e0*/  @!P1 STG.E desc[UR6][R16.64], R27 ;  /* 0x0000001b10009986 */ /* 0x0041e8000c101906 */
[----:B------:R-:W2:Y:S01]  /*03f0*/  @!P1 LDG.E R29, desc[UR6][R22.64+0x4] ;  /* 0x00000406161d9981 */ /* 0x000ea2000c1e1900 */
[----:B------:R-:W-:-:S05]  /*0400*/  @!P1 IMAD.WIDE.U32 R18, R15, 0x4, R6 ;  /* 0x000000040f129825 */ /* 0x000fca00078e0006 */
[----:B--2---:R1:W-:Y:S04]  /*0410*/  @!P1 STG.E desc[UR6][R18.64], R29 ;  /* 0x0000001d12009986 */ /* 0x0043e8000c101906 */
[----:B------:R-:W2:Y:S01]  /*0420*/  @!P1 LDG.E R31, desc[UR6][R22.64+0x8] ;  /* 0x00000806161f9981 */ /* 0x000ea2000c1e1900 */
[----:B------:R-:W-:-:S04]  /*0430*/  @!P1 IMAD.WIDE.U32 R20, R15, 0x4, R4 ;  /* 0x000000040f149825 */ /* 0x000fc800078e0004 */
[----:B------:R-:W-:-:S05]  /*0440*/  VIADD R35, R15, 0x80 ;  /* 0x000000800f237836 */ /* 0x000fca0000000000 */
[----:B------:R-:W-:Y:S01]  /*0450*/  ISETP.GE.AND P0, PT, R35, R14, PT ;  /* 0x0000000e2300720c */ /* 0x000fe20003f06270 */
[----:B--2---:R2:W-:Y:S04]  /*0460*/  @!P1 STG.E desc[UR6][R20.64], R31 ;  /* 0x0000001f14009986 */ /* 0x0045e8000c101906 */
[----:B------:R-:W3:Y:S01]  /*0470*/  @!P1 LDG.E R33, desc[UR6][R22.64+0xc] ;  /* 0x00000c0616219981 */ /* 0x000ee2000c1e1900 */
[----:B------:R-:W-:-:S04]  /*0480*/  @!P1 IMAD.WIDE.U32 R24, R15, 0x4, R2 ;  /* 0x000000040f189825 */ /* 0x000fc800078e0002 */
[C---:B0-----:R-:W-:Y:S01]  /*0490*/  IMAD.WIDE R16, R35.reuse, 0x10, R10 ;  /* 0x0000001023107825 */ /* 0x041fe200078e020a */
[----:B---3--:R0:W-:Y:S04]  /*04a0*/  @!P1 STG.E desc[UR6][R24.64], R33 ;  /* 0x0000002118009986 */ /* 0x0081e8000c101906 */
[----:B------:R-:W3:Y:S01]  /*04b0*/  @!P0 LDG.E R27, desc[UR6][R16.64] ;  /* 0x00000006101b8981 */ /* 0x000ee2000c1e1900 */
[----:B-1----:R-:W-:-:S05]  /*04c0*/  IMAD.WIDE R18, R35, 0x4, R8 ;  /* 0x0000000423127825 */ /* 0x002fca00078e0208 */
[----:B---3--:R1:W-:Y:S04]  /*04d0*/  @!P0 STG.E desc[UR6][R18.64], R27 ;  /* 0x0000001b12008986 */ /* 0x0083e8000c101906 */
[----:B------:R-:W3:Y:S01]  /*04e0*/  @!P0 LDG.E R29, desc[UR6][R16.64+0x4] ;  /* 0x00000406101d8981 */ /* 0x000ee2000c1e1900 */
[----:B--2---:R-:W-:-:S05]  /*04f0*/  IMAD.WIDE R20, R35, 0x4, R6 ;  /* 0x0000000423147825 */ /* 0x004fca00078e0206 */
[----:B---3--:R2:W-:Y:S04]  /*0500*/  @!P0 STG.E desc[UR6][R20.64], R29 ;  /* 0x0000001d14008986 */ /* 0x0085e8000c101906 */
[----:B------:R-:W3:Y:S01]  /*0510*/  @!P0 LDG.E R31, desc[UR6][R16.64+0x8] ;  /* 0x00000806101f8981 */ /* 0x000ee2000c1e1900 */
[----:B------:R-:W-:Y:S01]  /*0520*/  IMAD.WIDE R22, R35, 0x4, R4 ;  /* 0x0000000423167825 */ /* 0x000fe200078e0204 */
[----:B0-----:R-:W-:-:S04]  /*0530*/  IADD3 R25, PT, PT, R15, 0x100, RZ ;  /* 0x000001000f197810 */ /* 0x001fc80007ffe0ff */
[-C--:B------:R-:W-:Y:S01]  /*0540*/  ISETP.GE.AND P6, PT, R25, R14.reuse, PT ;  /* 0x0000000e1900720c */ /* 0x080fe20003fc6270 */
[C---:B------:R-:W-:Y:S01]  /*0550*/  VIADD R33, R15.reuse, 0x180 ;  /* 0x000001800f217836 */ /* 0x040fe20000000000 */
[----:B---3--:R0:W-:Y:S04]  /*0560*/  @!P0 STG.E desc[UR6][R22.64], R31 ;  /* 0x0000001f16008986 */ /* 0x0081e8000c101906 */
[----:B------:R-:W3:Y:S01]  /*0570*/  @!P0 LDG.E R37, desc[UR6][R16.64+0xc] ;  /* 0x00000c0610258981 */ /* 0x000ee2000c1e1900 */
[----:B------:R-:W-:Y:S01]  /*0580*/  IADD3 R12, PT, PT, R15, 0x200, RZ ;  /* 0x000002000f0c7810 */ /* 0x000fe20007ffe0ff */
[----:B------:R-:W-:Y:S01]  /*0590*/  IMAD.WIDE R24, R35, 0x4, R2 ;  /* 0x0000000423187825 */ /* 0x000fe200078e0202 */
[-C--:B------:R-:W-:Y:S01]  /*05a0*/  ISETP.GE.AND P5, PT, R33, R14.reuse, PT ;  /* 0x0000000e2100720c */ /* 0x080fe20003fa6270 */
[----:B------:R-:W-:Y:S01]  /*05b0*/  BSSY.RECONVERGENT B0, `(.L_x_1446) ;  /* 0x0000014000007945 */ /* 0x000fe20003800200 */
[----:B------:R-:W-:Y:S01]  /*05c0*/  ISETP.GE.AND P4, PT, R12, R14, PT ;  /* 0x0000000e0c00720c */ /* 0x000fe20003f86270 */
[C---:B-1----:R-:W-:Y:S01]  /*05d0*/  VIADD R27, R15.reuse, 0x280 ;  /* 0x000002800f1b7836 */ /* 0x042fe20000000000 */
[C---:B--2---:R-:W-:Y:S01]  /*05e0*/  IADD3 R29, PT, PT, R15.reuse, 0x300, RZ ;  /* 0x000003000f1d7810 */ /* 0x044fe20007ffe0ff */
[----:B------:R-:W-:Y:S01]  /*05f0*/  VIADD R33, R15, 0x380 ;  /* 0x000003800f217836 */ /* 0x000fe20000000000 */
[----:B------:R-:W-:-:S02]  /*0600*/  LOP3.LUT R12, R0, 0x7ffffff8, RZ, 0xc0, !PT ;  /* 0x7ffffff8000c7812 */ /* 0x000fc400078ec0ff */
[-C--:B------:R-:W-:Y:S02]  /*0610*/  ISETP.GE.AND P3, PT, R27, R14.reuse, PT ;  /* 0x0000000e1b00720c */ /* 0x080fe40003f66270 */
[-C--:B------:R-:W-:Y:S02]  /*0620*/  ISETP.GE.AND P2, PT, R29, R14.reuse, PT ;  /* 0x0000000e1d00720c */ /* 0x080fe40003f46270 */
[----:B------:R-:W-:Y:S01]  /*0630*/  ISETP.GE.AND P1, PT, R33, R14, PT ;  /* 0x0000000e2100720c */ /* 0x000fe20003f26270 */
[----:B---3--:R0:W-:Y:S01]  /*0640*/  @!P0 STG.E desc[UR6][R24.64], R37 ;  /* 0x0000002518008986 */ /* 0x0081e2000c101906 */
[----:B------:R-:W-:Y:S01]  /*0650*/  ISETP.NE.AND P0, PT, R12, 0x8, PT ;  /* 0x000000080c00780c */ /* 0x000fe20003f05270 */
[----:B------:R-:W-:-:S12]  /*0660*/  @P6 BRA `(.L_x_1447) ;  /* 0x0000000000206947 */ /* 0x000fd80003800000 */
[----:B------:R-:W2:Y:S04]  /*0670*/  LDG.E R27, desc[UR6][R16.64+0x800] ;  /* 0x00080006101b7981 */ /* 0x000ea8000c1e1900 */
[----:B--2---:R1:W-:Y:S04]  /*0680*/  STG.E desc[UR6][R18.64+0x200], R27 ;  /* 0x0002001b12007986 */ /* 0x0043e8000c101906 */
[----:B------:R-:W2:Y:S04]  /*0690*/  LDG.E R29, desc[UR6][R16.64+0x804] ;  /* 0x00080406101d7981 */ /* 0x000ea8000c1e1900 */
[----:B--2---:R1:W-:Y:S04]  /*06a0*/  STG.E desc[UR6][R20.64+0x200], R29 ;  /* 0x0002001d14007986 */ /* 0x0043e8000c101906 */
[----:B0-----:R-:W2:Y:S04]  /*06b0*/  LDG.E R31, desc[UR6][R16.64+0x808] ;  /* 0x00080806101f7981 */ /* 0x001ea8000c1e1900 */
[----:B--2---:R1:W-:Y:S04]  /*06c0*/  STG.E desc[UR6][R22.64+0x200], R31 ;  /* 0x0002001f16007986 */ /* 0x0043e8000c101906 */
[----:B------:R-:W2:Y:S04]  /*06d0*/  LDG.E R33, desc[UR6][R16.64+0x80c] ;  /* 0x00080c0610217981 */ /* 0x000ea8000c1e1900 */
[----:B--2---:R1:W-:Y:S02]  /*06e0*/  STG.E desc[UR6][R24.64+0x200], R33 ;  /* 0x0002002118007986 */ /* 0x0043e4000c101906 */
.L_x_1447:
[----:B------:R-:W-:Y:S05]  /*06f0*/  BSYNC.RECONVERGENT B0 ;  /* 0x0000000000007941 */ /* 0x000fea0003800200 */
.L_x_1446:
[----:B------:R-:W-:Y:S04]  /*0700*/  BSSY.RECONVERGENT B0, `(.L_x_1448) ;  /* 0x000000a000007945 */ /* 0x000fe80003800200 */
[----:B------:R-:W-:Y:S05]  /*0710*/  @P5 BRA `(.L_x_1449) ;  /* 0x0000000000205947 */ /* 0x000fea0003800000 */
[----:B-1----:R-:W2:Y:S04]  /*0720*/  LDG.E R27, desc[UR6][R16.64+0x1000] ;  /* 0x00100006101b7981 */ /* 0x002ea8000c1e1900 */
[----:B--2---:R2:W-:Y:S04]  /*0730*/  STG.E desc[UR6][R18.64+0x400], R27 ;  /* 0x0004001b12007986 */ /* 0x0045e8000c101906 */
[----:B------:R-:W3:Y:S04]  /*0740*/  LDG.E R29, desc[UR6][R16.64+0x1004] ;  /* 0x00100406101d7981 */ /* 0x000ee8000c1e1900 */
[----:B---3--:R2:W-:Y:S04]  /*0750*/  STG.E desc[UR6][R20.64+0x400], R29 ;  /* 0x0004001d14007986 */ /* 0x0085e8000c101906 */
[----:B0-----:R-:W3:Y:S04]  /*0760*/  LDG.E R31, desc[UR6][R16.64+0x1008] ;  /* 0x00100806101f7981 */ /* 0x001ee8000c1e1900 */
[----:B---3--:R2:W-:Y:S04]  /*0770*/  STG.E desc[UR6][R22.64+0x400], R31 ;  /* 0x0004001f16007986 */ /* 0x0085e8000c101906 */
[----:B------:R-:W3:Y:S04]  /*0780*/  LDG.E R33, desc[UR6][R16.64+0x100c] ;  /* 0x00100c0610217981 */ /* 0x000ee8000c1e1900 */
[----:B---3--:R2:W-:Y:S02]  /*0790*/  STG.E desc[UR6][R24.64+0x400], R33 ;  /* 0x0004002118007986 */ /* 0x0085e4000c101906 */
.L_x_1449:
[----:B------:R-:W-:Y:S05]  /*07a0*/  BSYNC.RECONVERGENT B0 ;  /* 0x0000000000007941 */ /* 0x000fea0003800200 */
.L_x_1448:
[----:B------:R-:W-:Y:S04]  /*07b0*/  BSSY.RECONVERGENT B0, `(.L_x_1450) ;  /* 0x000000a000007945 */ /* 0x000fe80003800200 */
[----:B------:R-:W-:Y:S05]  /*07c0*/  @P4 BRA `(.L_x_1451) ;  /* 0x0000000000204947 */ /* 0x000fea0003800000 */
[----:B-12---:R-:W2:Y:S04]  /*07d0*/  LDG.E R27, desc[UR6][R16.64+0x1800] ;  /* 0x00180006101b7981 */ /* 0x006ea8000c1e1900 */
[----:B--2---:R3:W-:Y:S04]  /*07e0*/  STG.E desc[UR6][R18.64+0x600], R27 ;  /* 0x0006001b12007986 */ /* 0x0047e8000c101906 */
[----:B------:R-:W2:Y:S04]  /*07f0*/  LDG.E R29, desc[UR6][R16.64+0x1804] ;  /* 0x00180406101d7981 */ /* 0x000ea8000c1e1900 */
[----:B--2---:R3:W-:Y:S04]  /*0800*/  STG.E desc[UR6][R20.64+0x600], R29 ;  /* 0x0006001d14007986 */ /* 0x0047e8000c101906 */
[----:B0-----:R-:W2:Y:S04]  /*0810*/  LDG.E R31, desc[UR6][R16.64+0x1808] ;  /* 0x00180806101f7981 */ /* 0x001ea8000c1e1900 */
[----:B--2---:R3:W-:Y:S04]  /*0820*/  STG.E desc[UR6][R22.64+0x600], R31 ;  /* 0x0006001f16007986 */ /* 0x0047e8000c101906 */
[----:B------:R-:W2:Y:S04]  /*0830*/  LDG.E R33, desc[UR6][R16.64+0x180c] ;  /* 0x00180c0610217981 */ /* 0x000ea8000c1e1900 */
[----:B--2---:R3:W-:Y:S02]  /*0840*/  STG.E desc[UR6][R24.64+0x600], R33 ;  /* 0x0006002118007986 */ /* 0x0047e4000c101906 */
.L_x_1451:
[----:B------:R-:W-:Y:S05]  /*0850*/  BSYNC.RECONVERGENT B0 ;  /* 0x0000000000007941 */ /* 0x000fea0003800200 */
.L_x_1450:
[----:B------:R-:W-:Y:S04]  /*0860*/  BSSY.RECONVERGENT B0, `(.L_x_1452) ;  /* 0x000000a000007945 */ /* 0x000fe80003800200 */
[----:B------:R-:W-:Y:S05]  /*0870*/  @P3 BRA `(.L_x_1453) ;  /* 0x0000000000203947 */ /* 0x000fea0003800000 */
[----:B-123--:R-:W2:Y:S04]  /*0880*/  LDG.E R27, desc[UR6][R16.64+0x2000] ;  /* 0x00200006101b7981 */ /* 0x00eea8000c1e1900 */
[----:B--2---:R4:W-:Y:S04]  /*0890*/  STG.E desc[UR6][R18.64+0x800], R27 ;  /* 0x0008001b12007986 */ /* 0x0049e8000c101906 */
[----:B------:R-:W2:Y:S04]  /*08a0*/  LDG.E R29, desc[UR6][R16.64+0x2004] ;  /* 0x00200406101d7981 */ /* 0x000ea8000c1e1900 */
[----:B--2---:R4:W-:Y:S04]  /*08b0*/  STG.E desc[UR6][R20.64+0x800], R29 ;  /* 0x0008001d14007986 */ /* 0x0049e8000c101906 */
[----:B0-----:R-:W2:Y:S04]  /*08c0*/  LDG.E R31, desc[UR6][R16.64+0x2008] ;  /* 0x00200806101f7981 */ /* 0x001ea8000c1e1900 */
[----:B--2---:R4:W-:Y:S04]  /*08d0*/  STG.E desc[UR6][R22.64+0x800], R31 ;  /* 0x0008001f16007986 */ /* 0x0049e8000c101906 */
[----:B------:R-:W2:Y:S04]  /*08e0*/  LDG.E R33, desc[UR6][R16.64+0x200c] ;  /* 0x00200c0610217981 */ /* 0x000ea8000c1e1900 */
[----:B--2---:R4:W-:Y:S02]  /*08f0*/  STG.E desc[UR6][R24.64+0x800], R33 ;  /* 0x0008002118007986 */ /* 0x0049e4000c101906 */
.L_x_1453:
[----:B------:R-:W-:Y:S05]  /*0900*/  BSYNC.RECONVERGENT B0 ;  /* 0x0000000000007941 */ /* 0x000fea0003800200 */
.L_x_1452:
[----:B------:R-:W-:Y:S04]  /*0910*/  BSSY.RECONVERGENT B0, `(.L_x_1454) ;  /* 0x000000a000007945 */ /* 0x000fe80003800200 */
[----:B------:R-:W-:Y:S05]  /*0920*/  @P2 BRA `(.L_x_1455) ;  /* 0x0000000000202947 */ /* 0x000fea0003800000 */
[----:B-1234-:R-:W2:Y:S04]  /*0930*/  LDG.E R27, desc[UR6][R16.64+0x2800] ;  /* 0x00280006101b7981 */ /* 0x01eea8000c1e1900 */
[----:B--2---:R1:W-:Y:S04]  /*0940*/  STG.E desc[UR6][R18.64+0xa00], R27 ;  /* 0x000a001b12007986 */ /* 0x0043e8000c101906 */
[----:B------:R-:W2:Y:S04]  /*0950*/  LDG.E R29, desc[UR6][R16.64+0x2804] ;  /* 0x00280406101d7981 */ /* 0x000ea8000c1e1900 */
[----:B--2---:R1:W-:Y:S04]  /*0960*/  STG.E desc[UR6][R20.64+0xa00], R29 ;  /* 0x000a001d14007986 */ /* 0x0043e8000c101906 */
[----:B0-----:R-:W2:Y:S04]  /*0970*/  LDG.E R31, desc[UR6][R16.64+0x2808] ;  /* 0x00280806101f7981 */ /* 0x001ea8000c1e1900 */
[----:B--2---:R1:W-:Y:S04]  /*0980*/  STG.E desc[UR6][R22.64+0xa00], R31 ;  /* 0x000a001f16007986 */ /* 0x0043e8000c101906 */
[----:B------:R-:W2:Y:S04]  /*0990*/  LDG.E R33, desc[UR6][R16.64+0x280c] ;  /* 0x00280c0610217981 */ /* 0x000ea8000c1e1900 */
[----:B--2---:R1:W-:Y:S02]  /*09a0*/  STG.E desc[UR6][R24.64+0xa00], R33 ;  /* 0x000a002118007986 */ /* 0x0043e4000c101906 */
.L_x_1455:
[----:B------:R-:W-:Y:S05]  /*09b0*/  BSYNC.RECONVERGENT B0 ;  /* 0x0000000000007941 */ /* 0x000fea0003800200 */
.L_x_1454:
        /* <DEDUP_REMOVED lines=10> */
.L_x_1457:
[----:B------:R-:W-:Y:S05]  /*0a60*/  BSYNC.RECONVERGENT B0 ;  /* 0x0000000000007941 */ /* 0x000fea0003800200 */
.L_x_1456:
[----:B------:R-:W-:Y:S05]  /*0a70*/  @!P0 BRA `(.L_x_1445) ;  /* 0x0000000400848947 */ /* 0x000fea0003800000 */
[----:B------:R-:W-:-:S07]  /*0a80*/  MOV R0, 0x8 ;  /* 0x0000000800007802 */ /* 0x000fce0000000f00 */
.L_x_1460:
[----:B01234-:R-:W-:-:S05]  /*0a90*/  IMAD R27, R0, 0x80, R15 ;  /* 0x00000080001b7824 */ /* 0x01ffca00078e020f */
[----:B------:R-:W-:-:S13]  /*0aa0*/  ISETP.GE.AND P0, PT, R27, R14, PT ;  /* 0x0000000e1b00720c */ /* 0x000fda0003f06270 */
[----:B------:R-:W-:-:S05]  /*0ab0*/  @!P0 IMAD.WIDE.U32 R18, R27, 0x10, R10 ;  /* 0x000000101b128825 */ /* 0x000fca00078e000a */
[----:B0-----:R-:W2:Y:S01]  /*0ac0*/  @!P0 LDG.E R25, desc[UR6][R18.64] ;  /* 0x0000000612198981 */ /* 0x001ea2000c1e1900 */
[----:B------:R-:W-:-:S05]  /*0ad0*/  @!P0 IMAD.WIDE.U32 R16, R27, 0x4, R8 ;  /* 0x000000041b108825 */ /* 0x000fca00078e0008 */
[----:B--2---:R0:W-:Y:S04]  /*0ae0*/  @!P0 STG.E desc[UR6][R16.64], R25 ;  /* 0x0000001910008986 */ /* 0x0041e8000c101906 */
[----:B------:R-:W2:Y:S01]  /*0af0*/  @!P0 LDG.E R35, desc[UR6][R18.64+0x4] ;  /* 0x0000040612238981 */ /* 0x000ea2000c1e1900 */
[----:B------:R-:W-:-:S05]  /*0b00*/  @!P0 IMAD.WIDE.U32 R20, R27, 0x4, R6 ;  /* 0x000000041b148825 */ /* 0x000fca00078e0006 */
[----:B--2---:R1:W-:Y:S04]  /*0b10*/  @!P0 STG.E desc[UR6][R20.64], R35 ;  /* 0x0000002314008986 */ /* 0x0043e8000c101906 */
[----:B------:R-:W2:Y:S01]  /*0b20*/  @!P0 LDG.E R37, desc[UR6][R18.64+0x8] ;  /* 0x0000080612258981 */ /* 0x000ea2000c1e1900 */
[C---:B------:R-:W-:Y:S01]  /*0b30*/  @!P0 IMAD.WIDE.U32 R22, R27.reuse, 0x4, R4 ;  /* 0x000000041b168825 */ /* 0x040fe200078e0004 */
[----:B------:R-:W-:-:S04]  /*0b40*/  IADD3 R33, PT, PT, R27, 0x80, RZ ;  /* 0x000000801b217810 */ /* 0x000fc80007ffe0ff */
[----:B------:R-:W-:Y:S01]  /*0b50*/  ISETP.GE.AND P1, PT, R33, R14, PT ;  /* 0x0000000e2100720c */ /* 0x000fe20003f26270 */
[----:B--2---:R2:W-:Y:S04]  /*0b60*/  @!P0 STG.E desc[UR6][R22.64], R37 ;  /* 0x0000002516008986 */ /* 0x0045e8000c101906 */
[----:B------:R-:W3:Y:S01]  /*0b70*/  @!P0 LDG.E R30, desc[UR6][R18.64+0xc] ;  /* 0x00000c06121e8981 */ /* 0x000ee2000c1e1900 */
[----:B------:R-:W-:-:S04]  /*0b80*/  @!P0 IMAD.WIDE.U32 R28, R27, 0x4, R2 ;  /* 0x000000041b1c8825 */ /* 0x000fc800078e0002 */
[C---:B0-----:R-:W-:Y:S01]  /*0b90*/  IMAD.WIDE R16, R33.reuse, 0x10, R10 ;  /* 0x0000001021107825 */ /* 0x041fe200078e020a */
[----:B---3--:R-:W-:Y:S04]  /*0ba0*/  @!P0 STG.E desc[UR6][R28.64], R30 ;  /* 0x0000001e1c008986 */ /* 0x008fe8000c101906 */
[----:B------:R-:W3:Y:S01]  /*0bb0*/  @!P1 LDG.E R31, desc[UR6][R16.64] ;  /* 0x00000006101f9981 */ /* 0x000ee2000c1e1900 */
[----:B------:R-:W-:-:S05]  /*0bc0*/  IMAD.WIDE R24, R33, 0x4, R8 ;  /* 0x0000000421187825 */ /* 0x000fca00078e0208 */
[----:B---3--:R-:W-:Y:S04]  /*0bd0*/  @!P1 STG.E desc[UR6][R24.64], R31 ;  /* 0x0000001f18009986 */ /* 0x008fe8000c101906 */
[----:B-1----:R-:W3:Y:S01]  /*0be0*/  @!P1 LDG.E R35, desc[UR6][R16.64+0x4] ;  /* 0x0000040610239981 */ /* 0x002ee2000c1e1900 */
[----:B--2---:R-:W-:-:S05]  /*0bf0*/  IMAD.WIDE R22, R33, 0x4, R6 ;  /* 0x0000000421167825 */ /* 0x004fca00078e0206 */
[----:B---3--:R0:W-:Y:S04]  /*0c00*/  @!P1 STG.E desc[UR6][R22.64], R35 ;  /* 0x0000002316009986 */ /* 0x0081e8000c101906 */
[----:B------:R-:W2:Y:S01]  /*0c10*/  @!P1 LDG.E R37, desc[UR6][R16.64+0x8] ;  /* 0x0000080610259981 */ /* 0x000ea2000c1e1900 */
[----:B------:R-:W-:-:S04]  /*0c20*/  IMAD.WIDE R20, R33, 0x4, R4 ;  /* 0x0000000421147825 */ /* 0x000fc800078e0204 */
[----:B------:R-:W-:-:S05]  /*0c30*/  VIADD R19, R27, 0x100 ;  /* 0x000001001b137836 */ /* 0x000fca0000000000 */
[----:B------:R-:W-:Y:S01]  /*0c40*/  ISETP.GE.AND P0, PT, R19, R14, PT ;  /* 0x0000000e1300720c */ /* 0x000fe20003f06270 */
[----:B--2---:R1:W-:Y:S04]  /*0c50*/  @!P1 STG.E desc[UR6][R20.64], R37 ;  /* 0x0000002514009986 */ /* 0x0043e8000c101906 */
[----:B------:R-:W2:Y:S01]  /*0c60*/  @!P1 LDG.E R26, desc[UR6][R16.64+0xc] ;  /* 0x00000c06101a9981 */ /* 0x000ea2000c1e1900 */
[----:B------:R-:W-:-:S05]  /*0c70*/  IMAD.WIDE R18, R33, 0x4, R2 ;  /* 0x0000000421127825 */ /* 0x000fca00078e0202 */
[----:B--2---:R2:W-:Y:S04]  /*0c80*/  @!P1 STG.E desc[UR6][R18.64], R26 ;  /* 0x0000001a12009986 */ /* 0x0045e8000c101906 */
[----:B------:R-:W3:Y:S04]  /*0c90*/  @!P0 LDG.E R33, desc[UR6][R16.64+0x800] ;  /* 0x0008000610218981 */ /* 0x000ee8000c1e1900 */
[----:B---3--:R-:W-:Y:S04]  /*0ca0*/  @!P0 STG.E desc[UR6][R24.64+0x200], R33 ;  /* 0x0002002118008986 */ /* 0x008fe8000c101906 */
[----:B0-----:R-:W3:Y:S04]  /*0cb0*/  @!P0 LDG.E R35, desc[UR6][R16.64+0x804] ;  /* 0x0008040610238981 */ /* 0x001ee8000c1e1900 */
[----:B---3--:R-:W-:Y:S04]  /*0cc0*/  @!P0 STG.E desc[UR6][R22.64+0x200], R35 ;  /* 0x0002002316008986 */ /* 0x008fe8000c101906 */
[----:B------:R-:W3:Y:S01]  /*0cd0*/  @!P0 LDG.E R28, desc[UR6][R16.64+0x808] ;  /* 0x00080806101c8981 */ /* 0x000ee2000c1e1900 */
[----:B------:R-:W-:-:S04]  /*0ce0*/  IADD3 R29, PT, PT, R27, 0x180, RZ ;  /* 0x000001801b1d7810 */ /* 0x000fc80007ffe0ff */
[----:B------:R-:W-:Y:S01]  /*0cf0*/  ISETP.GE.AND P1, PT, R29, R14, PT ;  /* 0x0000000e1d00720c */ /* 0x000fe20003f26270 */
[----:B---3--:R0:W-:Y:S04]  /*0d00*/  @!P0 STG.E desc[UR6][R20.64+0x200], R28 ;  /* 0x0002001c14008986 */ /* 0x0081e8000c101906 */
[----:B------:R-:W3:Y:S04]  /*0d10*/  @!P0 LDG.E R30, desc[UR6][R16.64+0x80c] ;  /* 0x00080c06101e8981 */ /* 0x000ee8000c1e1900 */
[----:B---3--:R-:W-:Y:S04]  /*0d20*/  @!P0 STG.E desc[UR6][R18.64+0x200], R30 ;  /* 0x0002001e12008986 */ /* 0x008fe8000c101906 */
[----:B------:R-:W3:Y:S04]  /*0d30*/  @!P1 LDG.E R31, desc[UR6][R16.64+0x1000] ;  /* 0x00100006101f9981 */ /* 0x000ee8000c1e1900 */
[----:B---3--:R-:W-:Y:S04]  /*0d40*/  @!P1 STG.E desc[UR6][R24.64+0x400], R31 ;  /* 0x0004001f18009986 */ /* 0x008fe8000c101906 */
[----:B-1----:R-:W3:Y:S04]  /*0d50*/  @!P1 LDG.E R37, desc[UR6][R16.64+0x1004] ;  /* 0x0010040610259981 */ /* 0x002ee8000c1e1900 */
[----:B---3--:R1:W-:Y:S04]  /*0d60*/  @!P1 STG.E desc[UR6][R22.64+0x400], R37 ;  /* 0x0004002516009986 */ /* 0x0083e8000c101906 */
[----:B--2---:R-:W2:Y:S01]  /*0d70*/  @!P1 LDG.E R26, desc[UR6][R16.64+0x1008] ;  /* 0x00100806101a9981 */ /* 0x004ea2000c1e1900 */
[----:B------:R-:W-:-:S05]  /*0d80*/  VIADD R29, R27, 0x200 ;  /* 0x000002001b1d7836 */ /* 0x000fca0000000000 */
[----:B------:R-:W-:Y:S01]  /*0d90*/  ISETP.GE.AND P0, PT, R29, R14, PT ;  /* 0x0000000e1d00720c */ /* 0x000fe20003f06270 */
[----:B--2---:R2:W-:Y:S04]  /*0da0*/  @!P1 STG.E desc[UR6][R20.64+0x400], R26 ;  /* 0x0004001a14009986 */ /* 0x0045e8000c101906 */
[----:B0-----:R-:W3:Y:S04]  /*0db0*/  @!P1 LDG.E R28, desc[UR6][R16.64+0x100c] ;  /* 0x00100c06101c9981 */ /* 0x001ee8000c1e1900 */
[----:B---3--:R-:W-:Y:S04]  /*0dc0*/  @!P1 STG.E desc[UR6][R18.64+0x400], R28 ;  /* 0x0004001c12009986 */ /* 0x008fe8000c101906 */
[----:B------:R-:W3:Y:S04]  /*0dd0*/  @!P0 LDG.E R33, desc[UR6][R16.64+0x1800] ;  /* 0x0018000610218981 */ /* 0x000ee8000c1e1900 */
[----:B---3--:R0:W-:Y:S04]  /*0de0*/  @!P0 STG.E desc[UR6][R24.64+0x600], R33 ;  /* 0x0006002118008986 */ /* 0x0081e8000c101906 */
[----:B------:R-:W3:Y:S04]  /*0df0*/  @!P0 LDG.E R35, desc[UR6][R16.64+0x1804] ;  /* 0x0018040610238981 */ /* 0x000ee8000c1e1900 */
[----:B---3--:R3:W-:Y:S04]  /*0e00*/  @!P0 STG.E desc[UR6][R22.64+0x600], R35 ;  /* 0x0006002316008986 */ /* 0x0087e8000c101906 */
[----:B-1----:R-:W4:Y:S01]  /*0e10*/  @!P0 LDG.E R37, desc[UR6][R16.64+0x1808] ;  /* 0x0018080610258981 */ /* 0x002f22000c1e1900 */
[----:B------:R-:W-:-:S04]  /*0e20*/  IADD3 R29, PT, PT, R27, 0x280, RZ ;  /* 0x000002801b1d7810 */ /* 0x000fc80007ffe0ff */
[----:B------:R-:W-:Y:S01]  /*0e30*/  ISETP.GE.AND P1, PT, R29, R14, PT ;  /* 0x0000000e1d00720c */ /* 0x000fe20003f26270 */
[----:B----4-:R1:W-:Y:S04]  /*0e40*/  @!P0 STG.E desc[UR6][R20.64+0x600], R37 ;  /* 0x0006002514008986 */ /* 0x0103e8000c101906 */
[----:B--2---:R-:W2:Y:S04]  /*0e50*/  @!P0 LDG.E R26, desc[UR6][R16.64+0x180c] ;  /* 0x00180c06101a8981 */ /* 0x004ea8000c1e1900 */
[----:B--2---:R-:W-:Y:S04]  /*0e60*/  @!P0 STG.E desc[UR6][R18.64+0x600], R26 ;  /* 0x0006001a12008986 */ /* 0x004fe8000c101906 */
[----:B------:R-:W2:Y:S04]  /*0e70*/  @!P1 LDG.E R31, desc[UR6][R16.64+0x2000] ;  /* 0x00200006101f9981 */ /* 0x000ea8000c1e1900 */
[----:B--2---:R2:W-:Y:S04]  /*0e80*/  @!P1 STG.E desc[UR6][R24.64+0x800], R31 ;  /* 0x0008001f18009986 */ /* 0x0045e8000c101906 */
[----:B0-----:R-:W4:Y:S04]  /*0e90*/  @!P1 LDG.E R33, desc[UR6][R16.64+0x2004] ;  /* 0x0020040610219981 */ /* 0x001f28000c1e1900 */
[----:B----4-:R0:W-:Y:S04]  /*0ea0*/  @!P1 STG.E desc[UR6][R22.64+0x800], R33 ;  /* 0x0008002116009986 */ /* 0x0101e8000c101906 */
[----:B---3--:R-:W3:Y:S01]  /*0eb0*/  @!P1 LDG.E R35, desc[UR6][R16.64+0x2008] ;  /* 0x0020080610239981 */ /* 0x008ee2000c1e1900 */
[----:B------:R-:W-:-:S05]  /*0ec0*/  VIADD R29, R27, 0x300 ;  /* 0x000003001b1d7836 */ /* 0x000fca0000000000 */
[----:B------:R-:W-:Y:S01]  /*0ed0*/  ISETP.GE.AND P0, PT, R29, R14, PT ;  /* 0x0000000e1d00720c */ /* 0x000fe20003f06270 */
[----:B---3--:R3:W-:Y:S04]  /*0ee0*/  @!P1 STG.E desc[UR6][R20.64+0x800], R35 ;  /* 0x0008002314009986 */ /* 0x0087e8000c101906 */
[----:B-1----:R-:W4:Y:S04]  /*0ef0*/  @!P1 LDG.E R37, desc[UR6][R16.64+0x200c] ;  /* 0x00200c0610259981 */ /* 0x002f28000c1e1900 */
[----:B----4-:R1:W-:Y:S04]  /*0f00*/  @!P1 STG.E desc[UR6][R18.64+0x800], R37 ;  /* 0x0008002512009986 */ /* 0x0103e8000c101906 */
[----:B------:R-:W4:Y:S04]  /*0f10*/  @!P0 LDG.E R29, desc[UR6][R16.64+0x2800] ;  /* 0x00280006101d8981 */ /* 0x000f28000c1e1900 */
[----:B----4-:R1:W-:Y:S04]  /*0f20*/  @!P0 STG.E desc[UR6][R24.64+0xa00], R29 ;  /* 0x000a001d18008986 */ /* 0x0103e8000c101906 */
[----:B--2---:R-:W2:Y:S04]  /*0f30*/  @!P0 LDG.E R31, desc[UR6][R16.64+0x2804] ;  /* 0x00280406101f8981 */ /* 0x004ea8000c1e1900 */
[----:B--2---:R1:W-:Y:S04]  /*0f40*/  @!P0 STG.E desc[UR6][R22.64+0xa00], R31 ;  /* 0x000a001f16008986 */ /* 0x0043e8000c101906 */
[----:B0-----:R-:W2:Y:S01]  /*0f50*/  @!P0 LDG.E R33, desc[UR6][R16.64+0x2808] ;  /* 0x0028080610218981 */ /* 0x001ea2000c1e1900 */
[----:B------:R-:W-:-:S03]  /*0f60*/  IADD3 R27, PT, PT, R27, 0x380, RZ ;  /* 0x000003801b1b7810 */ /* 0x000fc60007ffe0ff */
[----:B--2---:R1:W-:Y:S04]  /*0f70*/  @!P0 STG.E desc[UR6][R20.64+0xa00], R33 ;  /* 0x000a002114008986 */ /* 0x0043e8000c101906 */
[----:B---3--:R-:W2:Y:S01]  /*0f80*/  @!P0 LDG.E R35, desc[UR6][R16.64+0x280c] ;  /* 0x00280c0610238981 */ /* 0x008ea2000c1e1900 */
[----:B------:R-:W-:Y:S01]  /*0f90*/  VIADD R0, R0, 0x8 ;  /* 0x0000000800007836 */ /* 0x000fe20000000000 */
[----:B------:R-:W-:Y:S04]  /*0fa0*/  BSSY.RECONVERGENT B0, `(.L_x_1458) ;  /* 0x000000d000007945 */ /* 0x000fe80003800200 */
[----:B------:R-:W-:Y:S01]  /*0fb0*/  ISETP.NE.AND P1, PT, R0, R12, PT ;  /* 0x0000000c0000720c */ /* 0x000fe20003f25270 */
[----:B--2---:R1:W-:Y:S01]  /*0fc0*/  @!P0 STG.E desc[UR6][R18.64+0xa00], R35 ;  /* 0x000a002312008986 */ /* 0x0043e2000c101906 */
[----:B------:R-:W-:-:S13]  /*0fd0*/  ISETP.GE.AND P0, PT, R27, R14, PT ;  /* 0x0000000e1b00720c */ /* 0x000fda0003f06270 */
[----:B-1----:R-:W-:Y:S05]  /*0fe0*/  @P0 BRA `(.L_x_1459) ;  /* 0x0000000000200947 */ /* 0x002fea0003800000 */
[----:B------:R-:W2:Y:S04]  /*0ff0*/  LDG.E R27, desc[UR6][R16.64+0x3000] ;  /* 0x00300006101b7981 */ /* 0x000ea8000c1e1900 */
[----:B--2---:R0:W-:Y:S04]  /*1000*/  STG.E desc[UR6][R24.64+0xc00], R27 ;  /* 0x000c001b18007986 */ /* 0x0041e8000c101906 */
[----:B------:R-:W2:Y:S04]  /*1010*/  LDG.E R29, desc[UR6][R16.64+0x3004] ;  /* 0x00300406101d7981 */ /* 0x000ea8000c1e1900 */
[----:B--2---:R0:W-:Y:S04]  /*1020*/  STG.E desc[UR6][R22.64+0xc00], R29 ;  /* 0x000c001d16007986 */ /* 0x0041e8000c101906 */
[----:B------:R-:W2:Y:S04]  /*1030*/  LDG.E R31, desc[UR6][R16.64+0x3008] ;  /* 0x00300806101f7981 */ /* 0x000ea8000c1e1900 */
[----:B--2---:R0:W-:Y:S04]  /*1040*/  STG.E desc[UR6][R20.64+0xc00], R31 ;  /* 0x000c001f14007986 */ /* 0x0041e8000c101906 */
[----:B------:R-:W2:Y:S04]  /*1050*/  LDG.E R33, desc[UR6][R16.64+0x300c] ;  /* 0x00300c0610217981 */ /* 0x000ea8000c1e1900 */
[----:B--2---:R0:W-:Y:S02]  /*1060*/  STG.E desc[UR6][R18.64+0xc00], R33 ;  /* 0x000c002112007986 */ /* 0x0041e4000c101906 */
.L_x_1459:
[----:B------:R-:W-:Y:S05]  /*1070*/  BSYNC.RECONVERGENT B0 ;  /* 0x0000000000007941 */ /* 0x000fea0003800200 */
.L_x_1458:
[----:B------:R-:W-:Y:S05]  /*1080*/  @P1 BRA `(.L_x_1460) ;  /* 0xfffffff800801947 */ /* 0x000fea000383ffff */
.L_x_1445:
[----:B------:R-:W-:-:S13]  /*1090*/  ISETP.NE.AND P0, PT, R13, RZ, PT ;  /* 0x000000ff0d00720c */ /* 0x000fda0003f05270 */
[----:B------:R-:W-:Y:S05]  /*10a0*/  @!P0 EXIT ;  /* 0x000000000000894d */ /* 0x000fea0003800000 */
[----:B------:R-:W5:Y:S01]  /*10b0*/  LDC R0, c[0x0][0x388] ;  /* 0x0000e200ff007b82 */ /* 0x000f620000000800 */
[----:B------:R-:W-:Y:S02]  /*10c0*/  ISETP.GE.U32.AND P0, PT, R13, 0x4, PT ;  /* 0x000000040d00780c */ /* 0x000fe40003f06070 */
[----:B-----5:R-:W-:-:S04]  /*10d0*/  LOP3.LUT R26, R0, 0x3, RZ, 0xc0, !PT ;  /* 0x00000003001a7812 */ /* 0x020fc800078ec0ff */
[----:B------:R-:W-:-:S07]  /*10e0*/  ISETP.NE.AND P2, PT, R26, RZ, PT ;  /* 0x000000ff1a00720c */ /* 0x000fce0003f45270 */
[----:B------:R-:W-:Y:S06]  /*10f0*/  @!P0 BRA `(.L_x_1461) ;  /* 0x0000000000f48947 */ /* 0x000fec0003800000 */
[----:B------:R-:W-:-:S04]  /*1100*/  LEA R13, R12, R15, 0x7 ;  /* 0x0000000f0c0d7211 */ /* 0x000fc800078e38ff */
[----:B------:R-:W-:-:S13]  /*1110*/  ISETP.GE.AND P0, PT, R13, R14, PT ;  /* 0x0000000e0d00720c */ /* 0x000fda0003f06270 */
[----:B01234-:R-:W-:-:S05]  /*1120*/  @!P0 IMAD.WIDE R18, R13, 0x10, R10 ;  /* 0x000000100d128825 */ /* 0x01ffca00078e020a */
[----:B------:R-:W2:Y:S01]  /*1130*/  @!P0 LDG.E R27, desc[UR6][R18.64] ;  /* 0x00000006121b8981 */ /* 0x000ea2000c1e1900 */
[----:B------:R-:W-:-:S05]  /*1140*/  @!P0 IMAD.WIDE R16, R13, 0x4, R8 ;  /* 0x000000040d108825 */ /* 0x000fca00078e0208 */
[----:B--2---:R0:W-:Y:S04]  /*1150*/  @!P0 STG.E desc[UR6][R16.64], R27 ;  /* 0x0000001b10008986 */ /* 0x0041e8000c101906 */
[----:B------:R-:W2:Y:S01]  /*1160*/  @!P0 LDG.E R29, desc[UR6][R18.64+0x4] ;  /* 0x00000406121d8981 */ /* 0x000ea2000c1e1900 */
[----:B------:R-:W-:-:S05]  /*1170*/  @!P0 IMAD.WIDE R20, R13, 0x4, R6 ;  /* 0x000000040d148825 */ /* 0x000fca00078e0206 */
[----:B--2---:R1:W-:Y:S04]  /*1180*/  @!P0 STG.E desc[UR6][R20.64], R29 ;  /* 0x0000001d14008986 */ /* 0x0043e8000c101906 */
[----:B------:R-:W2:Y:S01]  /*1190*/  @!P0 LDG.E R31, desc[UR6][R18.64+0x8] ;  /* 0x00000806121f8981 */ /* 0x000ea2000c1e1900 */
[----:B------:R-:W-:-:S04]  /*11a0*/  @!P0 IMAD.WIDE R22, R13, 0x4, R4 ;  /* 0x000000040d168825 */ /* 0x000fc800078e0204 */
[----:B------:R-:W-:-:S05]  /*11b0*/  VIADD R30, R13, 0x80 ;  /* 0x000000800d1e7836 */ /* 0x000fca0000000000 */
[----:B------:R-:W-:Y:S01]  /*11c0*/  ISETP.GE.AND P1, PT, R30, R14, PT ;  /* 0x0000000e1e00720c */ /* 0x000fe20003f26270 */
[----:B--2---:R2:W-:Y:S04]  /*11d0*/  @!P0 STG.E desc[UR6][R22.64], R31 ;  /* 0x0000001f16008986 */ /* 0x0045e8000c101906 */
[----:B------:R-:W3:Y:S01]  /*11e0*/  @!P0 LDG.E R33, desc[UR6][R18.64+0xc] ;  /* 0x00000c0612218981 */ /* 0x000ee2000c1e1900 */
[----:B------:R-:W-:-:S07]  /*11f0*/  @!P0 IMAD.WIDE R24, R13, 0x4, R2 ;  /* 0x000000040d188825 */ /* 0x000fce00078e0202 */
[C---:B0-----:R-:W-:Y:S01]  /*1200*/  @!P1 IMAD.WIDE R16, R30.reuse, 0x10, R10 ;  /* 0x000000101e109825 */ /* 0x041fe200078e020a */
[----:B---3--:R0:W-:Y:S04]  /*1210*/  @!P0 STG.E desc[UR6][R24.64], R33 ;  /* 0x0000002118008986 */ /* 0x0081e8000c101906 */
[----:B------:R-:W3:Y:S01]  /*1220*/  @!P1 LDG.E R27, desc[UR6][R16.64] ;  /* 0x00000006101b9981 */ /* 0x000ee2000c1e1900 */
[----:B-1----:R-:W-:-:S05]  /*1230*/  @!P1 IMAD.WIDE R20, R30, 0x4, R8 ;  /* 0x000000041e149825 */ /* 0x002fca00078e0208 */
[----:B---3--:R1:W-:Y:S04]  /*1240*/  @!P1 STG.E desc[UR6][R20.64], R27 ;  /* 0x0000001b14009986 */ /* 0x0083e8000c101906 */
[----:B------:R-:W3:Y:S01]  /*1250*/  @!P1 LDG.E R35, desc[UR6][R16.64+0x4] ;  /* 0x0000040610239981 */ /* 0x000ee2000c1e1900 */
[----:B--2---:R-:W-:-:S05]  /*1260*/  @!P1 IMAD.WIDE R22, R30, 0x4, R6 ;  /* 0x000000041e169825 */ /* 0x004fca00078e0206 */
[----:B---3--:R2:W-:Y:S04]  /*1270*/  @!P1 STG.E desc[UR6][R22.64], R35 ;  /* 0x0000002316009986 */ /* 0x0085e8000c101906 */
[----:B------:R-:W3:Y:S01]  /*1280*/  @!P1 LDG.E R31, desc[UR6][R16.64+0x8] ;  /* 0x00000806101f9981 */ /* 0x000ee2000c1e1900 */
[----:B------:R-:W-:Y:S01]  /*1290*/  @!P1 IMAD.WIDE R28, R30, 0x4, R4 ;  /* 0x000000041e1c9825 */ /* 0x000fe200078e0204 */
[----:B------:R-:W-:-:S04]  /*12a0*/  IADD3 R32, PT, PT, R13, 0x100, RZ ;  /* 0x000001000d207810 */ /* 0x000fc80007ffe0ff */
[----:B------:R-:W-:Y:S01]  /*12b0*/  ISETP.GE.AND P0, PT, R32, R14, PT ;  /* 0x0000000e2000720c */ /* 0x000fe20003f06270 */
[----:B---3--:R3:W-:Y:S04]  /*12c0*/  @!P1 STG.E desc[UR6][R28.64], R31 ;  /* 0x0000001f1c009986 */ /* 0x0087e8000c101906 */
[----:B------:R-:W4:Y:S01]  /*12d0*/  @!P1 LDG.E R37, desc[UR6][R16.64+0xc] ;  /* 0x00000c0610259981 */ /* 0x000f22000c1e1900 */
[----:B0-----:R-:W-:-:S07]  /*12e0*/  @!P1 IMAD.WIDE R24, R30, 0x4, R2 ;  /* 0x000000041e189825 */ /* 0x001fce00078e0202 */
[C---:B------:R-:W-:Y:S01]  /*12f0*/  @!P0 IMAD.WIDE R18, R32.reuse, 0x10, R10 ;  /* 0x0000001020128825 */ /* 0x040fe200078e020a */
[----:B----4-:R0:W-:Y:S04]  /*1300*/  @!P1 STG.E desc[UR6][R24.64], R37 ;  /* 0x0000002518009986 */ /* 0x0101e8000c101906 */
[----:B-1----:R-:W4:Y:S01]  /*1310*/  @!P0 LDG.E R27, desc[UR6][R18.64] ;  /* 0x00000006121b8981 */ /* 0x002f22000c1e1900 */
[----:B------:R-:W-:-:S05]  /*1320*/  @!P0 IMAD.WIDE R20, R32, 0x4, R8 ;  /* 0x0000000420148825 */ /* 0x000fca00078e0208 */
[----:B----4-:R1:W-:Y:S04]  /*1330*/  @!P0 STG.E desc[UR6][R20.64], R27 ;  /* 0x0000001b14008986 */ /* 0x0103e8000c101906 */
[----:B------:R-:W4:Y:S01]  /*1340*/  @!P0 LDG.E R33, desc[UR6][R18.64+0x4] ;  /* 0x0000040612218981 */ /* 0x000f22000c1e1900 */
[----:B--2---:R-:W-:-:S05]  /*1350*/  @!P0 IMAD.WIDE R22, R32, 0x4, R6 ;  /* 0x0000000420168825 */ /* 0x004fca00078e0206 */
[----:B----4-:R2:W-:Y:S04]  /*1360*/  @!P0 STG.E desc[UR6][R22.64], R33 ;  /* 0x0000002116008986 */ /* 0x0105e8000c101906 */
[----:B---3--:R-:W3:Y:S01]  /*1370*/  @!P0 LDG.E R31, desc[UR6][R18.64+0x8] ;  /* 0x00000806121f8981 */ /* 0x008ee2000c1e1900 */
[----:B------:R-:W-:-:S04]  /*1380*/  @!P0 IMAD.WIDE R28, R32, 0x4, R4 ;  /* 0x00000004201c8825 */ /* 0x000fc800078e0204 */
[----:B0-----:R-:W-:-:S05]  /*1390*/  VIADD R37, R13, 0x180 ;  /* 0x000001800d257836 */ /* 0x001fca0000000000 */
[----:B------:R-:W-:Y:S01]  /*13a0*/  ISETP.GE.AND P1, PT, R37, R14, PT ;  /* 0x0000000e2500720c */ /* 0x000fe20003f26270 */
[----:B---3--:R0:W-:Y:S04]  /*13b0*/  @!P0 STG.E desc[UR6][R28.64], R31 ;  /* 0x0000001f1c008986 */ /* 0x0081e8000c101906 */
[----:B------:R-:W3:Y:S01]  /*13c0*/  @!P0 LDG.E R35, desc[UR6][R18.64+0xc] ;  /* 0x00000c0612238981 */ /* 0x000ee2000c1e1900 */
[----:B------:R-:W-:-:S07]  /*13d0*/  @!P0 IMAD.WIDE R24, R32, 0x4, R2 ;  /* 0x0000000420188825 */ /* 0x000fce00078e0202 */
[C---:B------:R-:W-:Y:S01]  /*13e0*/  @!P1 IMAD.WIDE R16, R37.reuse, 0x10, R10 ;  /* 0x0000001025109825 */ /* 0x040fe200078e020a */
[----:B---3--:R3:W-:Y:S04]  /*13f0*/  @!P0 STG.E desc[UR6][R24.64], R35 ;  /* 0x0000002318008986 */ /* 0x0087e8000c101906 */
[----:B------:R-:W4:Y:S01]  /*1400*/  @!P1 LDG.E R13, desc[UR6][R16.64] ;  /* 0x00000006100d9981 */ /* 0x000f22000c1e1900 */
[----:B-1----:R-:W-:-:S05]  /*1410*/  @!P1 IMAD.WIDE R20, R37, 0x4, R8 ;  /* 0x0000000425149825 */ /* 0x002fca00078e0208 */
[----:B----4-:R1:W-:Y:S04]  /*1420*/  @!P1 STG.E desc[UR6][R20.64], R13 ;  /* 0x0000000d14009986 */ /* 0x0103e8000c101906 */
[----:B------:R-:W4:Y:S01]  /*1430*/  @!P1 LDG.E R27, desc[UR6][R16.64+0x4] ;  /* 0x00000406101b9981 */ /* 0x000f22000c1e1900 */
[----:B--2---:R-:W-:-:S05]  /*1440*/  @!P1 IMAD.WIDE R22, R37, 0x4, R6 ;  /* 0x0000000425169825 */ /* 0x004fca00078e0206 */
[----:B----4-:R1:W-:Y:S04]  /*1450*/  @!P1 STG.E desc[UR6][R22.64], R27 ;  /* 0x0000001b16009986 */ /* 0x0103e8000c101906 */
[----:B0-----:R-:W2:Y:S01]  /*1460*/  @!P1 LDG.E R29, desc[UR6][R16.64+0x8] ;  /* 0x00000806101d9981 */ /* 0x001ea2000c1e1900 */
[----:B------:R-:W-:-:S05]  /*1470*/  @!P1 IMAD.WIDE R18, R37, 0x4, R4 ;  /* 0x0000000425129825 */ /* 0x000fca00078e0204 */
[----:B--2---:R1:W-:Y:S04]  /*1480*/  @!P1 STG.E desc[UR6][R18.64], R29 ;  /* 0x0000001d12009986 */ /* 0x0043e8000c101906 */
[----:B------:R-:W2:Y:S01]  /*1490*/  @!P1 LDG.E R31, desc[UR6][R16.64+0xc] ;  /* 0x00000c06101f9981 */ /* 0x000ea2000c1e1900 */
[----:B---3--:R-:W-:Y:S01]  /*14a0*/  @!P1 IMAD.WIDE R24, R37, 0x4, R2 ;  /* 0x0000000425189825 */ /* 0x008fe200078e0202 */
[----:B------:R-:W-:-:S04]  /*14b0*/  IADD3 R12, PT, PT, R12, 0x4, RZ ;  /* 0x000000040c0c7810 */ /* 0x000fc80007ffe0ff */
[----:B--2---:R1:W-:Y:S03]  /*14c0*/  @!P1 STG.E desc[UR6][R24.64], R31 ;  /* 0x0000001f18009986 */ /* 0x0043e6000c101906 */
.L_x_1461:
[----:B------:R-:W-:Y:S05]  /*14d0*/  @!P2 EXIT ;  /* 0x000000000000a94d */ /* 0x000fea0003800000 */
[----:B------:R-:W-:Y:S02]  /*14e0*/  ISETP.NE.AND P0, PT, R26, 0x1, PT ;  /* 0x000000011a00780c */ /* 0x000fe40003f05270 */
[----:B------:R-:W-:-:S04]  /*14f0*/  LOP3.LUT R0, R0, 0x1, RZ, 0xc0, !PT ;  /* 0x0000000100007812 */ /* 0x000fc800078ec0ff */
[----:B------:R-:W-:-:S07]  /*1500*/  ISETP.NE.U32.AND P2, PT, R0, 0x1, PT ;  /* 0x000000010000780c */ /* 0x000fce0003f45070 */
[----:B------:R-:W-:Y:S06]  /*1510*/  @!P0 BRA `(.L_x_1462) ;  /* 0x00000000007c8947 */ /* 0x000fec0003800000 */
[----:B01234-:R-:W-:-:S05]  /*1520*/  IMAD R25, R12, 0x80, R15 ;  /* 0x000000800c197824 */ /* 0x01ffca00078e020f */
[----:B------:R-:W-:-:S13]  /*1530*/  ISETP.GE.AND P0, PT, R25, R14, PT ;  /* 0x0000000e1900720c */ /* 0x000fda0003f06270 */
[----:B------:R-:W-:-:S05]  /*1540*/  @!P0 IMAD.WIDE R16, R25, 0x10, R10 ;  /* 0x0000001019108825 */ /* 0x000fca00078e020a */
[----:B------:R-:W2:Y:S01]  /*1550*/  @!P0 LDG.E R13, desc[UR6][R16.64] ;  /* 0x00000006100d8981 */ /* 0x000ea2000c1e1900 */
[----:B------:R-:W-:-:S05]  /*1560*/  @!P0 IMAD.WIDE R18, R25, 0x4, R8 ;  /* 0x0000000419128825 */ /* 0x000fca00078e0208 */
[----:B--2---:R0:W-:Y:S04]  /*1570*/  @!P0 STG.E desc[UR6][R18.64], R13 ;  /* 0x0000000d12008986 */ /* 0x0041e8000c101906 */
[----:B------:R-:W2:Y:S01]  /*1580*/  @!P0 LDG.E R27, desc[UR6][R16.64+0x4] ;  /* 0x00000406101b8981 */ /* 0x000ea2000c1e1900 */
[----:B------:R-:W-:-:S05]  /*1590*/  @!P0 IMAD.WIDE R20, R25, 0x4, R6 ;  /* 0x0000000419148825 */ /* 0x000fca00078e0206 */
[----:B--2---:R1:W-:Y:S04]  /*15a0*/  @!P0 STG.E desc[UR6][R20.64], R27 ;  /* 0x0000001b14008986 */ /* 0x0043e8000c101906 */
[----:B------:R-:W2:Y:S01]  /*15b0*/  @!P0 LDG.E R29, desc[UR6][R16.64+0x8] ;  /* 0x00000806101d8981 */ /* 0x000ea2000c1e1900 */
[C---:B------:R-:W-:Y:S01]  /*15c0*/  @!P0 IMAD.WIDE R22, R25.reuse, 0x4, R4 ;  /* 0x0000000419168825 */ /* 0x040fe200078e0204 */
[----:B------:R-:W-:-:S04]  /*15d0*/  IADD3 R35, PT, PT, R25, 0x80, RZ ;  /* 0x0000008019237810 */ /* 0x000fc80007ffe0ff */
        /* <DEDUP_REMOVED lines=12> */
[----:B------:R-:W2:Y:S01]  /*16a0*/  @!P1 LDG.E R29, desc[UR6][R18.64+0x8] ;  /* 0x00000806121d9981 */ /* 0x000ea2000c1e1900 */
[----:B------:R-:W-:-:S05]  /*16b0*/  @!P1 IMAD.WIDE R16, R35, 0x4, R4 ;  /* 0x0000000423109825 */ /* 0x000fca00078e0204 */
[----:B--2---:R1:W-:Y:S04]  /*16c0*/  @!P1 STG.E desc[UR6][R16.64], R29 ;  /* 0x0000001d10009986 */ /* 0x0043e8000c101906 */
[----:B------:R-:W2:Y:S01]  /*16d0*/  @!P1 LDG.E R33, desc[UR6][R18.64+0xc] ;  /* 0x00000c0612219981 */ /* 0x000ea2000c1e1900 */
[----:B0-----:R-:W-:-:S04]  /*16e0*/  @!P1 IMAD.WIDE R24, R35, 0x4, R2 ;  /* 0x0000000423189825 */ /* 0x001fc800078e0202 */
[----:B------:R-:W-:Y:S01]  /*16f0*/  VIADD R12, R12, 0x2 ;  /* 0x000000020c0c7836 */ /* 0x000fe20000000000 */
[----:B--2---:R1:W-:Y:S06]  /*1700*/  @!P1 STG.E desc[UR6][R24.64], R33 ;  /* 0x0000002118009986 */ /* 0x0043ec000c101906 */
.L_x_1462:
[----:B------:R-:W-:Y:S05]  /*1710*/  @P2 EXIT ;  /* 0x000000000000294d */ /* 0x000fea0003800000 */
[----:B01234-:R-:W-:-:S04]  /*1720*/  LEA R21, R12, R15, 0x7 ;  /* 0x0000000f0c157211 */ /* 0x01ffc800078e38ff */
[----:B------:R-:W-:-:S13]  /*1730*/  ISETP.GE.AND P0, PT, R21, R14, PT ;  /* 0x0000000e1500720c */ /* 0x000fda0003f06270 */
[----:B------:R-:W-:Y:S05]  /*1740*/  @P0 EXIT ;  /* 0x000000000000094d */ /* 0x000fea0003800000 */
[----:B------:R-:W-:-:S05]  /*1750*/  IMAD.WIDE R10, R21, 0x10, R10 ;  /* 0x00000010150a7825 */ /* 0x000fca00078e020a */
[----:B------:R-:W2:Y:S01]  /*1760*/  LDG.E R13, desc[UR6][R10.64] ;  /* 0x000000060a0d7981 */ /* 0x000ea2000c1e1900 */
[----:B------:R-:W-:-:S05]  /*1770*/  IMAD.WIDE R8, R21, 0x4, R8 ;  /* 0x0000000415087825 */ /* 0x000fca00078e0208 */
[----:B--2---:R-:W-:Y:S04]  /*1780*/  STG.E desc[UR6][R8.64], R13 ;  /* 0x0000000d08007986 */ /* 0x004fe8000c101906 */
        /* <DEDUP_REMOVED lines=8> */
[----:B--2---:R-:W-:Y:S01]  /*1810*/  STG.E desc[UR6][R2.64], R19 ;  /* 0x0000001302007986 */ /* 0x004fe2000c101906 */
[----:B------:R-:W-:Y:S05]  /*1820*/  EXIT ;  /* 0x000000000000794d */ /* 0x000fea0003800000 */
.L_x_1444:
[----:B------:R-:W-:-:S13]  /*1830*/  ISETP.GE.AND P0, PT, R0, 0x1, PT ;  /* 0x000000010000780c */ /* 0x000fda0003f06270 */
[----:B------:R-:W-:Y:S05]  /*1840*/  @!P0 EXIT ;  /* 0x000000000000894d */ /* 0x000fea0003800000 */
[----:B------:R-:W-:Y:S01]  /*1850*/  ISETP.GE.U32.AND P0, PT, R0, 0x8, PT ;  /* 0x000000080000780c */ /* 0x000fe20003f06070 */
[----:B------:R-:W-:-:S12]  /*1860*/  IMAD.MOV.U32 R14, RZ, RZ, RZ ;  /* 0x000000ffff0e7224 */ /* 0x000fd800078e00ff */
[----:B------:R-:W-:Y:S05]  /*1870*/  @!P0 BRA `(.L_x_1463) ;  /* 0x0000000400dc8947 */ /* 0x000fea0003800000 */
[----:B------:R-:W0:Y:S01]  /*1880*/  LDC.64 R16, c[0x0][0x3a8] ;  /* 0x0000ea00ff107b82 */ /* 0x000e220000000a00 */
[C---:B------:R-:W-:Y:S01]  /*1890*/  IMAD.WIDE.U32 R12, R15.reuse, 0x10, R10 ;  /* 0x000000100f0c7825 */ /* 0x040fe200078e000a */
[----:B------:R-:W-:Y:S01]  /*18a0*/  UIADD3 UR4, UP1, UPT, UR16, 0x600, URZ ;  /* 0x0000060010047890 */ /* 0x000fe2000ff3e0ff */
[----:B------:R-:W-:Y:S02]  /*18b0*/  LOP3.LUT R14, R0, 0x7ffffff8, RZ, 0xc0, !PT ;  /* 0x7ffffff8000e7812 */ /* 0x000fe400078ec0ff */
[----:B------:R-:W-:Y:S01]  /*18c0*/  VIADD R33, R15, 0x80 ;  /* 0x000000800f217836 */ /* 0x000fe20000000000 */
[----:B------:R-:W-:Y:S01]  /*18d0*/  IADD3 R20, P0, PT, R12, 0x8, RZ ;  /* 0x000000080c147810 */ /* 0x000fe20007f1e0ff */
[----:B------:R-:W-:Y:S01]  /*18e0*/  UIADD3 UR8, UP0, UPT, UR4, UR8, URZ ;  /* 0x0000000804087290 */ /* 0x000fe2000ff1e0ff */
[----:B------:R-:W1:Y:S01]  /*18f0*/  LDC.64 R18, c[0x0][0x3a0] ;  /* 0x0000e800ff127b82 */ /* 0x000e620000000a00 */
[----:B------:R-:W-:Y:S01]  /*1900*/  UIADD3.X UR5, UPT, UPT, URZ, UR17, URZ, UP1, !UPT ;  /* 0x00000011ff057290 */ /* 0x000fe20008ffe4ff */
[----:B------:R-:W-:Y:S01]  /*1910*/  IADD3.X R21, PT, PT, RZ, R13, RZ, P0, !PT ;  /* 0x0000000dff157210 */ /* 0x000fe200007fe4ff */
[----:B------:R-:W-:Y:S01]  /*1920*/  UIADD3 UR10, UP1, UPT, UR4, UR10, URZ ;  /* 0x0000000a040a7290 */ /* 0x000fe2000ff3e0ff */
[----:B------:R-:W-:Y:S01]  /*1930*/  IADD3 R12, P0, PT, R10, 0x1808, RZ ;  /* 0x000018080a0c7810 */ /* 0x000fe20007f1e0ff */
[----:B------:R-:W-:Y:S01]  /*1940*/  UIADD3.X UR9, UPT, UPT, UR5, UR9, URZ, UP0, !UPT ;  /* 0x0000000905097290 */ /* 0x000fe200087fe4ff */
[----:B------:R-:W-:Y:S01]  /*1950*/  IMAD.MOV R32, RZ, RZ, -R14 ;  /* 0x000000ffff207224 */ /* 0x000fe200078e0a0e */
[----:B------:R-:W-:Y:S01]  /*1960*/  UIADD3.X UR11, UPT, UPT, UR5, UR11, URZ, UP1, !UPT ;  /* 0x0000000b050b7290 */ /* 0x000fe20008ffe4ff */
[----:B------:R-:W-:Y:S01]  /*1970*/  IADD3.X R13, PT, PT, RZ, R11, RZ, P0, !PT ;  /* 0x0000000bff0d7210 */ /* 0x000fe200007fe4ff */
[----:B------:R-:W-:-:S02]  /*1980*/  UIADD3 UR14, UP0, UPT, UR4, UR14, URZ ;  /* 0x0000000e040e7290 */ /* 0x000fc4000ff1e0ff */
[----:B------:R-:W-:Y:S02]  /*1990*/  UIADD3 UR4, UP1, UPT, UR4, UR12, URZ ;  /* 0x0000000c04047290 */ /* 0x000fe4000ff3e0ff */
[----:B------:R-:W-:Y:S02]  /*19a0*/  UIADD3.X UR15, UPT, UPT, UR5, UR15, URZ, UP0, !UPT ;  /* 0x0000000f050f7290 */ /* 0x000fe400087fe4ff */
[----:B------:R-:W-:Y:S01]  /*19b0*/  UIADD3.X UR5, UPT, UPT, UR5, UR13, URZ, UP1, !UPT ;  /* 0x0000000d05057290 */ /* 0x000fe20008ffe4ff */
[----:B0-----:R-:W-:-:S04]  /*19c0*/  IMAD.WIDE.U32 R16, R15, 0x4, R16 ;  /* 0x000000040f107825 */ /* 0x001fc800078e0010 */
[----:B-1----:R-:W-:-:S07]  /*19d0*/  IMAD.WIDE.U32 R18, R15, 0x4, R18 ;  /* 0x000000040f127825 */ /* 0x002fce00078e0012 */
.L_x_1464:
[----:B-1----:R-:W2:Y:S01]  /*19e0*/  LDG.E R31, desc[UR6][R20.64+-0x8] ;  /* 0xfffff806141f7981 */ /* 0x002ea2000c1e1900 */
[----:B------:R-:W0:Y:S02]  /*19f0*/  LDC.64 R22, c[0x0][0x390] ;  /* 0x0000e400ff167b82 */ /* 0x000e240000000a00 */
[----:B0-----:R-:W-:-:S03]  /*1a00*/  IMAD.WIDE.U32 R22, R15, 0x4, R22 ;  /* 0x000000040f167825 */ /* 0x001fc600078e0016 */
[----:B------:R-:W-:-:S04]  /*1a10*/  IADD3 R24, P0, PT, R22, UR16, RZ ;  /* 0x0000001016187c10 */ /* 0x000fc8000ff1e0ff */
[----:B------:R-:W-:Y:S02]  /*1a20*/  IADD3.X R25, PT, PT, R23, UR17, RZ, P0, !PT ;  /* 0x0000001117197c10 */ /* 0x000fe400087fe4ff */
[----:B------:R-:W0:Y:S03]  /*1a30*/  LDC.64 R22, c[0x0][0x398] ;  /* 0x0000e600ff167b82 */ /* 0x000e260000000a00 */
[----:B--2---:R1:W-:Y:S04]  /*1a40*/  STG.E desc[UR6][R24.64], R31 ;  /* 0x0000001f18007986 */ /* 0x0043e8000c101906 */
[----:B------:R-:W2:Y:S01]  /*1a50*/  LDG.E R35, desc[UR6][R20.64+-0x4] ;  /* 0xfffffc0614237981 */ /* 0x000ea2000c1e1900 */
[----:B0-----:R-:W-:-:S03]  /*1a60*/  IMAD.WIDE.U32 R22, R15, 0x4, R22 ;  /* 0x000000040f167825 */ /* 0x001fc600078e0016 */
[----:B------:R-:W-:-:S04]  /*1a70*/  IADD3 R26, P0, PT, R22, UR16, RZ ;  /* 0x00000010161a7c10 */ /* 0x000fc8000ff1e0ff */
[----:B------:R-:W-:-:S05]  /*1a80*/  IADD3.X R27, PT, PT, R23, UR17, RZ, P0, !PT ;  /* 0x00000011171b7c10 */ /* 0x000fca00087fe4ff */
[----:B--2---:R0:W-:Y:S04]  /*1a90*/  STG.E desc[UR6][R26.64], R35 ;  /* 0x000000231a007986 */ /* 0x0041e8000c101906 */
[----:B------:R-:W2:Y:S01]  /*1aa0*/  LDG.E R37, desc[UR6][R20.64] ;  /* 0x0000000614257981 */ /* 0x000ea2000c1e1900 */
[----:B------:R-:W-:-:S04]  /*1ab0*/  IADD3 R28, P0, PT, R18, UR16, RZ ;  /* 0x00000010121c7c10 */ /* 0x000fc8000ff1e0ff */
[----:B------:R-:W-:Y:S02]  /*1ac0*/  IADD3.X R29, PT, PT, R19, UR17, RZ, P0, !PT ;  /* 0x00000011131d7c10 */ /* 0x000fe400087fe4ff */
[----:B------:R-:W-:-:S03]  /*1ad0*/  IADD3 R30, P0, PT, R16, UR16, RZ ;  /* 0x00000010101e7c10 */ /* 0x000fc6000ff1e0ff */
[----:B--2---:R2:W-:Y:S04]  /*1ae0*/  STG.E desc[UR6][R28.64], R37 ;  /* 0x000000251c007986 */ /* 0x0045e8000c101906 */
[----:B------:R-:W3:Y:S01]  /*1af0*/  LDG.E R34, desc[UR6][R20.64+0x4] ;  /* 0x0000040614227981 */ /* 0x000ee2000c1e1900 */
[----:B-1----:R-:W-:Y:S01]  /*1b00*/  IADD3.X R31, PT, PT, R17, UR17, RZ, P0, !PT ;  /* 0x00000011111f7c10 */ /* 0x002fe200087fe4ff */
[----:B------:R-:W-:Y:S01]  /*1b10*/  IMAD.WIDE R22, R33, 0x10, R12 ;  /* 0x0000001021167825 */ /* 0x000fe200078e020c */
[----:B------:R-:W-:-:S03]  /*1b20*/  MOV R24, UR8 ;  /* 0x0000000800187c02 */ /* 0x000fc60008000f00 */
[----:B------:R-:W-:Y:S01]  /*1b30*/  IMAD.U32 R25, RZ, RZ, UR9 ;  /* 0x00000009ff197e24 */ /* 0x000fe2000f8e00ff */
[----:B---3--:R1:W-:Y:S04]  /*1b40*/  STG.E desc[UR6][R30.64], R34 ;  /* 0x000000221e007986 */ /* 0x0083e8000c101906 */
[----:B------:R-:W3:Y:S01]  /*1b50*/  LDG.E R36, desc[UR6][R22.64+-0x1808] ;  /* 0xffe7f80616247981 */ /* 0x000ee2000c1e1900 */
[----:B------:R-:W-:Y:S01]  /*1b60*/  IMAD.WIDE R24, R33, 0x4, R24 ;  /* 0x0000000421187825 */ /* 0x000fe200078e0218 */
[----:B0-----:R-:W-:-:S03]  /*1b70*/  MOV R26, UR10 ;  /* 0x0000000a001a7c02 */ /* 0x001fc60008000f00 */
[----:B------:R-:W-:Y:S01]  /*1b80*/  IMAD.U32 R27, RZ, RZ, UR11 ;  /* 0x0000000bff1b7e24 */ /* 0x000fe2000f8e00ff */
[----:B---3--:R-:W-:Y:S04]  /*1b90*/  STG.E desc[UR6][R24.64+-0x600], R36 ;  /* 0xfffa002418007986 */ /* 0x008fe8000c101906 */
[----:B------:R-:W3:Y:S01]  /*1ba0*/  LDG.E R35, desc[UR6][R22.64+-0x1804] ;  /* 0xffe7fc0616237981 */ /* 0x000ee2000c1e1900 */
[----:B------:R-:W-:Y:S01]  /*1bb0*/  IMAD.WIDE R26, R33, 0x4, R26 ;  /* 0x00000004211a7825 */ /* 0x000fe200078e021a */
[----:B--2---:R-:W-:-:S03]  /*1bc0*/  MOV R28, UR4 ;  /* 0x00000004001c7c02 */ /* 0x004fc60008000f00 */
[----:B------:R-:W-:Y:S01]  /*1bd0*/  IMAD.U32 R29, RZ, RZ, UR5 ;  /* 0x00000005ff1d7e24 */ /* 0x000fe2000f8e00ff */
[----:B---3--:R0:W-:Y:S04]  /*1be0*/  STG.E desc[UR6][R26.64+-0x600], R35 ;  /* 0xfffa00231a007986 */ /* 0x0081e8000c101906 */
[----:B------:R-:W2:Y:S01]  /*1bf0*/  LDG.E R37, desc[UR6][R22.64+-0x1800] ;  /* 0xffe8000616257981 */ /* 0x000ea2000c1e1900 */
[----:B------:R-:W-:Y:S01]  /*1c00*/  IMAD.WIDE R28, R33, 0x4, R28 ;  /* 0x00000004211c7825 */ /* 0x000fe200078e021c */
[----:B-1----:R-:W-:-:S03]  /*1c10*/  MOV R30, UR14 ;  /* 0x0000000e001e7c02 */ /* 0x002fc60008000f00 */
[----:B------:R-:W-:Y:S01]  /*1c20*/  IMAD.U32 R31, RZ, RZ, UR15 ;  /* 0x0000000fff1f7e24 */ /* 0x000fe2000f8e00ff */
[----:B--2---:R-:W-:Y:S04]  /*1c30*/  STG.E desc[UR6][R28.64+-0x600], R37 ;  /* 0xfffa00251c007986 */ /* 0x004fe8000c101906 */
[----:B------:R-:W2:Y:S01]  /*1c40*/  LDG.E R34, desc[UR6][R22.64+-0x17fc] ;  /* 0xffe8040616227981 */ /* 0x000ea2000c1e1900 */
[----:B------:R-:W-:-:S05]  /*1c50*/  IMAD.WIDE R30, R33, 0x4, R30 ;  /* 0x00000004211e7825 */ /* 0x000fca00078e021e */
[----:B--2---:R-:W-:Y:S04]  /*1c60*/  STG.E desc[UR6][R30.64+-0x600], R34 ;  /* 0xfffa00221e007986 */ /* 0x004fe8000c101906 */
[----:B0-----:R-:W2:Y:S04]  /*1c70*/  LDG.E R35, desc[UR6][R22.64+-0x1008] ;  /* 0xffeff80616237981 */ /* 0x001ea8000c1e1900 */
[----:B--2---:R0:W-:Y:S04]  /*1c80*/  STG.E desc[UR6][R24.64+-0x400], R35 ;  /* 0xfffc002318007986 */ /* 0x0041e8000c101906 */
[----:B------:R-:W2:Y:S04]  /*1c90*/  LDG.E R36, desc[UR6][R22.64+-0x1004] ;  /* 0xffeffc0616247981 */ /* 0x000ea8000c1e1900 */
[----:B--2---:R-:W-:Y:S04]  /*1ca0*/  STG.E desc[UR6][R26.64+-0x400], R36 ;  /* 0xfffc00241a007986 */ /* 0x004fe8000c101906 */
[----:B0-----:R-:W2:Y:S04]  /*1cb0*/  LDG.E R35, desc[UR6][R22.64+-0x1000] ;  /* 0xfff0000616237981 */ /* 0x001ea8000c1e1900 */
[----:B--2---:R-:W-:Y:S04]  /*1cc0*/  STG.E desc[UR6][R28.64+-0x400], R35 ;  /* 0xfffc00231c007986 */ /* 0x004fe8000c101906 */
[----:B------:R-:W2:Y:S04]  /*1cd0*/  LDG.E R37, desc[UR6][R22.64+-0xffc] ;  /* 0xfff0040616257981 */ /* 0x000ea8000c1e1900 */
[----:B--2---:R0:W-:Y:S04]  /*1ce0*/  STG.E desc[UR6][R30.64+-0x400], R37 ;  /* 0xfffc00251e007986 */ /* 0x0041e8000c101906 */
[----:B0-----:R-:W2:Y:S04]  /*1cf0*/  LDG.E R37, desc[UR6][R22.64+-0x808] ;  /* 0xfff7f80616257981 */ /* 0x001ea8000c1e1900 */
[----:B--2---:R-:W-:Y:S04]  /*1d00*/  STG.E desc[UR6][R24.64+-0x200], R37 ;  /* 0xfffe002518007986 */ /* 0x004fe8000c101906 */
[----:B------:R-:W2:Y:S04]  /*1d10*/  LDG.E R34, desc[UR6][R22.64+-0x804] ;  /* 0xfff7fc0616227981 */ /* 0x000ea8000c1e1900 */
[----:B--2---:R-:W-:Y:S04]  /*1d20*/  STG.E desc[UR6][R26.64+-0x200], R34 ;  /* 0xfffe00221a007986 */ /* 0x004fe8000c101906 */
[----:B------:R-:W2:Y:S04]  /*1d30*/  LDG.E R35, desc[UR6][R22.64+-0x800] ;  /* 0xfff8000616237981 */ /* 0x000ea8000c1e1900 */
        /* <DEDUP_REMOVED lines=28> */
[----:B--2---:R0:W-:Y:S04]  /*1f00*/  STG.E desc[UR6][R24.64+0x600], R35 ;  /* 0x0006002318007986 */ /* 0x0041e8000c101906 */
[----:B------:R-:W2:Y:S04]  /*1f10*/  LDG.E R37, desc[UR6][R22.64+0x17fc] ;  /* 0x0017fc0616257981 */ /* 0x000ea8000c1e1900 */
[----:B--2---:R1:W-:Y:S04]  /*1f20*/  STG.E desc[UR6][R26.64+0x600], R37 ;  /* 0x000600251a007986 */ /* 0x0043e8000c101906 */
[----:B0-----:R-:W2:Y:S04]  /*1f30*/  LDG.E R25, desc[UR6][R22.64+0x1800] ;  /* 0x0018000616197981 */ /* 0x001ea8000c1e1900 */
[----:B--2---:R1:W-:Y:S04]  /*1f40*/  STG.E desc[UR6][R28.64+0x600], R25 ;  /* 0x000600191c007986 */ /* 0x0043e8000c101906 */
[----:B------:R-:W2:Y:S01]  /*1f50*/  LDG.E R34, desc[UR6][R22.64+0x1804] ;  /* 0x0018040616227981 */ /* 0x000ea2000c1e1900 */
[----:B------:R-:W-:Y:S01]  /*1f60*/  IADD3 R32, PT, PT, R32, 0x8, RZ ;  /* 0x0000000820207810 */ /* 0x000fe20007ffe0ff */
[----:B------:R-:W-:Y:S01]  /*1f70*/  UIADD3 UR16, UP0, UPT, UR16, 0x1000, URZ ;  /* 0x0000100010107890 */ /* 0x000fe2000ff1e0ff */
[----:B------:R-:W-:-:S02]  /*1f80*/  IADD3 R20, P1, PT, R20, 0x4000, RZ ;  /* 0x0000400014147810 */ /* 0x000fc40007f3e0ff */
[----:B------:R-:W-:Y:S01]  /*1f90*/  ISETP.NE.AND P0, PT, R32, RZ, PT ;  /* 0x000000ff2000720c */ /* 0x000fe20003f05270 */
[----:B------:R-:W-:Y:S01]  /*1fa0*/  UIADD3.X UR17, UPT, UPT, URZ, UR17, URZ, UP0, !UPT ;  /* 0x00000011ff117290 */ /* 0x000fe200087fe4ff */
[----:B------:R-:W-:Y:S01]  /*1fb0*/  IADD3 R33, PT, PT, R33, 0x400, RZ ;  /* 0x0000040021217810 */ /* 0x000fe20007ffe0ff */
[----:B------:R-:W-:Y:S01]  /*1fc0*/  IMAD.X R21, RZ, RZ, R21, P1 ;  /* 0x000000ffff157224 */ /* 0x000fe200008e0615 */
[----:B--2---:R1:W-:Y:S09]  /*1fd0*/  STG.E desc[UR6][R30.64+0x600], R34 ;  /* 0x000600221e007986 */ /* 0x0043f2000c101906 */
[----:B------:R-:W-:Y:S05]  /*1fe0*/  @P0 BRA `(.L_x_1464) ;  /* 0xfffffff8007c0947 */ /* 0x000fea000383ffff */
.L_x_1463:
[----:B------:R-:W-:-:S04]  /*1ff0*/  LOP3.LUT R12, R0, 0x7, RZ, 0xc0, !PT ;  /* 0x00000007000c7812 */ /* 0x000fc800078ec0ff */
[----:B------:R-:W-:-:S13]  /*2000*/  ISETP.NE.AND P0, PT, R12, RZ, PT ;  /* 0x000000ff0c00720c */ /* 0x000fda0003f05270 */
[----:B------:R-:W-:Y:S05]  /*2010*/  @!P0 EXIT ;  /* 0x000000000000894d */ /* 0x000fea0003800000 */
[----:B------:R-:W-:Y:S02]  /*2020*/  ISETP.GE.U32.AND P0, PT, R12, 0x4, PT ;  /* 0x000000040c00780c */ /* 0x000fe40003f06070 */
[----:B------:R-:W-:-:S04]  /*2030*/  LOP3.LUT R24, R0, 0x3, RZ, 0xc0, !PT ;  /* 0x0000000300187812 */ /* 0x000fc800078ec0ff */
[----:B------:R-:W-:-:S07]  /*2040*/  ISETP.NE.AND P1, PT, R24, RZ, PT ;  /* 0x000000ff1800720c */ /* 0x000fce0003f25270 */
[----:B------:R-:W-:Y:S06]  /*2050*/  @!P0 BRA `(.L_x_1465) ;  /* 0x00000000009c8947 */ /* 0x000fec0003800000 */
[----:B------:R-:W-:-:S04]  /*2060*/  IMAD R23, R14, 0x80, R15 ;  /* 0x000000800e177824 */ /* 0x000fc800078e020f */
[----:B------:R-:W-:-:S05]  /*2070*/  IMAD.WIDE R12, R23, 0x10, R10 ;  /* 0x00000010170c7825 */ /* 0x000fca00078e020a */
[----:B-1----:R-:W2:Y:S01]  /*2080*/  LDG.E R25, desc[UR6][R12.64] ;  /* 0x000000060c197981 */ /* 0x002ea2000c1e1900 */
[----:B------:R-:W-:-:S05]  /*2090*/  IMAD.WIDE R16, R23, 0x4, R8 ;  /* 0x0000000417107825 */ /* 0x000fca00078e0208 */
[----:B--2---:R0:W-:Y:S04]  /*20a0*/  STG.E desc[UR6][R16.64], R25 ;  /* 0x0000001910007986 */ /* 0x0041e8000c101906 */
[----:B------:R-:W2:Y:S01]  /*20b0*/  LDG.E R27, desc[UR6][R12.64+0x4] ;  /* 0x000004060c1b7981 */ /* 0x000ea2000c1e1900 */
[----:B------:R-:W-:-:S05]  /*20c0*/  IMAD.WIDE R18, R23, 0x4, R6 ;  /* 0x0000000417127825 */ /* 0x000fca00078e0206 */
[----:B--2---:R1:W-:Y:S04]  /*20d0*/  STG.E desc[UR6][R18.64], R27 ;  /* 0x0000001b12007986 */ /* 0x0043e8000c101906 */
[----:B------:R-:W2:Y:S01]  /*20e0*/  LDG.E R29, desc[UR6][R12.64+0x8] ;  /* 0x000008060c1d7981 */ /* 0x000ea2000c1e1900 */
[----:B------:R-:W-:-:S05]  /*20f0*/  IMAD.WIDE R20, R23, 0x4, R4 ;  /* 0x0000000417147825 */ /* 0x000fca00078e0204 */
[----:B--2---:R2:W-:Y:S04]  /*2100*/  STG.E desc[UR6][R20.64], R29 ;  /* 0x0000001d14007986 */ /* 0x0045e8000c101906 */
[----:B------:R-:W3:Y:S01]  /*2110*/  LDG.E R31, desc[UR6][R12.64+0xc] ;  /* 0x00000c060c1f7981 */ /* 0x000ee2000c1e1900 */
[----:B------:R-:W-:-:S05]  /*2120*/  IMAD.WIDE R22, R23, 0x4, R2 ;  /* 0x0000000417167825 */ /* 0x000fca00078e0202 */
[----:B---3--:R3:W-:Y:S04]  /*2130*/  STG.E desc[UR6][R22.64], R31 ;  /* 0x0000001f16007986 */ /* 0x0087e8000c101906 */
[----:B------:R-:W4:Y:S04]  /*2140*/  LDG.E R33, desc[UR6][R12.64+0x800] ;  /* 0x000800060c217981 */ /* 0x000f28000c1e1900 */
[----:B----4-:R4:W-:Y:S04]  /*2150*/  STG.E desc[UR6][R16.64+0x200], R33 ;  /* 0x0002002110007986 */ /* 0x0109e8000c101906 */
[----:B0-----:R-:W5:Y:S04]  /*2160*/  LDG.E R25, desc[UR6][R12.64+0x804] ;  /* 0x000804060c197981 */ /* 0x001f68000c1e1900 */
[----:B-----5:R0:W-:Y:S04]  /*2170*/  STG.E desc[UR6][R18.64+0x200], R25 ;  /* 0x0002001912007986 */ /* 0x0201e8000c101906 */
[----:B-1----:R-:W5:Y:S04]  /*2180*/  LDG.E R27, desc[UR6][R12.64+0x808] ;  /* 0x000808060c1b7981 */ /* 0x002f68000c1e1900 */
[----:B-----5:R1:W-:Y:S04]  /*2190*/  STG.E desc[UR6][R20.64+0x200], R27 ;  /* 0x0002001b14007986 */ /* 0x0203e8000c101906 */
[----:B------:R-:W5:Y:S04]  /*21a0*/  LDG.E R35, desc[UR6][R12.64+0x80c] ;  /* 0x00080c060c237981 */ /* 0x000f68000c1e1900 */
[----:B-----5:R5:W-:Y:S04]  /*21b0*/  STG.E desc[UR6][R22.64+0x200], R35 ;  /* 0x0002002316007986 */ /* 0x020be8000c101906 */
[----:B--2---:R-:W2:Y:S04]  /*21c0*/  LDG.E R29, desc[UR6][R12.64+0x1000] ;  /* 0x001000060c1d7981 */ /* 0x004ea8000c1e1900 */
[----:B--2---:R2:W-:Y:S04]  /*21d0*/  STG.E desc[UR6][R16.64+0x400], R29 ;  /* 0x0004001d10007986 */ /* 0x0045e8000c101906 */
[----:B---3--:R-:W3:Y:S04]  /*21e0*/  LDG.E R31, desc[UR6][R12.64+0x1004] ;  /* 0x001004060c1f7981 */ /* 0x008ee8000c1e1900 */
[----:B---3--:R3:W-:Y:S04]  /*21f0*/  STG.E desc[UR6][R18.64+0x400], R31 ;  /* 0x0004001f12007986 */ /* 0x0087e8000c101906 */
[----:B----4-:R-:W4:Y:S04]  /*2200*/  LDG.E R33, desc[UR6][R12.64+0x1008] ;  /* 0x001008060c217981 */ /* 0x010f28000c1e1900 */
        /* <DEDUP_REMOVED lines=9> */
[----:B---3--:R-:W2:Y:S01]  /*22a0*/  LDG.E R31, desc[UR6][R12.64+0x180c] ;  /* 0x00180c060c1f7981 */ /* 0x008ea2000c1e1900 */
[----:B------:R-:W-:-:S03]  /*22b0*/  IADD3 R14, PT, PT, R14, 0x4, RZ ;  /* 0x000000040e0e7810 */ /* 0x000fc60007ffe0ff */
[----:B--2---:R4:W-:Y:S04]  /*22c0*/  STG.E desc[UR6][R22.64+0x600], R31 ;  /* 0x0006001f16007986 */ /* 0x0049e8000c101906 */
.L_x_1465:
[----:B------:R-:W-:Y:S05]  /*22d0*/  @!P1 EXIT ;  /* 0x000000000000994d */ /* 0x000fea0003800000 */
[----:B------:R-:W-:Y:S02]  /*22e0*/  ISETP.NE.AND P0, PT, R24, 0x1, PT ;  /* 0x000000011800780c */ /* 0x000fe40003f05270 */
[----:B------:R-:W-:-:S04]  /*22f0*/  LOP3.LUT R0, R0, 0x1, RZ, 0xc0, !PT ;  /* 0x0000000100007812 */ /* 0x000fc800078ec0ff */
[----:B------:R-:W-:-:S07]  /*2300*/  ISETP.NE.U32.AND P1, PT, R0, 0x1, PT ;  /* 0x000000010000780c */ /* 0x000fce0003f25070 */
[----:B------:R-:W-:Y:S06]  /*2310*/  @!P0 BRA `(.L_x_1466) ;  /* 0x00000000005c8947 */ /* 0x000fec0003800000 */
[----:B----4-:R-:W-:-:S04]  /*2320*/  IMAD R23, R14, 0x80, R15 ;  /* 0x000000800e177824 */ /* 0x010fc800078e020f */
        /* <DEDUP_REMOVED lines=13> */
[----:B------:R-:W3:Y:S04]  /*2400*/  LDG.E R33, desc[UR6][R12.64+0x800] ;  /* 0x000800060c217981 */ /* 0x000ee8000c1e1900 */
[----:B---3--:R2:W-:Y:S04]  /*2410*/  STG.E desc[UR6][R16.64+0x200], R33 ;  /* 0x0002002110007986 */ /* 0x0085e8000c101906 */
[----:B0-----:R-:W3:Y:S04]  /*2420*/  LDG.E R25, desc[UR6][R12.64+0x804] ;  /* 0x000804060c197981 */ /* 0x001ee8000c1e1900 */
[----:B---3--:R2:W-:Y:S04]  /*2430*/  STG.E desc[UR6][R18.64+0x200], R25 ;  /* 0x0002001912007986 */ /* 0x0085e8000c101906 */
[----:B-1----:R-:W3:Y:S04]  /*2440*/  LDG.E R27, desc[UR6][R12.64+0x808] ;  /* 0x000808060c1b7981 */ /* 0x002ee8000c1e1900 */
[----:B---3--:R2:W-:Y:S04]  /*2450*/  STG.E desc[UR6][R20.64+0x200], R27 ;  /* 0x0002001b14007986 */ /* 0x0085e8000c101906 */
[----:B------:R-:W3:Y:S01]  /*2460*/  LDG.E R35, desc[UR6][R12.64+0x80c] ;  /* 0x00080c060c237981 */ /* 0x000ee2000c1e1900 */
[----:B------:R-:W-:-:S03]  /*2470*/  IADD3 R14, PT, PT, R14, 0x2, RZ ;  /* 0x000000020e0e7810 */ /* 0x000fc60007ffe0ff */
[----:B---3--:R2:W-:Y:S04]  /*2480*/  STG.E desc[UR6][R22.64+0x200], R35 ;  /* 0x0002002316007986 */ /* 0x0085e8000c101906 */
.L_x_1466:
[----:B------:R-:W-:Y:S05]  /*2490*/  @P1 EXIT ;  /* 0x000000000000194d */ /* 0x000fea0003800000 */
[----:B------:R-:W-:-:S05]  /*24a0*/  LEA R15, R14, R15, 0x7 ;  /* 0x0000000f0e0f7211 */ /* 0x000fca00078e38ff */
[----:B------:R-:W-:-:S05]  /*24b0*/  IMAD.WIDE R10, R15, 0x10, R10 ;  /* 0x000000100f0a7825 */ /* 0x000fca00078e020a */
[----:B------:R-:W3:Y:S01]  /*24c0*/  LDG.E R13, desc[UR6][R10.64] ;  /* 0x000000060a0d7981 */ /* 0x000ee2000c1e1900 */
[----:B------:R-:W-:-:S05]  /*24d0*/  IMAD.WIDE R8, R15, 0x4, R8 ;  /* 0x000000040f087825 */ /* 0x000fca00078e0208 */
[----:B---3--:R-:W-:Y:S04]  /*24e0*/  STG.E desc[UR6][R8.64], R13 ;  /* 0x0000000d08007986 */ /* 0x008fe8000c101906 */
[----:B--2-4-:R-:W2:Y:S01]  /*24f0*/  LDG.E R17, desc[UR6][R10.64+0x4] ;  /* 0x000004060a117981 */ /* 0x014ea2000c1e1900 */
        /* <DEDUP_REMOVED lines=9> */
.L_x_1467:
        /* <DEDUP_REMOVED lines=15> */
.L_x_2602:


//--------------------- .text._ZN3cub18CUB_300001_SM_10006detail9transform16transform_kernelINS2_10policy_hubILb1EN4cuda3std3__45tupleIJN6thrust24THRUST_300001_SM_1000_NS6detail15normal_iteratorINSA_7pointerINS8_IJiiiiEEENSA_8cuda_cub3tagENSA_11use_defaultESH_EEEEEEEE10policy1000EiNS7_10__identityENSA_12zip_iteratorINS8_IJNSC_INSA_10device_ptrIiEEEESR_SR_SR_EEEEEJPSE_EEEvT0_iT1_T2_DpNS2_10kernel_argIT3_EE --------------------------
	.section	.text._ZN3cub18CUB_300001_SM_10006detail9transform16transform_kernelINS2_10policy_hubILb1EN4cuda3std3__45tupleIJN6thrust24THRUST_300001_SM_1000_NS6detail15normal_iteratorINSA_7pointerINS8_IJiiiiEEENSA_8cuda_cub3tagENSA_11use_defaultESH_EEEEEEEE10policy1000EiNS7_10__identityENSA_12zip_iteratorINS8_IJNSC_INSA_10device_ptrIiEEEESR_SR_SR_EEEEEJPSE_EEEvT0_iT1_T2_DpNS2_10kernel_argIT3_EE,"ax",@progbits
	.align	128
        .global         _ZN3cub18CUB_300001_SM_10006detail9transform16transform_kernelINS2_10policy_hubILb1EN4cuda3std3__45tupleIJN6thrust24THRUST_300001_SM_1000_NS6detail15normal_iteratorINSA_7pointerINS8_IJiiiiEEENSA_8cuda_cub3tagENSA_11use_defaultESH_EEEEEEEE10policy1000EiNS7_10__identityENSA_12zip_iteratorINS8_IJNSC_INSA_10device_ptrIiEEEESR_SR_SR_EEEEEJPSE_EEEvT0_iT1_T2_DpNS2_10kernel_argIT3_EE
        .type           _ZN3cub18CUB_300001_SM_10006detail9transform16transform_kernelINS2_10policy_hubILb1EN4cuda3std3__45tupleIJN6thrust24THRUST_300001_SM_1000_NS6detail15normal_iteratorINSA_7pointerINS8_IJiiiiEEENSA_8cuda_cub3tagENSA_11use_defaultESH_EEEEEEEE10policy1000EiNS7_10__identityENSA_12zip_iteratorINS8_IJNSC_INSA_10device_ptrIiEEEESR_SR_SR_EEEEEJPSE_EEEvT0_iT1_T2_DpNS2_10kernel_argIT3_EE,@function
        .size           _ZN3cub18CUB_300001_SM_10006detail9transform16transform_kernelINS2_10policy_hubILb1EN4cuda3std3__45tupleIJN6thrust24THRUST_300001_SM_1000_NS6detail15normal_iteratorINSA_7pointerINS8_IJiiiiEEENSA_8cuda_cub3tagENSA_11use_defaultESH_EEEEEEEE10policy1000EiNS7_10__identityENSA_12zip_iteratorINS8_IJNSC_INSA_10device_ptrIiEEEESR_SR_SR_EEEEEJPSE_EEEvT0_iT1_T2_DpNS2_10kernel_argIT3_EE,(.L_x_2603 - _ZN3cub18CUB_300001_SM_10006detail9transform16transform_kernelINS2_10policy_hubILb1EN4cuda3std3__45tupleIJN6thrust24THRUST_300001_SM_1000_NS6detail15normal_iteratorINSA_7pointerINS8_IJiiiiEEENSA_8cuda_cub3tagENSA_11use_defaultESH_EEEEEEEE10policy1000EiNS7_10__identityENSA_12zip_iteratorINS8_IJNSC_INSA_10device_ptrIiEEEESR_SR_SR_EEEEEJPSE_EEEvT0_iT1_T2_DpNS2_10kernel_argIT3_EE)
        .other          _ZN3cub18CUB_300001_SM_10006detail9transform16transform_kernelINS2_10policy_hubILb1EN4cuda3std3__45tupleIJN6thrust24THRUST_300001_SM_1000_NS6detail15normal_iteratorINSA_7pointerINS8_IJiiiiEEENSA_8cuda_cub3tagENSA_11use_defaultESH_EEEEEEEE10policy1000EiNS7_10__identityENSA_12zip_iteratorINS8_IJNSC_INSA_10device_ptrIiEEEESR_SR_SR_EEEEEJPSE_EEEvT0_iT1_T2_DpNS2_10kernel_argIT3_EE,@"STO_CUDA_ENTRY STV_DEFAULT"
_ZN3cub18CUB_300001_SM_10006detail9transform16transform_kernelINS2_10policy_hubILb1EN4cuda3std3__45tupleIJN6thrust24THRUST_300001_SM_1000_NS6detail15normal_iteratorINSA_7pointerINS8_IJiiiiEEENSA_8cuda_cub3tagENSA_11use_defaultESH_EEEEEEEE10policy1000EiNS7_10__identityENSA_12zip_iteratorINS8_IJNSC_INSA_10device_ptrIiEEEESR_SR_SR_EEEEEJPSE_EEEvT0_iT1_T2_DpNS2_10kernel_argIT3_EE:
.text._ZN3cub18CUB_300001_SM_10006detail9transform16transform_kernelINS2_10policy_hubILb1EN4cuda3std3__45tupleIJN6thrust24THRUST_300001_SM_1000_NS6detail15normal_iteratorINSA_7pointerINS8_IJiiiiEEENSA_8cuda_cub3tagENSA_11use_defaultESH_EEEEEEEE10policy1000EiNS7_10__identityENSA_12zip_iteratorINS8_IJNSC_INSA_10device_ptrIiEEEESR_SR_SR_EEEEEJPSE_EEEvT0_iT1_T2_DpNS2_10kernel_argIT3_EE:
[----:B------:R-:W-:Y:S08]  /*0000*/  LDC R1, c[0x0][0x37c] ;  /* 0x0000df00ff017b82 */ /* 0x000ff00000000800 */
[----:B------:R-:W0:Y:S01]  /*0010*/  S2UR UR18, SR_CTAID.X ;  /* 0x00000000001279c3 */ /* 0x000e220000002500 */
[----:B------:R-:W1:Y:S01]  /*0020*/  LDCU.64 UR4, c[0x0][0x380] ;  /* 0x00007000ff0477ac */ /* 0x000e620008000a00 */
[----:B------:R-:W2:Y:S01]  /*0030*/  S2R R0, SR_TID.X ;  /* 0x0000000000007919 */ /* 0x000ea20000002100 */
[----:B------:R-:W-:Y:S01]  /*0040*/  BSSY.RECONVERGENT B0, `(.L_x_1468) ;  /* 0x0000014000007945 */ /* 0x000fe20003800200 */
[----:B-1----:R-:W-:-:S04]  /*0050*/  USHF.L.U32 UR19, UR5, 0x7, URZ ;  /* 0x0000000705137899 */ /* 0x002fc800080006ff */
[----:B0-----:R-:W-:-:S04]  /*0060*/  UIMAD UR18, UR19, UR18, URZ ;  /* 0x00000012131272a4 */ /* 0x001fc8000f8e02ff */
[----:B------:R-:W-:-:S04]  /*0070*/  UIADD3 UR4, UPT, UPT, -UR18, UR4, URZ ;  /* 0x0000000412047290 */ /* 0x000fc8000fffe1ff */
[----:B------:R-:W-:Y:S01]  /*0080*/  UISETP.LT.AND UP0, UPT, UR19, UR4, UPT ;  /* 0x000000041300728c */ /* 0x000fe2000bf01270 */
[----:B--2---:R-:W-:-:S03]  /*0090*/  SHF.L.U32 R4, R0, 0x7, RZ ;  /* 0x0000000700047819 */ /* 0x004fc600000006ff */
[----:B------:R-:W-:-:S04]  /*00a0*/  USEL UR22, UR19, UR4, UP0 ;  /* 0x0000000413167287 */ /* 0x000fc80008000000 */
[----:B------:R-:W-:-:S06]  /*00b0*/  USHF.L.U32 UR6, UR22, 0x4, URZ ;  /* 0x0000000416067899 */ /* 0x000fcc00080006ff */
[----:B------:R-:W-:-:S13]  /*00c0*/  ISETP.GE.AND P0, PT, R4, UR6, PT ;  /* 0x0000000604007c0c */ /* 0x000fda000bf06270 */
[----:B------:R-:W-:Y:S05]  /*00d0*/  @P0 BRA `(.L_x_1469) ;  /* 0x0000000000280947 */ /* 0x000fea0003800000 */
[----:B------:R-:W0:Y:S01]  /*00e0*/  LDC.64 R2, c[0x0][0x3b0] ;  /* 0x0000ec00ff027b82 */ /* 0x000e220000000a00 */
[----:B------:R-:W-:Y:S01]  /*00f0*/  MOV R5, UR18 ;  /* 0x0000001200057c02 */ /* 0x000fe20008000f00 */
[----:B0-----:R-:W-:-:S04]  /*0100*/  IMAD.WIDE.U32 R2, R0, 0x80, R2 ;  /* 0x0000008000027825 */ /* 0x001fc800078e0002 */
[----:B------:R-:W-:-:S07]  /*0110*/  IMAD.WIDE R2, R5, 0x10, R2 ;  /* 0x0000001005027825 */ /* 0x000fce00078e0202 */
.L_x_1470:
[----:B------:R-:W-:Y:S01]  /*0120*/  VIADD R4, R4, 0x4000 ;  /* 0x0000400004047836 */ /* 0x000fe20000000000 */
[----:B------:R0:W-:Y:S04]  /*0130*/  CCTL.E.PF2 [R2] ;  /* 0x000000000200798f */ /* 0x0001e80000800100 */
[----:B------:R-:W-:Y:S02]  /*0140*/  ISETP.GE.AND P0, PT, R4, UR6, PT ;  /* 0x0000000604007c0c */ /* 0x000fe4000bf06270 */
[----:B0-----:R-:W-:-:S04]  /*0150*/  IADD3 R2, P1, PT, R2, 0x4000, RZ ;  /* 0x0000400002027810 */ /* 0x001fc80007f3e0ff */
[----:B------:R-:W-:-:S07]  /*0160*/  IADD3.X R3, PT, PT, RZ, R3, RZ, P1, !PT ;  /* 0x00000003ff037210 */ /* 0x000fce0000ffe4ff */
[----:B------:R-:W-:Y:S05]  /*0170*/  @!P0 BRA `(.L_x_1470) ;  /* 0xfffffffc00e88947 */ /* 0x000fea000383ffff */
.L_x_1469:
[----:B------:R-:W-:Y:S05]  /*0180*/  BSYNC.RECONVERGENT B0 ;  /* 0x0000000000007941 */ /* 0x000fea0003800200 */
.L_x_1468:
[----:B------:R-:W0:Y:S01]  /*0190*/  LDCU.128 UR12, c[0x0][0x390] ;  /* 0x00007200ff0c77ac */ /* 0x000e220008000c00 */
[----:B------:R-:W1:Y:S01]  /*01a0*/  LDCU.128 UR8, c[0x0][0x3a0] ;  /* 0x00007400ff0877ac */ /* 0x000e620008000c00 */
[----:B------:R-:W2:Y:S01]  /*01b0*/  LDCU.64 UR6, c[0x0][0x3b0] ;  /* 0x00007600ff0677ac */ /* 0x000ea20008000a00 */
[----:B------:R-:W-:Y:S02]  /*01c0*/  UIMAD.WIDE UR16, UR18, 0x4, URZ ;  /* 0x00000004121078a5 */ /* 0x000fe4000f8e02ff */
[----:B------:R-:W-:Y:S01]  /*01d0*/  UISETP.GT.AND UP0, UPT, UR19, UR4, UPT ;  /* 0x000000041300728c */ /* 0x000fe2000bf04270 */
[----:B------:R-:W3:Y:S01]  /*01e0*/  LDCU.64 UR20, c[0x0][0x358] ;  /* 0x00006b00ff1477ac */ /* 0x000ee20008000a00 */
[----:B0-----:R-:W-:Y:S02]  /*01f0*/  UIADD3 UR4, UP1, UPT, UR16, UR12, URZ ;  /* 0x0000000c10047290 */ /* 0x001fe4000ff3e0ff */
[----:B------:R-:W-:Y:S02]  /*0200*/  UIADD3 UR19, UP2, UPT, UR16, UR14, URZ ;  /* 0x0000000e10137290 */ /* 0x000fe4000ff5e0ff */
[----:B-1----:R-:W-:-:S02]  /*0210*/  UIADD3 UR26, UP3, UPT, UR16, UR8, URZ ;  /* 0x00000008101a7290 */ /* 0x002fc4000ff7e0ff */
[----:B--2---:R-:W-:Y:S01]  /*0220*/  UIMAD.WIDE UR6, UR18, 0x10, UR6 ;  /* 0x00000010120678a5 */ /* 0x004fe2000f8e0206 */
[----:B------:R-:W-:Y:S01]  /*0230*/  MOV R2, UR4 ;  /* 0x0000000400027c02 */ /* 0x000fe20008000f00 */
[----:B------:R-:W-:Y:S01]  /*0240*/  UIADD3.X UR18, UPT, UPT, UR17, UR13, URZ, UP1, !UPT ;  /* 0x0000000d11127290 */ /* 0x000fe20008ffe4ff */
[----:B------:R-:W-:Y:S01]  /*0250*/  IMAD.U32 R4, RZ, RZ, UR19 ;  /* 0x00000013ff047e24 */ /* 0x000fe2000f8e00ff */
[----:B------:R-:W-:Y:S01]  /*0260*/  UIADD3.X UR23, UPT, UPT, UR17, UR15, URZ, UP2, !UPT ;  /* 0x0000000f11177290 */ /* 0x000fe200097fe4ff */
[----:B------:R-:W-:Y:S01]  /*0270*/  MOV R6, UR26 ;  /* 0x0000001a00067c02 */ /* 0x000fe20008000f00 */
[----:B------:R-:W-:Y:S02]  /*0280*/  UIADD3.X UR27, UPT, UPT, UR17, UR9, URZ, UP3, !UPT ;  /* 0x00000009111b7290 */ /* 0x000fe40009ffe4ff */
[----:B------:R-:W-:Y:S01]  /*0290*/  UIADD3 UR24, UP4, UPT, UR16, UR10, URZ ;  /* 0x0000000a10187290 */ /* 0x000fe2000ff9e0ff */
[----:B------:R-:W-:Y:S01]  /*02a0*/  MOV R3, UR18 ;  /* 0x0000001200037c02 */ /* 0x000fe20008000f00 */
[----:B------:R-:W-:-:S02]  /*02b0*/  IMAD.U32 R5, RZ, RZ, UR23 ;  /* 0x00000017ff057e24 */ /* 0x000fc4000f8e00ff */
[----:B------:R-:W-:Y:S01]  /*02c0*/  MOV R7, UR27 ;  /* 0x0000001b00077c02 */ /* 0x000fe20008000f00 */
[----:B------:R-:W-:Y:S01]  /*02d0*/  UIADD3.X UR25, UPT, UPT, UR17, UR11, URZ, UP4, !UPT ;  /* 0x0000000b11197290 */ /* 0x000fe2000a7fe4ff */
[----:B---3--:R-:W-:Y:S11]  /*02e0*/  BRA.U UP0, `(.L_x_1471) ;  /* 0x0000000d00907547 */ /* 0x008ff6000b800000 */
[----:B------:R-:W-:-:S06]  /*02f0*/  UISETP.GE.AND UP0, UPT, UR5, 0x1, UPT ;  /* 0x000000010500788c */ /* 0x000fcc000bf06270 */
[----:B------:R-:W-:-:S13]  /*0300*/  PLOP3.LUT P0, PT, PT, PT, UP0, 0x80, 0x8 ;  /* 0x000000000008781c */ /* 0x000fda0003f0f008 */
[----:B------:R-:W-:Y:S05]  /*0310*/  @!P0 EXIT ;  /* 0x000000000000894d */ /* 0x000fea0003800000 */
[----:B------:R-:W-:Y:S02]  /*0320*/  UISETP.GE.U32.AND UP0, UPT, UR5, 0x8, UPT ;  /* 0x000000080500788c */ /* 0x000fe4000bf06070 */
[----:B------:R-:W-:Y:S01]  /*0330*/  ULOP3.LUT UR19, UR5, 0x7, URZ, 0xc0, !UPT ;  /* 0x0000000705137892 */ /* 0x000fe2000f8ec0ff */
[----:B------:R-:W-:-:S06]  /*0340*/  UMOV UR4, URZ ;  /* 0x000000ff00047c82 */ /* 0x000fcc0008000000 */
[----:B------:R-:W-:Y:S05]  /*0350*/  BRA.U !UP0, `(.L_x_1472) ;  /* 0x0000000508e87547 */ /* 0x000fea000b800000 */
[----:B------:R-:W0:Y:S01]  /*0360*/  LDC.64 R12, c[0x0][0x3a8] ;  /* 0x0000ea00ff0c7b82 */ /* 0x000e220000000a00 */
[----:B------:R-:W-:Y:S01]  /*0370*/  HFMA2 R9, -RZ, RZ, 0, 9.5367431640625e-07 ;  /* 0x00000010ff097431 */ /* 0x000fe200000001ff */
[----:B------:R-:W-:Y:S01]  /*0380*/  UIADD3 UR4, UP0, UPT, UR16, 0x600, URZ ;  /* 0x0000060010047890 */ /* 0x000fe2000ff1e0ff */
[----:B------:R-:W-:-:S03]  /*0390*/  IADD3 R14, PT, PT, R0, 0x80, RZ ;  /* 0x00000080000e7810 */ /* 0x000fc60007ffe0ff */
[----:B------:R-:W-:Y:S02]  /*03a0*/  UIADD3 UR18, UP1, UPT, UR4, UR12, URZ ;  /* 0x0000000c04127290 */ /* 0x000fe4000ff3e0ff */
[----:B------:R-:W1:Y:S01]  /*03b0*/  LDC.64 R10, c[0x0][0x3a0] ;  /* 0x0000e800ff0a7b82 */ /* 0x000e620000000a00 */
[----:B------:R-:W-:Y:S01]  /*03c0*/  UIADD3.X UR12, UPT, UPT, URZ, UR17, URZ, UP0, !UPT ;  /* 0x00000011ff0c7290 */ /* 0x000fe200087fe4ff */
[----:B------:R-:W-:Y:S01]  /*03d0*/  IMAD.WIDE.U32 R8, R0, R9, UR6 ;  /* 0x0000000600087e25 */ /* 0x000fe2000f8e0009 */
[----:B------:R-:W-:Y:S02]  /*03e0*/  UIADD3 UR14, UP0, UPT, UR4, UR14, URZ ;  /* 0x0000000e040e7290 */ /* 0x000fe4000ff1e0ff */
[----:B------:R-:W-:Y:S01]  /*03f0*/  UIADD3.X UR13, UPT, UPT, UR12, UR13, URZ, UP1, !UPT ;  /* 0x0000000d0c0d7290 */ /* 0x000fe20008ffe4ff */
[----:B------:R-:W-:Y:S01]  /*0400*/  IADD3 R8, P0, PT, R8, 0x8, RZ ;  /* 0x0000000808087810 */ /* 0x000fe20007f1e0ff */
[----:B------:R-:W-:Y:S02]  /*0410*/  UIADD3.X UR15, UPT, UPT, UR12, UR15, URZ, UP0, !UPT ;  /* 0x0000000f0c0f7290 */ /* 0x000fe400087fe4ff */
[----:B------:R-:W-:-:S02]  /*0420*/  UIADD3 UR10, UP1, UPT, UR4, UR10, URZ ;  /* 0x0000000a040a7290 */ /* 0x000fc4000ff3e0ff */
[----:B------:R-:W-:Y:S01]  /*0430*/  UIADD3 UR8, UP2, UPT, UR4, UR8, URZ ;  /* 0x0000000804087290 */ /* 0x000fe2000ff5e0ff */
[----:B------:R-:W-:Y:S01]  /*0440*/  IMAD.X R9, RZ, RZ, R9, P0 ;  /* 0x000000ffff097224 */ /* 0x000fe200000e0609 */
[----:B------:R-:W-:Y:S01]  /*0450*/  UIADD3 UR22, UP0, UPT, UR6, 0x1808, URZ ;  /* 0x0000180806167890 */ /* 0x000fe2000ff1e0ff */
[C---:B0-----:R-:W-:Y:S01]  /*0460*/  IMAD.WIDE.U32 R12, R0.reuse, 0x4, R12 ;  /* 0x00000004000c7825 */ /* 0x041fe200078e000c */
[----:B------:R-:W-:Y:S02]  /*0470*/  ULOP3.LUT UR4, UR5, 0x7ffffff8, URZ, 0xc0, !UPT ;  /* 0x7ffffff805047892 */ /* 0x000fe4000f8ec0ff */
[----:B------:R-:W-:Y:S02]  /*0480*/  UIADD3.X UR11, UPT, UPT, UR12, UR11, URZ, UP1, !UPT ;  /* 0x0000000b0c0b7290 */ /* 0x000fe40008ffe4ff */
[----:B------:R-:W-:Y:S02]  /*0490*/  UIADD3.X UR9, UPT, UPT, UR12, UR9, URZ, UP2, !UPT ;  /* 0x000000090c097290 */ /* 0x000fe400097fe4ff */
[----:B------:R-:W-:Y:S01]  /*04a0*/  UIADD3.X UR23, UPT, UPT, URZ, UR7, URZ, UP0, !UPT ;  /* 0x00000007ff177290 */ /* 0x000fe200087fe4ff */
[----:B-1----:R-:W-:Y:S01]  /*04b0*/  IMAD.WIDE.U32 R10, R0, 0x4, R10 ;  /* 0x00000004000a7825 */ /* 0x002fe200078e000a */
[----:B------:R-:W-:-:S12]  /*04c0*/  UIADD3 UR12, UPT, UPT, -UR4, URZ, URZ ;  /* 0x000000ff040c7290 */ /* 0x000fd8000fffe1ff */
.L_x_1473:
[----:B0-----:R-:W2:Y:S01]  /*04d0*/  LDG.E R15, desc[UR20][R8.64+-0x8] ;  /* 0xfffff814080f7981 */ /* 0x001ea2000c1e1900 */
        /* <DEDUP_REMOVED lines=13> */
[----:B------:R-:W-:Y:S01]  /*05b0*/  IADD3.X R23, PT, PT, R11, UR17, RZ, P0, !PT ;  /* 0x000000110b177c10 */ /* 0x000fe200087fe4ff */
[----:B------:R-:W-:Y:S01]  /*05c0*/  IMAD.U32 R17, RZ, RZ, UR23 ;  /* 0x00000017ff117e24 */ /* 0x000fe2000f8e00ff */
[----:B------:R-:W-:-:S03]  /*05d0*/  IADD3 R24, P0, PT, R12, UR16, RZ ;  /* 0x000000100c187c10 */ /* 0x000fc6000ff1e0ff */
[----:B--2---:R2:W-:Y:S04]  /*05e0*/  STG.E desc[UR20][R22.64], R29 ;  /* 0x0000001d16007986 */ /* 0x0045e8000c101914 */
[----:B-1----:R-:W3:Y:S01]  /*05f0*/  LDG.E R15, desc[UR20][R8.64+0x4] ;  /* 0x00000414080f7981 */ /* 0x002ee2000c1e1900 */
[----:B------:R-:W-:Y:S02]  /*0600*/  MOV R16, UR22 ;  /* 0x0000001600107c02 */ /* 0x000fe40008000f00 */
[----:B------:R-:W-:-:S03]  /*0610*/  IADD3.X R25, PT, PT, R13, UR17, RZ, P0, !PT ;  /* 0x000000110d197c10 */ /* 0x000fc600087fe4ff */
[C---:B------:R-:W-:Y:S01]  /*0620*/  IMAD.WIDE R16, R14.reuse, 0x10, R16 ;  /* 0x000000100e107825 */ /* 0x040fe200078e0210 */
[----:B------:R-:W-:Y:S02]  /*0630*/  MOV R18, UR18 ;  /* 0x0000001200127c02 */ /* 0x000fe40008000f00 */
[----:B------:R-:W-:Y:S01]  /*0640*/  MOV R19, UR13 ;  /* 0x0000000d00137c02 */ /* 0x000fe20008000f00 */
[----:B---3--:R1:W-:Y:S04]  /*0650*/  STG.E desc[UR20][R24.64], R15 ;  /* 0x0000000f18007986 */ /* 0x0083e8000c101914 */
[----:B0-----:R-:W3:Y:S01]  /*0660*/  LDG.E R27, desc[UR20][R16.64+-0x1808] ;  /* 0xffe7f814101b7981 */ /* 0x001ee2000c1e1900 */
[----:B------:R-:W-:Y:S01]  /*0670*/  IMAD.WIDE R18, R14, 0x4, R18 ;  /* 0x000000040e127825 */ /* 0x000fe200078e0212 */
[----:B------:R-:W-:-:S03]  /*0680*/  MOV R21, UR15 ;  /* 0x0000000f00157c02 */ /* 0x000fc60008000f00 */
[----:B------:R-:W-:Y:S01]  /*0690*/  IMAD.U32 R20, RZ, RZ, UR14 ;  /* 0x0000000eff147e24 */ /* 0x000fe2000f8e00ff */
[----:B---3--:R0:W-:Y:S04]  /*06a0*/  STG.E desc[UR20][R18.64+-0x600], R27 ;  /* 0xfffa001b12007986 */ /* 0x0081e8000c101914 */
[----:B--2---:R-:W2:Y:S01]  /*06b0*/  LDG.E R29, desc[UR20][R16.64+-0x1804] ;  /* 0xffe7fc14101d7981 */ /* 0x004ea2000c1e1900 */
[----:B------:R-:W-:Y:S01]  /*06c0*/  IMAD.WIDE R20, R14, 0x4, R20 ;  /* 0x000000040e147825 */ /* 0x000fe200078e0214 */
[----:B------:R-:W-:-:S03]  /*06d0*/  MOV R22, UR8 ;  /* 0x0000000800167c02 */ /* 0x000fc60008000f00 */
[----:B------:R-:W-:Y:S01]  /*06e0*/  IMAD.U32 R23, RZ, RZ, UR9 ;  /* 0x00000009ff177e24 */ /* 0x000fe2000f8e00ff */
[----:B--2---:R2:W-:Y:S04]  /*06f0*/  STG.E desc[UR20][R20.64+-0x600], R29 ;  /* 0xfffa001d14007986 */ /* 0x0045e8000c101914 */
[----:B-1----:R-:W3:Y:S01]  /*0700*/  LDG.E R15, desc[UR20][R16.64+-0x1800] ;  /* 0xffe80014100f7981 */ /* 0x002ee2000c1e1900 */
[C---:B------:R-:W-:Y:S01]  /*0710*/  IMAD.WIDE R22, R14.reuse, 0x4, R22 ;  /* 0x000000040e167825 */ /* 0x040fe200078e0216 */
[----:B------:R-:W-:Y:S02]  /*0720*/  MOV R24, UR10 ;  /* 0x0000000a00187c02 */ /* 0x000fe40008000f00 */
[----:B------:R-:W-:Y:S02]  /*0730*/  MOV R25, UR11 ;  /* 0x0000000b00197c02 */ /* 0x000fe40008000f00 */
[----:B---3--:R1:W-:Y:S04]  /*0740*/  STG.E desc[UR20][R22.64+-0x600], R15 ;  /* 0xfffa000f16007986 */ /* 0x0083e8000c101914 */
[----:B0-----:R-:W3:Y:S01]  /*0750*/  LDG.E R27, desc[UR20][R16.64+-0x17fc] ;  /* 0xffe80414101b7981 */ /* 0x001ee2000c1e1900 */
[----:B------:R-:W-:-:S05]  /*0760*/  IMAD.WIDE R24, R14, 0x4, R24 ;  /* 0x000000040e187825 */ /* 0x000fca00078e0218 */
[----:B---3--:R-:W-:Y:S04]  /*0770*/  STG.E desc[UR20][R24.64+-0x600], R27 ;  /* 0xfffa001b18007986 */ /* 0x008fe8000c101914 */
[----:B--2---:R-:W2:Y:S04]  /*0780*/  LDG.E R29, desc[UR20][R16.64+-0x1008] ;  /* 0xffeff814101d7981 */ /* 0x004ea8000c1e1900 */
[----:B--2---:R-:W-:Y:S04]  /*0790*/  STG.E desc[UR20][R18.64+-0x400], R29 ;  /* 0xfffc001d12007986 */ /* 0x004fe8000c101914 */
[----:B------:R-:W2:Y:S04]  /*07a0*/  LDG.E R26, desc[UR20][R16.64+-0x1004] ;  /* 0xffeffc14101a7981 */ /* 0x000ea8000c1e1900 */
[----:B--2---:R-:W-:Y:S04]  /*07b0*/  STG.E desc[UR20][R20.64+-0x400], R26 ;  /* 0xfffc001a14007986 */ /* 0x004fe8000c101914 */
[----:B------:R-:W2:Y:S04]  /*07c0*/  LDG.E R28, desc[UR20][R16.64+-0x1000] ;  /* 0xfff00014101c7981 */ /* 0x000ea8000c1e1900 */
[----:B--2---:R-:W-:Y:S04]  /*07d0*/  STG.E desc[UR20][R22.64+-0x400], R28 ;  /* 0xfffc001c16007986 */ /* 0x004fe8000c101914 */
[----:B-1----:R-:W2:Y:S04]  /*07e0*/  LDG.E R15, desc[UR20][R16.64+-0xffc] ;  /* 0xfff00414100f7981 */ /* 0x002ea8000c1e1900 */
[----:B--2---:R0:W-:Y:S04]  /*07f0*/  STG.E desc[UR20][R24.64+-0x400], R15 ;  /* 0xfffc000f18007986 */ /* 0x0041e8000c101914 */
[----:B0-----:R-:W2:Y:S04]  /*0800*/  LDG.E R15, desc[UR20][R16.64+-0x808] ;  /* 0xfff7f814100f7981 */ /* 0x001ea8000c1e1900 */
[----:B--2---:R0:W-:Y:S04]  /*0810*/  STG.E desc[UR20][R18.64+-0x200], R15 ;  /* 0xfffe000f12007986 */ /* 0x0041e8000c101914 */
[----:B------:R-:W2:Y:S04]  /*0820*/  LDG.E R27, desc[UR20][R16.64+-0x804] ;  /* 0xfff7fc14101b7981 */ /* 0x000ea8000c1e1900 */
[----:B--2---:R-:W-:Y:S04]  /*0830*/  STG.E desc[UR20][R20.64+-0x200], R27 ;  /* 0xfffe001b14007986 */ /* 0x004fe8000c101914 */
[----:B------:R-:W2:Y:S04]  /*0840*/  LDG.E R29, desc[UR20][R16.64+-0x800] ;  /* 0xfff80014101d7981 */ /* 0x000ea8000c1e1900 */
[----:B--2---:R-:W-:Y:S04]  /*0850*/  STG.E desc[UR20][R22.64+-0x200], R29 ;  /* 0xfffe001d16007986 */ /* 0x004fe8000c101914 */
[----:B------:R-:W2:Y:S04]  /*0860*/  LDG.E R26, desc[UR20][R16.64+-0x7fc] ;  /* 0xfff80414101a7981 */ /* 0x000ea8000c1e1900 */
[----:B--2---:R-:W-:Y:S04]  /*0870*/  STG.E desc[UR20][R24.64+-0x200], R26 ;  /* 0xfffe001a18007986 */ /* 0x004fe8000c101914 */
[----:B------:R-:W2:Y:S04]  /*0880*/  LDG.E R28, desc[UR20][R16.64+-0x8] ;  /* 0xfffff814101c7981 */ /* 0x000ea8000c1e1900 */
[----:B--2---:R-:W-:Y:S04]  /*0890*/  STG.E desc[UR20][R18.64], R28 ;  /* 0x0000001c12007986 */ /* 0x004fe8000c101914 */
[----:B0-----:R-:W2:Y:S04]  /*08a0*/  LDG.E R15, desc[UR20][R16.64+-0x4] ;  /* 0xfffffc14100f7981 */ /* 0x001ea8000c1e1900 */
        /* <DEDUP_REMOVED lines=27> */
[----:B------:R-:W2:Y:S01]  /*0a60*/  LDG.E R27, desc[UR20][R16.64+0x1804] ;  /* 0x00180414101b7981 */ /* 0x000ea2000c1e1900 */
[----:B------:R-:W-:Y:S01]  /*0a70*/  UIADD3 UR16, UP0, UPT, UR16, 0x1000, URZ ;  /* 0x0000100010107890 */ /* 0x000fe2000ff1e0ff */
[----:B------:R-:W-:Y:S01]  /*0a80*/  IADD3 R8, P0, PT, R8, 0x4000, RZ ;  /* 0x0000400008087810 */ /* 0x000fe20007f1e0ff */
[----:B------:R-:W-:Y:S01]  /*0a90*/  UIADD3 UR12, UPT, UPT, UR12, 0x8, URZ ;  /* 0x000000080c0c7890 */ /* 0x000fe2000fffe0ff */
[----:B------:R-:W-:Y:S01]  /*0aa0*/  IADD3 R14, PT, PT, R14, 0x400, RZ ;  /* 0x000004000e0e7810 */ /* 0x000fe20007ffe0ff */
[----:B------:R-:W-:-:S02]  /*0ab0*/  UIADD3.X UR17, UPT, UPT, URZ, UR17, URZ, UP0, !UPT ;  /* 0x00000011ff117290 */ /* 0x000fc400087fe4ff */
[----:B------:R-:W-:Y:S01]  /*0ac0*/  UISETP.NE.AND UP0, UPT, UR12, URZ, UPT ;  /* 0x000000ff0c00728c */ /* 0x000fe2000bf05270 */
[----:B------:R-:W-:Y:S01]  /*0ad0*/  IMAD.X R9, RZ, RZ, R9, P0 ;  /* 0x000000ffff097224 */ /* 0x000fe200000e0609 */
[----:B--2---:R0:W-:Y:S07]  /*0ae0*/  STG.E desc[UR20][R24.64+0x600], R27 ;  /* 0x0006001b18007986 */ /* 0x0041ee000c101914 */
[----:B------:R-:W-:Y:S05]  /*0af0*/  BRA.U UP0, `(.L_x_1473) ;  /* 0xfffffff900747547 */ /* 0x000fea000b83ffff */
.L_x_1472:
[----:B------:R-:W-:-:S13]  /*0b00*/  ISETP.NE.AND P0, PT, RZ, UR19, PT ;  /* 0x00000013ff007c0c */ /* 0x000fda000bf05270 */
[----:B------:R-:W-:Y:S05]  /*0b10*/  @!P0 EXIT ;  /* 0x000000000000894d */ /* 0x000fea0003800000 */
[----:B------:R-:W1:Y:S01]  /*0b20*/  LDC R18, c[0x0][0x384] ;  /* 0x0000e100ff127b82 */ /* 0x000e620000000800 */
[----:B------:R-:W-:Y:S01]  /*0b30*/  UISETP.GE.U32.AND UP0, UPT, UR19, 0x4, UPT ;  /* 0x000000041300788c */ /* 0x000fe2000bf06070 */
[----:B-1----:R-:W-:-:S04]  /*0b40*/  LOP3.LUT R20, R18, 0x3, RZ, 0xc0, !PT ;  /* 0x0000000312147812 */ /* 0x002fc800078ec0ff */
[----:B------:R-:W-:-:S04]  /*0b50*/  ISETP.NE.AND P0, PT, R20, RZ, PT ;  /* 0x000000ff1400720c */ /* 0x000fc80003f05270 */
[----:B------:R-:W-:Y:S09]  /*0b60*/  BRA.U !UP0, `(.L_x_1474) ;  /* 0x0000000108a87547 */ /* 0x000ff2000b800000 */
[----:B------:R-:W-:Y:S01]  /*0b70*/  MOV R17, UR4 ;  /* 0x0000000400117c02 */ /* 0x000fe20008000f00 */
[----:B------:R-:W-:-:S03]  /*0b80*/  IMAD.MOV.U32 R8, RZ, RZ, 0x10 ;  /* 0x00000010ff087424 */ /* 0x000fc600078e00ff */
[----:B------:R-:W-:-:S05]  /*0b90*/  LEA R17, R17, R0, 0x7 ;  /* 0x0000000011117211 */ /* 0x000fca00078e38ff */
[----:B------:R-:W-:-:S05]  /*0ba0*/  IMAD.WIDE R8, R17, R8, UR6 ;  /* 0x0000000611087e25 */ /* 0x000fca000f8e0208 */
[----:B------:R-:W2:Y:S01]  /*0bb0*/  LDG.E R19, desc[UR20][R8.64] ;  /* 0x0000001408137981 */ /* 0x000ea2000c1e1900 */
[----:B------:R-:W-:-:S05]  /*0bc0*/  IMAD.WIDE R10, R17, 0x4, R2 ;  /* 0x00000004110a7825 */ /* 0x000fca00078e0202 */
[----:B--2---:R1:W-:Y:S04]  /*0bd0*/  STG.E desc[UR20][R10.64], R19 ;  /* 0x000000130a007986 */ /* 0x0043e8000c101914 */
[----:B------:R-:W2:Y:S01]  /*0be0*/  LDG.E R21, desc[UR20][R8.64+0x4] ;  /* 0x0000041408157981 */ /* 0x000ea2000c1e1900 */
[----:B------:R-:W-:-:S05]  /*0bf0*/  IMAD.WIDE R12, R17, 0x4, R4 ;  /* 0x00000004110c7825 */ /* 0x000fca00078e0204 */
[----:B--2---:R2:W-:Y:S04]  /*0c00*/  STG.E desc[UR20][R12.64], R21 ;  /* 0x000000150c007986 */ /* 0x0045e8000c101914 */
[----:B0-----:R-:W3:Y:S01]  /*0c10*/  LDG.E R23, desc[UR20][R8.64+0x8] ;  /* 0x0000081408177981 */ /* 0x001ee2000c1e1900 */
[----:B------:R-:W-:Y:S01]  /*0c20*/  IMAD.WIDE R14, R17, 0x4, R6 ;  /* 0x00000004110e7825 */ /* 0x000fe200078e0206 */
[----:B------:R-:W-:-:S04]  /*0c30*/  MOV R16, 0x4 ;  /* 0x0000000400107802 */ /* 0x000fc80000000f00 */
[----:B---3--:R0:W-:Y:S04]  /*0c40*/  STG.E desc[UR20][R14.64], R23 ;  /* 0x000000170e007986 */ /* 0x0081e8000c101914 */
[----:B------:R-:W3:Y:S01]  /*0c50*/  LDG.E R25, desc[UR20][R8.64+0xc] ;  /* 0x00000c1408197981 */ /* 0x000ee2000c1e1900 */
[----:B------:R-:W-:-:S05]  /*0c60*/  IMAD.WIDE R16, R17, R16, UR24 ;  /* 0x0000001811107e25 */ /* 0x000fca000f8e0210 */
[----:B---3--:R3:W-:Y:S04]  /*0c70*/  STG.E desc[UR20][R16.64], R25 ;  /* 0x0000001910007986 */ /* 0x0087e8000c101914 */
[----:B-1----:R-:W4:Y:S04]  /*0c80*/  LDG.E R19, desc[UR20][R8.64+0x800] ;  /* 0x0008001408137981 */ /* 0x002f28000c1e1900 */
[----:B----4-:R1:W-:Y:S04]  /*0c90*/  STG.E desc[UR20][R10.64+0x200], R19 ;  /* 0x000200130a007986 */ /* 0x0103e8000c101914 */
[----:B------:R-:W4:Y:S04]  /*0ca0*/  LDG.E R27, desc[UR20][R8.64+0x804] ;  /* 0x00080414081b7981 */ /* 0x000f28000c1e1900 */
[----:B----4-:R4:W-:Y:S04]  /*0cb0*/  STG.E desc[UR20][R12.64+0x200], R27 ;  /* 0x0002001b0c007986 */ /* 0x0109e8000c101914 */
[----:B--2---:R-:W2:Y:S04]  /*0cc0*/  LDG.E R21, desc[UR20][R8.64+0x808] ;  /* 0x0008081408157981 */ /* 0x004ea8000c1e1900 */
[----:B--2---:R2:W-:Y:S04]  /*0cd0*/  STG.E desc[UR20][R14.64+0x200], R21 ;  /* 0x000200150e007986 */ /* 0x0045e8000c101914 */
[----:B0-----:R-:W5:Y:S04]  /*0ce0*/  LDG.E R23, desc[UR20][R8.64+0x80c] ;  /* 0x00080c1408177981 */ /* 0x001f68000c1e1900 */
[----:B-----5:R0:W-:Y:S04]  /*0cf0*/  STG.E desc[UR20][R16.64+0x200], R23 ;  /* 0x0002001710007986 */ /* 0x0201e8000c101914 */
[----:B------:R-:W5:Y:S04]  /*0d00*/  LDG.E R29, desc[UR20][R8.64+0x1000] ;  /* 0x00100014081d7981 */ /* 0x000f68000c1e1900 */
[----:B-----5:R5:W-:Y:S04]  /*0d10*/  STG.E desc[UR20][R10.64+0x400], R29 ;  /* 0x0004001d0a007986 */ /* 0x020be8000c101914 */
[----:B---3--:R-:W3:Y:S04]  /*0d20*/  LDG.E R25, desc[UR20][R8.64+0x1004] ;  /* 0x0010041408197981 */ /* 0x008ee8000c1e1900 */
[----:B---3--:R3:W-:Y:S04]  /*0d30*/  STG.E desc[UR20][R12.64+0x400], R25 ;  /* 0x000400190c007986 */ /* 0x0087e8000c101914 */
[----:B-1----:R-:W4:Y:S04]  /*0d40*/  LDG.E R19, desc[UR20][R8.64+0x1008] ;  /* 0x0010081408137981 */ /* 0x002f28000c1e1900 */
[----:B----4-:R1:W-:Y:S04]  /*0d50*/  STG.E desc[UR20][R14.64+0x400], R19 ;  /* 0x000400130e007986 */ /* 0x0103e8000c101914 */
[----:B------:R-:W4:Y:S04]  /*0d60*/  LDG.E R27, desc[UR20][R8.64+0x100c] ;  /* 0x00100c14081b7981 */ /* 0x000f28000c1e1900 */
[----:B----4-:R1:W-:Y:S04]  /*0d70*/  STG.E desc[UR20][R16.64+0x400], R27 ;  /* 0x0004001b10007986 */ /* 0x0103e8000c101914 */
[----:B--2---:R-:W2:Y:S04]  /*0d80*/  LDG.E R21, desc[UR20][R8.64+0x1800] ;  /* 0x0018001408157981 */ /* 0x004ea8000c1e1900 */
[----:B--2---:R1:W-:Y:S04]  /*0d90*/  STG.E desc[UR20][R10.64+0x600], R21 ;  /* 0x000600150a007986 */ /* 0x0043e8000c101914 */
[----:B0-----:R-:W2:Y:S04]  /*0da0*/  LDG.E R23, desc[UR20][R8.64+0x1804] ;  /* 0x0018041408177981 */ /* 0x001ea8000c1e1900 */
[----:B--2---:R1:W-:Y:S04]  /*0db0*/  STG.E desc[UR20][R12.64+0x600], R23 ;  /* 0x000600170c007986 */ /* 0x0043e8000c101914 */
[----:B-----5:R-:W2:Y:S04]  /*0dc0*/  LDG.E R29, desc[UR20][R8.64+0x1808] ;  /* 0x00180814081d7981 */ /* 0x020ea8000c1e1900 */
[----:B--2---:R1:W-:Y:S04]  /*0dd0*/  STG.E desc[UR20][R14.64+0x600], R29 ;  /* 0x0006001d0e007986 */ /* 0x0043e8000c101914 */
[----:B---3--:R-:W2:Y:S01]  /*0de0*/  LDG.E R25, desc[UR20][R8.64+0x180c] ;  /* 0x00180c1408197981 */ /* 0x008ea2000c1e1900 */
[----:B------:R-:W-:-:S03]  /*0df0*/  UIADD3 UR4, UPT, UPT, UR4, 0x4, URZ ;  /* 0x0000000404047890 */ /* 0x000fc6000fffe0ff */
[----:B--2---:R1:W-:Y:S09]  /*0e00*/  STG.E desc[UR20][R16.64+0x600], R25 ;  /* 0x0006001910007986 */ /* 0x0043f2000c101914 */
.L_x_1474:
[----:B------:R-:W-:Y:S05]  /*0e10*/  @!P0 EXIT ;  /* 0x000000000000894d */ /* 0x000fea0003800000 */
[----:B------:R-:W-:Y:S02]  /*0e20*/  ISETP.NE.AND P0, PT, R20, 0x1, PT ;  /* 0x000000011400780c */ /* 0x000fe40003f05270 */
[----:B------:R-:W-:-:S04]  /*0e30*/  LOP3.LUT R18, R18, 0x1, RZ, 0xc0, !PT ;  /* 0x0000000112127812 */ /* 0x000fc800078ec0ff */
[----:B------:R-:W-:-:S07]  /*0e40*/  ISETP.NE.U32.AND P1, PT, R18, 0x1, PT ;  /* 0x000000011200780c */ /* 0x000fce0003f25070 */
[----:B------:R-:W-:Y:S06]  /*0e50*/  @!P0 BRA `(.L_x_1475) ;  /* 0x0000000000688947 */ /* 0x000fec0003800000 */
[----:B-1----:R-:W-:Y:S02]  /*0e60*/  IMAD.U32 R17, RZ, RZ, UR4 ;  /* 0x00000004ff117e24 */ /* 0x002fe4000f8e00ff */
[----:B------:R-:W-:-:S03]  /*0e70*/  HFMA2 R8, -RZ, RZ, 0, 9.5367431640625e-07 ;  /* 0x00000010ff087431 */ /* 0x000fc600000001ff */
        /* <DEDUP_REMOVED lines=9> */
[----:B------:R-:W-:-:S04]  /*0f10*/  IMAD.WIDE R14, R17, 0x4, R6 ;  /* 0x00000004110e7825 */ /* 0x000fc800078e0206 */
[----:B------:R-:W-:Y:S01]  /*0f20*/  IMAD.MOV.U32 R16, RZ, RZ, 0x4 ;  /* 0x00000004ff107424 */ /* 0x000fe200078e00ff */
        /* <DEDUP_REMOVED lines=10> */
[----:B0-----:R-:W2:Y:S01]  /*0fd0*/  LDG.E R23, desc[UR20][R8.64+0x80c] ;  /* 0x00080c1408177981 */ /* 0x001ea2000c1e1900 */
[----:B------:R-:W-:-:S03]  /*0fe0*/  UIADD3 UR4, UPT, UPT, UR4, 0x2, URZ ;  /* 0x0000000204047890 */ /* 0x000fc6000fffe0ff */
[----:B--2---:R3:W-:Y:S09]  /*0ff0*/  STG.E desc[UR20][R16.64+0x200], R23 ;  /* 0x0002001710007986 */ /* 0x0047f2000c101914 */
.L_x_1475:
[----:B------:R-:W-:Y:S05]  /*1000*/  @P1 EXIT ;  /* 0x000000000000194d */ /* 0x000fea0003800000 */
[----:B-1-3--:R-:W-:Y:S02]  /*1010*/  MOV R11, UR4 ;  /* 0x00000004000b7c02 */ /* 0x00afe40008000f00 */
[----:B------:R-:W-:-:S03]  /*1020*/  MOV R8, 0x10 ;  /* 0x0000001000087802 */ /* 0x000fc60000000f00 */
[----:B------:R-:W-:-:S04]  /*1030*/  IMAD R11, R11, 0x80, R0 ;  /* 0x000000800b0b7824 */ /* 0x000fc800078e0200 */
[----:B------:R-:W-:-:S05]  /*1040*/  IMAD.WIDE R8, R11, R8, UR6 ;  /* 0x000000060b087e25 */ /* 0x000fca000f8e0208 */
[----:B------:R-:W2:Y:S01]  /*1050*/  LDG.E R13, desc[UR20][R8.64] ;  /* 0x00000014080d7981 */ /* 0x000ea2000c1e1900 */
[----:B------:R-:W-:-:S05]  /*1060*/  IMAD.WIDE R2, R11, 0x4, R2 ;  /* 0x000000040b027825 */ /* 0x000fca00078e0202 */
[----:B--2---:R-:W-:Y:S04]  /*1070*/  STG.E desc[UR20][R2.64], R13 ;  /* 0x0000000d02007986 */ /* 0x004fe8000c101914 */
[----:B0-----:R-:W2:Y:S01]  /*1080*/  LDG.E R15, desc[UR20][R8.64+0x4] ;  /* 0x00000414080f7981 */ /* 0x001ea2000c1e1900 */
[----:B------:R-:W-:-:S05]  /*1090*/  IMAD.WIDE R4, R11, 0x4, R4 ;  /* 0x000000040b047825 */ /* 0x000fca00078e0204 */
[----:B--2---:R-:W-:Y:S04]  /*10a0*/  STG.E desc[UR20][R4.64], R15 ;  /* 0x0000000f04007986 */ /* 0x004fe8000c101914 */
[----:B------:R-:W2:Y:S01]  /*10b0*/  LDG.E R17, desc[UR20][R8.64+0x8] ;  /* 0x0000081408117981 */ /* 0x000ea2000c1e1900 */
[----:B------:R-:W-:-:S04]  /*10c0*/  IMAD.WIDE R6, R11, 0x4, R6 ;  /* 0x000000040b067825 */ /* 0x000fc800078e0206 */
[----:B------:R-:W-:Y:S01]  /*10d0*/  HFMA2 R10, -RZ, RZ, 0, 2.384185791015625e-07 ;  /* 0x00000004ff0a7431 */ /* 0x000fe200000001ff */
[----:B--2---:R-:W-:Y:S04]  /*10e0*/  STG.E desc[UR20][R6.64], R17 ;  /* 0x0000001106007986 */ /* 0x004fe8000c101914 */
[----:B------:R-:W2:Y:S01]  /*10f0*/  LDG.E R19, desc[UR20][R8.64+0xc] ;  /* 0x00000c1408137981 */ /* 0x000ea2000c1e1900 */
[----:B------:R-:W-:-:S05]  /*1100*/  IMAD.WIDE R10, R11, R10, UR24 ;  /* 0x000000180b0a7e25 */ /* 0x000fca000f8e020a */
[----:B--2---:R-:W-:Y:S01]  /*1110*/  STG.E desc[UR20][R10.64], R19 ;  /* 0x000000130a007986 */ /* 0x004fe2000c101914 */
[----:B------:R-:W-:Y:S05]  /*1120*/  EXIT ;  /* 0x000000000000794d */ /* 0x000fea0003800000 */
.L_x_1471:
[----:B------:R-:W-:-:S06]  /*1130*/  UISETP.GE.AND UP0, UPT, UR5, 0x1, UPT ;  /* 0x000000010500788c */ /* 0x000fcc000bf06270 */
[----:B------:R-:W-:-:S13]  /*1140*/  PLOP3.LUT P0, PT, PT, PT, UP0, 0x80, 0x8 ;  /* 0x000000000008781c */ /* 0x000fda0003f0f008 */
[----:B------:R-:W-:Y:S05]  /*1150*/  @!P0 EXIT ;  /* 0x000000000000894d */ /* 0x000fea0003800000 */
[----:B------:R-:W-:Y:S01]  /*1160*/  UISETP.GE.U32.AND UP0, UPT, UR5, 0x8, UPT ;  /* 0x000000080500788c */ /* 0x000fe2000bf06070 */
[----:B------:R-:W-:Y:S01]  /*1170*/  MOV R9, RZ ;  /* 0x000000ff00097202 */ /* 0x000fe20000000f00 */
[----:B------:R-:W-:-:S07]  /*1180*/  ULOP3.LUT UR4, UR5, 0x7, URZ, 0xc0, !UPT ;  /* 0x0000000705047892 */ /* 0x000fce000f8ec0ff */
[----:B------:R-:W-:Y:S05]  /*1190*/  BRA.U !UP0, `(.L_x_1476) ;  /* 0x00000005089c7547 */ /* 0x000fea000b800000 */
[----:B------:R-:W-:Y:S01]  /*11a0*/  ULOP3.LUT UR8, UR5, 0x7ffffff8, URZ, 0xc0, !UPT ;  /* 0x7ffffff805087892 */ /* 0x000fe2000f8ec0ff */
[----:B------:R-:W-:-:S05]  /*11b0*/  IMAD.MOV.U32 R8, RZ, RZ, RZ ;  /* 0x000000ffff087224 */ /* 0x000fca00078e00ff */
[----:B------:R-:W-:-:S07]  /*11c0*/  MOV R9, UR8 ;  /* 0x0000000800097c02 */ /* 0x000fce0008000f00 */
.L_x_1479:
[----:B0-----:R-:W-:Y:S01]  /*11d0*/  LEA R11, R8, R0, 0x7 ;  /* 0x00000000080b7211 */ /* 0x001fe200078e38ff */
[----:B------:R-:W-:-:S03]  /*11e0*/  IMAD.MOV.U32 R16, RZ, RZ, 0x10 ;  /* 0x00000010ff107424 */ /* 0x000fc600078e00ff */
[----:B------:R-:W-:-:S13]  /*11f0*/  ISETP.GE.AND P0, PT, R11, UR22, PT ;  /* 0x000000160b007c0c */ /* 0x000fda000bf06270 */
[----:B------:R-:W-:-:S05]  /*1200*/  @!P0 IMAD.WIDE.U32 R16, R11, R16, UR6 ;  /* 0x000000060b108e25 */ /* 0x000fca000f8e0010 */
[----:B------:R-:W2:Y:S01]  /*1210*/  @!P0 LDG.E R23, desc[UR20][R16.64] ;  /* 0x0000001410178981 */ /* 0x000ea2000c1e1900 */
[----:B------:R-:W-:-:S05]  /*1220*/  @!P0 IMAD.WIDE.U32 R12, R11, 0x4, R2 ;  /* 0x000000040b0c8825 */ /* 0x000fca00078e0002 */
[----:B--2---:R0:W-:Y:S04]  /*1230*/  @!P0 STG.E desc[UR20][R12.64], R23 ;  /* 0x000000170c008986 */ /* 0x0041e8000c101914 */
[----:B------:R-:W2:Y:S01]  /*1240*/  @!P0 LDG.E R25, desc[UR20][R16.64+0x4] ;  /* 0x0000041410198981 */ /* 0x000ea2000c1e1900 */
[----:B------:R-:W-:-:S05]  /*1250*/  @!P0 IMAD.WIDE.U32 R14, R11, 0x4, R4 ;  /* 0x000000040b0e8825 */ /* 0x000fca00078e0004 */
[----:B--2---:R1:W-:Y:S04]  /*1260*/  @!P0 STG.E desc[UR20][R14.64], R25 ;  /* 0x000000190e008986 */ /* 0x0043e8000c101914 */
[----:B------:R-:W2:Y:S01]  /*1270*/  @!P0 LDG.E R27, desc[UR20][R16.64+0x8] ;  /* 0x00000814101b8981 */ /* 0x000ea2000c1e1900 */
[C---:B------:R-:W-:Y:S01]  /*1280*/  @!P0 IMAD.WIDE.U32 R18, R11.reuse, 0x4, R6 ;  /* 0x000000040b128825 */ /* 0x040fe200078e0006 */
[----:B------:R-:W-:-:S03]  /*1290*/  IADD3 R21, PT, PT, R11, 0x80, RZ ;  /* 0x000000800b157810 */ /* 0x000fc60007ffe0ff */
[----:B------:R-:W-:Y:S01]  /*12a0*/  HFMA2 R22, -RZ, RZ, 0, 2.384185791015625e-07 ;  /* 0x00000004ff167431 */ /* 0x000fe200000001ff */
[----:B------:R-:W-:Y:S01]  /*12b0*/  ISETP.GE.AND P1, PT, R21, UR22, PT ;  /* 0x0000001615007c0c */ /* 0x000fe2000bf26270 */
[----:B0-----:R-:W-:Y:S01]  /*12c0*/  IMAD.MOV.U32 R12, RZ, RZ, 0x10 ;  /* 0x00000010ff0c7424 */ /* 0x001fe200078e00ff */
[----:B--2---:R0:W-:Y:S04]  /*12d0*/  @!P0 STG.E desc[UR20][R18.64], R27 ;  /* 0x0000001b12008986 */ /* 0x0041e8000c101914 */
[----:B------:R-:W2:Y:S01]  /*12e0*/  @!P0 LDG.E R29, desc[UR20][R16.64+0xc] ;  /* 0x00000c14101d8981 */ /* 0x000ea2000c1e1900 */
[----:B------:R-:W-:-:S04]  /*12f0*/  @!P0 IMAD.WIDE.U32 R22, R11, R22, UR24 ;  /* 0x000000180b168e25 */ /* 0x000fc8000f8e0016 */
[C---:B------:R-:W-:Y:S01]  /*1300*/  IMAD.WIDE R12, R21.reuse, R12, UR6 ;  /* 0x00000006150c7e25 */ /* 0x040fe2000f8e020c */
[----:B--2---:R2:W-:Y:S04]  /*1310*/  @!P0 STG.E desc[UR20][R22.64], R29 ;  /* 0x0000001d16008986 */ /* 0x0045e8000c101914 */
[----:B-1----:R-:W3:Y:S01]  /*1320*/  @!P1 LDG.E R25, desc[UR20][R12.64] ;  /* 0x000000140c199981 */ /* 0x002ee2000c1e1900 */
[----:B------:R-:W-:-:S05]  /*1330*/  IMAD.WIDE R14, R21, 0x4, R2 ;  /* 0x00000004150e7825 */ /* 0x000fca00078e0202 */
[----:B---3--:R1:W-:Y:S04]  /*1340*/  @!P1 STG.E desc[UR20][R14.64], R25 ;  /* 0x000000190e009986 */ /* 0x0083e8000c101914 */
[----:B0-----:R-:W3:Y:S01]  /*1350*/  @!P1 LDG.E R27, desc[UR20][R12.64+0x4] ;  /* 0x000004140c1b9981 */ /* 0x001ee2000c1e1900 */
[----:B------:R-:W-:-:S05]  /*1360*/  IMAD.WIDE R16, R21, 0x4, R4 ;  /* 0x0000000415107825 */ /* 0x000fca00078e0204 */
[----:B---3--:R0:W-:Y:S04]  /*1370*/  @!P1 STG.E desc[UR20][R16.64], R27 ;  /* 0x0000001b10009986 */ /* 0x0081e8000c101914 */
[----:B------:R-:W3:Y:S01]  /*1380*/  @!P1 LDG.E R10, desc[UR20][R12.64+0x8] ;  /* 0x000008140c0a9981 */ /* 0x000ee2000c1e1900 */
[----:B------:R-:W-:Y:S01]  /*1390*/  IMAD.WIDE R18, R21, 0x4, R6 ;  /* 0x0000000415127825 */ /* 0x000fe200078e0206 */
[----:B------:R-:W-:-:S04]  /*13a0*/  IADD3 R20, PT, PT, R11, 0x100, RZ ;  /* 0x000001000b147810 */ /* 0x000fc80007ffe0ff */
[----:B------:R-:W-:Y:S02]  /*13b0*/  ISETP.GE.AND P0, PT, R20, UR22, PT ;  /* 0x0000001614007c0c */ /* 0x000fe4000bf06270 */
[----:B------:R-:W-:Y:S01]  /*13c0*/  MOV R20, 0x4 ;  /* 0x0000000400147802 */ /* 0x000fe20000000f00 */
[----:B---3--:R3:W-:Y:S04]  /*13d0*/  @!P1 STG.E desc[UR20][R18.64], R10 ;  /* 0x0000000a12009986 */ /* 0x0087e8000c101914 */
[----:B------:R-:W4:Y:S01]  /*13e0*/  @!P1 LDG.E R24, desc[UR20][R12.64+0xc] ;  /* 0x00000c140c189981 */ /* 0x000f22000c1e1900 */
[----:B------:R-:W-:-:S05]  /*13f0*/  IMAD.WIDE R20, R21, R20, UR24 ;  /* 0x0000001815147e25 */ /* 0x000fca000f8e0214 */
[----:B----4-:R-:W-:Y:S04]  /*1400*/  @!P1 STG.E desc[UR20][R20.64], R24 ;  /* 0x0000001814009986 */ /* 0x010fe8000c101914 */
[----:B--2---:R-:W2:Y:S04]  /*1410*/  @!P0 LDG.E R23, desc[UR20][R12.64+0x800] ;  /* 0x000800140c178981 */ /* 0x004ea8000c1e1900 */
[----:B--2---:R2:W-:Y:S04]  /*1420*/  @!P0 STG.E desc[UR20][R14.64+0x200], R23 ;  /* 0x000200170e008986 */ /* 0x0045e8000c101914 */
[----:B-1----:R-:W4:Y:S04]  /*1430*/  @!P0 LDG.E R25, desc[UR20][R12.64+0x804] ;  /* 0x000804140c198981 */ /* 0x002f28000c1e1900 */
[----:B----4-:R1:W-:Y:S04]  /*1440*/  @!P0 STG.E desc[UR20][R16.64+0x200], R25 ;  /* 0x0002001910008986 */ /* 0x0103e8000c101914 */
[----:B0-----:R-:W4:Y:S01]  /*1450*/  @!P0 LDG.E R27, desc[UR20][R12.64+0x808] ;  /* 0x000808140c1b8981 */ /* 0x001f22000c1e1900 */
[----:B---3--:R-:W-:-:S05]  /*1460*/  VIADD R10, R11, 0x180 ;  /* 0x000001800b0a7836 */ /* 0x008fca0000000000 */
[----:B------:R-:W-:Y:S01]  /*1470*/  ISETP.GE.AND P1, PT, R10, UR22, PT ;  /* 0x000000160a007c0c */ /* 0x000fe2000bf26270 */
[----:B----4-:R0:W-:Y:S04]  /*1480*/  @!P0 STG.E desc[UR20][R18.64+0x200], R27 ;  /* 0x0002001b12008986 */ /* 0x0101e8000c101914 */
[----:B------:R-:W3:Y:S04]  /*1490*/  @!P0 LDG.E R29, desc[UR20][R12.64+0x80c] ;  /* 0x00080c140c1d8981 */ /* 0x000ee8000c1e1900 */
[----:B---3--:R3:W-:Y:S04]  /*14a0*/  @!P0 STG.E desc[UR20][R20.64+0x200], R29 ;  /* 0x0002001d14008986 */ /* 0x0087e8000c101914 */
[----:B------:R-:W4:Y:S04]  /*14b0*/  @!P1 LDG.E R10, desc[UR20][R12.64+0x1000] ;  /* 0x001000140c0a9981 */ /* 0x000f28000c1e1900 */
[----:B----4-:R4:W-:Y:S04]  /*14c0*/  @!P1 STG.E desc[UR20][R14.64+0x400], R10 ;  /* 0x0004000a0e009986 */ /* 0x0109e8000c101914 */
[----:B--2---:R-:W2:Y:S04]  /*14d0*/  @!P1 LDG.E R23, desc[UR20][R12.64+0x1004] ;  /* 0x001004140c179981 */ /* 0x004ea8000c1e1900 */
[----:B--2---:R2:W-:Y:S04]  /*14e0*/  @!P1 STG.E desc[UR20][R16.64+0x400], R23 ;  /* 0x0004001710009986 */ /* 0x0045e8000c101914 */
[----:B-1----:R-:W5:Y:S01]  /*14f0*/  @!P1 LDG.E R25, desc[UR20][R12.64+0x1008] ;  /* 0x001008140c199981 */ /* 0x002f62000c1e1900 */
[----:B------:R-:W-:-:S04]  /*1500*/  IADD3 R22, PT, PT, R11, 0x200, RZ ;  /* 0x000002000b167810 */ /* 0x000fc80007ffe0ff */
[----:B------:R-:W-:Y:S01]  /*1510*/  ISETP.GE.AND P0, PT, R22, UR22, PT ;  /* 0x0000001616007c0c */ /* 0x000fe2000bf06270 */
[----:B-----5:R1:W-:Y:S04]  /*1520*/  @!P1 STG.E desc[UR20][R18.64+0x400], R25 ;  /* 0x0004001912009986 */ /* 0x0203e8000c101914 */
[----:B0-----:R-:W5:Y:S04]  /*1530*/  @!P1 LDG.E R27, desc[UR20][R12.64+0x100c] ;  /* 0x00100c140c1b9981 */ /* 0x001f68000c1e1900 */
[----:B-----5:R0:W-:Y:S04]  /*1540*/  @!P1 STG.E desc[UR20][R20.64+0x400], R27 ;  /* 0x0004001b14009986 */ /* 0x0201e8000c101914 */
[----:B---3--:R-:W3:Y:S04]  /*1550*/  @!P0 LDG.E R29, desc[UR20][R12.64+0x1800] ;  /* 0x001800140c1d8981 */ /* 0x008ee8000c1e1900 */
[----:B---3--:R3:W-:Y:S04]  /*1560*/  @!P0 STG.E desc[UR20][R14.64+0x600], R29 ;  /* 0x0006001d0e008986 */ /* 0x0087e8000c101914 */
[----:B----4-:R-:W4:Y:S04]  /*1570*/  @!P0 LDG.E R10, desc[UR20][R12.64+0x1804] ;  /* 0x001804140c0a8981 */ /* 0x010f28000c1e1900 */
[----:B----4-:R4:W-:Y:S04]  /*1580*/  @!P0 STG.E desc[UR20][R16.64+0x600], R10 ;  /* 0x0006000a10008986 */ /* 0x0109e8000c101914 */
[----:B--2---:R-:W2:Y:S01]  /*1590*/  @!P0 LDG.E R23, desc[UR20][R12.64+0x1808] ;  /* 0x001808140c178981 */ /* 0x004ea2000c1e1900 */
[----:B------:R-:W-:-:S04]  /*15a0*/  IADD3 R22, PT, PT, R11, 0x280, RZ ;  /* 0x000002800b167810 */ /* 0x000fc80007ffe0ff */
[----:B------:R-:W-:Y:S01]  /*15b0*/  ISETP.GE.AND P1, PT, R22, UR22, PT ;  /* 0x0000001616007c0c */ /* 0x000fe2000bf26270 */
[----:B--2---:R2:W-:Y:S04]  /*15c0*/  @!P0 STG.E desc[UR20][R18.64+0x600], R23 ;  /* 0x0006001712008986 */ /* 0x0045e8000c101914 */
[----:B-1----:R-:W5:Y:S04]  /*15d0*/  @!P0 LDG.E R25, desc[UR20][R12.64+0x180c] ;  /* 0x00180c140c198981 */ /* 0x002f68000c1e1900 */
[----:B-----5:R1:W-:Y:S04]  /*15e0*/  @!P0 STG.E desc[UR20][R20.64+0x600], R25 ;  /* 0x0006001914008986 */ /* 0x0203e8000c101914 */
[----:B0-----:R-:W5:Y:S04]  /*15f0*/  @!P1 LDG.E R27, desc[UR20][R12.64+0x2000] ;  /* 0x002000140c1b9981 */ /* 0x001f68000c1e1900 */
[----:B-----5:R0:W-:Y:S04]  /*1600*/  @!P1 STG.E desc[UR20][R14.64+0x800], R27 ;  /* 0x0008001b0e009986 */ /* 0x0201e8000c101914 */
[----:B---3--:R-:W3:Y:S04]  /*1610*/  @!P1 LDG.E R29, desc[UR20][R12.64+0x2004] ;  /* 0x002004140c1d9981 */ /* 0x008ee8000c1e1900 */
[----:B---3--:R3:W-:Y:S04]  /*1620*/  @!P1 STG.E desc[UR20][R16.64+0x800], R29 ;  /* 0x0008001d10009986 */ /* 0x0087e8000c101914 */
[----:B----4-:R-:W4:Y:S01]  /*1630*/  @!P1 LDG.E R10, desc[UR20][R12.64+0x2008] ;  /* 0x002008140c0a9981 */ /* 0x010f22000c1e1900 */
[----:B------:R-:W-:-:S05]  /*1640*/  VIADD R22, R11, 0x300 ;  /* 0x000003000b167836 */ /* 0x000fca0000000000 */
[----:B------:R-:W-:Y:S01]  /*1650*/  ISETP.GE.AND P0, PT, R22, UR22, PT ;  /* 0x0000001616007c0c */ /* 0x000fe2000bf06270 */
[----:B----4-:R4:W-:Y:S04]  /*1660*/  @!P1 STG.E desc[UR20][R18.64+0x800], R10 ;  /* 0x0008000a12009986 */ /* 0x0109e8000c101914 */
[----:B--2---:R-:W2:Y:S04]  /*1670*/  @!P1 LDG.E R23, desc[UR20][R12.64+0x200c] ;  /* 0x00200c140c179981 */ /* 0x004ea8000c1e1900 */
[----:B--2---:R2:W-:Y:S04]  /*1680*/  @!P1 STG.E desc[UR20][R20.64+0x800], R23 ;  /* 0x0008001714009986 */ /* 0x0045e8000c101914 */
[----:B-1----:R-:W5:Y:S04]  /*1690*/  @!P0 LDG.E R25, desc[UR20][R12.64+0x2800] ;  /* 0x002800140c198981 */ /* 0x002f68000c1e1900 */
[----:B-----5:R2:W-:Y:S04]  /*16a0*/  @!P0 STG.E desc[UR20][R14.64+0xa00], R25 ;  /* 0x000a00190e008986 */ /* 0x0205e8000c101914 */
[----:B0-----:R-:W5:Y:S04]  /*16b0*/  @!P0 LDG.E R27, desc[UR20][R12.64+0x2804] ;  /* 0x002804140c1b8981 */ /* 0x001f68000c1e1900 */
[----:B-----5:R2:W-:Y:S04]  /*16c0*/  @!P0 STG.E desc[UR20][R16.64+0xa00], R27 ;  /* 0x000a001b10008986 */ /* 0x0205e8000c101914 */
[----:B---3--:R-:W3:Y:S01]  /*16d0*/  @!P0 LDG.E R29, desc[UR20][R12.64+0x2808] ;  /* 0x002808140c1d8981 */ /* 0x008ee2000c1e1900 */
[----:B------:R-:W-:-:S03]  /*16e0*/  IADD3 R11, PT, PT, R11, 0x380, RZ ;  /* 0x000003800b0b7810 */ /* 0x000fc60007ffe0ff */
[----:B---3--:R2:W-:Y:S04]  /*16f0*/  @!P0 STG.E desc[UR20][R18.64+0xa00], R29 ;  /* 0x000a001d12008986 */ /* 0x0085e8000c101914 */
[----:B----4-:R-:W3:Y:S01]  /*1700*/  @!P0 LDG.E R10, desc[UR20][R12.64+0x280c] ;  /* 0x00280c140c0a8981 */ /* 0x010ee2000c1e1900 */
[----:B------:R-:W-:Y:S01]  /*1710*/  IADD3 R8, PT, PT, R8, 0x8, RZ ;  /* 0x0000000808087810 */ /* 0x000fe20007ffe0ff */
[----:B------:R-:W-:Y:S03]  /*1720*/  BSSY.RECONVERGENT B0, `(.L_x_1477) ;  /* 0x000000d000007945 */ /* 0x000fe60003800200 */
[----:B------:R-:W-:Y:S01]  /*1730*/  ISETP.NE.AND P1, PT, R8, R9, PT ;  /* 0x000000090800720c */ /* 0x000fe20003f25270 */
[----:B---3--:R2:W-:Y:S01]  /*1740*/  @!P0 STG.E desc[UR20][R20.64+0xa00], R10 ;  /* 0x000a000a14008986 */ /* 0x0085e2000c101914 */
[----:B------:R-:W-:-:S13]  /*1750*/  ISETP.GE.AND P0, PT, R11, UR22, PT ;  /* 0x000000160b007c0c */ /* 0x000fda000bf06270 */
[----:B--2---:R-:W-:Y:S05]  /*1760*/  @P0 BRA `(.L_x_1478) ;  /* 0x0000000000200947 */ /* 0x004fea0003800000 */
        /* <DEDUP_REMOVED lines=8> */
.L_x_1478:
[----:B------:R-:W-:Y:S05]  /*17f0*/  BSYNC.RECONVERGENT B0 ;  /* 0x0000000000007941 */ /* 0x000fea0003800200 */
.L_x_1477:
[----:B------:R-:W-:Y:S05]  /*1800*/  @P1 BRA `(.L_x_1479) ;  /* 0xfffffff800701947 */ /* 0x000fea000383ffff */
.L_x_1476:
[----:B------:R-:W-:-:S13]  /*1810*/  ISETP.NE.AND P0, PT, RZ, UR4, PT ;  /* 0x00000004ff007c0c */ /* 0x000fda000bf05270 */
[----:B------:R-:W-:Y:S05]  /*1820*/  @!P0 EXIT ;  /* 0x000000000000894d */ /* 0x000fea0003800000 */
[----:B------:R-:W0:Y:S01]  /*1830*/  LDC R8, c[0x0][0x384] ;  /* 0x0000e100ff087b82 */ /* 0x000e220000000800 */
[----:B------:R-:W-:Y:S01]  /*1840*/  UISETP.GE.U32.AND UP0, UPT, UR4, 0x4, UPT ;  /* 0x000000040400788c */ /* 0x000fe2000bf06070 */
[----:B0-----:R-:W-:-:S04]  /*1850*/  LOP3.LUT R16, R8, 0x3, RZ, 0xc0, !PT ;  /* 0x0000000308107812 */ /* 0x001fc800078ec0ff */
[----:B------:R-:W-:-:S04]  /*1860*/  ISETP.NE.AND P0, PT, R16, RZ, PT ;  /* 0x000000ff1000720c */ /* 0x000fc80003f05270 */
[----:B------:R-:W-:Y:S09]  /*1870*/  BRA.U !UP0, `(.L_x_1480) ;  /* 0x0000000508147547 */ /* 0x000ff2000b800000 */
[----:B------:R-:W-:Y:S02]  /*1880*/  IMAD R11, R9, 0x80, R0 ;  /* 0x00000080090b7824 */ /* 0x000fe400078e0200 */
[----:B------:R-:W-:-:S03]  /*1890*/  HFMA2 R12, -RZ, RZ, 0, 9.5367431640625e-07 ;  /* 0x00000010ff0c7431 */ /* 0x000fc600000001ff */
[----:B------:R-:W-:-:S13]  /*18a0*/  ISETP.GE.AND P2, PT, R11, UR22, PT ;  /* 0x000000160b007c0c */ /* 0x000fda000bf46270 */
[----:B------:R-:W-:-:S05]  /*18b0*/  @!P2 IMAD.WIDE R12, R11, R12, UR6 ;  /* 0x000000060b0cae25 */ /* 0x000fca000f8e020c */
        /* <DEDUP_REMOVED lines=9> */
[----:B------:R-:W-:Y:S01]  /*1950*/  ISETP.GE.AND P1, PT, R17, UR22, PT ;  /* 0x0000001611007c0c */ /* 0x000fe2000bf26270 */
[----:B------:R-:W-:Y:S01]  /*1960*/  IMAD.MOV.U32 R22, RZ, RZ, 0x4 ;  /* 0x00000004ff167424 */ /* 0x000fe200078e00ff */
[----:B0-----:R-:W-:Y:S01]  /*1970*/  MOV R14, 0x10 ;  /* 0x00000010000e7802 */ /* 0x001fe20000000f00 */
[----:B--2---:R0:W-:Y:S04]  /*1980*/  @!P2 STG.E desc[UR20][R20.64], R27 ;  /* 0x0000001b1400a986 */ /* 0x0041e8000c101914 */
[----:B------:R-:W2:Y:S01]  /*1990*/  @!P2 LDG.E R29, desc[UR20][R12.64+0xc] ;  /* 0x00000c140c1da981 */ /* 0x000ea2000c1e1900 */
[----:B------:R-:W-:-:S05]  /*19a0*/  @!P2 IMAD.WIDE R22, R11, R22, UR24 ;  /* 0x000000180b16ae25 */ /* 0x000fca000f8e0216 */
[C---:B------:R-:W-:Y:S01]  /*19b0*/  @!P1 IMAD.WIDE R14, R17.reuse, R14, UR6 ;  /* 0x00000006110e9e25 */ /* 0x040fe2000f8e020e */
[----:B--2---:R2:W-:Y:S04]  /*19c0*/  @!P2 STG.E desc[UR20][R22.64], R29 ;  /* 0x0000001d1600a986 */ /* 0x0045e8000c101914 */
[----:B------:R-:W3:Y:S01]  /*19d0*/  @!P1 LDG.E R10, desc[UR20][R14.64] ;  /* 0x000000140e0a9981 */ /* 0x000ee2000c1e1900 */
[----:B-1----:R-:W-:-:S05]  /*19e0*/  @!P1 IMAD.WIDE R24, R17, 0x4, R2 ;  /* 0x0000000411189825 */ /* 0x002fca00078e0202 */
[----:B---3--:R-:W-:Y:S04]  /*19f0*/  @!P1 STG.E desc[UR20][R24.64], R10 ;  /* 0x0000000a18009986 */ /* 0x008fe8000c101914 */
[----:B------:R-:W3:Y:S01]  /*1a00*/  @!P1 LDG.E R18, desc[UR20][R14.64+0x4] ;  /* 0x000004140e129981 */ /* 0x000ee2000c1e1900 */
[----:B0-----:R-:W-:-:S05]  /*1a10*/  @!P1 IMAD.WIDE R20, R17, 0x4, R4 ;  /* 0x0000000411149825 */ /* 0x001fca00078e0204 */
[----:B---3--:R0:W-:Y:S04]  /*1a20*/  @!P1 STG.E desc[UR20][R20.64], R18 ;  /* 0x0000001214009986 */ /* 0x0081e8000c101914 */
[----:B------:R-:W3:Y:S01]  /*1a30*/  @!P1 LDG.E R28, desc[UR20][R14.64+0x8] ;  /* 0x000008140e1c9981 */ /* 0x000ee2000c1e1900 */
[----:B------:R-:W-:Y:S01]  /*1a40*/  @!P1 IMAD.WIDE R26, R17, 0x4, R6 ;  /* 0x00000004111a9825 */ /* 0x000fe200078e0206 */
[----:B------:R-:W-:-:S03]  /*1a50*/  IADD3 R19, PT, PT, R11, 0x100, RZ ;  /* 0x000001000b137810 */ /* 0x000fc60007ffe0ff */
[----:B--2---:R-:W-:Y:S01]  /*1a60*/  HFMA2 R22, -RZ, RZ, 0, 2.384185791015625e-07 ;  /* 0x00000004ff167431 */ /* 0x004fe200000001ff */
[----:B------:R-:W-:Y:S01]  /*1a70*/  ISETP.GE.AND P2, PT, R19, UR22, PT ;  /* 0x0000001613007c0c */ /* 0x000fe2000bf46270 */
[----:B------:R-:W-:Y:S01]  /*1a80*/  IMAD.MOV.U32 R12, RZ, RZ, 0x10 ;  /* 0x00000010ff0c7424 */ /* 0x000fe200078e00ff */
[----:B---3--:R1:W-:Y:S04]  /*1a90*/  @!P1 STG.E desc[UR20][R26.64], R28 ;  /* 0x0000001c1a009986 */ /* 0x0083e8000c101914 */
[----:B------:R-:W2:Y:S01]  /*1aa0*/  @!P1 LDG.E R29, desc[UR20][R14.64+0xc] ;  /* 0x00000c140e1d9981 */ /* 0x000ea2000c1e1900 */
[----:B------:R-:W-:-:S06]  /*1ab0*/  @!P1 IMAD.WIDE R22, R17, R22, UR24 ;  /* 0x0000001811169e25 */ /* 0x000fcc000f8e0216 */
[C---:B------:R-:W-:Y:S01]  /*1ac0*/  @!P2 IMAD.WIDE R12, R19.reuse, R12, UR6 ;  /* 0x00000006130cae25 */ /* 0x040fe2000f8e020c */
[----:B--2---:R-:W-:Y:S04]  /*1ad0*/  @!P1 STG.E desc[UR20][R22.64], R29 ;  /* 0x0000001d16009986 */ /* 0x004fe8000c101914 */
[----:B------:R-:W2:Y:S01]  /*1ae0*/  @!P2 LDG.E R17, desc[UR20][R12.64] ;  /* 0x000000140c11a981 */ /* 0x000ea2000c1e1900 */
[----:B0-----:R-:W-:-:S05]  /*1af0*/  @!P2 IMAD.WIDE R20, R19, 0x4, R2 ;  /* 0x000000041314a825 */ /* 0x001fca00078e0202 */
[----:B--2---:R0:W-:Y:S04]  /*1b00*/  @!P2 STG.E desc[UR20][R20.64], R17 ;  /* 0x000000111400a986 */ /* 0x0041e8000c101914 */
[----:B------:R-:W2:Y:S01]  /*1b10*/  @!P2 LDG.E R14, desc[UR20][R12.64+0x4] ;  /* 0x000004140c0ea981 */ /* 0x000ea2000c1e1900 */
[----:B------:R-:W-:-:S05]  /*1b20*/  @!P2 IMAD.WIDE R24, R19, 0x4, R4 ;  /* 0x000000041318a825 */ /* 0x000fca00078e0204 */
[----:B--2---:R2:W-:Y:S04]  /*1b30*/  @!P2 STG.E desc[UR20][R24.64], R14 ;  /* 0x0000000e1800a986 */ /* 0x0045e8000c101914 */
[----:B-1----:R-:W3:Y:S01]  /*1b40*/  @!P2 LDG.E R28, desc[UR20][R12.64+0x8] ;  /* 0x000008140c1ca981 */ /* 0x002ee2000c1e1900 */
[----:B------:R-:W-:Y:S01]  /*1b50*/  @!P2 IMAD.WIDE R26, R19, 0x4, R6 ;  /* 0x00000004131aa825 */ /* 0x000fe200078e0206 */
[----:B------:R-:W-:-:S03]  /*1b60*/  IADD3 R15, PT, PT, R11, 0x180, RZ ;  /* 0x000001800b0f7810 */ /* 0x000fc60007ffe0ff */
[----:B------:R-:W-:Y:S01]  /*1b70*/  HFMA2 R10, -RZ, RZ, 0, 9.5367431640625e-07 ;  /* 0x00000010ff0a7431 */ /* 0x000fe200000001ff */
[----:B------:R-:W-:Y:S02]  /*1b80*/  ISETP.GE.AND P1, PT, R15, UR22, PT ;  /* 0x000000160f007c0c */ /* 0x000fe4000bf26270 */
[----:B------:R-:W-:Y:S01]  /*1b90*/  MOV R18, 0x4 ;  /* 0x0000000400127802 */ /* 0x000fe20000000f00 */
[----:B---3--:R1:W-:Y:S04]  /*1ba0*/  @!P2 STG.E desc[UR20][R26.64], R28 ;  /* 0x0000001c1a00a986 */ /* 0x0083e8000c101914 */
[----:B0-----:R-:W3:Y:S01]  /*1bb0*/  @!P2 LDG.E R17, desc[UR20][R12.64+0xc] ;  /* 0x00000c140c11a981 */ /* 0x001ee2000c1e1900 */
[----:B------:R-:W-:-:S05]  /*1bc0*/  @!P2 IMAD.WIDE R18, R19, R18, UR24 ;  /* 0x000000181312ae25 */ /* 0x000fca000f8e0212 */
[C---:B------:R-:W-:Y:S01]  /*1bd0*/  @!P1 IMAD.WIDE R10, R15.reuse, R10, UR6 ;  /* 0x000000060f0a9e25 */ /* 0x040fe2000f8e020a */
[----:B---3--:R0:W-:Y:S04]  /*1be0*/  @!P2 STG.E desc[UR20][R18.64], R17 ;  /* 0x000000111200a986 */ /* 0x0081e8000c101914 */
[----:B--2---:R-:W2:Y:S01]  /*1bf0*/  @!P1 LDG.E R25, desc[UR20][R10.64] ;  /* 0x000000140a199981 */ /* 0x004ea2000c1e1900 */
[----:B------:R-:W-:-:S05]  /*1c00*/  @!P1 IMAD.WIDE R20, R15, 0x4, R2 ;  /* 0x000000040f149825 */ /* 0x000fca00078e0202 */
[----:B--2---:R0:W-:Y:S04]  /*1c10*/  @!P1 STG.E desc[UR20][R20.64], R25 ;  /* 0x0000001914009986 */ /* 0x0041e8000c101914 */
[----:B-1----:R-:W2:Y:S01]  /*1c20*/  @!P1 LDG.E R27, desc[UR20][R10.64+0x4] ;  /* 0x000004140a1b9981 */ /* 0x002ea2000c1e1900 */
[----:B------:R-:W-:-:S05]  /*1c30*/  @!P1 IMAD.WIDE R12, R15, 0x4, R4 ;  /* 0x000000040f0c9825 */ /* 0x000fca00078e0204 */
[----:B--2---:R0:W-:Y:S04]  /*1c40*/  @!P1 STG.E desc[UR20][R12.64], R27 ;  /* 0x0000001b0c009986 */ /* 0x0041e8000c101914 */
[----:B------:R-:W2:Y:S01]  /*1c50*/  @!P1 LDG.E R29, desc[UR20][R10.64+0x8] ;  /* 0x000008140a1d9981 */ /* 0x000ea2000c1e1900 */
[----:B------:R-:W-:-:S04]  /*1c60*/  @!P1 IMAD.WIDE R22, R15, 0x4, R6 ;  /* 0x000000040f169825 */ /* 0x000fc800078e0206 */
[----:B------:R-:W-:Y:S01]  /*1c70*/  IMAD.MOV.U32 R14, RZ, RZ, 0x4 ;  /* 0x00000004ff0e7424 */ /* 0x000fe200078e00ff */
[----:B--2---:R0:W-:Y:S04]  /*1c80*/  @!P1 STG.E desc[UR20][R22.64], R29 ;  /* 0x0000001d16009986 */ /* 0x0041e8000c101914 */
[----:B------:R-:W2:Y:S01]  /*1c90*/  @!P1 LDG.E R24, desc[UR20][R10.64+0xc] ;  /* 0x00000c140a189981 */ /* 0x000ea2000c1e1900 */
[----:B------:R-:W-:Y:S01]  /*1ca0*/  @!P1 IMAD.WIDE R14, R15, R14, UR24 ;  /* 0x000000180f0e9e25 */ /* 0x000fe2000f8e020e */
[----:B------:R-:W-:-:S04]  /*1cb0*/  IADD3 R9, PT, PT, R9, 0x4, RZ ;  /* 0x0000000409097810 */ /* 0x000fc80007ffe0ff */
[----:B--2---:R0:W-:Y:S03]  /*1cc0*/  @!P1 STG.E desc[UR20][R14.64], R24 ;  /* 0x000000180e009986 */ /* 0x0041e6000c101914 */
.L_x_1480:
[----:B------:R-:W-:Y:S05]  /*1cd0*/  @!P0 EXIT ;  /* 0x000000000000894d */ /* 0x000fea0003800000 */
[----:B------:R-:W-:Y:S02]  /*1ce0*/  ISETP.NE.AND P1, PT, R16, 0x1, PT ;  /* 0x000000011000780c */ /* 0x000fe40003f25270 */
[----:B------:R-:W-:-:S04]  /*1cf0*/  LOP3.LUT R8, R8, 0x1, RZ, 0xc0, !PT ;  /* 0x0000000108087812 */ /* 0x000fc800078ec0ff */
[----:B------:R-:W-:-:S07]  /*1d00*/  ISETP.NE.U32.AND P0, PT, R8, 0x1, PT ;  /* 0x000000010800780c */ /* 0x000fce0003f05070 */
[----:B------:R-:W-:Y:S06]  /*1d10*/  @!P1 BRA `(.L_x_1481) ;  /* 0x00000000008c9947 */ /* 0x000fec0003800000 */
[----:B0-----:R-:W-:Y:S02]  /*1d20*/  LEA R27, R9, R0, 0x7 ;  /* 0x00000000091b7211 */ /* 0x001fe400078e38ff */
[----:B------:R-:W-:Y:S02]  /*1d30*/  MOV R12, 0x10 ;  /* 0x00000010000c7802 */ /* 0x000fe40000000f00 */
        /* <DEDUP_REMOVED lines=10> */
[----:B------:R-:W-:Y:S02]  /*1de0*/  VIADD R8, R27, 0x80 ;  /* 0x000000801b087836 */ /* 0x000fe40000000000 */
[----:B------:R-:W-:-:S03]  /*1df0*/  HFMA2 R18, -RZ, RZ, 0, 2.384185791015625e-07 ;  /* 0x00000004ff127431 */ /* 0x000fc600000001ff */
[----:B------:R-:W-:Y:S01]  /*1e00*/  ISETP.GE.AND P2, PT, R8, UR22, PT ;  /* 0x0000001608007c0c */ /* 0x000fe2000bf46270 */
[----:B--2---:R2:W-:Y:S04]  /*1e10*/  @!P1 STG.E desc[UR20][R16.64], R23 ;  /* 0x0000001710009986 */ /* 0x0045e8000c101914 */
[----:B------:R-:W3:Y:S01]  /*1e20*/  @!P1 LDG.E R25, desc[UR20][R12.64+0xc] ;  /* 0x00000c140c199981 */ /* 0x000ee2000c1e1900 */
[----:B0-----:R-:W-:Y:S01]  /*1e30*/  MOV R11, 0x10 ;  /* 0x00000010000b7802 */ /* 0x001fe20000000f00 */
[----:B------:R-:W-:-:S06]  /*1e40*/  @!P1 IMAD.WIDE R18, R27, R18, UR24 ;  /* 0x000000181b129e25 */ /* 0x000fcc000f8e0212 */
[C---:B------:R-:W-:Y:S01]  /*1e50*/  @!P2 IMAD.WIDE R10, R8.reuse, R11, UR6 ;  /* 0x00000006080aae25 */ /* 0x040fe2000f8e020b */
[----:B---3--:R0:W-:Y:S04]  /*1e60*/  @!P1 STG.E desc[UR20][R18.64], R25 ;  /* 0x0000001912009986 */ /* 0x0081e8000c101914 */
[----:B-1----:R-:W3:Y:S01]  /*1e70*/  @!P2 LDG.E R21, desc[UR20][R10.64] ;  /* 0x000000140a15a981 */ /* 0x002ee2000c1e1900 */
[----:B------:R-:W-:-:S05]  /*1e80*/  @!P2 IMAD.WIDE R14, R8, 0x4, R2 ;  /* 0x00000004080ea825 */ /* 0x000fca00078e0202 */
[----:B---3--:R1:W-:Y:S04]  /*1e90*/  @!P2 STG.E desc[UR20][R14.64], R21 ;  /* 0x000000150e00a986 */ /* 0x0083e8000c101914 */
[----:B--2---:R-:W2:Y:S01]  /*1ea0*/  @!P2 LDG.E R23, desc[UR20][R10.64+0x4] ;  /* 0x000004140a17a981 */ /* 0x004ea2000c1e1900 */
[----:B------:R-:W-:-:S05]  /*1eb0*/  @!P2 IMAD.WIDE R12, R8, 0x4, R4 ;  /* 0x00000004080ca825 */ /* 0x000fca00078e0204 */
[----:B--2---:R1:W-:Y:S04]  /*1ec0*/  @!P2 STG.E desc[UR20][R12.64], R23 ;  /* 0x000000170c00a986 */ /* 0x0043e8000c101914 */
[----:B------:R-:W2:Y:S01]  /*1ed0*/  @!P2 LDG.E R27, desc[UR20][R10.64+0x8] ;  /* 0x000008140a1ba981 */ /* 0x000ea2000c1e1900 */
[----:B------:R-:W-:-:S04]  /*1ee0*/  @!P2 IMAD.WIDE R16, R8, 0x4, R6 ;  /* 0x000000040810a825 */ /* 0x000fc800078e0206 */
[----:B0-----:R-:W-:Y:S01]  /*1ef0*/  HFMA2 R19, -RZ, RZ, 0, 2.384185791015625e-07 ;  /* 0x00000004ff137431 */ /* 0x001fe200000001ff */
[----:B--2---:R1:W-:Y:S04]  /*1f00*/  @!P2 STG.E desc[UR20][R16.64], R27 ;  /* 0x0000001b1000a986 */ /* 0x0043e8000c101914 */
[----:B------:R-:W2:Y:S01]  /*1f10*/  @!P2 LDG.E R29, desc[UR20][R10.64+0xc] ;  /* 0x00000c140a1da981 */ /* 0x000ea2000c1e1900 */
[----:B------:R-:W-:-:S04]  /*1f20*/  @!P2 IMAD.WIDE R18, R8, R19, UR24 ;  /* 0x000000180812ae25 */ /* 0x000fc8000f8e0213 */
[----:B------:R-:W-:Y:S01]  /*1f30*/  VIADD R9, R9, 0x2 ;  /* 0x0000000209097836 */ /* 0x000fe20000000000 */
[----:B--2---:R1:W-:Y:S06]  /*1f40*/  @!P2 STG.E desc[UR20][R18.64], R29 ;  /* 0x0000001d1200a986 */ /* 0x0043ec000c101914 */
.L_x_1481:
[----:B------:R-:W-:Y:S05]  /*1f50*/  @P0 EXIT ;  /* 0x000000000000094d */ /* 0x000fea0003800000 */
[----:B------:R-:W-:-:S04]  /*1f60*/  LEA R11, R9, R0, 0x7 ;  /* 0x00000000090b7211 */ /* 0x000fc800078e38ff */
[----:B------:R-:W-:-:S13]  /*1f70*/  ISETP.GE.AND P0, PT, R11, UR22, PT ;  /* 0x000000160b007c0c */ /* 0x000fda000bf06270 */
[----:B------:R-:W-:Y:S05]  /*1f80*/  @P0 EXIT ;  /* 0x000000000000094d */ /* 0x000fea0003800000 */
[----:B------:R-:W-:-:S05]  /*1f90*/  MOV R8, 0x10 ;  /* 0x0000001000087802 */ /* 0x000fca0000000f00 */
[----:B------:R-:W-:-:S05]  /*1fa0*/  IMAD.WIDE R8, R11, R8, UR6 ;  /* 0x000000060b087e25 */ /* 0x000fca000f8e0208 */
[----:B01----:R-:W2:Y:S01]  /*1fb0*/  LDG.E R13, desc[UR20][R8.64] ;  /* 0x00000014080d7981 */ /* 0x003ea2000c1e1900 */
[----:B------:R-:W-:-:S05]  /*1fc0*/  IMAD.WIDE R2, R11, 0x4, R2 ;  /* 0x000000040b027825 */ /* 0x000fca00078e0202 */
[----:B--2---:R-:W-:Y:S04]  /*1fd0*/  STG.E desc[UR20][R2.64], R13 ;  /* 0x0000000d02007986 */ /* 0x004fe8000c101914 */
[----:B------:R-:W2:Y:S01]  /*1fe0*/  LDG.E R15, desc[UR20][R8.64+0x4] ;  /* 0x00000414080f7981 */ /* 0x000ea2000c1e1900 */
        /* <DEDUP_REMOVED lines=10> */
.L_x_1482:
        /* <DEDUP_REMOVED lines=15> */
.L_x_2603:


//--------------------- .text._ZN3cub18CUB_300001_SM_10006detail9transform16transform_kernelINS2_10policy_hubILb1EN4cuda3std3__45tupleIJN6thrust24THRUST_300001_SM_1000_NS12zip_iteratorINS8_IJNSA_6detail15normal_iteratorINSA_10device_ptrIiEEEESG_SG_SG_EEEEEEEEE10policy1000ElNS7_10__identityENSA_7pointerINS8_IJiiiiEEENSA_8cuda_cub3tagENSA_11use_defaultESR_EEJSI_EEEvT0_iT1_T2_DpNS2_10kernel_argIT3_EE --------------------------
	.section	.text._ZN3cub18CUB_300001_SM_10006detail9transform16transform_kernelINS2_10policy_hubILb1EN4cuda3std3__45tupleIJN6thrust24THRUST_300001_SM_1000_NS12zip_iteratorINS8_IJNSA_6detail15normal_iteratorINSA_10device_ptrIiEEEESG_SG_SG_EEEEEEEEE10policy1000ElNS7_10__identityENSA_7pointerINS8_IJiiiiEEENSA_8cuda_cub3tagENSA_11use_defaultESR_EEJSI_EEEvT0_iT1_T2_DpNS2_10kernel_argIT3_EE,"ax",@progbits
	.align	128
        .global         _ZN3cub18CUB_300001_SM_10006detail9transform16transform_kernelINS2_10policy_hubILb1EN4cuda3std3__45tupleIJN6thrust24THRUST_300001_SM_1000_NS12zip_iteratorINS8_IJNSA_6detail15normal_iteratorINSA_10device_ptrIiEEEESG_SG_SG_EEEEEEEEE10policy1000ElNS7_10__identityENSA_7pointerINS8_IJiiiiEEENSA_8cuda_cub3tagENSA_11use_defaultESR_EEJSI_EEEvT0_iT1_T2_DpNS2_10kernel_argIT3_EE
        .type           _ZN3cub18CUB_300001_SM_10006detail9transform16transform_kernelINS2_10policy_hubILb1EN4cuda3std3__45tupleIJN6thrust24THRUST_300001_SM_1000_NS12zip_iteratorINS8_IJNSA_6detail15normal_iteratorINSA_10device_ptrIiEEEESG_SG_SG_EEEEEEEEE10policy1000ElNS7_10__identityENSA_7pointerINS8_IJiiiiEEENSA_8cuda_cub3tagENSA_11use_defaultESR_EEJSI_EEEvT0_iT1_T2_DpNS2_10kernel_argIT3_EE,@function
        .size           _ZN3cub18CUB_300001_SM_10006detail9transform16transform_kernelINS2_10policy_hubILb1EN4cuda3std3__45tupleIJN6thrust24THRUST_300001_SM_1000_NS12zip_iteratorINS8_IJNSA_6detail15normal_iteratorINSA_10device_ptrIiEEEESG_SG_SG_EEEEEEEEE10policy1000ElNS7_10__identityENSA_7pointerINS8_IJiiiiEEENSA_8cuda_cub3tagENSA_11use_defaultESR_EEJSI_EEEvT0_iT1_T2_DpNS2_10kernel_argIT3_EE,(.L_x_2604 - _ZN3cub18CUB_300001_SM_10006detail9transform16transform_kernelINS2_10policy_hubILb1EN4cuda3std3__45tupleIJN6thrust24THRUST_300001_SM_1000_NS12zip_iteratorINS8_IJNSA_6detail15normal_iteratorINSA_10device_ptrIiEEEESG_SG_SG_EEEEEEEEE10policy1000ElNS7_10__identityENSA_7pointerINS8_IJiiiiEEENSA_8cuda_cub3tagENSA_11use_defaultESR_EEJSI_EEEvT0_iT1_T2_DpNS2_10kernel_argIT3_EE)
        .other          _ZN3cub18CUB_300001_SM_10006detail9transform16transform_kernelINS2_10policy_hubILb1EN4cuda3std3__45tupleIJN6thrust24THRUST_300001_SM_1000_NS12zip_iteratorINS8_IJNSA_6detail15normal_iteratorINSA_10device_ptrIiEEEESG_SG_SG_EEEEEEEEE10policy1000ElNS7_10__identityENSA_7pointerINS8_IJiiiiEEENSA_8cuda_cub3tagENSA_11use_defaultESR_EEJSI_EEEvT0_iT1_T2_DpNS2_10kernel_argIT3_EE,@"STO_CUDA_ENTRY STV_DEFAULT"
_ZN3cub18CUB_300001_SM_10006detail9transform16transform_kernelINS2_10policy_hubILb1EN4cuda3std3__45tupleIJN6thrust24THRUST_300001_SM_1000_NS12zip_iteratorINS8_IJNSA_6detail15normal_iteratorINSA_10device_ptrIiEEEESG_SG_SG_EEEEEEEEE10policy1000ElNS7_10__identityENSA_7pointerINS8_IJiiiiEEENSA_8cuda_cub3tagENSA_11use_defaultESR_EEJSI_EEEvT0_iT1_T2_DpNS2_10kernel_argIT3_EE:
.text._ZN3cub18CUB_300001_SM_10006detail9transform16transform_kernelINS2_10policy_hubILb1EN4cuda3std3__45tupleIJN6thrust24THRUST_300001_SM_1000_NS12zip_iteratorINS8_IJNSA_6detail15normal_iteratorINSA_10device_ptrIiEEEESG_SG_SG_EEEEEEEEE10policy1000ElNS7_10__identityENSA_7pointerINS8_IJiiiiEEENSA_8cuda_cub3tagENSA_11use_defaultESR_EEJSI_EEEvT0_iT1_T2_DpNS2_10kernel_argIT3_EE:
[----:B------:R-:W-:Y:S08]  /*0000*/  LDC R1, c[0x0][0x37c] ;  /* 0x0000df00ff017b82 */ /* 0x000ff00000000800 */
[----:B------:R-:W0:Y:S01]  /*0010*/  LDC R0, c[0x0][0x388] ;  /* 0x0000e200ff007b82 */ /* 0x000e220000000800 */
[----:B------:R-:W1:Y:S01]  /*0020*/  LDCU.64 UR6, c[0x0][0x380] ;  /* 0x00007000ff0677ac */ /* 0x000e620008000a00 */
[----:B------:R-:W2:Y:S06]  /*0030*/  LDCU.64 UR8, c[0x0][0x3b0] ;  /* 0x00007600ff0877ac */ /* 0x000eac0008000a00 */
[----:B------:R-:W3:Y:S01]  /*0040*/  S2UR UR4, SR_CTAID.X ;  /* 0x00000000000479c3 */ /* 0x000ee20000002500 */
[----:B------:R-:W4:Y:S07]  /*0050*/  LDCU.64 UR10, c[0x0][0x358] ;  /* 0x00006b00ff0a77ac */ /* 0x000f2e0008000a00 */
[----:B------:R-:W5:Y:S01]  /*0060*/  LDC.64 R10, c[0x0][0x390] ;  /* 0x0000e400ff0a7b82 */ /* 0x000f620000000a00 */
[----:B0-----:R-:W-:-:S07]  /*0070*/  SHF.L.U32 R5, R0, 0x7, RZ ;  /* 0x0000000700057819 */ /* 0x001fce00000006ff */
[----:B------:R-:W0:Y:S01]  /*0080*/  LDC.64 R14, c[0x0][0x398] ;  /* 0x0000e600ff0e7b82 */ /* 0x000e220000000a00 */
[----:B------:R-:W-:Y:S01]  /*0090*/  SHF.R.S32.HI R4, RZ, 0x1f, R5 ;  /* 0x0000001fff047819 */ /* 0x000fe20000011405 */
[----:B---3--:R-:W-:-:S04]  /*00a0*/  IMAD.WIDE.U32 R2, R5, UR4, RZ ;  /* 0x0000000405027c25 */ /* 0x008fc8000f8e00ff */
[----:B------:R-:W-:Y:S01]  /*00b0*/  IMAD R7, R4, UR4, RZ ;  /* 0x0000000404077c24 */ /* 0x000fe2000f8e02ff */
[C---:B-1----:R-:W-:Y:S02]  /*00c0*/  IADD3 R12, P0, PT, -R2.reuse, UR6, RZ ;  /* 0x00000006020c7c10 */ /* 0x042fe4000ff1e1ff */
[----:B-----5:R-:W-:Y:S02]  /*00d0*/  LEA R10, P5, R2, R10, 0x4 ;  /* 0x0000000a020a7211 */ /* 0x020fe400078a20ff */
[----:B------:R-:W-:-:S04]  /*00e0*/  IADD3 R7, PT, PT, R3, R7, RZ ;  /* 0x0000000703077210 */ /* 0x000fc80007ffe0ff */
[----:B------:R-:W-:Y:S01]  /*00f0*/  IADD3.X R3, PT, PT, ~R7, UR7, RZ, P0, !PT ;  /* 0x0000000707037c10 */ /* 0x000fe200087fe5ff */
[----:B------:R-:W1:Y:S01]  /*0100*/  LDCU.128 UR4, c[0x0][0x3a0] ;  /* 0x00007400ff0477ac */ /* 0x000e620008000c00 */
[-C--:B------:R-:W-:Y:S02]  /*0110*/  ISETP.LT.U32.AND P0, PT, R12, R5.reuse, PT ;  /* 0x000000050c00720c */ /* 0x080fe40003f01070 */
[C-C-:B------:R-:W-:Y:S02]  /*0120*/  SHF.L.U64.HI R18, R2.reuse, 0x2, R7.reuse ;  /* 0x0000000202127819 */ /* 0x140fe40000010207 */
[----:B------:R-:W-:Y:S01]  /*0130*/  ISETP.LT.AND.EX P0, PT, R3, R4, PT, P0 ;  /* 0x000000040300720c */ /* 0x000fe20003f01300 */
[C---:B------:R-:W-:Y:S01]  /*0140*/  IMAD.SHL.U32 R3, R2.reuse, 0x4, RZ ;  /* 0x0000000402037824 */ /* 0x040fe200078e00ff */
[----:B------:R-:W-:Y:S02]  /*0150*/  SHF.L.U64.HI R16, R2, 0x4, R7 ;  /* 0x0000000402107819 */ /* 0x000fe40000010207 */
[----:B------:R-:W-:-:S02]  /*0160*/  SEL R12, R12, R5, P0 ;  /* 0x000000050c0c7207 */ /* 0x000fc40000000000 */
[----:B--2---:R-:W-:Y:S02]  /*0170*/  IADD3 R4, P4, PT, R3, UR8, RZ ;  /* 0x0000000803047c10 */ /* 0x004fe4000ff9e0ff */
[----:B------:R-:W-:Y:S02]  /*0180*/  ISETP.NE.AND P0, PT, R5, R12, PT ;  /* 0x0000000c0500720c */ /* 0x000fe40003f05270 */
[C---:B0-----:R-:W-:Y:S02]  /*0190*/  IADD3 R2, P1, PT, R3.reuse, R14, RZ ;  /* 0x0000000e03027210 */ /* 0x041fe40007f3e0ff */
[C---:B------:R-:W-:Y:S02]  /*01a0*/  R2UR UR14, R3.reuse ;  /* 0x00000000030e72ca */ /* 0x040fe400000e0000 */
[C---:B-1----:R-:W-:Y:S02]  /*01b0*/  IADD3 R8, P2, PT, R3.reuse, UR4, RZ ;  /* 0x0000000403087c10 */ /* 0x042fe4000ff5e0ff */
[----:B------:R-:W-:Y:S01]  /*01c0*/  IADD3 R6, P3, PT, R3, UR6, RZ ;  /* 0x0000000603067c10 */ /* 0x000fe2000ff7e0ff */
[C---:B------:R-:W-:Y:S01]  /*01d0*/  IMAD.X R3, R18.reuse, 0x1, R15, P1 ;  /* 0x0000000112037824 */ /* 0x040fe200008e060f */
[----:B------:R-:W-:-:S02]  /*01e0*/  R2UR UR15, R18 ;  /* 0x00000000120f72ca */ /* 0x000fc400000e0000 */
[C---:B------:R-:W-:Y:S02]  /*01f0*/  IADD3.X R9, PT, PT, R18.reuse, UR5, RZ, P2, !PT ;  /* 0x0000000512097c10 */ /* 0x040fe400097fe4ff */
[C---:B------:R-:W-:Y:S02]  /*0200*/  IADD3.X R7, PT, PT, R18.reuse, UR7, RZ, P3, !PT ;  /* 0x0000000712077c10 */ /* 0x040fe40009ffe4ff */
[----:B------:R-:W-:Y:S02]  /*0210*/  IADD3.X R5, PT, PT, R18, UR9, RZ, P4, !PT ;  /* 0x0000000912057c10 */ /* 0x000fe4000a7fe4ff */
[----:B------:R-:W-:Y:S01]  /*0220*/  IADD3.X R11, PT, PT, R16, R11, RZ, P5, !PT ;  /* 0x0000000b100b7210 */ /* 0x000fe20002ffe4ff */
[----:B----4-:R-:W-:Y:S06]  /*0230*/  @!P0 BRA `(.L_x_1483) ;  /* 0x0000001400408947 */ /* 0x010fec0003800000 */
[----:B------:R-:W-:-:S13]  /*0240*/  ISETP.GE.AND P0, PT, R0, 0x1, PT ;  /* 0x000000010000780c */ /* 0x000fda0003f06270 */
[----:B------:R-:W-:Y:S05]  /*0250*/  @!P0 EXIT ;  /* 0x000000000000894d */ /* 0x000fea0003800000 */
[----:B------:R-:W0:Y:S01]  /*0260*/  S2R R13, SR_TID.X ;  /* 0x00000000000d7919 */ /* 0x000e220000002100 */
[C---:B------:R-:W-:Y:S01]  /*0270*/  ISETP.GE.U32.AND P0, PT, R0.reuse, 0x8, PT ;  /* 0x000000080000780c */ /* 0x040fe20003f06070 */
[----:B------:R-:W-:Y:S01]  /*0280*/  HFMA2 R14, -RZ, RZ, 0, 0 ;  /* 0x00000000ff0e7431 */ /* 0x000fe200000001ff */
[----:B------:R-:W-:-:S11]  /*0290*/  LOP3.LUT R15, R0, 0x7, RZ, 0xc0, !PT ;  /* 0x00000007000f7812 */ /* 0x000fd600078ec0ff */
[----:B------:R-:W-:Y:S05]  /*02a0*/  @!P0 BRA `(.L_x_1484) ;  /* 0x0000000c003c8947 */ /* 0x000fea0003800000 */
[----:B0-----:R-:W-:-:S13]  /*02b0*/  ISETP.GE.AND P1, PT, R13, R12, PT ;  /* 0x0000000c0d00720c */ /* 0x001fda0003f26270 */
[----:B------:R-:W-:-:S04]  /*02c0*/  @!P1 IMAD.WIDE.U32 R26, R13, 0x4, R4 ;  /* 0x000000040d1a9825 */ /* 0x000fc800078e0004 */
[C---:B------:R-:W-:Y:S02]  /*02d0*/  @!P1 IMAD.WIDE.U32 R18, R13.reuse, 0x4, R2 ;  /* 0x000000040d129825 */ /* 0x040fe400078e0002 */
[----:B------:R-:W2:Y:S02]  /*02e0*/  @!P1 LDG.E R27, desc[UR10][R26.64] ;  /* 0x0000000a1a1b9981 */ /* 0x000ea4000c1e1900 */
[C---:B------:R-:W-:Y:S02]  /*02f0*/  @!P1 IMAD.WIDE.U32 R20, R13.reuse, 0x4, R8 ;  /* 0x000000040d149825 */ /* 0x040fe400078e0008 */
[----:B------:R0:W3:Y:S02]  /*0300*/  @!P1 LDG.E R31, desc[UR10][R18.64] ;  /* 0x0000000a121f9981 */ /* 0x0000e4000c1e1900 */
[C---:B------:R-:W-:Y:S02]  /*0310*/  @!P1 IMAD.WIDE.U32 R22, R13.reuse, 0x4, R6 ;  /* 0x000000040d169825 */ /* 0x040fe400078e0006 */
[----:B------:R1:W4:Y:S04]  /*0320*/  @!P1 LDG.E R33, desc[UR10][R20.64] ;  /* 0x0000000a14219981 */ /* 0x000328000c1e1900 */
[----:B------:R5:W4:Y:S01]  /*0330*/  @!P1 LDG.E R35, desc[UR10][R22.64] ;  /* 0x0000000a16239981 */ /* 0x000b22000c1e1900 */
[----:B------:R-:W-:-:S05]  /*0340*/  VIADD R25, R13, 0x80 ;  /* 0x000000800d197836 */ /* 0x000fca0000000000 */
[----:B------:R-:W-:Y:S01]  /*0350*/  ISETP.GE.AND P0, PT, R25, R12, PT ;  /* 0x0000000c1900720c */ /* 0x000fe20003f06270 */
[----:B------:R-:W-:-:S04]  /*0360*/  @!P1 IMAD.WIDE.U32 R28, R13, 0x10, R10 ;  /* 0x000000100d1c9825 */ /* 0x000fc800078e000a */
[----:B------:R-:W-:-:S04]  /*0370*/  IMAD.WIDE R16, R25, 0x4, R2 ;  /* 0x0000000419107825 */ /* 0x000fc800078e0202 */
[----:B0-----:R-:W-:-:S04]  /*0380*/  IMAD.WIDE R18, R25, 0x4, R8 ;  /* 0x0000000419127825 */ /* 0x001fc800078e0208 */
[----:B-1----:R-:W-:-:S04]  /*0390*/  IMAD.WIDE R20, R25, 0x4, R6 ;  /* 0x0000000419147825 */ /* 0x002fc800078e0206 */
[----:B-----5:R-:W-:Y:S01]  /*03a0*/  IMAD.WIDE R22, R25, 0x4, R4 ;  /* 0x0000000419167825 */ /* 0x020fe200078e0204 */
[----:B--2---:R-:W-:Y:S04]  /*03b0*/  @!P1 STG.E desc[UR10][R28.64+0xc], R27 ;  /* 0x00000c1b1c009986 */ /* 0x004fe8000c10190a */
[----:B---3--:R0:W-:Y:S04]  /*03c0*/  @!P1 STG.E desc[UR10][R28.64], R31 ;  /* 0x0000001f1c009986 */ /* 0x0081e8000c10190a */
[----:B----4-:R1:W-:Y:S04]  /*03d0*/  @!P1 STG.E desc[UR10][R28.64+0x4], R33 ;  /* 0x000004211c009986 */ /* 0x0103e8000c10190a */
[----:B------:R2:W-:Y:S04]  /*03e0*/  @!P1 STG.E desc[UR10][R28.64+0x8], R35 ;  /* 0x000008231c009986 */ /* 0x0005e8000c10190a */
[----:B------:R-:W3:Y:S04]  /*03f0*/  @!P0 LDG.E R37, desc[UR10][R16.64] ;  /* 0x0000000a10258981 */ /* 0x000ee8000c1e1900 */
[----:B------:R-:W4:Y:S04]  /*0400*/  @!P0 LDG.E R26, desc[UR10][R18.64] ;  /* 0x0000000a121a8981 */ /* 0x000f28000c1e1900 */
[----:B------:R-:W5:Y:S04]  /*0410*/  @!P0 LDG.E R30, desc[UR10][R20.64] ;  /* 0x0000000a141e8981 */ /* 0x000f68000c1e1900 */
[----:B0-----:R-:W5:Y:S01]  /*0420*/  @!P0 LDG.E R31, desc[UR10][R22.64] ;  /* 0x0000000a161f8981 */ /* 0x001f62000c1e1900 */
[----:B-1----:R-:W-:-:S04]  /*0430*/  IADD3 R33, PT, PT, R13, 0x100, RZ ;  /* 0x000001000d217810 */ /* 0x002fc80007ffe0ff */
[-C--:B------:R-:W-:Y:S01]  /*0440*/  ISETP.GE.AND P6, PT, R33, R12.reuse, PT ;  /* 0x0000000c2100720c */ /* 0x080fe20003fc6270 */
[----:B--2---:R-:W-:Y:S02]  /*0450*/  VIADD R35, R13, 0x180 ;  /* 0x000001800d237836 */ /* 0x004fe40000000000 */
[----:B------:R-:W-:Y:S01]  /*0460*/  IMAD.WIDE R24, R25, 0x10, R10 ;  /* 0x0000001019187825 */ /* 0x000fe200078e020a */
[----:B------:R-:W-:Y:S02]  /*0470*/  IADD3 R27, PT, PT, R13, 0x200, RZ ;  /* 0x000002000d1b7810 */ /* 0x000fe40007ffe0ff */
[-C--:B------:R-:W-:Y:S01]  /*0480*/  ISETP.GE.AND P5, PT, R35, R12.reuse, PT ;  /* 0x0000000c2300720c */ /* 0x080fe20003fa6270 */
[C---:B------:R-:W-:Y:S01]  /*0490*/  VIADD R29, R13.reuse, 0x280 ;  /* 0x000002800d1d7836 */ /* 0x040fe20000000000 */
[C---:B------:R-:W-:Y:S01]  /*04a0*/  IADD3 R33, PT, PT, R13.reuse, 0x300, RZ ;  /* 0x000003000d217810 */ /* 0x040fe20007ffe0ff */
[----:B------:R-:W-:Y:S01]  /*04b0*/  VIADD R35, R13, 0x380 ;  /* 0x000003800d237836 */ /* 0x000fe20000000000 */
[----:B------:R-:W-:Y:S01]  /*04c0*/  LOP3.LUT R14, R0, 0x7ffffff8, RZ, 0xc0, !PT ;  /* 0x7ffffff8000e7812 */ /* 0x000fe200078ec0ff */
[----:B------:R-:W-:Y:S01]  /*04d0*/  BSSY.RECONVERGENT B0, `(.L_x_1485) ;  /* 0x0000013000007945 */ /* 0x000fe20003800200 */
[----:B------:R-:W-:-:S02]  /*04e0*/  ISETP.GE.AND P4, PT, R27, R12, PT ;  /* 0x0000000c1b00720c */ /* 0x000fc40003f86270 */
[-C--:B------:R-:W-:Y:S02]  /*04f0*/  ISETP.GE.AND P3, PT, R29, R12.reuse, PT ;  /* 0x0000000c1d00720c */ /* 0x080fe40003f66270 */
[-C--:B------:R-:W-:Y:S02]  /*0500*/  ISETP.GE.AND P2, PT, R33, R12.reuse, PT ;  /* 0x0000000c2100720c */ /* 0x080fe40003f46270 */
[----:B------:R-:W-:Y:S01]  /*0510*/  ISETP.GE.AND P1, PT, R35, R12, PT ;  /* 0x0000000c2300720c */ /* 0x000fe20003f26270 */
[----:B---3--:R0:W-:Y:S04]  /*0520*/  @!P0 STG.E desc[UR10][R24.64], R37 ;  /* 0x0000002518008986 */ /* 0x0081e8000c10190a */
[----:B----4-:R0:W-:Y:S04]  /*0530*/  @!P0 STG.E desc[UR10][R24.64+0x4], R26 ;  /* 0x0000041a18008986 */ /* 0x0101e8000c10190a */
[----:B-----5:R0:W-:Y:S04]  /*0540*/  @!P0 STG.E desc[UR10][R24.64+0x8], R30 ;  /* 0x0000081e18008986 */ /* 0x0201e8000c10190a */
[----:B------:R0:W-:Y:S01]  /*0550*/  @!P0 STG.E desc[UR10][R24.64+0xc], R31 ;  /* 0x00000c1f18008986 */ /* 0x0001e2000c10190a */
[----:B------:R-:W-:Y:S01]  /*0560*/  ISETP.NE.AND P0, PT, R14, 0x8, PT ;  /* 0x000000080e00780c */ /* 0x000fe20003f05270 */
[----:B------:R-:W-:-:S12]  /*0570*/  @P6 BRA `(.L_x_1486) ;  /* 0x0000000000206947 */ /* 0x000fd80003800000 */
[----:B------:R-:W2:Y:S04]  /*0580*/  LDG.E R27, desc[UR10][R16.64+0x200] ;  /* 0x0002000a101b7981 */ /* 0x000ea8000c1e1900 */
[----:B------:R-:W3:Y:S04]  /*0590*/  LDG.E R29, desc[UR10][R18.64+0x200] ;  /* 0x0002000a121d7981 */ /* 0x000ee8000c1e1900 */
[----:B0-----:R-:W4:Y:S04]  /*05a0*/  LDG.E R31, desc[UR10][R20.64+0x200] ;  /* 0x0002000a141f7981 */ /* 0x001f28000c1e1900 */
[----:B------:R-:W5:Y:S04]  /*05b0*/  LDG.E R33, desc[UR10][R22.64+0x200] ;  /* 0x0002000a16217981 */ /* 0x000f68000c1e1900 */
[----:B--2---:R1:W-:Y:S04]  /*05c0*/  STG.E desc[UR10][R24.64+0x800], R27 ;  /* 0x0008001b18007986 */ /* 0x0043e8000c10190a */
[----:B---3--:R1:W-:Y:S04]  /*05d0*/  STG.E desc[UR10][R24.64+0x804], R29 ;  /* 0x0008041d18007986 */ /* 0x0083e8000c10190a */
[----:B----4-:R1:W-:Y:S04]  /*05e0*/  STG.E desc[UR10][R24.64+0x808], R31 ;  /* 0x0008081f18007986 */ /* 0x0103e8000c10190a */
[----:B-----5:R1:W-:Y:S02]  /*05f0*/  STG.E desc[UR10][R24.64+0x80c], R33 ;  /* 0x00080c2118007986 */ /* 0x0203e4000c10190a */
.L_x_1486:
[----:B------:R-:W-:Y:S05]  /*0600*/  BSYNC.RECONVERGENT B0 ;  /* 0x0000000000007941 */ /* 0x000fea0003800200 */
.L_x_1485:
[----:B------:R-:W-:Y:S04]  /*0610*/  BSSY.RECONVERGENT B0, `(.L_x_1487) ;  /* 0x000000a000007945 */ /* 0x000fe80003800200 */
[----:B------:R-:W-:Y:S05]  /*0620*/  @P5 BRA `(.L_x_1488) ;  /* 0x0000000000205947 */ /* 0x000fea0003800000 */
[----:B-1----:R-:W2:Y:S04]  /*0630*/  LDG.E R27, desc[UR10][R16.64+0x400] ;  /* 0x0004000a101b7981 */ /* 0x002ea8000c1e1900 */
[----:B------:R-:W3:Y:S04]  /*0640*/  LDG.E R29, desc[UR10][R18.64+0x400] ;  /* 0x0004000a121d7981 */ /* 0x000ee8000c1e1900 */
[----:B0-----:R-:W4:Y:S04]  /*0650*/  LDG.E R31, desc[UR10][R20.64+0x400] ;  /* 0x0004000a141f7981 */ /* 0x001f28000c1e1900 */
[----:B------:R-:W5:Y:S04]  /*0660*/  LDG.E R33, desc[UR10][R22.64+0x400] ;  /* 0x0004000a16217981 */ /* 0x000f68000c1e1900 */
[----:B--2---:R2:W-:Y:S04]  /*0670*/  STG.E desc[UR10][R24.64+0x1000], R27 ;  /* 0x0010001b18007986 */ /* 0x0045e8000c10190a */
[----:B---3--:R2:W-:Y:S04]  /*0680*/  STG.E desc[UR10][R24.64+0x1004], R29 ;  /* 0x0010041d18007986 */ /* 0x0085e8000c10190a */
[----:B----4-:R2:W-:Y:S04]  /*0690*/  STG.E desc[UR10][R24.64+0x1008], R31 ;  /* 0x0010081f18007986 */ /* 0x0105e8000c10190a */
[----:B-----5:R2:W-:Y:S02]  /*06a0*/  STG.E desc[UR10][R24.64+0x100c], R33 ;  /* 0x00100c2118007986 */ /* 0x0205e4000c10190a */
.L_x_1488:
[----:B------:R-:W-:Y:S05]  /*06b0*/  BSYNC.RECONVERGENT B0 ;  /* 0x0000000000007941 */ /* 0x000fea0003800200 */
.L_x_1487:
[----:B------:R-:W-:Y:S04]  /*06c0*/  BSSY.RECONVERGENT B0, `(.L_x_1489) ;  /* 0x000000a000007945 */ /* 0x000fe80003800200 */
[----:B------:R-:W-:Y:S05]  /*06d0*/  @P4 BRA `(.L_x_1490) ;  /* 0x0000000000204947 */ /* 0x000fea0003800000 */
[----:B-12---:R-:W2:Y:S04]  /*06e0*/  LDG.E R27, desc[UR10][R16.64+0x600] ;  /* 0x0006000a101b7981 */ /* 0x006ea8000c1e1900 */
[----:B------:R-:W3:Y:S04]  /*06f0*/  LDG.E R29, desc[UR10][R18.64+0x600] ;  /* 0x0006000a121d7981 */ /* 0x000ee8000c1e1900 */
[----:B0-----:R-:W4:Y:S04]  /*0700*/  LDG.E R31, desc[UR10][R20.64+0x600] ;  /* 0x0006000a141f7981 */ /* 0x001f28000c1e1900 */
[----:B------:R-:W5:Y:S04]  /*0710*/  LDG.E R33, desc[UR10][R22.64+0x600] ;  /* 0x0006000a16217981 */ /* 0x000f68000c1e1900 */
[----:B--2---:R0:W-:Y:S04]  /*0720*/  STG.E desc[UR10][R24.64+0x1800], R27 ;  /* 0x0018001b18007986 */ /* 0x0041e8000c10190a */
[----:B---3--:R0:W-:Y:S04]  /*0730*/  STG.E desc[UR10][R24.64+0x1804], R29 ;  /* 0x0018041d18007986 */ /* 0x0081e8000c10190a */
[----:B----4-:R0:W-:Y:S04]  /*0740*/  STG.E desc[UR10][R24.64+0x1808], R31 ;  /* 0x0018081f18007986 */ /* 0x0101e8000c10190a */
[----:B-----5:R0:W-:Y:S02]  /*0750*/  STG.E desc[UR10][R24.64+0x180c], R33 ;  /* 0x00180c2118007986 */ /* 0x0201e4000c10190a */
.L_x_1490:
[----:B------:R-:W-:Y:S05]  /*0760*/  BSYNC.RECONVERGENT B0 ;  /* 0x0000000000007941 */ /* 0x000fea0003800200 */
.L_x_1489:
[----:B------:R-:W-:Y:S04]  /*0770*/  BSSY.RECONVERGENT B0, `(.L_x_1491) ;  /* 0x000000a000007945 */ /* 0x000fe80003800200 */
[----:B------:R-:W-:Y:S05]  /*0780*/  @P3 BRA `(.L_x_1492) ;  /* 0x0000000000203947 */ /* 0x000fea0003800000 */
[----:B012---:R-:W2:Y:S04]  /*0790*/  LDG.E R27, desc[UR10][R16.64+0x800] ;  /* 0x0008000a101b7981 */ /* 0x007ea8000c1e1900 */
[----:B------:R-:W3:Y:S04]  /*07a0*/  LDG.E R29, desc[UR10][R18.64+0x800] ;  /* 0x0008000a121d7981 */ /* 0x000ee8000c1e1900 */
[----:B------:R-:W4:Y:S04]  /*07b0*/  LDG.E R31, desc[UR10][R20.64+0x800] ;  /* 0x0008000a141f7981 */ /* 0x000f28000c1e1900 */
[----:B------:R-:W5:Y:S04]  /*07c0*/  LDG.E R33, desc[UR10][R22.64+0x800] ;  /* 0x0008000a16217981 */ /* 0x000f68000c1e1900 */
[----:B--2---:R0:W-:Y:S04]  /*07d0*/  STG.E desc[UR10][R24.64+0x2000], R27 ;  /* 0x0020001b18007986 */ /* 0x0041e8000c10190a */
[----:B---3--:R0:W-:Y:S04]  /*07e0*/  STG.E desc[UR10][R24.64+0x2004], R29 ;  /* 0x0020041d18007986 */ /* 0x0081e8000c10190a */
[----:B----4-:R0:W-:Y:S04]  /*07f0*/  STG.E desc[UR10][R24.64+0x2008], R31 ;  /* 0x0020081f18007986 */ /* 0x0101e8000c10190a */
[----:B-----5:R0:W-:Y:S02]  /*0800*/  STG.E desc[UR10][R24.64+0x200c], R33 ;  /* 0x00200c2118007986 */ /* 0x0201e4000c10190a */
.L_x_1492:
[----:B------:R-:W-:Y:S05]  /*0810*/  BSYNC.RECONVERGENT B0 ;  /* 0x0000000000007941 */ /* 0x000fea0003800200 */
.L_x_1491:
        /* <DEDUP_REMOVED lines=10> */
.L_x_1494:
[----:B------:R-:W-:Y:S05]  /*08c0*/  BSYNC.RECONVERGENT B0 ;  /* 0x0000000000007941 */ /* 0x000fea0003800200 */
.L_x_1493:
[----:B------:R-:W-:Y:S04]  /*08d0*/  BSSY.RECONVERGENT B0, `(.L_x_1495) ;  /* 0x000000a000007945 */ /* 0x000fe80003800200 */
[----:B------:R-:W-:Y:S05]  /*08e0*/  @P1 BRA `(.L_x_1496) ;  /* 0x0000000000201947 */ /* 0x000fea0003800000 */
[----:B------:R-:W3:Y:S04]  /*08f0*/  LDG.E R17, desc[UR10][R16.64+0xc00] ;  /* 0x000c000a10117981 */ /* 0x000ee8000c1e1900 */
[----:B------:R-:W4:Y:S04]  /*0900*/  LDG.E R19, desc[UR10][R18.64+0xc00] ;  /* 0x000c000a12137981 */ /* 0x000f28000c1e1900 */
[----:B------:R-:W5:Y:S04]  /*0910*/  LDG.E R21, desc[UR10][R20.64+0xc00] ;  /* 0x000c000a14157981 */ /* 0x000f68000c1e1900 */
[----:B------:R-:W2:Y:S04]  /*0920*/  LDG.E R23, desc[UR10][R22.64+0xc00] ;  /* 0x000c000a16177981 */ /* 0x000ea8000c1e1900 */
[----:B---3--:R3:W-:Y:S04]  /*0930*/  STG.E desc[UR10][R24.64+0x3000], R17 ;  /* 0x0030001118007986 */ /* 0x0087e8000c10190a */
[----:B----4-:R3:W-:Y:S04]  /*0940*/  STG.E desc[UR10][R24.64+0x3004], R19 ;  /* 0x0030041318007986 */ /* 0x0107e8000c10190a */
[----:B-----5:R3:W-:Y:S04]  /*0950*/  STG.E desc[UR10][R24.64+0x3008], R21 ;  /* 0x0030081518007986 */ /* 0x0207e8000c10190a */
[----:B--2---:R3:W-:Y:S02]  /*0960*/  STG.E desc[UR10][R24.64+0x300c], R23 ;  /* 0x00300c1718007986 */ /* 0x0047e4000c10190a */
.L_x_1496:
[----:B------:R-:W-:Y:S05]  /*0970*/  BSYNC.RECONVERGENT B0 ;  /* 0x0000000000007941 */ /* 0x000fea0003800200 */
.L_x_1495:
[----:B------:R-:W-:Y:S05]  /*0980*/  @!P0 BRA `(.L_x_1484) ;  /* 0x0000000400848947 */ /* 0x000fea0003800000 */
[----:B------:R-:W-:-:S07]  /*0990*/  MOV R0, 0x8 ;  /* 0x0000000800007802 */ /* 0x000fce0000000f00 */
.L_x_1499:
[----:B012---:R-:W-:-:S05]  /*09a0*/  IMAD R27, R0, 0x80, R13 ;  /* 0x00000080001b7824 */ /* 0x007fca00078e020d */
[----:B------:R-:W-:-:S13]  /*09b0*/  ISETP.GE.AND P0, PT, R27, R12, PT ;  /* 0x0000000c1b00720c */ /* 0x000fda0003f06270 */
[----:B---3--:R-:W-:-:S04]  /*09c0*/  @!P0 IMAD.WIDE.U32 R20, R27, 0x4, R6 ;  /* 0x000000041b148825 */ /* 0x008fc800078e0006 */
[C---:B------:R-:W-:Y:S02]  /*09d0*/  @!P0 IMAD.WIDE.U32 R30, R27.reuse, 0x4, R4 ;  /* 0x000000041b1e8825 */ /* 0x040fe400078e0004 */
[----:B------:R-:W2:Y:S02]  /*09e0*/  @!P0 LDG.E R20, desc[UR10][R20.64] ;  /* 0x0000000a14148981 */ /* 0x000ea4000c1e1900 */
[C---:B------:R-:W-:Y:S02]  /*09f0*/  @!P0 IMAD.WIDE.U32 R16, R27.reuse, 0x4, R2 ;  /* 0x000000041b108825 */ /* 0x040fe400078e0002 */
[----:B------:R-:W3:Y:S02]  /*0a00*/  @!P0 LDG.E R31, desc[UR10][R30.64] ;  /* 0x0000000a1e1f8981 */ /* 0x000ee4000c1e1900 */
[C---:B------:R-:W-:Y:S02]  /*0a10*/  @!P0 IMAD.WIDE.U32 R18, R27.reuse, 0x4, R8 ;  /* 0x000000041b128825 */ /* 0x040fe400078e0008 */
[----:B------:R-:W4:Y:S04]  /*0a20*/  @!P0 LDG.E R35, desc[UR10][R16.64] ;  /* 0x0000000a10238981 */ /* 0x000f28000c1e1900 */
[----:B------:R0:W5:Y:S01]  /*0a30*/  @!P0 LDG.E R32, desc[UR10][R18.64] ;  /* 0x0000000a12208981 */ /* 0x000162000c1e1900 */
[----:B------:R-:W-:-:S04]  /*0a40*/  IADD3 R33, PT, PT, R27, 0x80, RZ ;  /* 0x000000801b217810 */ /* 0x000fc80007ffe0ff */
[----:B------:R-:W-:Y:S01]  /*0a50*/  ISETP.GE.AND P1, PT, R33, R12, PT ;  /* 0x0000000c2100720c */ /* 0x000fe20003f26270 */
[----:B------:R-:W-:-:S04]  /*0a60*/  @!P0 IMAD.WIDE.U32 R28, R27, 0x10, R10 ;  /* 0x000000101b1c8825 */ /* 0x000fc800078e000a */
[----:B------:R-:W-:-:S04]  /*0a70*/  IMAD.WIDE R24, R33, 0x4, R2 ;  /* 0x0000000421187825 */ /* 0x000fc800078e0202 */
[----:B------:R-:W-:-:S04]  /*0a80*/  IMAD.WIDE R22, R33, 0x4, R8 ;  /* 0x0000000421167825 */ /* 0x000fc800078e0208 */
[----:B0-----:R-:W-:-:S04]  /*0a90*/  IMAD.WIDE R18, R33, 0x4, R6 ;  /* 0x0000000421127825 */ /* 0x001fc800078e0206 */
[----:B------:R-:W-:Y:S01]  /*0aa0*/  IMAD.WIDE R16, R33, 0x4, R4 ;  /* 0x0000000421107825 */ /* 0x000fe200078e0204 */
[----:B--2---:R0:W-:Y:S04]  /*0ab0*/  @!P0 STG.E desc[UR10][R28.64+0x8], R20 ;  /* 0x000008141c008986 */ /* 0x0041e8000c10190a */
[----:B---3--:R1:W-:Y:S04]  /*0ac0*/  @!P0 STG.E desc[UR10][R28.64+0xc], R31 ;  /* 0x00000c1f1c008986 */ /* 0x0083e8000c10190a */
[----:B----4-:R2:W-:Y:S04]  /*0ad0*/  @!P0 STG.E desc[UR10][R28.64], R35 ;  /* 0x000000231c008986 */ /* 0x0105e8000c10190a */
[----:B-----5:R3:W-:Y:S04]  /*0ae0*/  @!P0 STG.E desc[UR10][R28.64+0x4], R32 ;  /* 0x000004201c008986 */ /* 0x0207e8000c10190a */
[----:B------:R-:W4:Y:S04]  /*0af0*/  @!P1 LDG.E R37, desc[UR10][R24.64] ;  /* 0x0000000a18259981 */ /* 0x000f28000c1e1900 */
[----:B------:R-:W5:Y:S04]  /*0b00*/  @!P1 LDG.E R26, desc[UR10][R22.64] ;  /* 0x0000000a161a9981 */ /* 0x000f68000c1e1900 */
[----:B------:R-:W2:Y:S04]  /*0b10*/  @!P1 LDG.E R30, desc[UR10][R18.64] ;  /* 0x0000000a121e9981 */ /* 0x000ea8000c1e1900 */
[----:B------:R-:W3:Y:S01]  /*0b20*/  @!P1 LDG.E R34, desc[UR10][R16.64] ;  /* 0x0000000a10229981 */ /* 0x000ee2000c1e1900 */
[----:B------:R-:W-:-:S05]  /*0b30*/  VIADD R21, R27, 0x100 ;  /* 0x000001001b157836 */ /* 0x000fca0000000000 */
[----:B------:R-:W-:Y:S01]  /*0b40*/  ISETP.GE.AND P0, PT, R21, R12, PT ;  /* 0x0000000c1500720c */ /* 0x000fe20003f06270 */
[----:B0-----:R-:W-:-:S05]  /*0b50*/  IMAD.WIDE R20, R33, 0x10, R10 ;  /* 0x0000001021147825 */ /* 0x001fca00078e020a */
[----:B----4-:R0:W-:Y:S04]  /*0b60*/  @!P1 STG.E desc[UR10][R20.64], R37 ;  /* 0x0000002514009986 */ /* 0x0101e8000c10190a */
[----:B-----5:R4:W-:Y:S04]  /*0b70*/  @!P1 STG.E desc[UR10][R20.64+0x4], R26 ;  /* 0x0000041a14009986 */ /* 0x0209e8000c10190a */
[----:B--2---:R2:W-:Y:S04]  /*0b80*/  @!P1 STG.E desc[UR10][R20.64+0x8], R30 ;  /* 0x0000081e14009986 */ /* 0x0045e8000c10190a */
[----:B---3--:R-:W-:Y:S04]  /*0b90*/  @!P1 STG.E desc[UR10][R20.64+0xc], R34 ;  /* 0x00000c2214009986 */ /* 0x008fe8000c10190a */
[----:B-1----:R-:W3:Y:S04]  /*0ba0*/  @!P0 LDG.E R31, desc[UR10][R24.64+0x200] ;  /* 0x0002000a181f8981 */ /* 0x002ee8000c1e1900 */
[----:B------:R-:W5:Y:S04]  /*0bb0*/  @!P0 LDG.E R33, desc[UR10][R22.64+0x200] ;  /* 0x0002000a16218981 */ /* 0x000f68000c1e1900 */
[----:B------:R-:W4:Y:S04]  /*0bc0*/  @!P0 LDG.E R35, desc[UR10][R18.64+0x200] ;  /* 0x0002000a12238981 */ /* 0x000f28000c1e1900 */
[----:B------:R-:W2:Y:S01]  /*0bd0*/  @!P0 LDG.E R32, desc[UR10][R16.64+0x200] ;  /* 0x0002000a10208981 */ /* 0x000ea2000c1e1900 */
[----:B------:R-:W-:-:S04]  /*0be0*/  IADD3 R29, PT, PT, R27, 0x180, RZ ;  /* 0x000001801b1d7810 */ /* 0x000fc80007ffe0ff */
[----:B------:R-:W-:Y:S01]  /*0bf0*/  ISETP.GE.AND P1, PT, R29, R12, PT ;  /* 0x0000000c1d00720c */ /* 0x000fe20003f26270 */
[----:B---3--:R1:W-:Y:S04]  /*0c00*/  @!P0 STG.E desc[UR10][R20.64+0x800], R31 ;  /* 0x0008001f14008986 */ /* 0x0083e8000c10190a */
[----:B-----5:R3:W-:Y:S04]  /*0c10*/  @!P0 STG.E desc[UR10][R20.64+0x804], R33 ;  /* 0x0008042114008986 */ /* 0x0207e8000c10190a */
[----:B----4-:R4:W-:Y:S04]  /*0c20*/  @!P0 STG.E desc[UR10][R20.64+0x808], R35 ;  /* 0x0008082314008986 */ /* 0x0109e8000c10190a */
[----:B--2---:R2:W-:Y:S04]  /*0c30*/  @!P0 STG.E desc[UR10][R20.64+0x80c], R32 ;  /* 0x00080c2014008986 */ /* 0x0045e8000c10190a */
[----:B0-----:R-:W5:Y:S04]  /*0c40*/  @!P1 LDG.E R37, desc[UR10][R24.64+0x400] ;  /* 0x0004000a18259981 */ /* 0x001f68000c1e1900 */
[----:B------:R-:W3:Y:S04]  /*0c50*/  @!P1 LDG.E R26, desc[UR10][R22.64+0x400] ;  /* 0x0004000a161a9981 */ /* 0x000ee8000c1e1900 */
[----:B------:R-:W4:Y:S04]  /*0c60*/  @!P1 LDG.E R28, desc[UR10][R18.64+0x400] ;  /* 0x0004000a121c9981 */ /* 0x000f28000c1e1900 */
[----:B------:R-:W2:Y:S01]  /*0c70*/  @!P1 LDG.E R30, desc[UR10][R16.64+0x400] ;  /* 0x0004000a101e9981 */ /* 0x000ea2000c1e1900 */
[----:B------:R-:W-:-:S05]  /*0c80*/  VIADD R29, R27, 0x200 ;  /* 0x000002001b1d7836 */ /* 0x000fca0000000000 */
[----:B------:R-:W-:Y:S01]  /*0c90*/  ISETP.GE.AND P0, PT, R29, R12, PT ;  /* 0x0000000c1d00720c */ /* 0x000fe20003f06270 */
[----:B-----5:R0:W-:Y:S04]  /*0ca0*/  @!P1 STG.E desc[UR10][R20.64+0x1000], R37 ;  /* 0x0010002514009986 */ /* 0x0201e8000c10190a */
[----:B---3--:R3:W-:Y:S04]  /*0cb0*/  @!P1 STG.E desc[UR10][R20.64+0x1004], R26 ;  /* 0x0010041a14009986 */ /* 0x0087e8000c10190a */
[----:B----4-:R4:W-:Y:S04]  /*0cc0*/  @!P1 STG.E desc[UR10][R20.64+0x1008], R28 ;  /* 0x0010081c14009986 */ /* 0x0109e8000c10190a */
[----:B--2---:R2:W-:Y:S04]  /*0cd0*/  @!P1 STG.E desc[UR10][R20.64+0x100c], R30 ;  /* 0x00100c1e14009986 */ /* 0x0045e8000c10190a */
[----:B-1----:R-:W5:Y:S04]  /*0ce0*/  @!P0 LDG.E R31, desc[UR10][R24.64+0x600] ;  /* 0x0006000a181f8981 */ /* 0x002f68000c1e1900 */
[----:B------:R-:W3:Y:S04]  /*0cf0*/  @!P0 LDG.E R33, desc[UR10][R22.64+0x600] ;  /* 0x0006000a16218981 */ /* 0x000ee8000c1e1900 */
[----:B------:R-:W4:Y:S04]  /*0d00*/  @!P0 LDG.E R35, desc[UR10][R18.64+0x600] ;  /* 0x0006000a12238981 */ /* 0x000f28000c1e1900 */
[----:B------:R-:W2:Y:S01]  /*0d10*/  @!P0 LDG.E R32, desc[UR10][R16.64+0x600] ;  /* 0x0006000a10208981 */ /* 0x000ea2000c1e1900 */
[----:B------:R-:W-:-:S04]  /*0d20*/  IADD3 R29, PT, PT, R27, 0x280, RZ ;  /* 0x000002801b1d7810 */ /* 0x000fc80007ffe0ff */
[----:B------:R-:W-:Y:S01]  /*0d30*/  ISETP.GE.AND P1, PT, R29, R12, PT ;  /* 0x0000000c1d00720c */ /* 0x000fe20003f26270 */
[----:B-----5:R1:W-:Y:S04]  /*0d40*/  @!P0 STG.E desc[UR10][R20.64+0x1800], R31 ;  /* 0x0018001f14008986 */ /* 0x0203e8000c10190a */
[----:B---3--:R3:W-:Y:S04]  /*0d50*/  @!P0 STG.E desc[UR10][R20.64+0x1804], R33 ;  /* 0x0018042114008986 */ /* 0x0087e8000c10190a */
        /* <DEDUP_REMOVED lines=12> */
[----:B------:R-:W2:Y:S04]  /*0e20*/  @!P0 LDG.E R29, desc[UR10][R24.64+0xa00] ;  /* 0x000a000a181d8981 */ /* 0x000ea8000c1e1900 */
[----:B-1----:R-:W3:Y:S04]  /*0e30*/  @!P0 LDG.E R31, desc[UR10][R22.64+0xa00] ;  /* 0x000a000a161f8981 */ /* 0x002ee8000c1e1900 */
[----:B------:R-:W4:Y:S04]  /*0e40*/  @!P0 LDG.E R33, desc[UR10][R18.64+0xa00] ;  /* 0x000a000a12218981 */ /* 0x000f28000c1e1900 */
[----:B------:R-:W5:Y:S01]  /*0e50*/  @!P0 LDG.E R35, desc[UR10][R16.64+0xa00] ;  /* 0x000a000a10238981 */ /* 0x000f62000c1e1900 */
[----:B------:R-:W-:Y:S01]  /*0e60*/  IADD3 R27, PT, PT, R27, 0x380, RZ ;  /* 0x000003801b1b7810 */ /* 0x000fe20007ffe0ff */
[----:B------:R-:W-:Y:S01]  /*0e70*/  VIADD R0, R0, 0x8 ;  /* 0x0000000800007836 */ /* 0x000fe20000000000 */
[----:B------:R-:W-:Y:S04]  /*0e80*/  BSSY.RECONVERGENT B0, `(.L_x_1497) ;  /* 0x0000010000007945 */ /* 0x000fe80003800200 */
[----:B------:R-:W-:Y:S01]  /*0e90*/  ISETP.NE.AND P1, PT, R0, R14, PT ;  /* 0x0000000e0000720c */ /* 0x000fe20003f25270 */
[----:B--2---:R0:W-:Y:S04]  /*0ea0*/  @!P0 STG.E desc[UR10][R20.64+0x2800], R29 ;  /* 0x0028001d14008986 */ /* 0x0041e8000c10190a */
[----:B---3--:R0:W-:Y:S04]  /*0eb0*/  @!P0 STG.E desc[UR10][R20.64+0x2804], R31 ;  /* 0x0028041f14008986 */ /* 0x0081e8000c10190a */
[----:B----4-:R0:W-:Y:S04]  /*0ec0*/  @!P0 STG.E desc[UR10][R20.64+0x2808], R33 ;  /* 0x0028082114008986 */ /* 0x0101e8000c10190a */
[----:B-----5:R0:W-:Y:S01]  /*0ed0*/  @!P0 STG.E desc[UR10][R20.64+0x280c], R35 ;  /* 0x00280c2314008986 */ /* 0x0201e2000c10190a */
[----:B------:R-:W-:-:S13]  /*0ee0*/  ISETP.GE.AND P0, PT, R27, R12, PT ;  /* 0x0000000c1b00720c */ /* 0x000fda0003f06270 */
[----:B0-----:R-:W-:Y:S05]  /*0ef0*/  @P0 BRA `(.L_x_1498) ;  /* 0x0000000000200947 */ /* 0x001fea0003800000 */
[----:B------:R-:W2:Y:S04]  /*0f00*/  LDG.E R25, desc[UR10][R24.64+0xc00] ;  /* 0x000c000a18197981 */ /* 0x000ea8000c1e1900 */
[----:B------:R-:W3:Y:S04]  /*0f10*/  LDG.E R23, desc[UR10][R22.64+0xc00] ;  /* 0x000c000a16177981 */ /* 0x000ee8000c1e1900 */
[----:B------:R-:W4:Y:S04]  /*0f20*/  LDG.E R19, desc[UR10][R18.64+0xc00] ;  /* 0x000c000a12137981 */ /* 0x000f28000c1e1900 */
[----:B------:R-:W5:Y:S04]  /*0f30*/  LDG.E R17, desc[UR10][R16.64+0xc00] ;  /* 0x000c000a10117981 */ /* 0x000f68000c1e1900 */
[----:B--2---:R0:W-:Y:S04]  /*0f40*/  STG.E desc[UR10][R20.64+0x3000], R25 ;  /* 0x0030001914007986 */ /* 0x0041e8000c10190a */
[----:B---3--:R0:W-:Y:S04]  /*0f50*/  STG.E desc[UR10][R20.64+0x3004], R23 ;  /* 0x0030041714007986 */ /* 0x0081e8000c10190a */
[----:B----4-:R0:W-:Y:S04]  /*0f60*/  STG.E desc[UR10][R20.64+0x3008], R19 ;  /* 0x0030081314007986 */ /* 0x0101e8000c10190a */
[----:B-----5:R0:W-:Y:S02]  /*0f70*/  STG.E desc[UR10][R20.64+0x300c], R17 ;  /* 0x00300c1114007986 */ /* 0x0201e4000c10190a */
.L_x_1498:
[----:B------:R-:W-:Y:S05]  /*0f80*/  BSYNC.RECONVERGENT B0 ;  /* 0x0000000000007941 */ /* 0x000fea0003800200 */
.L_x_1497:
[----:B------:R-:W-:Y:S05]  /*0f90*/  @P1 BRA `(.L_x_1499) ;  /* 0xfffffff800801947 */ /* 0x000fea000383ffff */
.L_x_1484:
[----:B------:R-:W-:-:S13]  /*0fa0*/  ISETP.NE.AND P0, PT, R15, RZ, PT ;  /* 0x000000ff0f00720c */ /* 0x000fda0003f05270 */
[----:B------:R-:W-:Y:S05]  /*0fb0*/  @!P0 EXIT ;  /* 0x000000000000894d */ /* 0x000fea0003800000 */
[----:B------:R-:W4:Y:S01]  /*0fc0*/  LDC R0, c[0x0][0x388] ;  /* 0x0000e200ff007b82 */ /* 0x000f220000000800 */
[----:B------:R-:W-:Y:S02]  /*0fd0*/  ISETP.GE.U32.AND P0, PT, R15, 0x4, PT ;  /* 0x000000040f00780c */ /* 0x000fe40003f06070 */
[----:B----4-:R-:W-:-:S04]  /*0fe0*/  LOP3.LUT R28, R0, 0x3, RZ, 0xc0, !PT ;  /* 0x00000003001c7812 */ /* 0x010fc800078ec0ff */
[----:B------:R-:W-:-:S07]  /*0ff0*/  ISETP.NE.AND P2, PT, R28, RZ, PT ;  /* 0x000000ff1c00720c */ /* 0x000fce0003f45270 */
[----:B------:R-:W-:Y:S06]  /*1000*/  @!P0 BRA `(.L_x_1500) ;  /* 0x0000000000f48947 */ /* 0x000fec0003800000 */
[----:B0-----:R-:W-:-:S04]  /*1010*/  LEA R15, R14, R13, 0x7 ;  /* 0x0000000d0e0f7211 */ /* 0x001fc800078e38ff */
[----:B------:R-:W-:-:S13]  /*1020*/  ISETP.GE.AND P0, PT, R15, R12, PT ;  /* 0x0000000c0f00720c */ /* 0x000fda0003f06270 */
[----:B---3--:R-:W-:-:S04]  /*1030*/  @!P0 IMAD.WIDE R18, R15, 0x4, R2 ;  /* 0x000000040f128825 */ /* 0x008fc800078e0202 */
[C---:B------:R-:W-:Y:S02]  /*1040*/  @!P0 IMAD.WIDE R20, R15.reuse, 0x4, R8 ;  /* 0x000000040f148825 */ /* 0x040fe400078e0208 */
[----:B------:R-:W3:Y:S02]  /*1050*/  @!P0 LDG.E R19, desc[UR10][R18.64] ;  /* 0x0000000a12138981 */ /* 0x000ee4000c1e1900 */
[C---:B-12---:R-:W-:Y:S02]  /*1060*/  @!P0 IMAD.WIDE R26, R15.reuse, 0x4, R6 ;  /* 0x000000040f1a8825 */ /* 0x046fe400078e0206 */
[----:B------:R-:W2:Y:S02]  /*1070*/  @!P0 LDG.E R21, desc[UR10][R20.64] ;  /* 0x0000000a14158981 */ /* 0x000ea4000c1e1900 */
[C---:B------:R-:W-:Y:S02]  /*1080*/  @!P0 IMAD.WIDE R30, R15.reuse, 0x4, R4 ;  /* 0x000000040f1e8825 */ /* 0x040fe400078e0204 */
[----:B------:R-:W4:Y:S04]  /*1090*/  @!P0 LDG.E R27, desc[UR10][R26.64] ;  /* 0x0000000a1a1b8981 */ /* 0x000f28000c1e1900 */
[----:B------:R0:W5:Y:S01]  /*10a0*/  @!P0 LDG.E R29, desc[UR10][R30.64] ;  /* 0x0000000a1e1d8981 */ /* 0x000162000c1e1900 */
[----:B------:R-:W-:-:S05]  /*10b0*/  VIADD R34, R15, 0x80 ;  /* 0x000000800f227836 */ /* 0x000fca0000000000 */
[----:B------:R-:W-:Y:S01]  /*10c0*/  ISETP.GE.AND P1, PT, R34, R12, PT ;  /* 0x0000000c2200720c */ /* 0x000fe20003f26270 */
[----:B------:R-:W-:-:S12]  /*10d0*/  @!P0 IMAD.WIDE R22, R15, 0x10, R10 ;  /* 0x000000100f168825 */ /* 0x000fd800078e020a */
[----:B------:R-:W-:-:S04]  /*10e0*/  @!P1 IMAD.WIDE R32, R34, 0x4, R6 ;  /* 0x0000000422209825 */ /* 0x000fc800078e0206 */
[----:B0-----:R-:W-:-:S04]  /*10f0*/  @!P1 IMAD.WIDE R30, R34, 0x4, R4 ;  /* 0x00000004221e9825 */ /* 0x001fc800078e0204 */
[----:B------:R-:W-:-:S04]  /*1100*/  @!P1 IMAD.WIDE R16, R34, 0x4, R2 ;  /* 0x0000000422109825 */ /* 0x000fc800078e0202 */
[----:B------:R-:W-:Y:S01]  /*1110*/  @!P1 IMAD.WIDE R24, R34, 0x4, R8 ;  /* 0x0000000422189825 */ /* 0x000fe200078e0208 */
[----:B---3--:R0:W-:Y:S04]  /*1120*/  @!P0 STG.E desc[UR10][R22.64], R19 ;  /* 0x0000001316008986 */ /* 0x0081e8000c10190a */
[----:B--2---:R1:W-:Y:S04]  /*1130*/  @!P0 STG.E desc[UR10][R22.64+0x4], R21 ;  /* 0x0000041516008986 */ /* 0x0043e8000c10190a */
[----:B----4-:R2:W-:Y:S04]  /*1140*/  @!P0 STG.E desc[UR10][R22.64+0x8], R27 ;  /* 0x0000081b16008986 */ /* 0x0105e8000c10190a */
[----:B-----5:R3:W-:Y:S04]  /*1150*/  @!P0 STG.E desc[UR10][R22.64+0xc], R29 ;  /* 0x00000c1d16008986 */ /* 0x0207e8000c10190a */
[----:B------:R4:W5:Y:S04]  /*1160*/  @!P1 LDG.E R35, desc[UR10][R16.64] ;  /* 0x0000000a10239981 */ /* 0x000968000c1e1900 */
[----:B------:R3:W5:Y:S04]  /*1170*/  @!P1 LDG.E R37, desc[UR10][R24.64] ;  /* 0x0000000a18259981 */ /* 0x000768000c1e1900 */
[----:B------:R-:W5:Y:S04]  /*1180*/  @!P1 LDG.E R33, desc[UR10][R32.64] ;  /* 0x0000000a20219981 */ /* 0x000f68000c1e1900 */
[----:B------:R-:W5:Y:S01]  /*1190*/  @!P1 LDG.E R31, desc[UR10][R30.64] ;  /* 0x0000000a1e1f9981 */ /* 0x000f62000c1e1900 */
[----:B------:R-:W-:-:S04]  /*11a0*/  IADD3 R36, PT, PT, R15, 0x100, RZ ;  /* 0x000001000f247810 */ /* 0x000fc80007ffe0ff */
[----:B------:R-:W-:Y:S01]  /*11b0*/  ISETP.GE.AND P0, PT, R36, R12, PT ;  /* 0x0000000c2400720c */ /* 0x000fe20003f06270 */
[----:B0-----:R-:W-:-:S12]  /*11c0*/  @!P1 IMAD.WIDE R18, R34, 0x10, R10 ;  /* 0x0000001022129825 */ /* 0x001fd800078e020a */
[----:B-1----:R-:W-:-:S04]  /*11d0*/  @!P0 IMAD.WIDE R20, R36, 0x4, R2 ;  /* 0x0000000424148825 */ /* 0x002fc800078e0202 */
[----:B--2---:R-:W-:-:S04]  /*11e0*/  @!P0 IMAD.WIDE R26, R36, 0x4, R8 ;  /* 0x00000004241a8825 */ /* 0x004fc800078e0208 */
[----:B----4-:R-:W-:-:S04]  /*11f0*/  @!P0 IMAD.WIDE R16, R36, 0x4, R6 ;  /* 0x0000000424108825 */ /* 0x010fc800078e0206 */
[----:B---3--:R-:W-:Y:S01]  /*1200*/  @!P0 IMAD.WIDE R24, R36, 0x4, R4 ;  /* 0x0000000424188825 */ /* 0x008fe200078e0204 */
[----:B-----5:R-:W-:Y:S04]  /*1210*/  @!P1 STG.E desc[UR10][R18.64], R35 ;  /* 0x0000002312009986 */ /* 0x020fe8000c10190a */
[----:B------:R-:W-:Y:S04]  /*1220*/  @!P1 STG.E desc[UR10][R18.64+0x4], R37 ;  /* 0x0000042512009986 */ /* 0x000fe8000c10190a */
[----:B------:R-:W-:Y:S04]  /*1230*/  @!P1 STG.E desc[UR10][R18.64+0x8], R33 ;  /* 0x0000082112009986 */ /* 0x000fe8000c10190a */
[----:B------:R0:W-:Y:S04]  /*1240*/  @!P1 STG.E desc[UR10][R18.64+0xc], R31 ;  /* 0x00000c1f12009986 */ /* 0x0001e8000c10190a */
[----:B------:R1:W2:Y:S04]  /*1250*/  @!P0 LDG.E R29, desc[UR10][R20.64] ;  /* 0x0000000a141d8981 */ /* 0x0002a8000c1e1900 */
[----:B------:R3:W4:Y:S04]  /*1260*/  @!P0 LDG.E R30, desc[UR10][R26.64] ;  /* 0x0000000a1a1e8981 */ /* 0x000728000c1e1900 */
[----:B------:R5:W4:Y:S04]  /*1270*/  @!P0 LDG.E R32, desc[UR10][R16.64] ;  /* 0x0000000a10208981 */ /* 0x000b28000c1e1900 */
[----:B------:R-:W4:Y:S01]  /*1280*/  @!P0 LDG.E R34, desc[UR10][R24.64] ;  /* 0x0000000a18228981 */ /* 0x000f22000c1e1900 */
[----:B------:R-:W-:-:S05]  /*1290*/  VIADD R15, R15, 0x180 ;  /* 0x000001800f0f7836 */ /* 0x000fca0000000000 */
[----:B------:R-:W-:Y:S01]  /*12a0*/  ISETP.GE.AND P1, PT, R15, R12, PT ;  /* 0x0000000c0f00720c */ /* 0x000fe20003f26270 */
[----:B------:R-:W-:-:S12]  /*12b0*/  @!P0 IMAD.WIDE R22, R36, 0x10, R10 ;  /* 0x0000001024168825 */ /* 0x000fd800078e020a */
[----:B-1----:R-:W-:-:S04]  /*12c0*/  @!P1 IMAD.WIDE R20, R15, 0x4, R2 ;  /* 0x000000040f149825 */ /* 0x002fc800078e0202 */
[----:B---3--:R-:W-:-:S04]  /*12d0*/  @!P1 IMAD.WIDE R26, R15, 0x4, R8 ;  /* 0x000000040f1a9825 */ /* 0x008fc800078e0208 */
[----:B0-----:R-:W-:-:S04]  /*12e0*/  @!P1 IMAD.WIDE R18, R15, 0x4, R6 ;  /* 0x000000040f129825 */ /* 0x001fc800078e0206 */
[C---:B-----5:R-:W-:Y:S01]  /*12f0*/  @!P1 IMAD.WIDE R16, R15.reuse, 0x4, R4 ;  /* 0x000000040f109825 */ /* 0x060fe200078e0204 */
[----:B--2---:R0:W-:Y:S04]  /*1300*/  @!P0 STG.E desc[UR10][R22.64], R29 ;  /* 0x0000001d16008986 */ /* 0x0041e8000c10190a */
[----:B----4-:R0:W-:Y:S04]  /*1310*/  @!P0 STG.E desc[UR10][R22.64+0x4], R30 ;  /* 0x0000041e16008986 */ /* 0x0101e8000c10190a */
[----:B------:R0:W-:Y:S04]  /*1320*/  @!P0 STG.E desc[UR10][R22.64+0x8], R32 ;  /* 0x0000082016008986 */ /* 0x0001e8000c10190a */
[----:B------:R0:W-:Y:S04]  /*1330*/  @!P0 STG.E desc[UR10][R22.64+0xc], R34 ;  /* 0x00000c2216008986 */ /* 0x0001e8000c10190a */
[----:B------:R-:W2:Y:S04]  /*1340*/  @!P1 LDG.E R21, desc[UR10][R20.64] ;  /* 0x0000000a14159981 */ /* 0x000ea8000c1e1900 */
[----:B------:R-:W3:Y:S04]  /*1350*/  @!P1 LDG.E R27, desc[UR10][R26.64] ;  /* 0x0000000a1a1b9981 */ /* 0x000ee8000c1e1900 */
[----:B------:R-:W4:Y:S04]  /*1360*/  @!P1 LDG.E R19, desc[UR10][R18.64] ;  /* 0x0000000a12139981 */ /* 0x000f28000c1e1900 */
[----:B------:R-:W5:Y:S01]  /*1370*/  @!P1 LDG.E R17, desc[UR10][R16.64] ;  /* 0x0000000a10119981 */ /* 0x000f62000c1e1900 */
[----:B------:R-:W-:Y:S01]  /*1380*/  @!P1 IMAD.WIDE R24, R15, 0x10, R10 ;  /* 0x000000100f189825 */ /* 0x000fe200078e020a */
[----:B------:R-:W-:-:S04]  /*1390*/  IADD3 R14, PT, PT, R14, 0x4, RZ ;  /* 0x000000040e0e7810 */ /* 0x000fc80007ffe0ff */
[----:B--2---:R0:W-:Y:S04]  /*13a0*/  @!P1 STG.E desc[UR10][R24.64], R21 ;  /* 0x0000001518009986 */ /* 0x0041e8000c10190a */
[----:B---3--:R0:W-:Y:S04]  /*13b0*/  @!P1 STG.E desc[UR10][R24.64+0x4], R27 ;  /* 0x0000041b18009986 */ /* 0x0081e8000c10190a */
[----:B----4-:R0:W-:Y:S04]  /*13c0*/  @!P1 STG.E desc[UR10][R24.64+0x8], R19 ;  /* 0x0000081318009986 */ /* 0x0101e8000c10190a */
[----:B-----5:R0:W-:Y:S02]  /*13d0*/  @!P1 STG.E desc[UR10][R24.64+0xc], R17 ;  /* 0x00000c1118009986 */ /* 0x0201e4000c10190a */
.L_x_1500:
[----:B------:R-:W-:Y:S05]  /*13e0*/  @!P2 EXIT ;  /* 0x000000000000a94d */ /* 0x000fea0003800000 */
[----:B------:R-:W-:Y:S02]  /*13f0*/  ISETP.NE.AND P0, PT, R28, 0x1, PT ;  /* 0x000000011c00780c */ /* 0x000fe40003f05270 */
[----:B------:R-:W-:-:S04]  /*1400*/  LOP3.LUT R0, R0, 0x1, RZ, 0xc0, !PT ;  /* 0x0000000100007812 */ /* 0x000fc800078ec0ff */
[----:B------:R-:W-:-:S07]  /*1410*/  ISETP.NE.U32.AND P2, PT, R0, 0x1, PT ;  /* 0x000000010000780c */ /* 0x000fce0003f45070 */
[----:B------:R-:W-:Y:S06]  /*1420*/  @!P0 BRA `(.L_x_1501) ;  /* 0x00000000007c8947 */ /* 0x000fec0003800000 */
[----:B0123--:R-:W-:-:S05]  /*1430*/  IMAD R25, R14, 0x80, R13 ;  /* 0x000000800e197824 */ /* 0x00ffca00078e020d */
[----:B------:R-:W-:-:S13]  /*1440*/  ISETP.GE.AND P0, PT, R25, R12, PT ;  /* 0x0000000c1900720c */ /* 0x000fda0003f06270 */
[----:B------:R-:W-:-:S04]  /*1450*/  @!P0 IMAD.WIDE R16, R25, 0x4, R2 ;  /* 0x0000000419108825 */ /* 0x000fc800078e0202 */
[C---:B------:R-:W-:Y:S01]  /*1460*/  @!P0 IMAD.WIDE R18, R25.reuse, 0x4, R8 ;  /* 0x0000000419128825 */ /* 0x040fe200078e0208 */
[----:B------:R0:W2:Y:S03]  /*1470*/  @!P0 LDG.E R15, desc[UR10][R16.64] ;  /* 0x0000000a100f8981 */ /* 0x0000a6000c1e1900 */
[C---:B------:R-:W-:Y:S01]  /*1480*/  @!P0 IMAD.WIDE R20, R25.reuse, 0x4, R6 ;  /* 0x0000000419148825 */ /* 0x040fe200078e0206 */
[----:B------:R1:W3:Y:S03]  /*1490*/  @!P0 LDG.E R29, desc[UR10][R18.64] ;  /* 0x0000000a121d8981 */ /* 0x0002e6000c1e1900 */
[C---:B------:R-:W-:Y:S01]  /*14a0*/  @!P0 IMAD.WIDE R22, R25.reuse, 0x4, R4 ;  /* 0x0000000419168825 */ /* 0x040fe200078e0204 */
[----:B------:R4:W5:Y:S04]  /*14b0*/  @!P0 LDG.E R31, desc[UR10][R20.64] ;  /* 0x0000000a141f8981 */ /* 0x000968000c1e1900 */
[----:B------:R-:W5:Y:S01]  /*14c0*/  @!P0 LDG.E R33, desc[UR10][R22.64] ;  /* 0x0000000a16218981 */ /* 0x000f62000c1e1900 */
[----:B------:R-:W-:-:S04]  /*14d0*/  IADD3 R35, PT, PT, R25, 0x80, RZ ;  /* 0x0000008019237810 */ /* 0x000fc80007ffe0ff */
[----:B------:R-:W-:Y:S01]  /*14e0*/  ISETP.GE.AND P1, PT, R35, R12, PT ;  /* 0x0000000c2300720c */ /* 0x000fe20003f26270 */
[----:B------:R-:W-:-:S12]  /*14f0*/  @!P0 IMAD.WIDE R24, R25, 0x10, R10 ;  /* 0x0000001019188825 */ /* 0x000fd800078e020a */
[----:B0-----:R-:W-:-:S04]  /*1500*/  @!P1 IMAD.WIDE R16, R35, 0x4, R2 ;  /* 0x0000000423109825 */ /* 0x001fc800078e0202 */
[----:B-1----:R-:W-:-:S04]  /*1510*/  @!P1 IMAD.WIDE R18, R35, 0x4, R8 ;  /* 0x0000000423129825 */ /* 0x002fc800078e0208 */
[----:B----4-:R-:W-:-:S04]  /*1520*/  @!P1 IMAD.WIDE R20, R35, 0x4, R6 ;  /* 0x0000000423149825 */ /* 0x010fc800078e0206 */
[C---:B------:R-:W-:Y:S01]  /*1530*/  @!P1 IMAD.WIDE R26, R35.reuse, 0x4, R4 ;  /* 0x00000004231a9825 */ /* 0x040fe200078e0204 */
[----:B--2---:R4:W-:Y:S04]  /*1540*/  @!P0 STG.E desc[UR10][R24.64], R15 ;  /* 0x0000000f18008986 */ /* 0x0049e8000c10190a */
[----:B---3--:R4:W-:Y:S04]  /*1550*/  @!P0 STG.E desc[UR10][R24.64+0x4], R29 ;  /* 0x0000041d18008986 */ /* 0x0089e8000c10190a */
[----:B-----5:R4:W-:Y:S04]  /*1560*/  @!P0 STG.E desc[UR10][R24.64+0x8], R31 ;  /* 0x0000081f18008986 */ /* 0x0209e8000c10190a */
[----:B------:R4:W-:Y:S04]  /*1570*/  @!P0 STG.E desc[UR10][R24.64+0xc], R33 ;  /* 0x00000c2118008986 */ /* 0x0009e8000c10190a */
[----:B------:R-:W2:Y:S04]  /*1580*/  @!P1 LDG.E R17, desc[UR10][R16.64] ;  /* 0x0000000a10119981 */ /* 0x000ea8000c1e1900 */
[----:B------:R-:W3:Y:S04]  /*1590*/  @!P1 LDG.E R19, desc[UR10][R18.64] ;  /* 0x0000000a12139981 */ /* 0x000ee8000c1e1900 */
[----:B------:R-:W5:Y:S04]  /*15a0*/  @!P1 LDG.E R21, desc[UR10][R20.64] ;  /* 0x0000000a14159981 */ /* 0x000f68000c1e1900 */
[----:B------:R-:W4:Y:S01]  /*15b0*/  @!P1 LDG.E R27, desc[UR10][R26.64] ;  /* 0x0000000a1a1b9981 */ /* 0x000f22000c1e1900 */
[----:B------:R-:W-:-:S04]  /*15c0*/  @!P1 IMAD.WIDE R22, R35, 0x10, R10 ;  /* 0x0000001023169825 */ /* 0x000fc800078e020a */
[----:B------:R-:W-:Y:S01]  /*15d0*/  VIADD R14, R14, 0x2 ;  /* 0x000000020e0e7836 */ /* 0x000fe20000000000 */
[----:B--2---:R0:W-:Y:S04]  /*15e0*/  @!P1 STG.E desc[UR10][R22.64], R17 ;  /* 0x0000001116009986 */ /* 0x0041e8000c10190a */
[----:B---3--:R0:W-:Y:S04]  /*15f0*/  @!P1 STG.E desc[UR10][R22.64+0x4], R19 ;  /* 0x0000041316009986 */ /* 0x0081e8000c10190a */
[----:B-----5:R0:W-:Y:S04]  /*1600*/  @!P1 STG.E desc[UR10][R22.64+0x8], R21 ;  /* 0x0000081516009986 */ /* 0x0201e8000c10190a */
[----:B----4-:R0:W-:Y:S02]  /*1610*/  @!P1 STG.E desc[UR10][R22.64+0xc], R27 ;  /* 0x00000c1b16009986 */ /* 0x0101e4000c10190a */
.L_x_1501:
[----:B------:R-:W-:Y:S05]  /*1620*/  @P2 EXIT ;  /* 0x000000000000294d */ /* 0x000fea0003800000 */
[----:B0-----:R-:W-:-:S04]  /*1630*/  LEA R13, R14, R13, 0x7 ;  /* 0x0000000d0e0d7211 */ /* 0x001fc800078e38ff */
[----:B------:R-:W-:-:S13]  /*1640*/  ISETP.GE.AND P0, PT, R13, R12, PT ;  /* 0x0000000c0d00720c */ /* 0x000fda0003f06270 */
[----:B------:R-:W-:Y:S05]  /*1650*/  @P0 EXIT ;  /* 0x000000000000094d */ /* 0x000fea0003800000 */
[----:B------:R-:W-:-:S04]  /*1660*/  IMAD.WIDE R2, R13, 0x4, R2 ;  /* 0x000000040d027825 */ /* 0x000fc800078e0202 */
[C---:B------:R-:W-:Y:S02]  /*1670*/  IMAD.WIDE R8, R13.reuse, 0x4, R8 ;  /* 0x000000040d087825 */ /* 0x040fe400078e0208 */
[----:B------:R-:W4:Y:S02]  /*1680*/  LDG.E R3, desc[UR10][R2.64] ;  /* 0x0000000a02037981 */ /* 0x000f24000c1e1900 */
[C---:B------:R-:W-:Y:S02]  /*1690*/  IMAD.WIDE R6, R13.reuse, 0x4, R6 ;  /* 0x000000040d067825 */ /* 0x040fe400078e0206 */
[----:B------:R-:W5:Y:S02]  /*16a0*/  LDG.E R9, desc[UR10][R8.64] ;  /* 0x0000000a08097981 */ /* 0x000f64000c1e1900 */
[C---:B------:R-:W-:Y:S02]  /*16b0*/  IMAD.WIDE R4, R13.reuse, 0x4, R4 ;  /* 0x000000040d047825 */ /* 0x040fe400078e0204 */
[----:B------:R-:W2:Y:S04]  /*16c0*/  LDG.E R7, desc[UR10][R6.64] ;  /* 0x0000000a06077981 */ /* 0x000ea8000c1e1900 */
[----:B------:R-:W3:Y:S01]  /*16d0*/  LDG.E R5, desc[UR10][R4.64] ;  /* 0x0000000a04057981 */ /* 0x000ee2000c1e1900 */
[----:B------:R-:W-:-:S05]  /*16e0*/  IMAD.WIDE R10, R13, 0x10, R10 ;  /* 0x000000100d0a7825 */ /* 0x000fca00078e020a */
[----:B----4-:R-:W-:Y:S04]  /*16f0*/  STG.E desc[UR10][R10.64], R3 ;  /* 0x000000030a007986 */ /* 0x010fe8000c10190a */
[----:B-----5:R-:W-:Y:S04]  /*1700*/  STG.E desc[UR10][R10.64+0x4], R9 ;  /* 0x000004090a007986 */ /* 0x020fe8000c10190a */
[----:B--2---:R-:W-:Y:S04]  /*1710*/  STG.E desc[UR10][R10.64+0x8], R7 ;  /* 0x000008070a007986 */ /* 0x004fe8000c10190a */
[----:B---3--:R-:W-:Y:S01]  /*1720*/  STG.E desc[UR10][R10.64+0xc], R5 ;  /* 0x00000c050a007986 */ /* 0x008fe2000c10190a */
[----:B------:R-:W-:Y:S05]  /*1730*/  EXIT ;  /* 0x000000000000794d */ /* 0x000fea0003800000 */
.L_x_1483:
[----:B------:R-:W-:-:S13]  /*1740*/  ISETP.GE.AND P0, PT, R0, 0x1, PT ;  /* 0x000000010000780c */ /* 0x000fda0003f06270 */
[----:B------:R-:W-:Y:S05]  /*1750*/  @!P0 EXIT ;  /* 0x000000000000894d */ /* 0x000fea0003800000 */
[----:B------:R-:W0:Y:S01]  /*1760*/  S2R R17, SR_TID.X ;  /* 0x0000000000117919 */ /* 0x000e220000002100 */
[----:B------:R-:W-:Y:S01]  /*1770*/  ISETP.GE.U32.AND P0, PT, R0, 0x8, PT ;  /* 0x000000080000780c */ /* 0x000fe20003f06070 */
[----:B------:R-:W-:-:S12]  /*1780*/  IMAD.MOV.U32 R12, RZ, RZ, RZ ;  /* 0x000000ffff0c7224 */ /* 0x000fd800078e00ff */
[----:B------:R-:W-:Y:S05]  /*1790*/  @!P0 BRA `(.L_x_1502) ;  /* 0x0000000400e08947 */ /* 0x000fea0003800000 */
[C---:B0-----:R-:W-:Y:S01]  /*17a0*/  IMAD.WIDE.U32 R12, R17.reuse, 0x10, R10 ;  /* 0x00000010110c7825 */ /* 0x041fe200078e000a */
[----:B------:R-:W-:Y:S01]  /*17b0*/  UIADD3 UR12, UP2, UPT, UR14, 0x600, URZ ;  /* 0x000006000e0c7890 */ /* 0x000fe2000ff5e0ff */
[----:B------:R-:W-:Y:S02]  /*17c0*/  LOP3.LUT R16, R0, 0x7ffffff8, RZ, 0xc0, !PT ;  /* 0x7ffffff800107812 */ /* 0x000fe400078ec0ff */
[----:B------:R-:W-:Y:S01]  /*17d0*/  VIADD R19, R17, 0x80 ;  /* 0x0000008011137836 */ /* 0x000fe20000000000 */
[----:B------:R-:W-:Y:S01]  /*17e0*/  IADD3 R18, P0, PT, R12, 0x8, RZ ;  /* 0x000000080c127810 */ /* 0x000fe20007f1e0ff */
[----:B------:R-:W-:Y:S01]  /*17f0*/  UIADD3.X UR13, UPT, UPT, URZ, UR15, URZ, UP2, !UPT ;  /* 0x0000000fff0d7290 */ /* 0x000fe200097fe4ff */
[----:B------:R-:W-:Y:S01]  /*1800*/  IMAD.MOV R16, RZ, RZ, -R16 ;  /* 0x000000ffff107224 */ /* 0x000fe200078e0a10 */
[----:B------:R-:W-:Y:S01]  /*1810*/  UIADD3 UR4, UP1, UPT, UR12, UR4, URZ ;  /* 0x000000040c047290 */ /* 0x000fe2000ff3e0ff */
[----:B------:R-:W-:Y:S01]  /*1820*/  IADD3.X R29, PT, PT, RZ, R13, RZ, P0, !PT ;  /* 0x0000000dff1d7210 */ /* 0x000fe200007fe4ff */
[----:B------:R-:W-:-:S02]  /*1830*/  UIADD3 UR6, UP0, UPT, UR12, UR6, URZ ;  /* 0x000000060c067290 */ /* 0x000fc4000ff1e0ff */
[----:B------:R-:W-:Y:S01]  /*1840*/  IADD3 R12, P0, PT, R14, UR12, RZ ;  /* 0x0000000c0e0c7c10 */ /* 0x000fe2000ff1e0ff */
[----:B------:R-:W-:Y:S01]  /*1850*/  UIADD3 UR8, UP2, UPT, UR12, UR8, URZ ;  /* 0x000000080c087290 */ /* 0x000fe2000ff5e0ff */
[----:B------:R-:W-:Y:S01]  /*1860*/  IADD3 R14, P1, PT, R10, 0x1808, RZ ;  /* 0x000018080a0e7810 */ /* 0x000fe20007f3e0ff */
[----:B------:R-:W-:Y:S02]  /*1870*/  UIADD3.X UR5, UPT, UPT, UR13, UR5, URZ, UP1, !UPT ;  /* 0x000000050d057290 */ /* 0x000fe40008ffe4ff */
[----:B------:R-:W-:Y:S01]  /*1880*/  IADD3.X R13, PT, PT, R15, UR13, RZ, P0, !PT ;  /* 0x0000000d0f0d7c10 */ /* 0x000fe200087fe4ff */
[----:B------:R-:W-:Y:S01]  /*1890*/  UIADD3.X UR7, UPT, UPT, UR13, UR7, URZ, UP0, !UPT ;  /* 0x000000070d077290 */ /* 0x000fe200087fe4ff */
[----:B------:R-:W-:Y:S01]  /*18a0*/  IADD3.X R15, PT, PT, RZ, R11, RZ, P1, !PT ;  /* 0x0000000bff0f7210 */ /* 0x000fe20000ffe4ff */
[----:B------:R-:W-:-:S12]  /*18b0*/  UIADD3.X UR9, UPT, UPT, UR13, UR9, URZ, UP2, !UPT ;  /* 0x000000090d097290 */ /* 0x000fd800097fe4ff */
.L_x_1503:
[----:B0-----:R-:W0:Y:S08]  /*18c0*/  LDC.64 R24, c[0x0][0x398] ;  /* 0x0000e600ff187b82 */ /* 0x001e300000000a00 */
[----:B------:R-:W1:Y:S08]  /*18d0*/  LDC.64 R26, c[0x0][0x3a8] ;  /* 0x0000ea00ff1a7b82 */ /* 0x000e700000000a00 */
[----:B------:R-:W2:Y:S08]  /*18e0*/  LDC.64 R22, c[0x0][0x3a0] ;  /* 0x0000e800ff167b82 */ /* 0x000eb00000000a00 */
[----:B------:R-:W3:Y:S01]  /*18f0*/  LDC.64 R20, c[0x0][0x3b0] ;  /* 0x0000ec00ff147b82 */ /* 0x000ee20000000a00 */
[----:B0-----:R-:W-:-:S03]  /*1900*/  IMAD.WIDE.U32 R24, R17, 0x4, R24 ;  /* 0x0000000411187825 */ /* 0x001fc600078e0018 */
[----:B------:R-:W-:Y:S01]  /*1910*/  IADD3 R24, P0, PT, R24, UR14, RZ ;  /* 0x0000000e18187c10 */ /* 0x000fe2000ff1e0ff */
[----:B-1----:R-:W-:-:S03]  /*1920*/  IMAD.WIDE.U32 R26, R17, 0x4, R26 ;  /* 0x00000004111a7825 */ /* 0x002fc600078e001a */
[----:B------:R-:W-:Y:S02]  /*1930*/  IADD3.X R25, PT, PT, R25, UR15, RZ, P0, !PT ;  /* 0x0000000f19197c10 */ /* 0x000fe400087fe4ff */
[----:B------:R-:W-:-:S03]  /*1940*/  IADD3 R26, P0, PT, R26, UR14, RZ ;  /* 0x0000000e1a1a7c10 */ /* 0x000fc6000ff1e0ff */
[----:B------:R-:W4:Y:S01]  /*1950*/  LDG.E R33, desc[UR10][R24.64] ;  /* 0x0000000a18217981 */ /* 0x000f22000c1e1900 */
[----:B--2---:R-:W-:Y:S01]  /*1960*/  IMAD.WIDE.U32 R22, R17, 0x4, R22 ;  /* 0x0000000411167825 */ /* 0x004fe200078e0016 */
[----:B------:R-:W-:Y:S02]  /*1970*/  IADD3.X R27, PT, PT, R27, UR15, RZ, P0, !PT ;  /* 0x0000000f1b1b7c10 */ /* 0x000fe400087fe4ff */
[----:B------:R-:W-:-:S03]  /*1980*/  IADD3 R22, P1, PT, R22, UR14, RZ ;  /* 0x0000000e16167c10 */ /* 0x000fc6000ff3e0ff */
[----:B------:R-:W2:Y:S01]  /*1990*/  LDG.E R30, desc[UR10][R26.64] ;  /* 0x0000000a1a1e7981 */ /* 0x000ea2000c1e1900 */
[----:B---3--:R-:W-:Y:S01]  /*19a0*/  IMAD.WIDE.U32 R20, R17, 0x4, R20 ;  /* 0x0000000411147825 */ /* 0x008fe200078e0014 */
[----:B------:R-:W-:Y:S02]  /*19b0*/  IADD3.X R23, PT, PT, R23, UR15, RZ, P1, !PT ;  /* 0x0000000f17177c10 */ /* 0x000fe40008ffe4ff */
[----:B------:R-:W-:-:S03]  /*19c0*/  IADD3 R20, P0, PT, R20, UR14, RZ ;  /* 0x0000000e14147c10 */ /* 0x000fc6000ff1e0ff */
[----:B------:R0:W3:Y:S01]  /*19d0*/  LDG.E R35, desc[UR10][R22.64] ;  /* 0x0000000a16237981 */ /* 0x0000e2000c1e1900 */
[----:B------:R-:W-:-:S05]  /*19e0*/  IADD3.X R21, PT, PT, R21, UR15, RZ, P0, !PT ;  /* 0x0000000f15157c10 */ /* 0x000fca00087fe4ff */
[----:B------:R1:W5:Y:S01]  /*19f0*/  LDG.E R31, desc[UR10][R20.64] ;  /* 0x0000000a141f7981 */ /* 0x000362000c1e1900 */
[----:B------:R-:W-:Y:S01]  /*1a00*/  MOV R28, UR4 ;  /* 0x00000004001c7c02 */ /* 0x000fe20008000f00 */
[----:B------:R-:W-:Y:S01]  /*1a10*/  IMAD.U32 R37, RZ, RZ, UR7 ;  /* 0x00000007ff257e24 */ /* 0x000fe2000f8e00ff */
[----:B------:R-:W-:Y:S01]  /*1a20*/  MOV R36, UR6 ;  /* 0x0000000600247c02 */ /* 0x000fe20008000f00 */
[----:B0-----:R-:W-:Y:S01]  /*1a30*/  IMAD.U32 R23, RZ, RZ, UR9 ;  /* 0x00000009ff177e24 */ /* 0x001fe2000f8e00ff */
[----:B------:R-:W-:Y:S01]  /*1a40*/  MOV R22, UR8 ;  /* 0x0000000800167c02 */ /* 0x000fe20008000f00 */
[----:B-1----:R-:W-:Y:S02]  /*1a50*/  IMAD.MOV.U32 R21, RZ, RZ, R29 ;  /* 0x000000ffff157224 */ /* 0x002fe400078e001d */
[----:B------:R-:W-:Y:S01]  /*1a60*/  IMAD.U32 R29, RZ, RZ, UR5 ;  /* 0x00000005ff1d7e24 */ /* 0x000fe2000f8e00ff */
[----:B------:R-:W-:Y:S01]  /*1a70*/  MOV R20, R18 ;  /* 0x0000001200147202 */ /* 0x000fe20000000f00 */
[----:B------:R-:W-:-:S04]  /*1a80*/  IMAD.WIDE R24, R19, 0x4, R12 ;  /* 0x0000000413187825 */ /* 0x000fc800078e020c */
[----:B------:R-:W-:-:S04]  /*1a90*/  IMAD.WIDE R28, R19, 0x4, R28 ;  /* 0x00000004131c7825 */ /* 0x000fc800078e021c */
[----:B------:R-:W-:-:S04]  /*1aa0*/  IMAD.WIDE R26, R19, 0x4, R36 ;  /* 0x00000004131a7825 */ /* 0x000fc800078e0224 */
[C---:B------:R-:W-:Y:S01]  /*1ab0*/  IMAD.WIDE R22, R19.reuse, 0x4, R22 ;  /* 0x0000000413167825 */ /* 0x040fe200078e0216 */
[----:B----4-:R-:W-:Y:S04]  /*1ac0*/  STG.E desc[UR10][R20.64+-0x8], R33 ;  /* 0xfffff82114007986 */ /* 0x010fe8000c10190a */
[----:B--2---:R-:W-:Y:S04]  /*1ad0*/  STG.E desc[UR10][R20.64], R30 ;  /* 0x0000001e14007986 */ /* 0x004fe8000c10190a */
[----:B---3--:R0:W-:Y:S04]  /*1ae0*/  STG.E desc[UR10][R20.64+-0x4], R35 ;  /* 0xfffffc2314007986 */ /* 0x0081e8000c10190a */
[----:B-----5:R1:W-:Y:S04]  /*1af0*/  STG.E desc[UR10][R20.64+0x4], R31 ;  /* 0x0000041f14007986 */ /* 0x0203e8000c10190a */
[----:B0-----:R-:W2:Y:S04]  /*1b00*/  LDG.E R35, desc[UR10][R24.64+-0x600] ;  /* 0xfffa000a18237981 */ /* 0x001ea8000c1e1900 */
[----:B------:R-:W3:Y:S04]  /*1b10*/  LDG.E R37, desc[UR10][R28.64+-0x600] ;  /* 0xfffa000a1c257981 */ /* 0x000ee8000c1e1900 */
[----:B------:R-:W4:Y:S04]  /*1b20*/  LDG.E R18, desc[UR10][R26.64+-0x600] ;  /* 0xfffa000a1a127981 */ /* 0x000f28000c1e1900 */
[----:B------:R-:W5:Y:S01]  /*1b30*/  LDG.E R34, desc[UR10][R22.64+-0x600] ;  /* 0xfffa000a16227981 */ /* 0x000f62000c1e1900 */
[----:B------:R-:W-:-:S05]  /*1b40*/  IMAD.WIDE R32, R19, 0x10, R14 ;  /* 0x0000001013207825 */ /* 0x000fca00078e020e */
[----:B--2---:R0:W-:Y:S04]  /*1b50*/  STG.E desc[UR10][R32.64+-0x1808], R35 ;  /* 0xffe7f82320007986 */ /* 0x0041e8000c10190a */
[----:B---3--:R2:W-:Y:S04]  /*1b60*/  STG.E desc[UR10][R32.64+-0x1804], R37 ;  /* 0xffe7fc2520007986 */ /* 0x0085e8000c10190a */
[----:B----4-:R3:W-:Y:S04]  /*1b70*/  STG.E desc[UR10][R32.64+-0x1800], R18 ;  /* 0xffe8001220007986 */ /* 0x0107e8000c10190a */
[----:B-----5:R4:W-:Y:S04]  /*1b80*/  STG.E desc[UR10][R32.64+-0x17fc], R34 ;  /* 0xffe8042220007986 */ /* 0x0209e8000c10190a */
[----:B------:R-:W5:Y:S04]  /*1b90*/  LDG.E R30, desc[UR10][R24.64+-0x400] ;  /* 0xfffc000a181e7981 */ /* 0x000f68000c1e1900 */
[----:B-1----:R-:W2:Y:S04]  /*1ba0*/  LDG.E R31, desc[UR10][R28.64+-0x400] ;  /* 0xfffc000a1c1f7981 */ /* 0x002ea8000c1e1900 */
[----:B------:R-:W3:Y:S04]  /*1bb0*/  LDG.E R36, desc[UR10][R26.64+-0x400] ;  /* 0xfffc000a1a247981 */ /* 0x000ee8000c1e1900 */
[----:B0-----:R-:W4:Y:S04]  /*1bc0*/  LDG.E R35, desc[UR10][R22.64+-0x400] ;  /* 0xfffc000a16237981 */ /* 0x001f28000c1e1900 */
[----:B-----5:R-:W-:Y:S04]  /*1bd0*/  STG.E desc[UR10][R32.64+-0x1008], R30 ;  /* 0xffeff81e20007986 */ /* 0x020fe8000c10190a */
[----:B--2---:R0:W-:Y:S04]  /*1be0*/  STG.E desc[UR10][R32.64+-0x1004], R31 ;  /* 0xffeffc1f20007986 */ /* 0x0041e8000c10190a */
[----:B---3--:R1:W-:Y:S04]  /*1bf0*/  STG.E desc[UR10][R32.64+-0x1000], R36 ;  /* 0xfff0002420007986 */ /* 0x0083e8000c10190a */
[----:B----4-:R2:W-:Y:S04]  /*1c00*/  STG.E desc[UR10][R32.64+-0xffc], R35 ;  /* 0xfff0042320007986 */ /* 0x0105e8000c10190a */
[----:B------:R-:W3:Y:S04]  /*1c10*/  LDG.E R37, desc[UR10][R24.64+-0x200] ;  /* 0xfffe000a18257981 */ /* 0x000ee8000c1e1900 */
[----:B------:R-:W4:Y:S04]  /*1c20*/  LDG.E R18, desc[UR10][R28.64+-0x200] ;  /* 0xfffe000a1c127981 */ /* 0x000f28000c1e1900 */
[----:B------:R-:W5:Y:S04]  /*1c30*/  LDG.E R34, desc[UR10][R26.64+-0x200] ;  /* 0xfffe000a1a227981 */ /* 0x000f68000c1e1900 */
[----:B0-----:R-:W2:Y:S04]  /*1c40*/  LDG.E R31, desc[UR10][R22.64+-0x200] ;  /* 0xfffe000a161f7981 */ /* 0x001ea8000c1e1900 */
[----:B---3--:R-:W-:Y:S04]  /*1c50*/  STG.E desc[UR10][R32.64+-0x808], R37 ;  /* 0xfff7f82520007986 */ /* 0x008fe8000c10190a */
[----:B----4-:R-:W-:Y:S04]  /*1c60*/  STG.E desc[UR10][R32.64+-0x804], R18 ;  /* 0xfff7fc1220007986 */ /* 0x010fe8000c10190a */
[----:B-----5:R-:W-:Y:S04]  /*1c70*/  STG.E desc[UR10][R32.64+-0x800], R34 ;  /* 0xfff8002220007986 */ /* 0x020fe8000c10190a */
[----:B--2---:R0:W-:Y:S04]  /*1c80*/  STG.E desc[UR10][R32.64+-0x7fc], R31 ;  /* 0xfff8041f20007986 */ /* 0x0041e8000c10190a */
[----:B------:R-:W2:Y:S04]  /*1c90*/  LDG.E R30, desc[UR10][R24.64] ;  /* 0x0000000a181e7981 */ /* 0x000ea8000c1e1900 */
[----:B-1----:R-:W3:Y:S04]  /*1ca0*/  LDG.E R36, desc[UR10][R28.64] ;  /* 0x0000000a1c247981 */ /* 0x002ee8000c1e1900 */
[----:B------:R-:W4:Y:S04]  /*1cb0*/  LDG.E R35, desc[UR10][R26.64] ;  /* 0x0000000a1a237981 */ /* 0x000f28000c1e1900 */
[----:B0-----:R-:W5:Y:S04]  /*1cc0*/  LDG.E R31, desc[UR10][R22.64] ;  /* 0x0000000a161f7981 */ /* 0x001f68000c1e1900 */
[----:B--2---:R-:W-:Y:S04]  /*1cd0*/  STG.E desc[UR10][R32.64+-0x8], R30 ;  /* 0xfffff81e20007986 */ /* 0x004fe8000c10190a */
[----:B---3--:R-:W-:Y:S04]  /*1ce0*/  STG.E desc[UR10][R32.64+-0x4], R36 ;  /* 0xfffffc2420007986 */ /* 0x008fe8000c10190a */
[----:B----4-:R-:W-:Y:S04]  /*1cf0*/  STG.E desc[UR10][R32.64], R35 ;  /* 0x0000002320007986 */ /* 0x010fe8000c10190a */
[----:B-----5:R0:W-:Y:S04]  /*1d00*/  STG.E desc[UR10][R32.64+0x4], R31 ;  /* 0x0000041f20007986 */ /* 0x0201e8000c10190a */
[----:B------:R-:W2:Y:S04]  /*1d10*/  LDG.E R37, desc[UR10][R24.64+0x200] ;  /* 0x0002000a18257981 */ /* 0x000ea8000c1e1900 */
[----:B------:R-:W3:Y:S04]  /*1d20*/  LDG.E R18, desc[UR10][R28.64+0x200] ;  /* 0x0002000a1c127981 */ /* 0x000ee8000c1e1900 */
        /* <DEDUP_REMOVED lines=10> */
[----:B--2---:R0:W-:Y:S04]  /*1dd0*/  STG.E desc[UR10][R32.64+0xff8], R30 ;  /* 0x000ff81e20007986 */ /* 0x0041e8000c10190a */
[----:B---3--:R0:W-:Y:S04]  /*1de0*/  STG.E desc[UR10][R32.64+0xffc], R35 ;  /* 0x000ffc2320007986 */ /* 0x0081e8000c10190a */
[----:B----4-:R0:W-:Y:S04]  /*1df0*/  STG.E desc[UR10][R32.64+0x1000], R36 ;  /* 0x0010002420007986 */ /* 0x0101e8000c10190a */
[----:B-----5:R0:W-:Y:S04]  /*1e00*/  STG.E desc[UR10][R32.64+0x1004], R31 ;  /* 0x0010041f20007986 */ /* 0x0201e8000c10190a */
[----:B------:R-:W2:Y:S04]  /*1e10*/  LDG.E R37, desc[UR10][R24.64+0x600] ;  /* 0x0006000a18257981 */ /* 0x000ea8000c1e1900 */
[----:B------:R1:W3:Y:S04]  /*1e20*/  LDG.E R34, desc[UR10][R28.64+0x600] ;  /* 0x0006000a1c227981 */ /* 0x0002e8000c1e1900 */
[----:B------:R-:W4:Y:S04]  /*1e30*/  LDG.E R27, desc[UR10][R26.64+0x600] ;  /* 0x0006000a1a1b7981 */ /* 0x000f28000c1e1900 */
[----:B------:R-:W5:Y:S01]  /*1e40*/  LDG.E R23, desc[UR10][R22.64+0x600] ;  /* 0x0006000a16177981 */ /* 0x000f62000c1e1900 */
[----:B------:R-:W-:-:S04]  /*1e50*/  IADD3 R16, PT, PT, R16, 0x8, RZ ;  /* 0x0000000810107810 */ /* 0x000fc80007ffe0ff */
[----:B------:R-:W-:Y:S01]  /*1e60*/  ISETP.NE.AND P0, PT, R16, RZ, PT ;  /* 0x000000ff1000720c */ /* 0x000fe20003f05270 */
[----:B------:R-:W-:Y:S01]  /*1e70*/  UIADD3 UR14, UP0, UPT, UR14, 0x1000, URZ ;  /* 0x000010000e0e7890 */ /* 0x000fe2000ff1e0ff */
[----:B------:R-:W-:-:S03]  /*1e80*/  IADD3 R18, P1, PT, R20, 0x4000, RZ ;  /* 0x0000400014127810 */ /* 0x000fc60007f3e0ff */
[----:B------:R-:W-:Y:S01]  /*1e90*/  UIADD3.X UR15, UPT, UPT, URZ, UR15, URZ, UP0, !UPT ;  /* 0x0000000fff0f7290 */ /* 0x000fe200087fe4ff */
[----:B------:R-:W-:Y:S01]  /*1ea0*/  IADD3 R19, PT, PT, R19, 0x400, RZ ;  /* 0x0000040013137810 */ /* 0x000fe20007ffe0ff */
[----:B-1----:R-:W-:Y:S01]  /*1eb0*/  IMAD.X R29, RZ, RZ, R21, P1 ;  /* 0x000000ffff1d7224 */ /* 0x002fe200008e0615 */
[----:B--2---:R0:W-:Y:S04]  /*1ec0*/  STG.E desc[UR10][R32.64+0x17f8], R37 ;  /* 0x0017f82520007986 */ /* 0x0041e8000c10190a */
[----:B---3--:R0:W-:Y:S04]  /*1ed0*/  STG.E desc[UR10][R32.64+0x17fc], R34 ;  /* 0x0017fc2220007986 */ /* 0x0081e8000c10190a */
[----:B----4-:R0:W-:Y:S04]  /*1ee0*/  STG.E desc[UR10][R32.64+0x1800], R27 ;  /* 0x0018001b20007986 */ /* 0x0101e8000c10190a */
[----:B-----5:R0:W-:Y:S01]  /*1ef0*/  STG.E desc[UR10][R32.64+0x1804], R23 ;  /* 0x0018041720007986 */ /* 0x0201e2000c10190a */
[----:B------:R-:W-:Y:S05]  /*1f00*/  @P0 BRA `(.L_x_1503) ;  /* 0xfffffff8006c0947 */ /* 0x000fea000383ffff */
[----:B------:R-:W-:-:S07]  /*1f10*/  LOP3.LUT R12, R0, 0x7ffffff8, RZ, 0xc0, !PT ;  /* 0x7ffffff8000c7812 */ /* 0x000fce00078ec0ff */
.L_x_1502:
[----:B------:R-:W-:-:S04]  /*1f20*/  LOP3.LUT R13, R0, 0x7, RZ, 0xc0, !PT ;  /* 0x00000007000d7812 */ /* 0x000fc800078ec0ff */
[----:B------:R-:W-:-:S13]  /*1f30*/  ISETP.NE.AND P0, PT, R13, RZ, PT ;  /* 0x000000ff0d00720c */ /* 0x000fda0003f05270 */
[----:B------:R-:W-:Y:S05]  /*1f40*/  @!P0 EXIT ;  /* 0x000000000000894d */ /* 0x000fea0003800000 */
[----:B------:R-:W-:Y:S02]  /*1f50*/  ISETP.GE.U32.AND P0, PT, R13, 0x4, PT ;  /* 0x000000040d00780c */ /* 0x000fe40003f06070 */
[----:B------:R-:W-:-:S04]  /*1f60*/  LOP3.LUT R26, R0, 0x3, RZ, 0xc0, !PT ;  /* 0x00000003001a7812 */ /* 0x000fc800078ec0ff */
[----:B------:R-:W-:-:S07]  /*1f70*/  ISETP.NE.AND P1, PT, R26, RZ, PT ;  /* 0x000000ff1a00720c */ /* 0x000fce0003f25270 */
[----:B------:R-:W-:Y:S06]  /*1f80*/  @!P0 BRA `(.L_x_1504) ;  /* 0x00000000009c8947 */ /* 0x000fec0003800000 */
[----:B0-----:R-:W-:-:S04]  /*1f90*/  IMAD R25, R12, 0x80, R17 ;  /* 0x000000800c197824 */ /* 0x001fc800078e0211 */
[----:B------:R-:W-:-:S04]  /*1fa0*/  IMAD.WIDE R22, R25, 0x4, R2 ;  /* 0x0000000419167825 */ /* 0x000fc800078e0202 */
[C---:B------:R-:W-:Y:S01]  /*1fb0*/  IMAD.WIDE R14, R25.reuse, 0x4, R8 ;  /* 0x00000004190e7825 */ /* 0x040fe200078e0208 */
[----:B------:R-:W2:Y:S03]  /*1fc0*/  LDG.E R13, desc[UR10][R22.64] ;  /* 0x0000000a160d7981 */ /* 0x000ea6000c1e1900 */
[C---:B------:R-:W-:Y:S01]  /*1fd0*/  IMAD.WIDE R20, R25.reuse, 0x4, R6 ;  /* 0x0000000419147825 */ /* 0x040fe200078e0206 */
[----:B------:R-:W3:Y:S03]  /*1fe0*/  LDG.E R27, desc[UR10][R14.64] ;  /* 0x0000000a0e1b7981 */ /* 0x000ee6000c1e1900 */
[C---:B------:R-:W-:Y:S01]  /*1ff0*/  IMAD.WIDE R18, R25.reuse, 0x4, R4 ;  /* 0x0000000419127825 */ /* 0x040fe200078e0204 */
[----:B------:R-:W4:Y:S04]  /*2000*/  LDG.E R29, desc[UR10][R20.64] ;  /* 0x0000000a141d7981 */ /* 0x000f28000c1e1900 */
[----:B------:R-:W5:Y:S01]  /*2010*/  LDG.E R31, desc[UR10][R18.64] ;  /* 0x0000000a121f7981 */ /* 0x000f62000c1e1900 */
[----:B------:R-:W-:-:S05]  /*2020*/  IMAD.WIDE R24, R25, 0x10, R10 ;  /* 0x0000001019187825 */ /* 0x000fca00078e020a */
[----:B--2---:R0:W-:Y:S04]  /*2030*/  STG.E desc[UR10][R24.64], R13 ;  /* 0x0000000d18007986 */ /* 0x0041e8000c10190a */
[----:B---3--:R1:W-:Y:S04]  /*2040*/  STG.E desc[UR10][R24.64+0x4], R27 ;  /* 0x0000041b18007986 */ /* 0x0083e8000c10190a */
[----:B----4-:R2:W-:Y:S04]  /*2050*/  STG.E desc[UR10][R24.64+0x8], R29 ;  /* 0x0000081d18007986 */ /* 0x0105e8000c10190a */
[----:B-----5:R3:W-:Y:S04]  /*2060*/  STG.E desc[UR10][R24.64+0xc], R31 ;  /* 0x00000c1f18007986 */ /* 0x0207e8000c10190a */
[----:B------:R-:W4:Y:S04]  /*2070*/  LDG.E R33, desc[UR10][R22.64+0x200] ;  /* 0x0002000a16217981 */ /* 0x000f28000c1e1900 */
[----:B------:R-:W5:Y:S04]  /*2080*/  LDG.E R35, desc[UR10][R14.64+0x200] ;  /* 0x0002000a0e237981 */ /* 0x000f68000c1e1900 */
[----:B------:R-:W2:Y:S04]  /*2090*/  LDG.E R37, desc[UR10][R20.64+0x200] ;  /* 0x0002000a14257981 */ /* 0x000ea8000c1e1900 */
[----:B------:R-:W3:Y:S04]  /*20a0*/  LDG.E R16, desc[UR10][R18.64+0x200] ;  /* 0x0002000a12107981 */ /* 0x000ee8000c1e1900 */
[----:B----4-:R4:W-:Y:S04]  /*20b0*/  STG.E desc[UR10][R24.64+0x800], R33 ;  /* 0x0008002118007986 */ /* 0x0109e8000c10190a */
[----:B-----5:R5:W-:Y:S04]  /*20c0*/  STG.E desc[UR10][R24.64+0x804], R35 ;  /* 0x0008042318007986 */ /* 0x020be8000c10190a */
[----:B--2---:R2:W-:Y:S04]  /*20d0*/  STG.E desc[UR10][R24.64+0x808], R37 ;  /* 0x0008082518007986 */ /* 0x0045e8000c10190a */
[----:B---3--:R3:W-:Y:S04]  /*20e0*/  STG.E desc[UR10][R24.64+0x80c], R16 ;  /* 0x00080c1018007986 */ /* 0x0087e8000c10190a */
[----:B0-----:R-:W4:Y:S04]  /*20f0*/  LDG.E R13, desc[UR10][R22.64+0x400] ;  /* 0x0004000a160d7981 */ /* 0x001f28000c1e1900 */
[----:B-1----:R-:W5:Y:S04]  /*2100*/  LDG.E R27, desc[UR10][R14.64+0x400] ;  /* 0x0004000a0e1b7981 */ /* 0x002f68000c1e1900 */
[----:B------:R-:W2:Y:S04]  /*2110*/  LDG.E R29, desc[UR10][R20.64+0x400] ;  /* 0x0004000a141d7981 */ /* 0x000ea8000c1e1900 */
[----:B------:R-:W3:Y:S04]  /*2120*/  LDG.E R31, desc[UR10][R18.64+0x400] ;  /* 0x0004000a121f7981 */ /* 0x000ee8000c1e1900 */
[----:B----4-:R1:W-:Y:S04]  /*2130*/  STG.E desc[UR10][R24.64+0x1000], R13 ;  /* 0x0010000d18007986 */ /* 0x0103e8000c10190a */
[----:B-----5:R1:W-:Y:S04]  /*2140*/  STG.E desc[UR10][R24.64+0x1004], R27 ;  /* 0x0010041b18007986 */ /* 0x0203e8000c10190a */
[----:B--2---:R1:W-:Y:S04]  /*2150*/  STG.E desc[UR10][R24.64+0x1008], R29 ;  /* 0x0010081d18007986 */ /* 0x0043e8000c10190a */
[----:B---3--:R1:W-:Y:S04]  /*2160*/  STG.E desc[UR10][R24.64+0x100c], R31 ;  /* 0x00100c1f18007986 */ /* 0x0083e8000c10190a */
[----:B------:R-:W2:Y:S04]  /*2170*/  LDG.E R33, desc[UR10][R22.64+0x600] ;  /* 0x0006000a16217981 */ /* 0x000ea8000c1e1900 */
[----:B------:R-:W3:Y:S04]  /*2180*/  LDG.E R35, desc[UR10][R14.64+0x600] ;  /* 0x0006000a0e237981 */ /* 0x000ee8000c1e1900 */
[----:B------:R-:W4:Y:S04]  /*2190*/  LDG.E R37, desc[UR10][R20.64+0x600] ;  /* 0x0006000a14257981 */ /* 0x000f28000c1e1900 */
[----:B------:R-:W5:Y:S01]  /*21a0*/  LDG.E R16, desc[UR10][R18.64+0x600] ;  /* 0x0006000a12107981 */ /* 0x000f62000c1e1900 */
[----:B------:R-:W-:-:S03]  /*21b0*/  IADD3 R12, PT, PT, R12, 0x4, RZ ;  /* 0x000000040c0c7810 */ /* 0x000fc60007ffe0ff */
[----:B--2---:R1:W-:Y:S04]  /*21c0*/  STG.E desc[UR10][R24.64+0x1800], R33 ;  /* 0x0018002118007986 */ /* 0x0043e8000c10190a */
[----:B---3--:R1:W-:Y:S04]  /*21d0*/  STG.E desc[UR10][R24.64+0x1804], R35 ;  /* 0x0018042318007986 */ /* 0x0083e8000c10190a */
[----:B----4-:R1:W-:Y:S04]  /*21e0*/  STG.E desc[UR10][R24.64+0x1808], R37 ;  /* 0x0018082518007986 */ /* 0x0103e8000c10190a */
[----:B-----5:R1:W-:Y:S02]  /*21f0*/  STG.E desc[UR10][R24.64+0x180c], R16 ;  /* 0x00180c1018007986 */ /* 0x0203e4000c10190a */
.L_x_1504:
[----:B------:R-:W-:Y:S05]  /*2200*/  @!P1 EXIT ;  /* 0x000000000000994d */ /* 0x000fea0003800000 */
[----:B------:R-:W-:Y:S02]  /*2210*/  ISETP.NE.AND P0, PT, R26, 0x1, PT ;  /* 0x000000011a00780c */ /* 0x000fe40003f05270 */
[----:B------:R-:W-:-:S04]  /*2220*/  LOP3.LUT R0, R0, 0x1, RZ, 0xc0, !PT ;  /* 0x0000000100007812 */ /* 0x000fc800078ec0ff */
[----:B------:R-:W-:-:S07]  /*2230*/  ISETP.NE.U32.AND P1, PT, R0, 0x1, PT ;  /* 0x000000010000780c */ /* 0x000fce0003f25070 */
[----:B------:R-:W-:Y:S06]  /*2240*/  @!P0 BRA `(.L_x_1505) ;  /* 0x00000000005c8947 */ /* 0x000fec0003800000 */
[----:B0-----:R-:W-:-:S04]  /*2250*/  IMAD R15, R12, 0x80, R17 ;  /* 0x000000800c0f7824 */ /* 0x001fc800078e0211 */
[----:B------:R-:W-:-:S04]  /*2260*/  IMAD.WIDE R22, R15, 0x4, R2 ;  /* 0x000000040f167825 */ /* 0x000fc800078e0202 */
[C---:B-1----:R-:W-:Y:S01]  /*2270*/  IMAD.WIDE R24, R15.reuse, 0x4, R8 ;  /* 0x000000040f187825 */ /* 0x042fe200078e0208 */
        /* <DEDUP_REMOVED lines=11> */
[----:B------:R-:W3:Y:S04]  /*2330*/  LDG.E R33, desc[UR10][R22.64+0x200] ;  /* 0x0002000a16217981 */ /* 0x000ee8000c1e1900 */
[----:B------:R-:W4:Y:S04]  /*2340*/  LDG.E R35, desc[UR10][R24.64+0x200] ;  /* 0x0002000a18237981 */ /* 0x000f28000c1e1900 */
[----:B------:R-:W5:Y:S04]  /*2350*/  LDG.E R37, desc[UR10][R20.64+0x200] ;  /* 0x0002000a14257981 */ /* 0x000f68000c1e1900 */
[----:B------:R-:W2:Y:S01]  /*2360*/  LDG.E R0, desc[UR10][R18.64+0x200] ;  /* 0x0002000a12007981 */ /* 0x000ea2000c1e1900 */
[----:B------:R-:W-:-:S03]  /*2370*/  IADD3 R12, PT, PT, R12, 0x2, RZ ;  /* 0x000000020c0c7810 */ /* 0x000fc60007ffe0ff */
[----:B---3--:R3:W-:Y:S04]  /*2380*/  STG.E desc[UR10][R14.64+0x800], R33 ;  /* 0x000800210e007986 */ /* 0x0087e8000c10190a */
[----:B----4-:R3:W-:Y:S04]  /*2390*/  STG.E desc[UR10][R14.64+0x804], R35 ;  /* 0x000804230e007986 */ /* 0x0107e8000c10190a */
[----:B-----5:R3:W-:Y:S04]  /*23a0*/  STG.E desc[UR10][R14.64+0x808], R37 ;  /* 0x000808250e007986 */ /* 0x0207e8000c10190a */
[----:B--2---:R3:W-:Y:S02]  /*23b0*/  STG.E desc[UR10][R14.64+0x80c], R0 ;  /* 0x00080c000e007986 */ /* 0x0047e4000c10190a */
.L_x_1505:
[----:B------:R-:W-:Y:S05]  /*23c0*/  @P1 EXIT ;  /* 0x000000000000194d */ /* 0x000fea0003800000 */
[----:B0-----:R-:W-:-:S04]  /*23d0*/  IMAD R17, R12, 0x80, R17 ;  /* 0x000000800c117824 */ /* 0x001fc800078e0211 */
[----:B------:R-:W-:-:S04]  /*23e0*/  IMAD.WIDE R2, R17, 0x4, R2 ;  /* 0x0000000411027825 */ /* 0x000fc800078e0202 */
[C---:B------:R-:W-:Y:S02]  /*23f0*/  IMAD.WIDE R8, R17.reuse, 0x4, R8 ;  /* 0x0000000411087825 */ /* 0x040fe400078e0208 */
[----:B------:R-:W2:Y:S02]  /*2400*/  LDG.E R3, desc[UR10][R2.64] ;  /* 0x0000000a02037981 */ /* 0x000ea4000c1e1900 */
[C---:B------:R-:W-:Y:S02]  /*2410*/  IMAD.WIDE R6, R17.reuse, 0x4, R6 ;  /* 0x0000000411067825 */ /* 0x040fe400078e0206 */
[----:B------:R-:W4:Y:S02]  /*2420*/  LDG.E R9, desc[UR10][R8.64] ;  /* 0x0000000a08097981 */ /* 0x000f24000c1e1900 */
[C---:B------:R-:W-:Y:S02]  /*2430*/  IMAD.WIDE R4, R17.reuse, 0x4, R4 ;  /* 0x0000000411047825 */ /* 0x040fe400078e0204 */
[----:B------:R-:W5:Y:S04]  /*2440*/  LDG.E R7, desc[UR10][R6.64] ;  /* 0x0000000a06077981 */ /* 0x000f68000c1e1900 */
[----:B------:R-:W3:Y:S01]  /*2450*/  LDG.E R5, desc[UR10][R4.64] ;  /* 0x0000000a04057981 */ /* 0x000ee2000c1e1900 */
[----:B------:R-:W-:-:S05]  /*2460*/  IMAD.WIDE R10, R17, 0x10, R10 ;  /* 0x00000010110a7825 */ /* 0x000fca00078e020a */
[----:B--2---:R-:W-:Y:S04]  /*2470*/  STG.E desc[UR10][R10.64], R3 ;  /* 0x000000030a007986 */ /* 0x004fe8000c10190a */
[----:B----4-:R-:W-:Y:S04]  /*2480*/  STG.E desc[UR10][R10.64+0x4], R9 ;  /* 0x000004090a007986 */ /* 0x010fe8000c10190a */
[----:B-----5:R-:W-:Y:S04]  /*2490*/  STG.E desc[UR10][R10.64+0x8], R7 ;  /* 0x000008070a007986 */ /* 0x020fe8000c10190a */
[----:B---3--:R-:W-:Y:S01]  /*24a0*/  STG.E desc[UR10][R10.64+0xc], R5 ;  /* 0x00000c050a007986 */ /* 0x008fe2000c10190a */
[----:B------:R-:W-:Y:S05]  /*24b0*/  EXIT ;  /* 0x000000000000794d */ /* 0x000fea0003800000 */
.L_x_1506:
        /* <DEDUP_REMOVED lines=12> */
.L_x_2604:


//--------------------- .text._ZN3cub18CUB_300001_SM_10006detail9transform16transform_kernelINS2_10policy_hubILb1EN4cuda3std3__45tupleIJN6thrust24THRUST_300001_SM_1000_NS12zip_iteratorINS8_IJNSA_6detail15normal_iteratorINSA_10device_ptrIiEEEESG_SG_SG_EEEEEEEEE10policy1000EiNS7_10__identityENSA_7pointerINS8_IJiiiiEEENSA_8cuda_cub3tagENSA_11use_defaultESR_EEJSI_EEEvT0_iT1_T2_DpNS2_10kernel_argIT3_EE --------------------------
	.section	.text._ZN3cub18CUB_300001_SM_10006detail9transform16transform_kernelINS2_10policy_hubILb1EN4cuda3std3__45tupleIJN6thrust24THRUST_300001_SM_1000_NS12zip_iteratorINS8_IJNSA_6detail15normal_iteratorINSA_10device_ptrIiEEEESG_SG_SG_EEEEEEEEE10policy1000EiNS7_10__identityENSA_7pointerINS8_IJiiiiEEENSA_8cuda_cub3tagENSA_11use_defaultESR_EEJSI_EEEvT0_iT1_T2_DpNS2_10kernel_argIT3_EE,"ax",@progbits
	.align	128
        .global         _ZN3cub18CUB_300001_SM_10006detail9transform16transform_kernelINS2_10policy_hubILb1EN4cuda3std3__45tupleIJN6thrust24THRUST_300001_SM_1000_NS12zip_iteratorINS8_IJNSA_6detail15normal_iteratorINSA_10device_ptrIiEEEESG_SG_SG_EEEEEEEEE10policy1000EiNS7_10__identityENSA_7pointerINS8_IJiiiiEEENSA_8cuda_cub3tagENSA_11use_defaultESR_EEJSI_EEEvT0_iT1_T2_DpNS2_10kernel_argIT3_EE
        .type           _ZN3cub18CUB_300001_SM_10006detail9transform16transform_kernelINS2_10policy_hubILb1EN4cuda3std3__45tupleIJN6thrust24THRUST_300001_SM_1000_NS12zip_iteratorINS8_IJNSA_6detail15normal_iteratorINSA_10device_ptrIiEEEESG_SG_SG_EEEEEEEEE10policy1000EiNS7_10__identityENSA_7pointerINS8_IJiiiiEEENSA_8cuda_cub3tagENSA_11use_defaultESR_EEJSI_EEEvT0_iT1_T2_DpNS2_10kernel_argIT3_EE,@function
        .size           _ZN3cub18CUB_300001_SM_10006detail9transform16transform_kernelINS2_10policy_hubILb1EN4cuda3std3__45tupleIJN6thrust24THRUST_300001_SM_1000_NS12zip_iteratorINS8_IJNSA_6detail15normal_iteratorINSA_10device_ptrIiEEEESG_SG_SG_EEEEEEEEE10policy1000EiNS7_10__identityENSA_7pointerINS8_IJiiiiEEENSA_8cuda_cub3tagENSA_11use_defaultESR_EEJSI_EEEvT0_iT1_T2_DpNS2_10kernel_argIT3_EE,(.L_x_2605 - _ZN3cub18CUB_300001_SM_10006detail9transform16transform_kernelINS2_10policy_hubILb1EN4cuda3std3__45tupleIJN6thrust24THRUST_300001_SM_1000_NS12zip_iteratorINS8_IJNSA_6detail15normal_iteratorINSA_10device_ptrIiEEEESG_SG_SG_EEEEEEEEE10policy1000EiNS7_10__identityENSA_7pointerINS8_IJiiiiEEENSA_8cuda_cub3tagENSA_11use_defaultESR_EEJSI_EEEvT0_iT1_T2_DpNS2_10kernel_argIT3_EE)
        .other          _ZN3cub18CUB_300001_SM_10006detail9transform16transform_kernelINS2_10policy_hubILb1EN4cuda3std3__45tupleIJN6thrust24THRUST_300001_SM_1000_NS12zip_iteratorINS8_IJNSA_6detail15normal_iteratorINSA_10device_ptrIiEEEESG_SG_SG_EEEEEEEEE10policy1000EiNS7_10__identityENSA_7pointerINS8_IJiiiiEEENSA_8cuda_cub3tagENSA_11use_defaultESR_EEJSI_EEEvT0_iT1_T2_DpNS2_10kernel_argIT3_EE,@"STO_CUDA_ENTRY STV_DEFAULT"
_ZN3cub18CUB_300001_SM_10006detail9transform16transform_kernelINS2_10policy_hubILb1EN4cuda3std3__45tupleIJN6thrust24THRUST_300001_SM_1000_NS12zip_iteratorINS8_IJNSA_6detail15normal_iteratorINSA_10device_ptrIiEEEESG_SG_SG_EEEEEEEEE10policy1000EiNS7_10__identityENSA_7pointerINS8_IJiiiiEEENSA_8cuda_cub3tagENSA_11use_defaultESR_EEJSI_EEEvT0_iT1_T2_DpNS2_10kernel_argIT3_EE:
.text._ZN3cub18CUB_300001_SM_10006detail9transform16transform_kernelINS2_10policy_hubILb1EN4cuda3std3__45tupleIJN6thrust24THRUST_300001_SM_1000_NS12zip_iteratorINS8_IJNSA_6detail15normal_iteratorINSA_10device_ptrIiEEEESG_SG_SG_EEEEEEEEE10policy1000EiNS7_10__identityENSA_7pointerINS8_IJiiiiEEENSA_8cuda_cub3tagENSA_11use_defaultESR_EEJSI_EEEvT0_iT1_T2_DpNS2_10kernel_argIT3_EE:
[----:B------:R-:W-:Y:S08]  /*0000*/  LDC R1, c[0x0][0x37c] ;  /* 0x0000df00ff017b82 */ /* 0x000ff00000000800 */
[----:B------:R-:W0:Y:S01]  /*0010*/  S2UR UR13, SR_CTAID.X ;  /* 0x00000000000d79c3 */ /* 0x000e220000002500 */
[----:B------:R-:W1:Y:S01]  /*0020*/  LDCU.64 UR14, c[0x0][0x380] ;  /* 0x00007000ff0e77ac */ /* 0x000e620008000a00 */
[----:B------:R-:W2:Y:S01]  /*0030*/  LDCU.64 UR8, c[0x0][0x390] ;  /* 0x00007200ff0877ac */ /* 0x000ea20008000a00 */
[----:B------:R-:W3:Y:S01]  /*0040*/  LDCU.64 UR16, c[0x0][0x398] ;  /* 0x00007300ff1077ac */ /* 0x000ee20008000a00 */
[----:B------:R-:W4:Y:S01]  /*0050*/  LDCU.128 UR4, c[0x0][0x3a0] ;  /* 0x00007400ff0477ac */ /* 0x000f220008000c00 */
[----:B------:R-:W5:Y:S01]  /*0060*/  LDCU.64 UR18, c[0x0][0x3b0] ;  /* 0x00007600ff1277ac */ /* 0x000f620008000a00 */
[----:B-1----:R-:W-:Y:S01]  /*0070*/  USHF.L.U32 UR12, UR15, 0x7, URZ ;  /* 0x000000070f0c7899 */ /* 0x002fe200080006ff */
[----:B------:R-:W1:Y:S03]  /*0080*/  LDCU.64 UR20, c[0x0][0x358] ;  /* 0x00006b00ff1477ac */ /* 0x000e660008000a00 */
[----:B0-----:R-:W-:-:S04]  /*0090*/  UIMAD UR13, UR12, UR13, URZ ;  /* 0x0000000d0c0d72a4 */ /* 0x001fc8000f8e02ff */
[----:B------:R-:W-:Y:S02]  /*00a0*/  UIADD3 UR14, UPT, UPT, -UR13, UR14, URZ ;  /* 0x0000000e0d0e7290 */ /* 0x000fe4000fffe1ff */
[----:B------:R-:W-:Y:S02]  /*00b0*/  UIMAD.WIDE UR10, UR13, 0x4, URZ ;  /* 0x000000040d0a78a5 */ /* 0x000fe4000f8e02ff */
[----:B--2---:R-:W-:Y:S02]  /*00c0*/  UIMAD.WIDE UR8, UR13, 0x10, UR8 ;  /* 0x000000100d0878a5 */ /* 0x004fe4000f8e0208 */
[----:B------:R-:W-:Y:S02]  /*00d0*/  UISETP.LT.AND UP5, UPT, UR12, UR14, UPT ;  /* 0x0000000e0c00728c */ /* 0x000fe4000bfa1270 */
[----:B------:R-:W-:Y:S02]  /*00e0*/  UISETP.GT.AND UP0, UPT, UR12, UR14, UPT ;  /* 0x0000000e0c00728c */ /* 0x000fe4000bf04270 */
[----:B---3--:R-:W-:-:S02]  /*00f0*/  UIADD3 UR13, UP1, UPT, UR10, UR16, URZ ;  /* 0x000000100a0d7290 */ /* 0x008fc4000ff3e0ff */
[----:B----4-:R-:W-:Y:S02]  /*0100*/  UIADD3 UR24, UP2, UPT, UR10, UR4, URZ ;  /* 0x000000040a187290 */ /* 0x010fe4000ff5e0ff */
[----:B------:R-:W-:Y:S02]  /*0110*/  UIADD3 UR26, UP3, UPT, UR10, UR6, URZ ;  /* 0x000000060a1a7290 */ /* 0x000fe4000ff7e0ff */
[----:B------:R-:W-:Y:S01]  /*0120*/  USEL UR12, UR12, UR14, UP5 ;  /* 0x0000000e0c0c7287 */ /* 0x000fe2000a800000 */
[----:B------:R-:W-:Y:S01]  /*0130*/  MOV R2, UR13 ;  /* 0x0000000d00027c02 */ /* 0x000fe20008000f00 */
[----:B------:R-:W-:Y:S01]  /*0140*/  UIADD3.X UR14, UPT, UPT, UR11, UR17, URZ, UP1, !UPT ;  /* 0x000000110b0e7290 */ /* 0x000fe20008ffe4ff */
[----:B------:R-:W-:Y:S01]  /*0150*/  MOV R4, UR24 ;  /* 0x0000001800047c02 */ /* 0x000fe20008000f00 */
[----:B------:R-:W-:Y:S01]  /*0160*/  UIADD3.X UR25, UPT, UPT, UR11, UR5, URZ, UP2, !UPT ;  /* 0x000000050b197290 */ /* 0x000fe200097fe4ff */
[----:B------:R-:W-:Y:S01]  /*0170*/  IMAD.U32 R6, RZ, RZ, UR26 ;  /* 0x0000001aff067e24 */ /* 0x000fe2000f8e00ff */
[----:B------:R-:W-:-:S02]  /*0180*/  UIADD3.X UR27, UPT, UPT, UR11, UR7, URZ, UP3, !UPT ;  /* 0x000000070b1b7290 */ /* 0x000fc40009ffe4ff */
[----:B-----5:R-:W-:Y:S01]  /*0190*/  UIADD3 UR22, UP4, UPT, UR10, UR18, URZ ;  /* 0x000000120a167290 */ /* 0x020fe2000ff9e0ff */
[----:B------:R-:W-:Y:S02]  /*01a0*/  MOV R3, UR14 ;  /* 0x0000000e00037c02 */ /* 0x000fe40008000f00 */
[----:B------:R-:W-:Y:S01]  /*01b0*/  MOV R5, UR25 ;  /* 0x0000001900057c02 */ /* 0x000fe20008000f00 */
[----:B------:R-:W-:Y:S01]  /*01c0*/  IMAD.U32 R7, RZ, RZ, UR27 ;  /* 0x0000001bff077e24 */ /* 0x000fe2000f8e00ff */
[----:B------:R-:W-:Y:S01]  /*01d0*/  UIADD3.X UR23, UPT, UPT, UR11, UR19, URZ, UP4, !UPT ;  /* 0x000000130b177290 */ /* 0x000fe2000a7fe4ff */
[----:B-1----:R-:W-:Y:S11]  /*01e0*/  BRA.U UP0, `(.L_x_1507) ;  /* 0x0000000d009c7547 */ /* 0x002ff6000b800000 */
[----:B------:R-:W-:-:S06]  /*01f0*/  UISETP.GE.AND UP0, UPT, UR15, 0x1, UPT ;  /* 0x000000010f00788c */ /* 0x000fcc000bf06270 */
[----:B------:R-:W-:-:S13]  /*0200*/  PLOP3.LUT P0, PT, PT, PT, UP0, 0x80, 0x8 ;  /* 0x000000000008781c */ /* 0x000fda0003f0f008 */
[----:B------:R-:W-:Y:S05]  /*0210*/  @!P0 EXIT ;  /* 0x000000000000894d */ /* 0x000fea0003800000 */
[----:B------:R-:W0:Y:S01]  /*0220*/  S2R R0, SR_TID.X ;  /* 0x0000000000007919 */ /* 0x000e220000002100 */
[----:B------:R-:W-:Y:S01]  /*0230*/  UISETP.GE.U32.AND UP0, UPT, UR15, 0x8, UPT ;  /* 0x000000080f00788c */ /* 0x000fe2000bf06070 */
[----:B------:R-:W-:Y:S01]  /*0240*/  HFMA2 R9, -RZ, RZ, 0, 0 ;  /* 0x00000000ff097431 */ /* 0x000fe200000001ff */
[----:B------:R-:W-:-:S07]  /*0250*/  ULOP3.LUT UR24, UR15, 0x7, URZ, 0xc0, !UPT ;  /* 0x000000070f187892 */ /* 0x000fce000f8ec0ff */
[----:B------:R-:W-:Y:S05]  /*0260*/  BRA.U !UP0, `(.L_x_1508) ;  /* 0x0000000508fc7547 */ /* 0x000fea000b800000 */
[----:B------:R-:W-:Y:S01]  /*0270*/  MOV R9, 0x10 ;  /* 0x0000001000097802 */ /* 0x000fe20000000f00 */
[----:B------:R-:W-:Y:S01]  /*0280*/  UMOV UR12, UR10 ;  /* 0x0000000a000c7c82 */ /* 0x000fe20008000000 */
[----:B------:R-:W-:Y:S01]  /*0290*/  UMOV UR13, UR11 ;  /* 0x0000000b000d7c82 */ /* 0x000fe20008000000 */
[----:B------:R-:W-:Y:S02]  /*02a0*/  UIADD3 UR10, UP0, UPT, UR12, 0x600, URZ ;  /* 0x000006000c0a7890 */ /* 0x000fe4000ff1e0ff */
[----:B0-----:R-:W-:Y:S02]  /*02b0*/  IMAD.WIDE.U32 R8, R0, R9, UR8 ;  /* 0x0000000800087e25 */ /* 0x001fe4000f8e0009 */
[----:B------:R-:W-:Y:S02]  /*02c0*/  UIADD3.X UR11, UPT, UPT, URZ, UR13, URZ, UP0, !UPT ;  /* 0x0000000dff0b7290 */ /* 0x000fe400087fe4ff */
[----:B------:R-:W-:Y:S01]  /*02d0*/  UIADD3 UR6, UP0, UPT, UR10, UR6, URZ ;  /* 0x000000060a067290 */ /* 0x000fe2000ff1e0ff */
[----:B------:R-:W-:Y:S01]  /*02e0*/  IADD3 R10, P0, PT, R8, 0x8, RZ ;  /* 0x00000008080a7810 */ /* 0x000fe20007f1e0ff */
[----:B------:R-:W-:Y:S01]  /*02f0*/  UIADD3 UR14, UP1, UPT, UR10, UR4, URZ ;  /* 0x000000040a0e7290 */ /* 0x000fe2000ff3e0ff */
[----:B------:R-:W-:Y:S01]  /*0300*/  IADD3 R8, PT, PT, R0, 0x80, RZ ;  /* 0x0000008000087810 */ /* 0x000fe20007ffe0ff */
[----:B------:R-:W-:-:S02]  /*0310*/  UIADD3.X UR7, UPT, UPT, UR11, UR7, URZ, UP0, !UPT ;  /* 0x000000070b077290 */ /* 0x000fc400087fe4ff */
[----:B------:R-:W-:Y:S01]  /*0320*/  ULOP3.LUT UR4, UR15, 0x7ffffff8, URZ, 0xc0, !UPT ;  /* 0x7ffffff80f047892 */ /* 0x000fe2000f8ec0ff */
[----:B------:R-:W-:Y:S01]  /*0330*/  IMAD.X R11, RZ, RZ, R9, P0 ;  /* 0x000000ffff0b7224 */ /* 0x000fe200000e0609 */
[----:B------:R-:W-:Y:S02]  /*0340*/  UIADD3.X UR5, UPT, UPT, UR11, UR5, URZ, UP1, !UPT ;  /* 0x000000050b057290 */ /* 0x000fe40008ffe4ff */
[----:B------:R-:W-:Y:S02]  /*0350*/  UIADD3 UR16, UP0, UPT, UR10, UR16, URZ ;  /* 0x000000100a107290 */ /* 0x000fe4000ff1e0ff */
[----:B------:R-:W-:Y:S02]  /*0360*/  UIADD3 UR15, UP2, UPT, UR8, 0x1808, URZ ;  /* 0x00001808080f7890 */ /* 0x000fe4000ff5e0ff */
[----:B------:R-:W-:Y:S02]  /*0370*/  UIADD3 UR10, UP1, UPT, UR10, UR18, URZ ;  /* 0x000000120a0a7290 */ /* 0x000fe4000ff3e0ff */
[----:B------:R-:W-:-:S02]  /*0380*/  UIADD3.X UR17, UPT, UPT, UR11, UR17, URZ, UP0, !UPT ;  /* 0x000000110b117290 */ /* 0x000fc400087fe4ff */
[----:B------:R-:W-:Y:S02]  /*0390*/  UIADD3.X UR11, UPT, UPT, UR11, UR19, URZ, UP1, !UPT ;  /* 0x000000130b0b7290 */ /* 0x000fe40008ffe4ff */
[----:B------:R-:W-:Y:S02]  /*03a0*/  UIADD3.X UR18, UPT, UPT, URZ, UR9, URZ, UP2, !UPT ;  /* 0x00000009ff127290 */ /* 0x000fe400097fe4ff */
[----:B------:R-:W-:-:S12]  /*03b0*/  UIADD3 UR4, UPT, UPT, -UR4, URZ, URZ ;  /* 0x000000ff04047290 */ /* 0x000fd8000fffe1ff */
.L_x_1509:
[----:B------:R-:W0:Y:S08]  /*03c0*/  LDC.64 R16, c[0x0][0x398] ;  /* 0x0000e600ff107b82 */ /* 0x000e300000000a00 */
[----:B-1----:R-:W1:Y:S08]  /*03d0*/  LDC.64 R14, c[0x0][0x3a8] ;  /* 0x0000ea00ff0e7b82 */ /* 0x002e700000000a00 */
[----:B------:R-:W2:Y:S08]  /*03e0*/  LDC.64 R18, c[0x0][0x3a0] ;  /* 0x0000e800ff127b82 */ /* 0x000eb00000000a00 */
[----:B------:R-:W3:Y:S01]  /*03f0*/  LDC.64 R12, c[0x0][0x3b0] ;  /* 0x0000ec00ff0c7b82 */ /* 0x000ee20000000a00 */
[----:B0-----:R-:W-:-:S03]  /*0400*/  IMAD.WIDE.U32 R16, R0, 0x4, R16 ;  /* 0x0000000400107825 */ /* 0x001fc600078e0010 */
[----:B------:R-:W-:Y:S01]  /*0410*/  IADD3 R16, P0, PT, R16, UR12, RZ ;  /* 0x0000000c10107c10 */ /* 0x000fe2000ff1e0ff */
[----:B-1----:R-:W-:-:S03]  /*0420*/  IMAD.WIDE.U32 R14, R0, 0x4, R14 ;  /* 0x00000004000e7825 */ /* 0x002fc600078e000e */
[----:B------:R-:W-:Y:S02]  /*0430*/  IADD3.X R17, PT, PT, R17, UR13, RZ, P0, !PT ;  /* 0x0000000d11117c10 */ /* 0x000fe400087fe4ff */
[----:B------:R-:W-:Y:S01]  /*0440*/  IADD3 R22, P0, PT, R14, UR12, RZ ;  /* 0x0000000c0e167c10 */ /* 0x000fe2000ff1e0ff */
[----:B--2---:R-:W-:-:S03]  /*0450*/  IMAD.WIDE.U32 R18, R0, 0x4, R18 ;  /* 0x0000000400127825 */ /* 0x004fc600078e0012 */
[----:B------:R-:W-:Y:S01]  /*0460*/  IADD3.X R23, PT, PT, R15, UR13, RZ, P0, !PT ;  /* 0x0000000d0f177c10 */ /* 0x000fe200087fe4ff */
[----:B------:R-:W2:Y:S01]  /*0470*/  LDG.E R17, desc[UR20][R16.64] ;  /* 0x0000001410117981 */ /* 0x000ea2000c1e1900 */
[----:B------:R-:W-:-:S04]  /*0480*/  IADD3 R18, P1, PT, R18, UR12, RZ ;  /* 0x0000000c12127c10 */ /* 0x000fc8000ff3e0ff */
[----:B------:R-:W4:Y:S01]  /*0490*/  LDG.E R23, desc[UR20][R22.64] ;  /* 0x0000001416177981 */ /* 0x000f22000c1e1900 */
[----:B---3--:R-:W-:Y:S01]  /*04a0*/  IMAD.WIDE.U32 R12, R0, 0x4, R12 ;  /* 0x00000004000c7825 */ /* 0x008fe200078e000c */
[----:B------:R-:W-:Y:S02]  /*04b0*/  IADD3.X R19, PT, PT, R19, UR13, RZ, P1, !PT ;  /* 0x0000000d13137c10 */ /* 0x000fe40008ffe4ff */
[----:B------:R-:W-:-:S03]  /*04c0*/  IADD3 R24, P0, PT, R12, UR12, RZ ;  /* 0x0000000c0c187c10 */ /* 0x000fc6000ff1e0ff */
[----:B------:R0:W3:Y:S01]  /*04d0*/  LDG.E R27, desc[UR20][R18.64] ;  /* 0x00000014121b7981 */ /* 0x0000e2000c1e1900 */
[----:B------:R-:W-:-:S05]  /*04e0*/  IADD3.X R25, PT, PT, R13, UR13, RZ, P0, !PT ;  /* 0x0000000d0d197c10 */ /* 0x000fca00087fe4ff */
[----:B------:R-:W5:Y:S01]  /*04f0*/  LDG.E R9, desc[UR20][R24.64] ;  /* 0x0000001418097981 */ /* 0x000f62000c1e1900 */
[----:B------:R-:W-:Y:S01]  /*0500*/  MOV R12, UR16 ;  /* 0x00000010000c7c02 */ /* 0x000fe20008000f00 */
[----:B------:R-:W-:Y:S01]  /*0510*/  IMAD.U32 R13, RZ, RZ, UR17 ;  /* 0x00000011ff0d7e24 */ /* 0x000fe2000f8e00ff */
[----:B------:R-:W-:Y:S01]  /*0520*/  MOV R14, UR14 ;  /* 0x0000000e000e7c02 */ /* 0x000fe20008000f00 */
[----:B------:R-:W-:Y:S01]  /*0530*/  IMAD.U32 R20, RZ, RZ, UR6 ;  /* 0x00000006ff147e24 */ /* 0x000fe2000f8e00ff */
[----:B------:R-:W-:Y:S01]  /*0540*/  MOV R15, UR5 ;  /* 0x00000005000f7c02 */ /* 0x000fe20008000f00 */
[----:B0-----:R-:W-:Y:S01]  /*0550*/  IMAD.U32 R19, RZ, RZ, UR11 ;  /* 0x0000000bff137e24 */ /* 0x001fe2000f8e00ff */
[----:B------:R-:W-:Y:S02]  /*0560*/  MOV R21, UR7 ;  /* 0x0000000700157c02 */ /* 0x000fe40008000f00 */
[----:B------:R-:W-:Y:S01]  /*0570*/  MOV R18, UR10 ;  /* 0x0000000a00127c02 */ /* 0x000fe20008000f00 */
[----:B------:R-:W-:-:S04]  /*0580*/  IMAD.WIDE R12, R8, 0x4, R12 ;  /* 0x00000004080c7825 */ /* 0x000fc800078e020c */
[----:B------:R-:W-:-:S04]  /*0590*/  IMAD.WIDE R14, R8, 0x4, R14 ;  /* 0x00000004080e7825 */ /* 0x000fc800078e020e */
[C---:B------:R-:W-:Y:S01]  /*05a0*/  IMAD.WIDE R18, R8.reuse, 0x4, R18 ;  /* 0x0000000408127825 */ /* 0x040fe200078e0212 */
[----:B--2---:R0:W-:Y:S04]  /*05b0*/  STG.E desc[UR20][R10.64+-0x8], R17 ;  /* 0xfffff8110a007986 */ /* 0x0041e8000c101914 */
[----:B----4-:R-:W-:Y:S01]  /*05c0*/  STG.E desc[UR20][R10.64], R23 ;  /* 0x000000170a007986 */ /* 0x010fe2000c101914 */
[----:B0-----:R-:W-:-:S03]  /*05d0*/  IMAD.WIDE R16, R8, 0x4, R20 ;  /* 0x0000000408107825 */ /* 0x001fc600078e0214 */
[----:B---3--:R0:W-:Y:S04]  /*05e0*/  STG.E desc[UR20][R10.64+-0x4], R27 ;  /* 0xfffffc1b0a007986 */ /* 0x0081e8000c101914 */
[----:B-----5:R1:W-:Y:S04]  /*05f0*/  STG.E desc[UR20][R10.64+0x4], R9 ;  /* 0x000004090a007986 */ /* 0x0203e8000c101914 */
[----:B------:R-:W2:Y:S04]  /*0600*/  LDG.E R25, desc[UR20][R12.64+-0x600] ;  /* 0xfffa00140c197981 */ /* 0x000ea8000c1e1900 */
[----:B0-----:R-:W3:Y:S04]  /*0610*/  LDG.E R27, desc[UR20][R14.64+-0x600] ;  /* 0xfffa00140e1b7981 */ /* 0x001ee8000c1e1900 */
[----:B------:R-:W4:Y:S04]  /*0620*/  LDG.E R29, desc[UR20][R16.64+-0x600] ;  /* 0xfffa0014101d7981 */ /* 0x000f28000c1e1900 */
[----:B------:R-:W5:Y:S01]  /*0630*/  LDG.E R22, desc[UR20][R18.64+-0x600] ;  /* 0xfffa001412167981 */ /* 0x000f62000c1e1900 */
[----:B------:R-:W-:-:S02]  /*0640*/  MOV R20, UR15 ;  /* 0x0000000f00147c02 */ /* 0x000fc40008000f00 */
[----:B------:R-:W-:-:S03]  /*0650*/  MOV R21, UR18 ;  /* 0x0000001200157c02 */ /* 0x000fc60008000f00 */
[----:B------:R-:W-:-:S05]  /*0660*/  IMAD.WIDE R20, R8, 0x10, R20 ;  /* 0x0000001008147825 */ /* 0x000fca00078e0214 */
[----:B--2---:R0:W-:Y:S04]  /*0670*/  STG.E desc[UR20][R20.64+-0x1808], R25 ;  /* 0xffe7f81914007986 */ /* 0x0041e8000c101914 */
[----:B---3--:R2:W-:Y:S04]  /*0680*/  STG.E desc[UR20][R20.64+-0x1804], R27 ;  /* 0xffe7fc1b14007986 */ /* 0x0085e8000c101914 */
[----:B----4-:R3:W-:Y:S04]  /*0690*/  STG.E desc[UR20][R20.64+-0x1800], R29 ;  /* 0xffe8001d14007986 */ /* 0x0107e8000c101914 */
[----:B-----5:R4:W-:Y:S04]  /*06a0*/  STG.E desc[UR20][R20.64+-0x17fc], R22 ;  /* 0xffe8041614007986 */ /* 0x0209e8000c101914 */
[----:B-1----:R-:W5:Y:S04]  /*06b0*/  LDG.E R9, desc[UR20][R12.64+-0x400] ;  /* 0xfffc00140c097981 */ /* 0x002f68000c1e1900 */
[----:B------:R-:W2:Y:S04]  /*06c0*/  LDG.E R23, desc[UR20][R14.64+-0x400] ;  /* 0xfffc00140e177981 */ /* 0x000ea8000c1e1900 */
[----:B------:R-:W3:Y:S04]  /*06d0*/  LDG.E R24, desc[UR20][R16.64+-0x400] ;  /* 0xfffc001410187981 */ /* 0x000ee8000c1e1900 */
[----:B------:R-:W4:Y:S04]  /*06e0*/  LDG.E R26, desc[UR20][R18.64+-0x400] ;  /* 0xfffc0014121a7981 */ /* 0x000f28000c1e1900 */
[----:B-----5:R1:W-:Y:S04]  /*06f0*/  STG.E desc[UR20][R20.64+-0x1008], R9 ;  /* 0xffeff80914007986 */ /* 0x0203e8000c101914 */
[----:B--2---:R2:W-:Y:S04]  /*0700*/  STG.E desc[UR20][R20.64+-0x1004], R23 ;  /* 0xffeffc1714007986 */ /* 0x0045e8000c101914 */
[----:B---3--:R3:W-:Y:S04]  /*0710*/  STG.E desc[UR20][R20.64+-0x1000], R24 ;  /* 0xfff0001814007986 */ /* 0x0087e8000c101914 */
[----:B----4-:R4:W-:Y:S04]  /*0720*/  STG.E desc[UR20][R20.64+-0xffc], R26 ;  /* 0xfff0041a14007986 */ /* 0x0109e8000c101914 */
[----:B0-----:R-:W5:Y:S04]  /*0730*/  LDG.E R25, desc[UR20][R12.64+-0x200] ;  /* 0xfffe00140c197981 */ /* 0x001f68000c1e1900 */
[----:B------:R-:W2:Y:S04]  /*0740*/  LDG.E R27, desc[UR20][R14.64+-0x200] ;  /* 0xfffe00140e1b7981 */ /* 0x000ea8000c1e1900 */
[----:B------:R-:W3:Y:S04]  /*0750*/  LDG.E R29, desc[UR20][R16.64+-0x200] ;  /* 0xfffe0014101d7981 */ /* 0x000ee8000c1e1900 */
[----:B------:R-:W4:Y:S04]  /*0760*/  LDG.E R22, desc[UR20][R18.64+-0x200] ;  /* 0xfffe001412167981 */ /* 0x000f28000c1e1900 */
[----:B-----5:R0:W-:Y:S04]  /*0770*/  STG.E desc[UR20][R20.64+-0x808], R25 ;  /* 0xfff7f81914007986 */ /* 0x0201e8000c101914 */
[----:B--2---:R2:W-:Y:S04]  /*0780*/  STG.E desc[UR20][R20.64+-0x804], R27 ;  /* 0xfff7fc1b14007986 */ /* 0x0045e8000c101914 */
[----:B---3--:R3:W-:Y:S04]  /*0790*/  STG.E desc[UR20][R20.64+-0x800], R29 ;  /* 0xfff8001d14007986 */ /* 0x0087e8000c101914 */
[----:B----4-:R4:W-:Y:S04]  /*07a0*/  STG.E desc[UR20][R20.64+-0x7fc], R22 ;  /* 0xfff8041614007986 */ /* 0x0109e8000c101914 */
        /* <DEDUP_REMOVED lines=24> */
[----:B0-----:R-:W2:Y:S04]  /*0930*/  LDG.E R25, desc[UR20][R12.64+0x600] ;  /* 0x000600140c197981 */ /* 0x001ea8000c1e1900 */
[----:B------:R-:W3:Y:S04]  /*0940*/  LDG.E R27, desc[UR20][R14.64+0x600] ;  /* 0x000600140e1b7981 */ /* 0x000ee8000c1e1900 */
[----:B------:R-:W4:Y:S04]  /*0950*/  LDG.E R29, desc[UR20][R16.64+0x600] ;  /* 0x00060014101d7981 */ /* 0x000f28000c1e1900 */
[----:B------:R-:W5:Y:S01]  /*0960*/  LDG.E R22, desc[UR20][R18.64+0x600] ;  /* 0x0006001412167981 */ /* 0x000f62000c1e1900 */
[----:B------:R-:W-:-:S02]  /*0970*/  UIADD3 UR12, UP0, UPT, UR12, 0x1000, URZ ;  /* 0x000010000c0c7890 */ /* 0x000fc4000ff1e0ff */
[----:B------:R-:W-:Y:S02]  /*0980*/  UIADD3 UR4, UPT, UPT, UR4, 0x8, URZ ;  /* 0x0000000804047890 */ /* 0x000fe4000fffe0ff */
[----:B------:R-:W-:Y:S02]  /*0990*/  UIADD3.X UR13, UPT, UPT, URZ, UR13, URZ, UP0, !UPT ;  /* 0x0000000dff0d7290 */ /* 0x000fe400087fe4ff */
[----:B------:R-:W-:Y:S01]  /*09a0*/  UISETP.NE.AND UP0, UPT, UR4, URZ, UPT ;  /* 0x000000ff0400728c */ /* 0x000fe2000bf05270 */
[----:B------:R-:W-:Y:S02]  /*09b0*/  IADD3 R10, P0, PT, R10, 0x4000, RZ ;  /* 0x000040000a0a7810 */ /* 0x000fe40007f1e0ff */
[----:B------:R-:W-:-:S03]  /*09c0*/  IADD3 R8, PT, PT, R8, 0x400, RZ ;  /* 0x0000040008087810 */ /* 0x000fc60007ffe0ff */
[----:B------:R-:W-:Y:S01]  /*09d0*/  IMAD.X R11, RZ, RZ, R11, P0 ;  /* 0x000000ffff0b7224 */ /* 0x000fe200000e060b */
[----:B--2---:R1:W-:Y:S04]  /*09e0*/  STG.E desc[UR20][R20.64+0x17f8], R25 ;  /* 0x0017f81914007986 */ /* 0x0043e8000c101914 */
[----:B---3--:R1:W-:Y:S04]  /*09f0*/  STG.E desc[UR20][R20.64+0x17fc], R27 ;  /* 0x0017fc1b14007986 */ /* 0x0083e8000c101914 */
[----:B----4-:R1:W-:Y:S04]  /*0a00*/  STG.E desc[UR20][R20.64+0x1800], R29 ;  /* 0x0018001d14007986 */ /* 0x0103e8000c101914 */
[----:B-----5:R1:W-:Y:S01]  /*0a10*/  STG.E desc[UR20][R20.64+0x1804], R22 ;  /* 0x0018041614007986 */ /* 0x0203e2000c101914 */
[----:B------:R-:W-:Y:S05]  /*0a20*/  BRA.U UP0, `(.L_x_1509) ;  /* 0xfffffff900647547 */ /* 0x000fea000b83ffff */
[----:B------:R-:W0:Y:S02]  /*0a30*/  LDCU UR15, c[0x0][0x384] ;  /* 0x00007080ff0f77ac */ /* 0x000e240008000800 */
[----:B0-----:R-:W-:-:S06]  /*0a40*/  ULOP3.LUT UR4, UR15, 0x7ffffff8, URZ, 0xc0, !UPT ;  /* 0x7ffffff80f047892 */ /* 0x001fcc000f8ec0ff */
[----:B-1----:R-:W-:-:S07]  /*0a50*/  MOV R9, UR4 ;  /* 0x0000000400097c02 */ /* 0x002fce0008000f00 */
.L_x_1508:
[----:B------:R-:W-:-:S13]  /*0a60*/  ISETP.NE.AND P0, PT, RZ, UR24, PT ;  /* 0x00000018ff007c0c */ /* 0x000fda000bf05270 */
[----:B------:R-:W-:Y:S05]  /*0a70*/  @!P0 EXIT ;  /* 0x000000000000894d */ /* 0x000fea0003800000 */
[----:B------:R-:W-:Y:S02]  /*0a80*/  UISETP.GE.U32.AND UP0, UPT, UR24, 0x4, UPT ;  /* 0x000000041800788c */ /* 0x000fe4000bf06070 */
[----:B------:R-:W-:-:S07]  /*0a90*/  ULOP3.LUT UR4, UR15, 0x3, URZ, 0xc0, !UPT ;  /* 0x000000030f047892 */ /* 0x000fce000f8ec0ff */
[----:B------:R-:W-:Y:S05]  /*0aa0*/  BRA.U !UP0, `(.L_x_1510) ;  /* 0x0000000108a47547 */ /* 0x000fea000b800000 */
[----:B------:R-:W-:Y:S01]  /*0ab0*/  MOV R12, 0x4 ;  /* 0x00000004000c7802 */ /* 0x000fe20000000f00 */
[----:B0-----:R-:W-:-:S04]  /*0ac0*/  IMAD R19, R9, 0x80, R0 ;  /* 0x0000008009137824 */ /* 0x001fc800078e0200 */
[----:B------:R-:W-:-:S04]  /*0ad0*/  IMAD.WIDE R16, R19, 0x4, R2 ;  /* 0x0000000413107825 */ /* 0x000fc800078e0202 */
[C---:B------:R-:W-:Y:S01]  /*0ae0*/  IMAD.WIDE R10, R19.reuse, 0x4, R4 ;  /* 0x00000004130a7825 */ /* 0x040fe200078e0204 */
[----:B------:R-:W2:Y:S03]  /*0af0*/  LDG.E R21, desc[UR20][R16.64] ;  /* 0x0000001410157981 */ /* 0x000ea6000c1e1900 */
[C---:B------:R-:W-:Y:S01]  /*0b00*/  IMAD.WIDE R14, R19.reuse, 0x4, R6 ;  /* 0x00000004130e7825 */ /* 0x040fe200078e0206 */
[----:B------:R-:W3:Y:S03]  /*0b10*/  LDG.E R23, desc[UR20][R10.64] ;  /* 0x000000140a177981 */ /* 0x000ee6000c1e1900 */
[----:B------:R-:W-:Y:S01]  /*0b20*/  IMAD.WIDE R12, R19, R12, UR22 ;  /* 0x00000016130c7e25 */ /* 0x000fe2000f8e020c */
[----:B------:R-:W4:Y:S04]  /*0b30*/  LDG.E R25, desc[UR20][R14.64] ;  /* 0x000000140e197981 */ /* 0x000f28000c1e1900 */
[----:B------:R-:W5:Y:S01]  /*0b40*/  LDG.E R27, desc[UR20][R12.64] ;  /* 0x000000140c1b7981 */ /* 0x000f62000c1e1900 */
[----:B------:R-:W-:-:S05]  /*0b50*/  HFMA2 R18, -RZ, RZ, 0, 9.5367431640625e-07 ;  /* 0x00000010ff127431 */ /* 0x000fca00000001ff */
[----:B------:R-:W-:-:S05]  /*0b60*/  IMAD.WIDE R18, R19, R18, UR8 ;  /* 0x0000000813127e25 */ /* 0x000fca000f8e0212 */
        /* <DEDUP_REMOVED lines=24> */
[----:B------:R-:W-:-:S03]  /*0cf0*/  VIADD R9, R9, 0x4 ;  /* 0x0000000409097836 */ /* 0x000fc60000000000 */
[----:B--2---:R1:W-:Y:S04]  /*0d00*/  STG.E desc[UR20][R18.64+0x1800], R29 ;  /* 0x0018001d12007986 */ /* 0x0043e8000c101914 */
[----:B---3--:R1:W-:Y:S04]  /*0d10*/  STG.E desc[UR20][R18.64+0x1804], R8 ;  /* 0x0018040812007986 */ /* 0x0083e8000c101914 */
[----:B----4-:R1:W-:Y:S04]  /*0d20*/  STG.E desc[UR20][R18.64+0x1808], R20 ;  /* 0x0018081412007986 */ /* 0x0103e8000c101914 */
[----:B-----5:R1:W-:Y:S02]  /*0d30*/  STG.E desc[UR20][R18.64+0x180c], R22 ;  /* 0x00180c1612007986 */ /* 0x0203e4000c101914 */
.L_x_1510:
[----:B------:R-:W-:-:S13]  /*0d40*/  ISETP.NE.AND P0, PT, RZ, UR4, PT ;  /* 0x00000004ff007c0c */ /* 0x000fda000bf05270 */
[----:B------:R-:W-:Y:S05]  /*0d50*/  @!P0 EXIT ;  /* 0x000000000000894d */ /* 0x000fea0003800000 */
[----:B------:R-:W-:-:S09]  /*0d60*/  UISETP.NE.AND UP0, UPT, UR4, 0x1, UPT ;  /* 0x000000010400788c */ /* 0x000fd2000bf05270 */
[----:B------:R-:W-:Y:S05]  /*0d70*/  BRA.U !UP0, `(.L_x_1511) ;  /* 0x0000000108647547 */ /* 0x000fea000b800000 */
[----:B0-----:R-:W-:Y:S02]  /*0d80*/  LEA R11, R9, R0, 0x7 ;  /* 0x00000000090b7211 */ /* 0x001fe400078e38ff */
[----:B------:R-:W-:-:S03]  /*0d90*/  MOV R12, 0x4 ;  /* 0x00000004000c7802 */ /* 0x000fc60000000f00 */
[----:B-1----:R-:W-:-:S04]  /*0da0*/  IMAD.WIDE R18, R11, 0x4, R2 ;  /* 0x000000040b127825 */ /* 0x002fc800078e0202 */
[C---:B------:R-:W-:Y:S01]  /*0db0*/  IMAD.WIDE R16, R11.reuse, 0x4, R4 ;  /* 0x000000040b107825 */ /* 0x040fe200078e0204 */
[----:B------:R-:W2:Y:S03]  /*0dc0*/  LDG.E R21, desc[UR20][R18.64] ;  /* 0x0000001412157981 */ /* 0x000ea6000c1e1900 */
[C---:B------:R-:W-:Y:S01]  /*0dd0*/  IMAD.WIDE R14, R11.reuse, 0x4, R6 ;  /* 0x000000040b0e7825 */ /* 0x040fe200078e0206 */
[----:B------:R-:W3:Y:S03]  /*0de0*/  LDG.E R23, desc[UR20][R16.64] ;  /* 0x0000001410177981 */ /* 0x000ee6000c1e1900 */
[----:B------:R-:W-:Y:S01]  /*0df0*/  IMAD.WIDE R12, R11, R12, UR22 ;  /* 0x000000160b0c7e25 */ /* 0x000fe2000f8e020c */
[----:B------:R-:W4:Y:S04]  /*0e00*/  LDG.E R25, desc[UR20][R14.64] ;  /* 0x000000140e197981 */ /* 0x000f28000c1e1900 */
[----:B------:R-:W5:Y:S01]  /*0e10*/  LDG.E R27, desc[UR20][R12.64] ;  /* 0x000000140c1b7981 */ /* 0x000f62000c1e1900 */
[----:B------:R-:W-:-:S04]  /*0e20*/  IMAD.MOV.U32 R10, RZ, RZ, 0x10 ;  /* 0x00000010ff0a7424 */ /* 0x000fc800078e00ff */
[----:B------:R-:W-:-:S05]  /*0e30*/  IMAD.WIDE R10, R11, R10, UR8 ;  /* 0x000000080b0a7e25 */ /* 0x000fca000f8e020a */
        /* <DEDUP_REMOVED lines=13> */
.L_x_1511:
[----:B------:R-:W-:-:S04]  /*0f10*/  ULOP3.LUT UR4, UR15, 0x1, URZ, 0xc0, !UPT ;  /* 0x000000010f047892 */ /* 0x000fc8000f8ec0ff */
[----:B------:R-:W-:-:S06]  /*0f20*/  UISETP.NE.U32.AND UP0, UPT, UR4, 0x1, UPT ;  /* 0x000000010400788c */ /* 0x000fcc000bf05070 */
[----:B------:R-:W-:-:S13]  /*0f30*/  PLOP3.LUT P0, PT, PT, PT, UP0, 0x80, 0x8 ;  /* 0x000000000008781c */ /* 0x000fda0003f0f008 */
[----:B------:R-:W-:Y:S05]  /*0f40*/  @P0 EXIT ;  /* 0x000000000000094d */ /* 0x000fea0003800000 */
[----:B-1-3--:R-:W-:Y:S01]  /*0f50*/  HFMA2 R8, -RZ, RZ, 0, 2.384185791015625e-07 ;  /* 0x00000004ff087431 */ /* 0x00afe200000001ff */
[----:B0-----:R-:W-:-:S05]  /*0f60*/  LEA R11, R9, R0, 0x7 ;  /* 0x00000000090b7211 */ /* 0x001fca00078e38ff */
[----:B------:R-:W-:-:S04]  /*0f70*/  IMAD.WIDE R2, R11, 0x4, R2 ;  /* 0x000000040b027825 */ /* 0x000fc800078e0202 */
[C---:B------:R-:W-:Y:S02]  /*0f80*/  IMAD.WIDE R4, R11.reuse, 0x4, R4 ;  /* 0x000000040b047825 */ /* 0x040fe400078e0204 */
[----:B------:R-:W2:Y:S02]  /*0f90*/  LDG.E R3, desc[UR20][R2.64] ;  /* 0x0000001402037981 */ /* 0x000ea4000c1e1900 */
[C---:B------:R-:W-:Y:S02]  /*0fa0*/  IMAD.WIDE R6, R11.reuse, 0x4, R6 ;  /* 0x000000040b067825 */ /* 0x040fe400078e0206 */
[----:B------:R-:W3:Y:S02]  /*0fb0*/  LDG.E R5, desc[UR20][R4.64] ;  /* 0x0000001404057981 */ /* 0x000ee4000c1e1900 */
[----:B------:R-:W-:Y:S02]  /*0fc0*/  IMAD.WIDE R8, R11, R8, UR22 ;  /* 0x000000160b087e25 */ /* 0x000fe4000f8e0208 */
[----:B------:R-:W4:Y:S04]  /*0fd0*/  LDG.E R7, desc[UR20][R6.64] ;  /* 0x0000001406077981 */ /* 0x000f28000c1e1900 */
[----:B------:R-:W5:Y:S01]  /*0fe0*/  LDG.E R9, desc[UR20][R8.64] ;  /* 0x0000001408097981 */ /* 0x000f62000c1e1900 */
[----:B------:R-:W-:-:S04]  /*0ff0*/  IMAD.MOV.U32 R10, RZ, RZ, 0x10 ;  /* 0x00000010ff0a7424 */ /* 0x000fc800078e00ff */
[----:B------:R-:W-:-:S05]  /*1000*/  IMAD.WIDE R10, R11, R10, UR8 ;  /* 0x000000080b0a7e25 */ /* 0x000fca000f8e020a */
[----:B--2---:R-:W-:Y:S04]  /*1010*/  STG.E desc[UR20][R10.64], R3 ;  /* 0x000000030a007986 */ /* 0x004fe8000c101914 */
[----:B---3--:R-:W-:Y:S04]  /*1020*/  STG.E desc[UR20][R10.64+0x4], R5 ;  /* 0x000004050a007986 */ /* 0x008fe8000c101914 */
[----:B----4-:R-:W-:Y:S04]  /*1030*/  STG.E desc[UR20][R10.64+0x8], R7 ;  /* 0x000008070a007986 */ /* 0x010fe8000c101914 */
[----:B-----5:R-:W-:Y:S01]  /*1040*/  STG.E desc[UR20][R10.64+0xc], R9 ;  /* 0x00000c090a007986 */ /* 0x020fe2000c101914 */
[----:B------:R-:W-:Y:S05]  /*1050*/  EXIT ;  /* 0x000000000000794d */ /* 0x000fea0003800000 */
.L_x_1507:
[----:B------:R-:W-:-:S06]  /*1060*/  UISETP.GE.AND UP0, UPT, UR15, 0x1, UPT ;  /* 0x000000010f00788c */ /* 0x000fcc000bf06270 */
[----:B------:R-:W-:-:S13]  /*1070*/  PLOP3.LUT P0, PT, PT, PT, UP0, 0x80, 0x8 ;  /* 0x000000000008781c */ /* 0x000fda0003f0f008 */
[----:B------:R-:W-:Y:S05]  /*1080*/  @!P0 EXIT ;  /* 0x000000000000894d */ /* 0x000fea0003800000 */
[----:B------:R-:W0:Y:S01]  /*1090*/  S2R R0, SR_TID.X ;  /* 0x0000000000007919 */ /* 0x000e220000002100 */
[----:B------:R-:W-:Y:S01]  /*10a0*/  UISETP.GE.U32.AND UP0, UPT, UR15, 0x8, UPT ;  /* 0x000000080f00788c */ /* 0x000fe2000bf06070 */
[----:B------:R-:W-:Y:S01]  /*10b0*/  MOV R9, RZ ;  /* 0x000000ff00097202 */ /* 0x000fe20000000f00 */
[----:B------:R-:W-:-:S07]  /*10c0*/  ULOP3.LUT UR4, UR15, 0x7, URZ, 0xc0, !UPT ;  /* 0x000000070f047892 */ /* 0x000fce000f8ec0ff */
[----:B------:R-:W-:Y:S05]  /*10d0*/  BRA.U !UP0, `(.L_x_1512) ;  /* 0x00000005089c7547 */ /* 0x000fea000b800000 */
[----:B------:R-:W-:Y:S01]  /*10e0*/  ULOP3.LUT UR15, UR15, 0x7ffffff8, URZ, 0xc0, !UPT ;  /* 0x7ffffff80f0f7892 */ /* 0x000fe2000f8ec0ff */
[----:B------:R-:W-:-:S05]  /*10f0*/  HFMA2 R8, -RZ, RZ, 0, 0 ;  /* 0x00000000ff087431 */ /* 0x000fca00000001ff */
[----:B------:R-:W-:-:S07]  /*1100*/  MOV R9, UR15 ;  /* 0x0000000f00097c02 */ /* 0x000fce0008000f00 */
.L_x_1515:
[----:B0-----:R-:W-:Y:S01]  /*1110*/  IMAD R11, R8, 0x80, R0 ;  /* 0x00000080080b7824 */ /* 0x001fe200078e0200 */
[----:B------:R-:W-:-:S04]  /*1120*/  MOV R24, 0x4 ;  /* 0x0000000400187802 */ /* 0x000fc80000000f00 */
[----:B------:R-:W-:-:S13]  /*1130*/  ISETP.GE.AND P0, PT, R11, UR12, PT ;  /* 0x0000000c0b007c0c */ /* 0x000fda000bf06270 */
[----:B------:R-:W-:-:S04]  /*1140*/  @!P0 IMAD.WIDE.U32 R24, R11, R24, UR22 ;  /* 0x000000160b188e25 */ /* 0x000fc8000f8e0018 */
[C---:B------:R-:W-:Y:S02]  /*1150*/  @!P0 IMAD.WIDE.U32 R14, R11.reuse, 0x4, R2 ;  /* 0x000000040b0e8825 */ /* 0x040fe400078e0002 */
[----:B------:R-:W2:Y:S02]  /*1160*/  @!P0 LDG.E R25, desc[UR20][R24.64] ;  /* 0x0000001418198981 */ /* 0x000ea4000c1e1900 */
[C---:B------:R-:W-:Y:S02]  /*1170*/  @!P0 IMAD.WIDE.U32 R16, R11.reuse, 0x4, R4 ;  /* 0x000000040b108825 */ /* 0x040fe400078e0004 */
[----:B------:R0:W3:Y:S02]  /*1180*/  @!P0 LDG.E R27, desc[UR20][R14.64] ;  /* 0x000000140e1b8981 */ /* 0x0000e4000c1e1900 */
[C---:B------:R-:W-:Y:S02]  /*1190*/  @!P0 IMAD.WIDE.U32 R18, R11.reuse, 0x4, R6 ;  /* 0x000000040b128825 */ /* 0x040fe400078e0006 */
[----:B------:R-:W4:Y:S04]  /*11a0*/  @!P0 LDG.E R29, desc[UR20][R16.64] ;  /* 0x00000014101d8981 */ /* 0x000f28000c1e1900 */
[----:B------:R1:W5:Y:S01]  /*11b0*/  @!P0 LDG.E R10, desc[UR20][R18.64] ;  /* 0x00000014120a8981 */ /* 0x000362000c1e1900 */
[----:B------:R-:W-:-:S02]  /*11c0*/  IADD3 R23, PT, PT, R11, 0x80, RZ ;  /* 0x000000800b177810 */ /* 0x000fc40007ffe0ff */
[----:B------:R-:W-:Y:S02]  /*11d0*/  MOV R12, 0x10 ;  /* 0x00000010000c7802 */ /* 0x000fe40000000f00 */
[----:B------:R-:W-:Y:S01]  /*11e0*/  ISETP.GE.AND P1, PT, R23, UR12, PT ;  /* 0x0000000c17007c0c */ /* 0x000fe2000bf26270 */
[----:B0-----:R-:W-:Y:S02]  /*11f0*/  IMAD.MOV.U32 R14, RZ, RZ, 0x4 ;  /* 0x00000004ff0e7424 */ /* 0x001fe400078e00ff */
[----:B------:R-:W-:-:S04]  /*1200*/  @!P0 IMAD.WIDE.U32 R12, R11, R12, UR8 ;  /* 0x000000080b0c8e25 */ /* 0x000fc8000f8e000c */
[----:B------:R-:W-:-:S04]  /*1210*/  IMAD.WIDE R20, R23, 0x4, R2 ;  /* 0x0000000417147825 */ /* 0x000fc800078e0202 */
[----:B-1----:R-:W-:-:S04]  /*1220*/  IMAD.WIDE R18, R23, 0x4, R4 ;  /* 0x0000000417127825 */ /* 0x002fc800078e0204 */
[----:B------:R-:W-:-:S04]  /*1230*/  IMAD.WIDE R16, R23, 0x4, R6 ;  /* 0x0000000417107825 */ /* 0x000fc800078e0206 */
[----:B------:R-:W-:Y:S01]  /*1240*/  IMAD.WIDE R14, R23, R14, UR22 ;  /* 0x00000016170e7e25 */ /* 0x000fe2000f8e020e */
[----:B--2---:R-:W-:Y:S04]  /*1250*/  @!P0 STG.E desc[UR20][R12.64+0xc], R25 ;  /* 0x00000c190c008986 */ /* 0x004fe8000c101914 */
[----:B---3--:R0:W-:Y:S04]  /*1260*/  @!P0 STG.E desc[UR20][R12.64], R27 ;  /* 0x0000001b0c008986 */ /* 0x0081e8000c101914 */
[----:B----4-:R1:W-:Y:S04]  /*1270*/  @!P0 STG.E desc[UR20][R12.64+0x4], R29 ;  /* 0x0000041d0c008986 */ /* 0x0103e8000c101914 */
[----:B-----5:R2:W-:Y:S04]  /*1280*/  @!P0 STG.E desc[UR20][R12.64+0x8], R10 ;  /* 0x0000080a0c008986 */ /* 0x0205e8000c101914 */
[----:B------:R-:W3:Y:S04]  /*1290*/  @!P1 LDG.E R24, desc[UR20][R20.64] ;  /* 0x0000001414189981 */ /* 0x000ee8000c1e1900 */
[----:B------:R-:W4:Y:S04]  /*12a0*/  @!P1 LDG.E R26, desc[UR20][R18.64] ;  /* 0x00000014121a9981 */ /* 0x000f28000c1e1900 */
[----:B0-----:R-:W5:Y:S04]  /*12b0*/  @!P1 LDG.E R27, desc[UR20][R16.64] ;  /* 0x00000014101b9981 */ /* 0x001f68000c1e1900 */
[----:B-1----:R-:W5:Y:S01]  /*12c0*/  @!P1 LDG.E R29, desc[UR20][R14.64] ;  /* 0x000000140e1d9981 */ /* 0x002f62000c1e1900 */
[----:B------:R-:W-:-:S02]  /*12d0*/  IADD3 R22, PT, PT, R11, 0x100, RZ ;  /* 0x000001000b167810 */ /* 0x000fc40007ffe0ff */
[----:B--2---:R-:W-:Y:S02]  /*12e0*/  MOV R10, 0x10 ;  /* 0x00000010000a7802 */ /* 0x004fe40000000f00 */
[----:B------:R-:W-:-:S03]  /*12f0*/  ISETP.GE.AND P0, PT, R22, UR12, PT ;  /* 0x0000000c16007c0c */ /* 0x000fc6000bf06270 */
[----:B------:R-:W-:-:S05]  /*1300*/  IMAD.WIDE R22, R23, R10, UR8 ;  /* 0x0000000817167e25 */ /* 0x000fca000f8e020a */
[----:B---3--:R-:W-:Y:S04]  /*1310*/  @!P1 STG.E desc[UR20][R22.64], R24 ;  /* 0x0000001816009986 */ /* 0x008fe8000c101914 */
[----:B----4-:R-:W-:Y:S04]  /*1320*/  @!P1 STG.E desc[UR20][R22.64+0x4], R26 ;  /* 0x0000041a16009986 */ /* 0x010fe8000c101914 */
[----:B-----5:R0:W-:Y:S04]  /*1330*/  @!P1 STG.E desc[UR20][R22.64+0x8], R27 ;  /* 0x0000081b16009986 */ /* 0x0201e8000c101914 */
[----:B------:R1:W-:Y:S04]  /*1340*/  @!P1 STG.E desc[UR20][R22.64+0xc], R29 ;  /* 0x00000c1d16009986 */ /* 0x0003e8000c101914 */
[----:B------:R-:W2:Y:S04]  /*1350*/  @!P0 LDG.E R13, desc[UR20][R20.64+0x200] ;  /* 0x00020014140d8981 */ /* 0x000ea8000c1e1900 */
[----:B------:R-:W3:Y:S04]  /*1360*/  @!P0 LDG.E R25, desc[UR20][R18.64+0x200] ;  /* 0x0002001412198981 */ /* 0x000ee8000c1e1900 */
[----:B------:R-:W4:Y:S04]  /*1370*/  @!P0 LDG.E R10, desc[UR20][R16.64+0x200] ;  /* 0x00020014100a8981 */ /* 0x000f28000c1e1900 */
[----:B------:R-:W5:Y:S01]  /*1380*/  @!P0 LDG.E R12, desc[UR20][R14.64+0x200] ;  /* 0x000200140e0c8981 */ /* 0x000f62000c1e1900 */
[----:B------:R-:W-:-:S04]  /*1390*/  IADD3 R28, PT, PT, R11, 0x180, RZ ;  /* 0x000001800b1c7810 */ /* 0x000fc80007ffe0ff */
[----:B------:R-:W-:Y:S01]  /*13a0*/  ISETP.GE.AND P1, PT, R28, UR12, PT ;  /* 0x0000000c1c007c0c */ /* 0x000fe2000bf26270 */
[----:B--2---:R2:W-:Y:S04]  /*13b0*/  @!P0 STG.E desc[UR20][R22.64+0x800], R13 ;  /* 0x0008000d16008986 */ /* 0x0045e8000c101914 */
[----:B---3--:R3:W-:Y:S04]  /*13c0*/  @!P0 STG.E desc[UR20][R22.64+0x804], R25 ;  /* 0x0008041916008986 */ /* 0x0087e8000c101914 */
[----:B----4-:R4:W-:Y:S04]  /*13d0*/  @!P0 STG.E desc[UR20][R22.64+0x808], R10 ;  /* 0x0008080a16008986 */ /* 0x0109e8000c101914 */
[----:B-----5:R5:W-:Y:S04]  /*13e0*/  @!P0 STG.E desc[UR20][R22.64+0x80c], R12 ;  /* 0x00080c0c16008986 */ /* 0x020be8000c101914 */
[----:B0-----:R-:W2:Y:S04]  /*13f0*/  @!P1 LDG.E R27, desc[UR20][R20.64+0x400] ;  /* 0x00040014141b9981 */ /* 0x001ea8000c1e1900 */
[----:B-1----:R-:W3:Y:S04]  /*1400*/  @!P1 LDG.E R29, desc[UR20][R18.64+0x400] ;  /* 0x00040014121d9981 */ /* 0x002ee8000c1e1900 */
[----:B------:R-:W4:Y:S04]  /*1410*/  @!P1 LDG.E R24, desc[UR20][R16.64+0x400] ;  /* 0x0004001410189981 */ /* 0x000f28000c1e1900 */
[----:B------:R-:W5:Y:S01]  /*1420*/  @!P1 LDG.E R26, desc[UR20][R14.64+0x400] ;  /* 0x000400140e1a9981 */ /* 0x000f62000c1e1900 */
[----:B------:R-:W-:-:S05]  /*1430*/  VIADD R28, R11, 0x200 ;  /* 0x000002000b1c7836 */ /* 0x000fca0000000000 */
[----:B------:R-:W-:Y:S01]  /*1440*/  ISETP.GE.AND P0, PT, R28, UR12, PT ;  /* 0x0000000c1c007c0c */ /* 0x000fe2000bf06270 */
        /* <DEDUP_REMOVED lines=8> */
[----:B------:R-:W-:-:S04]  /*14d0*/  IADD3 R28, PT, PT, R11, 0x280, RZ ;  /* 0x000002800b1c7810 */ /* 0x000fc80007ffe0ff */
[----:B------:R-:W-:Y:S01]  /*14e0*/  ISETP.GE.AND P1, PT, R28, UR12, PT ;  /* 0x0000000c1c007c0c */ /* 0x000fe2000bf26270 */
[----:B----4-:R4:W-:Y:S04]  /*14f0*/  @!P0 STG.E desc[UR20][R22.64+0x1800], R13 ;  /* 0x0018000d16008986 */ /* 0x0109e8000c101914 */
[----:B-----5:R5:W-:Y:S04]  /*1500*/  @!P0 STG.E desc[UR20][R22.64+0x1804], R25 ;  /* 0x0018041916008986 */ /* 0x020be8000c101914 */
[----:B--2---:R2:W-:Y:S04]  /*1510*/  @!P0 STG.E desc[UR20][R22.64+0x1808], R10 ;  /* 0x0018080a16008986 */ /* 0x0045e8000c101914 */
[----:B---3--:R3:W-:Y:S04]  /*1520*/  @!P0 STG.E desc[UR20][R22.64+0x180c], R12 ;  /* 0x00180c0c16008986 */ /* 0x0087e8000c101914 */
[----:B0-----:R-:W4:Y:S04]  /*1530*/  @!P1 LDG.E R27, desc[UR20][R20.64+0x800] ;  /* 0x00080014141b9981 */ /* 0x001f28000c1e1900 */
[----:B-1----:R-:W5:Y:S04]  /*1540*/  @!P1 LDG.E R29, desc[UR20][R18.64+0x800] ;  /* 0x00080014121d9981 */ /* 0x002f68000c1e1900 */
        /* <DEDUP_REMOVED lines=8> */
[----:B------:R-:W2:Y:S04]  /*15d0*/  @!P0 LDG.E R13, desc[UR20][R20.64+0xa00] ;  /* 0x000a0014140d8981 */ /* 0x000ea8000c1e1900 */
[----:B------:R-:W3:Y:S04]  /*15e0*/  @!P0 LDG.E R25, desc[UR20][R18.64+0xa00] ;  /* 0x000a001412198981 */ /* 0x000ee8000c1e1900 */
        /* <DEDUP_REMOVED lines=10> */
[----:B------:R-:W-:-:S13]  /*1690*/  ISETP.GE.AND P0, PT, R11, UR12, PT ;  /* 0x0000000c0b007c0c */ /* 0x000fda000bf06270 */
        /* <DEDUP_REMOVED lines=9> */
.L_x_1514:
[----:B------:R-:W-:Y:S05]  /*1730*/  BSYNC.RECONVERGENT B0 ;  /* 0x0000000000007941 */ /* 0x000fea0003800200 */
.L_x_1513:
[----:B------:R-:W-:Y:S05]  /*1740*/  @P1 BRA `(.L_x_1515) ;  /* 0xfffffff800701947 */ /* 0x000fea000383ffff */
.L_x_1512:
[----:B------:R-:W-:-:S13]  /*1750*/  ISETP.NE.AND P0, PT, RZ, UR4, PT ;  /* 0x00000004ff007c0c */ /* 0x000fda000bf05270 */
[----:B------:R-:W-:Y:S05]  /*1760*/  @!P0 EXIT ;  /* 0x000000000000894d */ /* 0x000fea0003800000 */
[----:B------:R-:W1:Y:S01]  /*1770*/  LDC R8, c[0x0][0x384] ;  /* 0x0000e100ff087b82 */ /* 0x000e620000000800 */
[----:B------:R-:W-:Y:S01]  /*1780*/  UISETP.GE.U32.AND UP0, UPT, UR4, 0x4, UPT ;  /* 0x000000040400788c */ /* 0x000fe2000bf06070 */
[----:B-1----:R-:W-:-:S04]  /*1790*/  LOP3.LUT R20, R8, 0x3, RZ, 0xc0, !PT ;  /* 0x0000000308147812 */ /* 0x002fc800078ec0ff */
[----:B------:R-:W-:-:S04]  /*17a0*/  ISETP.NE.AND P0, PT, R20, RZ, PT ;  /* 0x000000ff1400720c */ /* 0x000fc80003f05270 */
[----:B------:R-:W-:Y:S09]  /*17b0*/  BRA.U !UP0, `(.L_x_1516) ;  /* 0x0000000508147547 */ /* 0x000ff2000b800000 */
[----:B0-----:R-:W-:Y:S02]  /*17c0*/  LEA R11, R9, R0, 0x7 ;  /* 0x00000000090b7211 */ /* 0x001fe400078e38ff */
[----:B------:R-:W-:Y:S02]  /*17d0*/  MOV R26, 0x4 ;  /* 0x00000004001a7802 */ /* 0x000fe40000000f00 */
[----:B------:R-:W-:-:S13]  /*17e0*/  ISETP.GE.AND P2, PT, R11, UR12, PT ;  /* 0x0000000c0b007c0c */ /* 0x000fda000bf46270 */
[----:B------:R-:W-:-:S04]  /*17f0*/  @!P2 IMAD.WIDE R26, R11, R26, UR22 ;  /* 0x000000160b1aae25 */ /* 0x000fc8000f8e021a */
[C---:B------:R-:W-:Y:S02]  /*1800*/  @!P2 IMAD.WIDE R14, R11.reuse, 0x4, R2 ;  /* 0x000000040b0ea825 */ /* 0x040fe400078e0202 */
[----:B------:R-:W2:Y:S02]  /*1810*/  @!P2 LDG.E R27, desc[UR20][R26.64] ;  /* 0x000000141a1ba981 */ /* 0x000ea4000c1e1900 */
[C---:B------:R-:W-:Y:S02]  /*1820*/  @!P2 IMAD.WIDE R16, R11.reuse, 0x4, R4 ;  /* 0x000000040b10a825 */ /* 0x040fe400078e0204 */
[----:B------:R-:W3:Y:S02]  /*1830*/  @!P2 LDG.E R21, desc[UR20][R14.64] ;  /* 0x000000140e15a981 */ /* 0x000ee4000c1e1900 */
[C---:B------:R-:W-:Y:S02]  /*1840*/  @!P2 IMAD.WIDE R24, R11.reuse, 0x4, R6 ;  /* 0x000000040b18a825 */ /* 0x040fe400078e0206 */
[----:B------:R-:W4:Y:S04]  /*1850*/  @!P2 LDG.E R29, desc[UR20][R16.64] ;  /* 0x00000014101da981 */ /* 0x000f28000c1e1900 */
[----:B------:R0:W5:Y:S01]  /*1860*/  @!P2 LDG.E R10, desc[UR20][R24.64] ;  /* 0x00000014180aa981 */ /* 0x000162000c1e1900 */
[----:B------:R-:W-:-:S04]  /*1870*/  IADD3 R19, PT, PT, R11, 0x80, RZ ;  /* 0x000000800b137810 */ /* 0x000fc80007ffe0ff */
[----:B------:R-:W-:Y:S01]  /*1880*/  ISETP.GE.AND P1, PT, R19, UR12, PT ;  /* 0x0000000c13007c0c */ /* 0x000fe2000bf26270 */
[----:B0-----:R-:W-:Y:S02]  /*1890*/  HFMA2 R24, -RZ, RZ, 0, 2.384185791015625e-07 ;  /* 0x00000004ff187431 */ /* 0x001fe400000001ff */
[----:B------:R-:W-:-:S04]  /*18a0*/  IMAD.MOV.U32 R12, RZ, RZ, 0x10 ;  /* 0x00000010ff0c7424 */ /* 0x000fc800078e00ff */
[----:B------:R-:W-:-:S06]  /*18b0*/  @!P2 IMAD.WIDE R12, R11, R12, UR8 ;  /* 0x000000080b0cae25 */ /* 0x000fcc000f8e020c */
[----:B------:R-:W-:-:S04]  /*18c0*/  @!P1 IMAD.WIDE R22, R19, 0x4, R2 ;  /* 0x0000000413169825 */ /* 0x000fc800078e0202 */
[----:B------:R-:W-:-:S04]  /*18d0*/  @!P1 IMAD.WIDE R16, R19, 0x4, R4 ;  /* 0x0000000413109825 */ /* 0x000fc800078e0204 */
[----:B------:R-:W-:-:S04]  /*18e0*/  @!P1 IMAD.WIDE R14, R19, 0x4, R6 ;  /* 0x00000004130e9825 */ /* 0x000fc800078e0206 */
[----:B------:R-:W-:Y:S01]  /*18f0*/  @!P1 IMAD.WIDE R24, R19, R24, UR22 ;  /* 0x0000001613189e25 */ /* 0x000fe2000f8e0218 */
[----:B--2---:R-:W-:Y:S04]  /*1900*/  @!P2 STG.E desc[UR20][R12.64+0xc], R27 ;  /* 0x00000c1b0c00a986 */ /* 0x004fe8000c101914 */
[----:B---3--:R-:W-:Y:S04]  /*1910*/  @!P2 STG.E desc[UR20][R12.64], R21 ;  /* 0x000000150c00a986 */ /* 0x008fe8000c101914 */
[----:B----4-:R0:W-:Y:S04]  /*1920*/  @!P2 STG.E desc[UR20][R12.64+0x4], R29 ;  /* 0x0000041d0c00a986 */ /* 0x0101e8000c101914 */
[----:B-----5:R1:W-:Y:S04]  /*1930*/  @!P2 STG.E desc[UR20][R12.64+0x8], R10 ;  /* 0x0000080a0c00a986 */ /* 0x0203e8000c101914 */
[----:B------:R-:W2:Y:S04]  /*1940*/  @!P1 LDG.E R23, desc[UR20][R22.64] ;  /* 0x0000001416179981 */ /* 0x000ea8000c1e1900 */
[----:B------:R-:W3:Y:S04]  /*1950*/  @!P1 LDG.E R26, desc[UR20][R16.64] ;  /* 0x00000014101a9981 */ /* 0x000ee8000c1e1900 */
[----:B------:R-:W4:Y:S04]  /*1960*/  @!P1 LDG.E R28, desc[UR20][R14.64] ;  /* 0x000000140e1c9981 */ /* 0x000f28000c1e1900 */
[----:B0-----:R0:W5:Y:S01]  /*1970*/  @!P1 LDG.E R29, desc[UR20][R24.64] ;  /* 0x00000014181d9981 */ /* 0x001162000c1e1900 */
[----:B------:R-:W-:-:S04]  /*1980*/  IADD3 R21, PT, PT, R11, 0x100, RZ ;  /* 0x000001000b157810 */ /* 0x000fc80007ffe0ff */
[----:B------:R-:W-:Y:S02]  /*1990*/  ISETP.GE.AND P2, PT, R21, UR12, PT ;  /* 0x0000000c15007c0c */ /* 0x000fe4000bf46270 */
[----:B------:R-:W-:Y:S01]  /*19a0*/  MOV R18, 0x10 ;  /* 0x0000001000127802 */ /* 0x000fe20000000f00 */
[----:B0-----:R-:W-:-:S04]  /*19b0*/  IMAD.MOV.U32 R24, RZ, RZ, 0x4 ;  /* 0x00000004ff187424 */ /* 0x001fc800078e00ff */
[----:B------:R-:W-:-:S06]  /*19c0*/  @!P1 IMAD.WIDE R18, R19, R18, UR8 ;  /* 0x0000000813129e25 */ /* 0x000fcc000f8e0212 */
[----:B-1----:R-:W-:-:S04]  /*19d0*/  @!P2 IMAD.WIDE R12, R21, 0x4, R6 ;  /* 0x00000004150ca825 */ /* 0x002fc800078e0206 */
[----:B------:R-:W-:-:S04]  /*19e0*/  @!P2 IMAD.WIDE R24, R21, R24, UR22 ;  /* 0x000000161518ae25 */ /* 0x000fc8000f8e0218 */
[----:B------:R-:W-:-:S04]  /*19f0*/  @!P2 IMAD.WIDE R16, R21, 0x4, R2 ;  /* 0x000000041510a825 */ /* 0x000fc800078e0202 */
[----:B------:R-:W-:Y:S01]  /*1a00*/  @!P2 IMAD.WIDE R14, R21, 0x4, R4 ;  /* 0x00000004150ea825 */ /* 0x000fe200078e0204 */
[----:B--2---:R0:W-:Y:S04]  /*1a10*/  @!P1 STG.E desc[UR20][R18.64], R23 ;  /* 0x0000001712009986 */ /* 0x0041e8000c101914 */
[----:B---3--:R1:W-:Y:S04]  /*1a20*/  @!P1 STG.E desc[UR20][R18.64+0x4], R26 ;  /* 0x0000041a12009986 */ /* 0x0083e8000c101914 */
[----:B----4-:R-:W-:Y:S04]  /*1a30*/  @!P1 STG.E desc[UR20][R18.64+0x8], R28 ;  /* 0x0000081c12009986 */ /* 0x010fe8000c101914 */
[----:B-----5:R2:W-:Y:S04]  /*1a40*/  @!P1 STG.E desc[UR20][R18.64+0xc], R29 ;  /* 0x00000c1d12009986 */ /* 0x0205e8000c101914 */
[----:B------:R-:W3:Y:S04]  /*1a50*/  @!P2 LDG.E R13, desc[UR20][R12.64] ;  /* 0x000000140c0da981 */ /* 0x000ee8000c1e1900 */
[----:B------:R4:W5:Y:S04]  /*1a60*/  @!P2 LDG.E R27, desc[UR20][R16.64] ;  /* 0x00000014101ba981 */ /* 0x000968000c1e1900 */
[----:B------:R4:W5:Y:S04]  /*1a70*/  @!P2 LDG.E R22, desc[UR20][R14.64] ;  /* 0x000000140e16a981 */ /* 0x000968000c1e1900 */
[----:B------:R-:W5:Y:S01]  /*1a80*/  @!P2 LDG.E R25, desc[UR20][R24.64] ;  /* 0x000000141819a981 */ /* 0x000f62000c1e1900 */
[----:B0-----:R-:W-:Y:S01]  /*1a90*/  IADD3 R23, PT, PT, R11, 0x180, RZ ;  /* 0x000001800b177810 */ /* 0x001fe20007ffe0ff */
[----:B------:R-:W-:-:S03]  /*1aa0*/  HFMA2 R10, -RZ, RZ, 0, 9.5367431640625e-07 ;  /* 0x00000010ff0a7431 */ /* 0x000fc600000001ff */
[----:B------:R-:W-:Y:S02]  /*1ab0*/  ISETP.GE.AND P1, PT, R23, UR12, PT ;  /* 0x0000000c17007c0c */ /* 0x000fe4000bf26270 */
[----:B-1----:R-:W-:Y:S01]  /*1ac0*/  MOV R26, 0x4 ;  /* 0x00000004001a7802 */ /* 0x002fe20000000f00 */
[----:B------:R-:W-:-:S10]  /*1ad0*/  @!P2 IMAD.WIDE R10, R21, R10, UR8 ;  /* 0x00000008150aae25 */ /* 0x000fd4000f8e020a */
[----:B--2---:R-:W-:-:S04]  /*1ae0*/  @!P1 IMAD.WIDE R18, R23, 0x4, R2 ;  /* 0x0000000417129825 */ /* 0x004fc800078e0202 */
[----:B----4-:R-:W-:-:S04]  /*1af0*/  @!P1 IMAD.WIDE R16, R23, 0x4, R4 ;  /* 0x0000000417109825 */ /* 0x010fc800078e0204 */
[C---:B------:R-:W-:Y:S01]  /*1b00*/  @!P1 IMAD.WIDE R14, R23.reuse, 0x4, R6 ;  /* 0x00000004170e9825 */ /* 0x040fe200078e0206 */
[----:B---3--:R0:W-:Y:S04]  /*1b10*/  @!P2 STG.E desc[UR20][R10.64+0x8], R13 ;  /* 0x0000080d0a00a986 */ /* 0x0081e8000c101914 */
[----:B-----5:R-:W-:Y:S04]  /*1b20*/  @!P2 STG.E desc[UR20][R10.64], R27 ;  /* 0x0000001b0a00a986 */ /* 0x020fe8000c101914 */
[----:B------:R1:W-:Y:S01]  /*1b30*/  @!P2 STG.E desc[UR20][R10.64+0x4], R22 ;  /* 0x000004160a00a986 */ /* 0x0003e2000c101914 */
[----:B0-----:R-:W-:-:S03]  /*1b40*/  @!P1 IMAD.WIDE R12, R23, R26, UR22 ;  /* 0x00000016170c9e25 */ /* 0x001fc6000f8e021a */
[----:B------:R2:W-:Y:S04]  /*1b50*/  @!P2 STG.E desc[UR20][R10.64+0xc], R25 ;  /* 0x00000c190a00a986 */ /* 0x0005e8000c101914 */
[----:B------:R-:W3:Y:S04]  /*1b60*/  @!P1 LDG.E R19, desc[UR20][R18.64] ;  /* 0x0000001412139981 */ /* 0x000ee8000c1e1900 */
[----:B------:R-:W4:Y:S04]  /*1b70*/  @!P1 LDG.E R17, desc[UR20][R16.64] ;  /* 0x0000001410119981 */ /* 0x000f28000c1e1900 */
[----:B------:R-:W5:Y:S04]  /*1b80*/  @!P1 LDG.E R15, desc[UR20][R14.64] ;  /* 0x000000140e0f9981 */ /* 0x000f68000c1e1900 */
[----:B------:R-:W2:Y:S01]  /*1b90*/  @!P1 LDG.E R21, desc[UR20][R12.64] ;  /* 0x000000140c159981 */ /* 0x000ea2000c1e1900 */
[----:B-1----:R-:W-:-:S04]  /*1ba0*/  IMAD.MOV.U32 R22, RZ, RZ, 0x10 ;  /* 0x00000010ff167424 */ /* 0x002fc800078e00ff */
[----:B------:R-:W-:Y:S01]  /*1bb0*/  @!P1 IMAD.WIDE R22, R23, R22, UR8 ;  /* 0x0000000817169e25 */ /* 0x000fe2000f8e0216 */
[----:B------:R-:W-:-:S04]  /*1bc0*/  IADD3 R9, PT, PT, R9, 0x4, RZ ;  /* 0x0000000409097810 */ /* 0x000fc80007ffe0ff */
[----:B---3--:R1:W-:Y:S04]  /*1bd0*/  @!P1 STG.E desc[UR20][R22.64], R19 ;  /* 0x0000001316009986 */ /* 0x0083e8000c101914 */
[----:B----4-:R1:W-:Y:S04]  /*1be0*/  @!P1 STG.E desc[UR20][R22.64+0x4], R17 ;  /* 0x0000041116009986 */ /* 0x0103e8000c101914 */
[----:B-----5:R1:W-:Y:S04]  /*1bf0*/  @!P1 STG.E desc[UR20][R22.64+0x8], R15 ;  /* 0x0000080f16009986 */ /* 0x0203e8000c101914 */
[----:B--2---:R1:W-:Y:S02]  /*1c00*/  @!P1 STG.E desc[UR20][R22.64+0xc], R21 ;  /* 0x00000c1516009986 */ /* 0x0043e4000c101914 */
.L_x_1516:
[----:B------:R-:W-:Y:S05]  /*1c10*/  @!P0 EXIT ;  /* 0x000000000000894d */ /* 0x000fea0003800000 */
[----:B------:R-:W-:Y:S02]  /*1c20*/  ISETP.NE.AND P1, PT, R20, 0x1, PT ;  /* 0x000000011400780c */ /* 0x000fe40003f25270 */
[----:B------:R-:W-:-:S04]  /*1c30*/  LOP3.LUT R8, R8, 0x1, RZ, 0xc0, !PT ;  /* 0x0000000108087812 */ /* 0x000fc800078ec0ff */
[----:B------:R-:W-:-:S07]  /*1c40*/  ISETP.NE.U32.AND P0, PT, R8, 0x1, PT ;  /* 0x000000010800780c */ /* 0x000fce0003f05070 */
[----:B------:R-:W-:Y:S06]  /*1c50*/  @!P1 BRA `(.L_x_1517) ;  /* 0x00000000008c9947 */ /* 0x000fec0003800000 */
[----:B0-----:R-:W-:Y:S01]  /*1c60*/  LEA R11, R9, R0, 0x7 ;  /* 0x00000000090b7211 */ /* 0x001fe200078e38ff */
[----:B------:R-:W-:-:S03]  /*1c70*/  HFMA2 R20, -RZ, RZ, 0, 2.384185791015625e-07 ;  /* 0x00000004ff147431 */ /* 0x000fc600000001ff */
[----:B------:R-:W-:-:S13]  /*1c80*/  ISETP.GE.AND P1, PT, R11, UR12, PT ;  /* 0x0000000c0b007c0c */ /* 0x000fda000bf26270 */
[----:B-1----:R-:W-:-:S04]  /*1c90*/  @!P1 IMAD.WIDE R20, R11, R20, UR22 ;  /* 0x000000160b149e25 */ /* 0x002fc8000f8e0214 */
[C---:B------:R-:W-:Y:S02]  /*1ca0*/  @!P1 IMAD.WIDE R12, R11.reuse, 0x4, R2 ;  /* 0x000000040b0c9825 */ /* 0x040fe400078e0202 */
[----:B------:R-:W2:Y:S02]  /*1cb0*/  @!P1 LDG.E R21, desc[UR20][R20.64] ;  /* 0x0000001414159981 */ /* 0x000ea4000c1e1900 */
[C---:B------:R-:W-:Y:S02]  /*1cc0*/  @!P1 IMAD.WIDE R16, R11.reuse, 0x4, R4 ;  /* 0x000000040b109825 */ /* 0x040fe400078e0204 */
[----:B------:R0:W3:Y:S02]  /*1cd0*/  @!P1 LDG.E R25, desc[UR20][R12.64] ;  /* 0x000000140c199981 */ /* 0x0000e4000c1e1900 */
[C---:B------:R-:W-:Y:S02]  /*1ce0*/  @!P1 IMAD.WIDE R18, R11.reuse, 0x4, R6 ;  /* 0x000000040b129825 */ /* 0x040fe400078e0206 */
[----:B------:R-:W4:Y:S04]  /*1cf0*/  @!P1 LDG.E R27, desc[UR20][R16.64] ;  /* 0x00000014101b9981 */ /* 0x000f28000c1e1900 */
[----:B------:R1:W5:Y:S01]  /*1d00*/  @!P1 LDG.E R29, desc[UR20][R18.64] ;  /* 0x00000014121d9981 */ /* 0x000362000c1e1900 */
[----:B------:R-:W-:-:S02]  /*1d10*/  VIADD R15, R11, 0x80 ;  /* 0x000000800b0f7836 */ /* 0x000fc40000000000 */
[----:B0-----:R-:W-:-:S03]  /*1d20*/  HFMA2 R12, -RZ, RZ, 0, 2.384185791015625e-07 ;  /* 0x00000004ff0c7431 */ /* 0x001fc600000001ff */
[----:B------:R-:W-:Y:S02]  /*1d30*/  ISETP.GE.AND P2, PT, R15, UR12, PT ;  /* 0x0000000c0f007c0c */ /* 0x000fe4000bf46270 */
[----:B------:R-:W-:-:S05]  /*1d40*/  MOV R10, 0x10 ;  /* 0x00000010000a7802 */ /* 0x000fca0000000f00 */
[----:B------:R-:W-:-:S06]  /*1d50*/  @!P1 IMAD.WIDE R10, R11, R10, UR8 ;  /* 0x000000080b0a9e25 */ /* 0x000fcc000f8e020a */
[----:B-1----:R-:W-:-:S04]  /*1d60*/  @!P2 IMAD.WIDE R18, R15, 0x4, R2 ;  /* 0x000000040f12a825 */ /* 0x002fc800078e0202 */
[----:B------:R-:W-:-:S04]  /*1d70*/  @!P2 IMAD.WIDE R22, R15, 0x4, R4 ;  /* 0x000000040f16a825 */ /* 0x000fc800078e0204 */
[----:B------:R-:W-:-:S04]  /*1d80*/  @!P2 IMAD.WIDE R16, R15, 0x4, R6 ;  /* 0x000000040f10a825 */ /* 0x000fc800078e0206 */
[----:B------:R-:W-:Y:S01]  /*1d90*/  @!P2 IMAD.WIDE R12, R15, R12, UR22 ;  /* 0x000000160f0cae25 */ /* 0x000fe2000f8e020c */
[----:B--2---:R2:W-:Y:S04]  /*1da0*/  @!P1 STG.E desc[UR20][R10.64+0xc], R21 ;  /* 0x00000c150a009986 */ /* 0x0045e8000c101914 */
[----:B---3--:R2:W-:Y:S04]  /*1db0*/  @!P1 STG.E desc[UR20][R10.64], R25 ;  /* 0x000000190a009986 */ /* 0x0085e8000c101914 */
[----:B----4-:R2:W-:Y:S04]  /*1dc0*/  @!P1 STG.E desc[UR20][R10.64+0x4], R27 ;  /* 0x0000041b0a009986 */ /* 0x0105e8000c101914 */
[----:B-----5:R2:W-:Y:S04]  /*1dd0*/  @!P1 STG.E desc[UR20][R10.64+0x8], R29 ;  /* 0x0000081d0a009986 */ /* 0x0205e8000c101914 */
[----:B------:R-:W3:Y:S04]  /*1de0*/  @!P2 LDG.E R19, desc[UR20][R18.64] ;  /* 0x000000141213a981 */ /* 0x000ee8000c1e1900 */
[----:B------:R-:W4:Y:S04]  /*1df0*/  @!P2 LDG.E R23, desc[UR20][R22.64] ;  /* 0x000000141617a981 */ /* 0x000f28000c1e1900 */
[----:B------:R-:W5:Y:S04]  /*1e00*/  @!P2 LDG.E R17, desc[UR20][R16.64] ;  /* 0x000000141011a981 */ /* 0x000f68000c1e1900 */
[----:B------:R-:W2:Y:S01]  /*1e10*/  @!P2 LDG.E R13, desc[UR20][R12.64] ;  /* 0x000000140c0da981 */ /* 0x000ea2000c1e1900 */
[----:B------:R-:W-:-:S05]  /*1e20*/  MOV R14, 0x10 ;  /* 0x00000010000e7802 */ /* 0x000fca0000000f00 */
[----:B------:R-:W-:-:S04]  /*1e30*/  @!P2 IMAD.WIDE R14, R15, R14, UR8 ;  /* 0x000000080f0eae25 */ /* 0x000fc8000f8e020e */
[----:B------:R-:W-:Y:S01]  /*1e40*/  VIADD R9, R9, 0x2 ;  /* 0x0000000209097836 */ /* 0x000fe20000000000 */
[----:B---3--:R3:W-:Y:S04]  /*1e50*/  @!P2 STG.E desc[UR20][R14.64], R19 ;  /* 0x000000130e00a986 */ /* 0x0087e8000c101914 */
[----:B----4-:R3:W-:Y:S04]  /*1e60*/  @!P2 STG.E desc[UR20][R14.64+0x4], R23 ;  /* 0x000004170e00a986 */ /* 0x0107e8000c101914 */
[----:B-----5:R3:W-:Y:S04]  /*1e70*/  @!P2 STG.E desc[UR20][R14.64+0x8], R17 ;  /* 0x000008110e00a986 */ /* 0x0207e8000c101914 */
[----:B--2---:R3:W-:Y:S02]  /*1e80*/  @!P2 STG.E desc[UR20][R14.64+0xc], R13 ;  /* 0x00000c0d0e00a986 */ /* 0x0047e4000c101914 */
.L_x_1517:
[----:B------:R-:W-:Y:S05]  /*1e90*/  @P0 EXIT ;  /* 0x000000000000094d */ /* 0x000fea0003800000 */
[----:B0-----:R-:W-:-:S04]  /*1ea0*/  LEA R11, R9, R0, 0x7 ;  /* 0x00000000090b7211 */ /* 0x001fc800078e38ff */
[----:B------:R-:W-:-:S13]  /*1eb0*/  ISETP.GE.AND P0, PT, R11, UR12, PT ;  /* 0x0000000c0b007c0c */ /* 0x000fda000bf06270 */
[----:B------:R-:W-:Y:S05]  /*1ec0*/  @P0 EXIT ;  /* 0x000000000000094d */ /* 0x000fea0003800000 */
[----:B------:R-:W-:Y:S02]  /*1ed0*/  HFMA2 R8, -RZ, RZ, 0, 2.384185791015625e-07 ;  /* 0x00000004ff087431 */ /* 0x000fe400000001ff */
[----:B------:R-:W-:-:S04]  /*1ee0*/  IMAD.WIDE R2, R11, 0x4, R2 ;  /* 0x000000040b027825 */ /* 0x000fc800078e0202 */
[C---:B------:R-:W-:Y:S02]  /*1ef0*/  IMAD.WIDE R4, R11.reuse, 0x4, R4 ;  /* 0x000000040b047825 */ /* 0x040fe400078e0204 */
[----:B------:R-:W2:Y:S02]  /*1f00*/  LDG.E R3, desc[UR20][R2.64] ;  /* 0x0000001402037981 */ /* 0x000ea4000c1e1900 */
[C---:B------:R-:W-:Y:S02]  /*1f10*/  IMAD.WIDE R6, R11.reuse, 0x4, R6 ;  /* 0x000000040b067825 */ /* 0x040fe400078e0206 */
[----:B------:R-:W4:Y:S02]  /*1f20*/  LDG.E R5, desc[UR20][R4.64] ;  /* 0x0000001404057981 */ /* 0x000f24000c1e1900 */
[----:B------:R-:W-:Y:S02]  /*1f30*/  IMAD.WIDE R8, R11, R8, UR22 ;  /* 0x000000160b087e25 */ /* 0x000fe4000f8e0208 */
[----:B------:R-:W5:Y:S04]  /*1f40*/  LDG.E R7, desc[UR20][R6.64] ;  /* 0x0000001406077981 */ /* 0x000f68000c1e1900 */
[----:B------:R-:W3:Y:S01]  /*1f50*/  LDG.E R9, desc[UR20][R8.64] ;  /* 0x0000001408097981 */ /* 0x000ee2000c1e1900 */
[----:B------:R-:W-:-:S05]  /*1f60*/  MOV R10, 0x10 ;  /* 0x00000010000a7802 */ /* 0x000fca0000000f00 */
[----:B------:R-:W-:-:S05]  /*1f70*/  IMAD.WIDE R10, R11, R10, UR8 ;  /* 0x000000080b0a7e25 */ /* 0x000fca000f8e020a */
[----:B--2---:R-:W-:Y:S04]  /*1f80*/  STG.E desc[UR20][R10.64], R3 ;  /* 0x000000030a007986 */ /* 0x004fe8000c101914 */
[----:B----4-:R-:W-:Y:S04]  /*1f90*/  STG.E desc[UR20][R10.64+0x4], R5 ;  /* 0x000004050a007986 */ /* 0x010fe8000c101914 */
[----:B-----5:R-:W-:Y:S04]  /*1fa0*/  STG.E desc[UR20][R10.64+0x8], R7 ;  /* 0x000008070a007986 */ /* 0x020fe8000c101914 */
[----:B---3--:R-:W-:Y:S01]  /*1fb0*/  STG.E desc[UR20][R10.64+0xc], R9 ;  /* 0x00000c090a007986 */ /* 0x008fe2000c101914 */
[----:B------:R-:W-:Y:S05]  /*1fc0*/  EXIT ;  /* 0x000000000000794d */ /* 0x000fea0003800000 */
.L_x_1518:
        /* <DEDUP_REMOVED lines=11> */
.L_x_2605:


//--------------------- .text._ZN3cub18CUB_300001_SM_10006detail8for_each13static_kernelINS2_12policy_hub_t12policy_500_tEmN6thrust24THRUST_300001_SM_1000_NS8cuda_cub20__uninitialized_fill7functorINS7_10device_ptrIxEExEEEEvT0_T1_ --------------------------
	.section	.text._ZN3cub18CUB_300001_SM_10006detail8for_each13static_kernelINS2_12policy_hub_t12policy_500_tEmN6thrust24THRUST_300001_SM_1000_NS8cuda_cub20__uninitialized_fill7functorINS7_10device_ptrIxEExEEEEvT0_T1_,"ax",@progbits
	.align	128
        .global         _ZN3cub18CUB_300001_SM_10006detail8for_each13static_kernelINS2_12policy_hub_t12policy_500_tEmN6thrust24THRUST_300001_SM_1000_NS8cuda_cub20__uninitialized_fill7functorINS7_10device_ptrIxEExEEEEvT0_T1_
        .type           _ZN3cub18CUB_300001_SM_10006detail8for_each13static_kernelINS2_12policy_hub_t12policy_500_tEmN6thrust24THRUST_300001_SM_1000_NS8cuda_cub20__uninitialized_fill7functorINS7_10device_ptrIxEExEEEEvT0_T1_,@function
        .size           _ZN3cub18CUB_300001_SM_10006detail8for_each13static_kernelINS2_12policy_hub_t12policy_500_tEmN6thrust24THRUST_300001_SM_1000_NS8cuda_cub20__uninitialized_fill7functorINS7_10device_ptrIxEExEEEEvT0_T1_,(.L_x_2606 - _ZN3cub18CUB_300001_SM_10006detail8for_each13static_kernelINS2_12policy_hub_t12policy_500_tEmN6thrust24THRUST_300001_SM_1000_NS8cuda_cub20__uninitialized_fill7functorINS7_10device_ptrIxEExEEEEvT0_T1_)
        .other          _ZN3cub18CUB_300001_SM_10006detail8for_each13static_kernelINS2_12policy_hub_t12policy_500_tEmN6thrust24THRUST_300001_SM_1000_NS8cuda_cub20__uninitialized_fill7functorINS7_10device_ptrIxEExEEEEvT0_T1_,@"STO_CUDA_ENTRY STV_DEFAULT"
_ZN3cub18CUB_300001_SM_10006detail8for_each13static_kernelINS2_12policy_hub_t12policy_500_tEmN6thrust24THRUST_300001_SM_1000_NS8cuda_cub20__uninitialized_fill7functorINS7_10device_ptrIxEExEEEEvT0_T1_:
.text._ZN3cub18CUB_300001_SM_10006detail8for_each13static_kernelINS2_12policy_hub_t12policy_500_tEmN6thrust24THRUST_300001_SM_1000_NS8cuda_cub20__uninitialized_fill7functorINS7_10device_ptrIxEExEEEEvT0_T1_:
[----:B------:R-:W-:Y:S08]  /*0000*/  LDC R1, c[0x0][0x37c] ;  /* 0x0000df00ff017b82 */ /* 0x000ff00000000800 */
[----:B------:R-:W0:Y:S01]  /*0010*/  S2UR UR4, SR_CTAID.X ;  /* 0x00000000000479c3 */ /* 0x000e220000002500 */
[----:B------:R-:W1:Y:S01]  /*0020*/  LDCU.64 UR6, c[0x0][0x380] ;  /* 0x00007000ff0677ac */ /* 0x000e620008000a00 */
[----:B------:R-:W2:Y:S01]  /*0030*/  LDCU.64 UR8, c[0x0][0x358] ;  /* 0x00006b00ff0877ac */ /* 0x000ea20008000a00 */
[----:B0-----:R-:W-:-:S04]  /*0040*/  UIMAD.WIDE.U32 UR4, UR4, 0x200, URZ ;  /* 0x00000200040478a5 */ /* 0x001fc8000f8e00ff */
[----:B-1----:R-:W-:-:S04]  /*0050*/  UIADD3 UR6, UP0, UPT, -UR4, UR6, URZ ;  /* 0x0000000604067290 */ /* 0x002fc8000ff1e1ff */
[----:B------:R-:W-:Y:S02]  /*0060*/  UIADD3.X UR7, UPT, UPT, ~UR5, UR7, URZ, UP0, !UPT ;  /* 0x0000000705077290 */ /* 0x000fe400087fe5ff */
[----:B------:R-:W-:-:S04]  /*0070*/  UISETP.GE.U32.AND UP0, UPT, UR6, 0x200, UPT ;  /* 0x000002000600788c */ /* 0x000fc8000bf06070 */
[----:B------:R-:W-:-:S09]  /*0080*/  UISETP.GE.U32.AND.EX UP0, UPT, UR7, URZ, UPT, UP0 ;  /* 0x000000ff0700728c */ /* 0x000fd2000bf06100 */
[----:B--2---:R-:W-:Y:S05]  /*0090*/  BRA.U !UP0, `(.L_x_1519) ;  /* 0x0000000108287547 */ /* 0x004fea000b800000 */
[----:B------:R-:W0:Y:S01]  /*00a0*/  S2R R0, SR_TID.X ;  /* 0x0000000000007919 */ /* 0x000e220000002100 */
[----:B------:R-:W1:Y:S01]  /*00b0*/  LDCU.64 UR6, c[0x0][0x388] ;  /* 0x00007100ff0677ac */ /* 0x000e620008000a00 */
[----:B------:R-:W2:Y:S01]  /*00c0*/  LDC.64 R4, c[0x0][0x390] ;  /* 0x0000e400ff047b82 */ /* 0x000ea20000000a00 */
[----:B0-----:R-:W-:-:S05]  /*00d0*/  IADD3 R0, P0, PT, R0, UR4, RZ ;  /* 0x0000000400007c10 */ /* 0x001fca000ff1e0ff */
[----:B------:R-:W-:Y:S01]  /*00e0*/  IMAD.X R3, RZ, RZ, UR5, P0 ;  /* 0x00000005ff037e24 */ /* 0x000fe200080e06ff */
[----:B-1----:R-:W-:-:S04]  /*00f0*/  LEA R2, P0, R0, UR6, 0x3 ;  /* 0x0000000600027c11 */ /* 0x002fc8000f8018ff */
[----:B------:R-:W-:-:S05]  /*0100*/  LEA.HI.X R3, R0, UR7, R3, 0x3, P0 ;  /* 0x0000000700037c11 */ /* 0x000fca00080f1c03 */
[----:B--2---:R-:W-:Y:S04]  /*0110*/  STG.E.64 desc[UR8][R2.64], R4 ;  /* 0x0000000402007986 */ /* 0x004fe8000c101b08 */
[----:B------:R-:W-:Y:S01]  /*0120*/  STG.E.64 desc[UR8][R2.64+0x800], R4 ;  /* 0x0008000402007986 */ /* 0x000fe2000c101b08 */
[----:B------:R-:W-:Y:S05]  /*0130*/  EXIT ;  /* 0x000000000000794d */ /* 0x000fea0003800000 */
.L_x_1519:
[----:B------:R-:W0:Y:S01]  /*0140*/  S2R R0, SR_TID.X ;  /* 0x0000000000007919 */ /* 0x000e220000002100 */
[----:B------:R-:W-:Y:S01]  /*0150*/  IMAD.U32 R2, RZ, RZ, UR7 ;  /* 0x00000007ff027e24 */ /* 0x000fe2000f8e00ff */
[----:B------:R-:W1:Y:S01]  /*0160*/  LDCU.64 UR10, c[0x0][0x388] ;  /* 0x00007100ff0a77ac */ /* 0x000e620008000a00 */
[----:B------:R-:W-:Y:S01]  /*0170*/  IMAD.U32 R6, RZ, RZ, UR7 ;  /* 0x00000007ff067e24 */ /* 0x000fe2000f8e00ff */
[----:B0-----:R-:W-:-:S04]  /*0180*/  ISETP.LT.U32.AND P0, PT, R0, UR6, PT ;  /* 0x0000000600007c0c */ /* 0x001fc8000bf01070 */
[----:B------:R-:W-:Y:S01]  /*0190*/  ISETP.GT.U32.AND.EX P0, PT, R2, RZ, PT, P0 ;  /* 0x000000ff0200720c */ /* 0x000fe20003f04100 */
[C---:B------:R-:W-:Y:S01]  /*01a0*/  VIADD R2, R0.reuse, 0x100 ;  /* 0x0000010000027836 */ /* 0x040fe20000000000 */
[----:B------:R-:W-:-:S04]  /*01b0*/  IADD3 R0, P2, PT, R0, UR4, RZ ;  /* 0x0000000400007c10 */ /* 0x000fc8000ff5e0ff */
[----:B------:R-:W-:Y:S01]  /*01c0*/  ISETP.LT.U32.AND P1, PT, R2, UR6, PT ;  /* 0x0000000602007c0c */ /* 0x000fe2000bf21070 */
[----:B------:R-:W-:Y:S01]  /*01d0*/  IMAD.X R3, RZ, RZ, UR5, P2 ;  /* 0x00000005ff037e24 */ /* 0x000fe200090e06ff */
[----:B-1----:R-:W-:Y:S02]  /*01e0*/  LEA R2, P2, R0, UR10, 0x3 ;  /* 0x0000000a00027c11 */ /* 0x002fe4000f8418ff */
[----:B------:R-:W-:Y:S02]  /*01f0*/  ISETP.GT.U32.AND.EX P1, PT, R6, RZ, PT, P1 ;  /* 0x000000ff0600720c */ /* 0x000fe40003f24110 */
[----:B------:R-:W-:Y:S01]  /*0200*/  LEA.HI.X R3, R0, UR11, R3, 0x3, P2 ;  /* 0x0000000b00037c11 */ /* 0x000fe200090f1c03 */
[----:B------:R-:W0:Y:S04]  /*0210*/  @P0 LDC.64 R4, c[0x0][0x390] ;  /* 0x0000e400ff040b82 */ /* 0x000e280000000a00 */
[----:B0-----:R0:W-:Y:S06]  /*0220*/  @P0 STG.E.64 desc[UR8][R2.64], R4 ;  /* 0x0000000402000986 */ /* 0x0011ec000c101b08 */
[----:B------:R-:W-:Y:S05]  /*0230*/  @!P1 EXIT ;  /* 0x000000000000994d */ /* 0x000fea0003800000 */
[----:B0-----:R-:W0:Y:S02]  /*0240*/  LDC.64 R4, c[0x0][0x390] ;  /* 0x0000e400ff047b82 */ /* 0x001e240000000a00 */
[----:B0-----:R-:W-:Y:S01]  /*0250*/  STG.E.64 desc[UR8][R2.64+0x800], R4 ;  /* 0x0008000402007986 */ /* 0x001fe2000c101b08 */
[----:B------:R-:W-:Y:S05]  /*0260*/  EXIT ;  /* 0x000000000000794d */ /* 0x000fea0003800000 */
.L_x_1520:
        /* <DEDUP_REMOVED lines=9> */
.L_x_2606:


//--------------------- .text._ZN3cub18CUB_300001_SM_10006detail8for_each13static_kernelINS2_12policy_hub_t12policy_500_tElN6thrust24THRUST_300001_SM_1000_NS8cuda_cub10__tabulate7functorINS7_6detail15normal_iteratorINS7_10device_ptrIiEEEENS7_6system6detail7generic6detail22compute_sequence_valueIivEElEEEEvT0_T1_ --------------------------
	.section	.text._ZN3cub18CUB_300001_SM_10006detail8for_each13static_kernelINS2_12policy_hub_t12policy_500_tElN6thrust24THRUST_300001_SM_1000_NS8cuda_cub10__tabulate7functorINS7_6detail15normal_iteratorINS7_10device_ptrIiEEEENS7_6system6detail7generic6detail22compute_sequence_valueIivEElEEEEvT0_T1_,"ax",@progbits
	.align	128
        .global         _ZN3cub18CUB_300001_SM_10006detail8for_each13static_kernelINS2_12policy_hub_t12policy_500_tElN6thrust24THRUST_300001_SM_1000_NS8cuda_cub10__tabulate7functorINS7_6detail15normal_iteratorINS7_10device_ptrIiEEEENS7_6system6detail7generic6detail22compute_sequence_valueIivEElEEEEvT0_T1_
        .type           _ZN3cub18CUB_300001_SM_10006detail8for_each13static_kernelINS2_12policy_hub_t12policy_500_tElN6thrust24THRUST_300001_SM_1000_NS8cuda_cub10__tabulate7functorINS7_6detail15normal_iteratorINS7_10device_ptrIiEEEENS7_6system6detail7generic6detail22compute_sequence_valueIivEElEEEEvT0_T1_,@function
        .size           _ZN3cub18CUB_300001_SM_10006detail8for_each13static_kernelINS2_12policy_hub_t12policy_500_tElN6thrust24THRUST_300001_SM_1000_NS8cuda_cub10__tabulate7functorINS7_6detail15normal_iteratorINS7_10device_ptrIiEEEENS7_6system6detail7generic6detail22compute_sequence_valueIivEElEEEEvT0_T1_,(.L_x_2607 - _ZN3cub18CUB_300001_SM_10006detail8for_each13static_kernelINS2_12policy_hub_t12policy_500_tElN6thrust24THRUST_300001_SM_1000_NS8cuda_cub10__tabulate7functorINS7_6detail15normal_iteratorINS7_10device_ptrIiEEEENS7_6system6detail7generic6detail22compute_sequence_valueIivEElEEEEvT0_T1_)
        .other          _ZN3cub18CUB_300001_SM_10006detail8for_each13static_kernelINS2_12policy_hub_t12policy_500_tElN6thrust24THRUST_300001_SM_1000_NS8cuda_cub10__tabulate7functorINS7_6detail15normal_iteratorINS7_10device_ptrIiEEEENS7_6system6detail7generic6detail22compute_sequence_valueIivEElEEEEvT0_T1_,@"STO_CUDA_ENTRY STV_DEFAULT"
_ZN3cub18CUB_300001_SM_10006detail8for_each13static_kernelINS2_12policy_hub_t12policy_500_tElN6thrust24THRUST_300001_SM_1000_NS8cuda_cub10__tabulate7functorINS7_6detail15normal_iteratorINS7_10device_ptrIiEEEENS7_6system6detail7generic6detail22compute_sequence_valueIivEElEEEEvT0_T1_:
.text._ZN3cub18CUB_300001_SM_10006detail8for_each13static_kernelINS2_12policy_hub_t12policy_500_tElN6thrust24THRUST_300001_SM_1000_NS8cuda_cub10__tabulate7functorINS7_6detail15normal_iteratorINS7_10device_ptrIiEEEENS7_6system6detail7generic6detail22compute_sequence_valueIivEElEEEEvT0_T1_:
        /* <DEDUP_REMOVED lines=8> */
[----:B------:R-:W-:-:S09]  /*0080*/  UISETP.GE.AND.EX UP0, UPT, UR7, URZ, UPT, UP0 ;  /* 0x000000ff0700728c */ /* 0x000fd2000bf06300 */
[----:B--2---:R-:W-:Y:S05]  /*0090*/  BRA.U !UP0, `(.L_x_1521) ;  /* 0x0000000108347547 */ /* 0x004fea000b800000 */
[----:B------:R-:W0:Y:S01]  /*00a0*/  S2R R0, SR_TID.X ;  /* 0x0000000000007919 */ /* 0x000e220000002100 */
[----:B------:R-:W1:Y:S01]  /*00b0*/  LDC.64 R6, c[0x0][0x390] ;  /* 0x0000e400ff067b82 */ /* 0x000e620000000a00 */
[----:B------:R-:W2:Y:S01]  /*00c0*/  LDCU.64 UR10, c[0x0][0x388] ;  /* 0x00007100ff0a77ac */ /* 0x000ea20008000a00 */
[----:B0-----:R-:W-:-:S05]  /*00d0*/  IADD3 R5, P0, PT, R0, UR4, RZ ;  /* 0x0000000400057c10 */ /* 0x001fca000ff1e0ff */
[----:B------:R-:W-:Y:S01]  /*00e0*/  IMAD.X R4, RZ, RZ, UR5, P0 ;  /* 0x00000005ff047e24 */ /* 0x000fe200080e06ff */
[C---:B--2---:R-:W-:Y:S01]  /*00f0*/  LEA R2, P0, R5.reuse, UR10, 0x2 ;  /* 0x0000000a05027c11 */ /* 0x044fe2000f8010ff */
[----:B------:R-:W-:-:S03]  /*0100*/  VIADD R0, R5, 0x100 ;  /* 0x0000010005007836 */ /* 0x000fc60000000000 */
[C---:B------:R-:W-:Y:S01]  /*0110*/  LEA.HI.X R3, R5.reuse, UR11, R4, 0x2, P0 ;  /* 0x0000000b05037c11 */ /* 0x040fe200080f1404 */
[-CC-:B-1----:R-:W-:Y:S02]  /*0120*/  IMAD R5, R5, R7.reuse, R6.reuse ;  /* 0x0000000705057224 */ /* 0x182fe400078e0206 */
[----:B------:R-:W-:-:S03]  /*0130*/  IMAD R7, R0, R7, R6 ;  /* 0x0000000700077224 */ /* 0x000fc600078e0206 */
[----:B------:R-:W-:Y:S04]  /*0140*/  STG.E desc[UR8][R2.64], R5 ;  /* 0x0000000502007986 */ /* 0x000fe8000c101908 */
[----:B------:R-:W-:Y:S01]  /*0150*/  STG.E desc[UR8][R2.64+0x400], R7 ;  /* 0x0004000702007986 */ /* 0x000fe2000c101908 */
[----:B------:R-:W-:Y:S05]  /*0160*/  EXIT ;  /* 0x000000000000794d */ /* 0x000fea0003800000 */
.L_x_1521:
[----:B------:R-:W0:Y:S01]  /*0170*/  S2R R2, SR_TID.X ;  /* 0x0000000000027919 */ /* 0x000e220000002100 */
[----:B------:R-:W-:Y:S01]  /*0180*/  USHF.R.S32.HI UR7, URZ, 0x1f, UR6 ;  /* 0x0000001fff077899 */ /* 0x000fe20008011406 */
[----:B------:R-:W-:Y:S05]  /*0190*/  BSSY.RECONVERGENT B0, `(.L_x_1522) ;  /* 0x0000011000007945 */ /* 0x000fea0003800200 */
[----:B------:R-:W-:Y:S02]  /*01a0*/  IMAD.U32 R3, RZ, RZ, UR7 ;  /* 0x00000007ff037e24 */ /* 0x000fe4000f8e00ff */
[----:B------:R-:W-:Y:S01]  /*01b0*/  IMAD.U32 R4, RZ, RZ, UR7 ;  /* 0x00000007ff047e24 */ /* 0x000fe2000f8e00ff */
[C---:B0-----:R-:W-:Y:S01]  /*01c0*/  ISETP.LT.U32.AND P0, PT, R2.reuse, UR6, PT ;  /* 0x0000000602007c0c */ /* 0x041fe2000bf01070 */
[----:B------:R-:W-:-:S03]  /*01d0*/  VIADD R0, R2, 0x100 ;  /* 0x0000010002007836 */ /* 0x000fc60000000000 */
[----:B------:R-:W-:Y:S02]  /*01e0*/  ISETP.GT.AND.EX P0, PT, R3, RZ, PT, P0 ;  /* 0x000000ff0300720c */ /* 0x000fe40003f04300 */
[----:B------:R-:W-:-:S04]  /*01f0*/  ISETP.LT.U32.AND P1, PT, R0, UR6, PT ;  /* 0x0000000600007c0c */ /* 0x000fc8000bf21070 */
[----:B------:R-:W-:-:S07]  /*0200*/  ISETP.GT.AND.EX P1, PT, R4, RZ, PT, P1 ;  /* 0x000000ff0400720c */ /* 0x000fce0003f24310 */
[----:B------:R-:W-:Y:S06]  /*0210*/  @!P0 BRA `(.L_x_1523) ;  /* 0x0000000000208947 */ /* 0x000fec0003800000 */
[----:B------:R-:W0:Y:S01]  /*0220*/  LDC.64 R6, c[0x0][0x390] ;  /* 0x0000e400ff067b82 */ /* 0x000e220000000a00 */
[----:B------:R-:W1:Y:S01]  /*0230*/  LDCU.64 UR10, c[0x0][0x388] ;  /* 0x00007100ff0a77ac */ /* 0x000e620008000a00 */
[----:B------:R-:W-:-:S05]  /*0240*/  IADD3 R4, P0, PT, R2, UR4, RZ ;  /* 0x0000000402047c10 */ /* 0x000fca000ff1e0ff */
[----:B------:R-:W-:Y:S01]  /*0250*/  IMAD.X R3, RZ, RZ, UR5, P0 ;  /* 0x00000005ff037e24 */ /* 0x000fe200080e06ff */
[----:B-1----:R-:W-:-:S04]  /*0260*/  LEA R2, P0, R4, UR10, 0x2 ;  /* 0x0000000a04027c11 */ /* 0x002fc8000f8010ff */
[C---:B------:R-:W-:Y:S01]  /*0270*/  LEA.HI.X R3, R4.reuse, UR11, R3, 0x2, P0 ;  /* 0x0000000b04037c11 */ /* 0x040fe200080f1403 */
[----:B0-----:R-:W-:-:S05]  /*0280*/  IMAD R7, R4, R7, R6 ;  /* 0x0000000704077224 */ /* 0x001fca00078e0206 */
[----:B------:R0:W-:Y:S03]  /*0290*/  STG.E desc[UR8][R2.64], R7 ;  /* 0x0000000702007986 */ /* 0x0001e6000c101908 */
.L_x_1523:
[----:B------:R-:W-:Y:S05]  /*02a0*/  BSYNC.RECONVERGENT B0 ;  /* 0x0000000000007941 */ /* 0x000fea0003800200 */
.L_x_1522:
[----:B------:R-:W-:Y:S05]  /*02b0*/  @!P1 EXIT ;  /* 0x000000000000994d */ /* 0x000fea0003800000 */
[----:B------:R-:W1:Y:S01]  /*02c0*/  LDC.64 R4, c[0x0][0x390] ;  /* 0x0000e400ff047b82 */ /* 0x000e620000000a00 */
[----:B------:R-:W2:Y:S01]  /*02d0*/  LDCU.64 UR6, c[0x0][0x388] ;  /* 0x00007100ff0677ac */ /* 0x000ea20008000a00 */
[----:B------:R-:W-:-:S05]  /*02e0*/  IADD3 R0, P0, PT, R0, UR4, RZ ;  /* 0x0000000400007c10 */ /* 0x000fca000ff1e0ff */
[----:B0-----:R-:W-:Y:S01]  /*02f0*/  IMAD.X R3, RZ, RZ, UR5, P0 ;  /* 0x00000005ff037e24 */ /* 0x001fe200080e06ff */
[----:B--2---:R-:W-:-:S04]  /*0300*/  LEA R2, P0, R0, UR6, 0x2 ;  /* 0x0000000600027c11 */ /* 0x004fc8000f8010ff */
[C---:B------:R-:W-:Y:S01]  /*0310*/  LEA.HI.X R3, R0.reuse, UR7, R3, 0x2, P0 ;  /* 0x0000000700037c11 */ /* 0x040fe200080f1403 */
[----:B-1----:R-:W-:-:S05]  /*0320*/  IMAD R5, R0, R5, R4 ;  /* 0x0000000500057224 */ /* 0x002fca00078e0204 */
[----:B------:R-:W-:Y:S01]  /*0330*/  STG.E desc[UR8][R2.64], R5 ;  /* 0x0000000502007986 */ /* 0x000fe2000c101908 */
[----:B------:R-:W-:Y:S05]  /*0340*/  EXIT ;  /* 0x000000000000794d */ /* 0x000fea0003800000 */
.L_x_1524:
        /* <DEDUP_REMOVED lines=11> */
.L_x_2607:


//--------------------- .text._ZN3cub18CUB_300001_SM_10006detail8for_each13static_kernelINS2_12policy_hub_t12policy_500_tEmN6thrust24THRUST_300001_SM_1000_NS8cuda_cub20__uninitialized_fill7functorINS7_10device_ptrIiEEiEEEEvT0_T1_ --------------------------
	.section	.text._ZN3cub18CUB_300001_SM_10006detail8for_each13static_kernelINS2_12policy_hub_t12policy_500_tEmN6thrust24THRUST_300001_SM_1000_NS8cuda_cub20__uninitialized_fill7functorINS7_10device_ptrIiEEiEEEEvT0_T1_,"ax",@progbits
	.align	128
        .global         _ZN3cub18CUB_300001_SM_10006detail8for_each13static_kernelINS2_12policy_hub_t12policy_500_tEmN6thrust24THRUST_300001_SM_1000_NS8cuda_cub20__uninitialized_fill7functorINS7_10device_ptrIiEEiEEEEvT0_T1_
        .type           _ZN3cub18CUB_300001_SM_10006detail8for_each13static_kernelINS2_12policy_hub_t12policy_500_tEmN6thrust24THRUST_300001_SM_1000_NS8cuda_cub20__uninitialized_fill7functorINS7_10device_ptrIiEEiEEEEvT0_T1_,@function
        .size           _ZN3cub18CUB_300001_SM_10006detail8for_each13static_kernelINS2_12policy_hub_t12policy_500_tEmN6thrust24THRUST_300001_SM_1000_NS8cuda_cub20__uninitialized_fill7functorINS7_10device_ptrIiEEiEEEEvT0_T1_,(.L_x_2608 - _ZN3cub18CUB_300001_SM_10006detail8for_each13static_kernelINS2_12policy_hub_t12policy_500_tEmN6thrust24THRUST_300001_SM_1000_NS8cuda_cub20__uninitialized_fill7functorINS7_10device_ptrIiEEiEEEEvT0_T1_)
        .other          _ZN3cub18CUB_300001_SM_10006detail8for_each13static_kernelINS2_12policy_hub_t12policy_500_tEmN6thrust24THRUST_300001_SM_1000_NS8cuda_cub20__uninitialized_fill7functorINS7_10device_ptrIiEEiEEEEvT0_T1_,@"STO_CUDA_ENTRY STV_DEFAULT"
_ZN3cub18CUB_300001_SM_10006detail8for_each13static_kernelINS2_12policy_hub_t12policy_500_tEmN6thrust24THRUST_300001_SM_1000_NS8cuda_cub20__uninitialized_fill7functorINS7_10device_ptrIiEEiEEEEvT0_T1_:
.text._ZN3cub18CUB_300001_SM_10006detail8for_each13static_kernelINS2_12policy_hub_t12policy_500_tEmN6thrust24THRUST_300001_SM_1000_NS8cuda_cub20__uninitialized_fill7functorINS7_10device_ptrIiEEiEEEEvT0_T1_:
        /* <DEDUP_REMOVED lines=12> */
[----:B------:R-:W2:Y:S01]  /*00c0*/  LDC R5, c[0x0][0x390] ;  /* 0x0000e400ff057b82 */ /* 0x000ea20000000800 */
[----:B0-----:R-:W-:-:S05]  /*00d0*/  IADD3 R0, P0, PT, R0, UR4, RZ ;  /* 0x0000000400007c10 */ /* 0x001fca000ff1e0ff */
[----:B------:R-:W-:Y:S01]  /*00e0*/  IMAD.X R3, RZ, RZ, UR5, P0 ;  /* 0x00000005ff037e24 */ /* 0x000fe200080e06ff */
[----:B-1----:R-:W-:-:S04]  /*00f0*/  LEA R2, P0, R0, UR6, 0x2 ;  /* 0x0000000600027c11 */ /* 0x002fc8000f8010ff */
[----:B------:R-:W-:-:S05]  /*0100*/  LEA.HI.X R3, R0, UR7, R3, 0x2, P0 ;  /* 0x0000000700037c11 */ /* 0x000fca00080f1403 */
[----:B--2---:R-:W-:Y:S04]  /*0110*/  STG.E desc[UR8][R2.64], R5 ;  /* 0x0000000502007986 */ /* 0x004fe8000c101908 */
[----:B------:R-:W-:Y:S01]  /*0120*/  STG.E desc[UR8][R2.64+0x400], R5 ;  /* 0x0004000502007986 */ /* 0x000fe2000c101908 */
[----:B------:R-:W-:Y:S05]  /*0130*/  EXIT ;  /* 0x000000000000794d */ /* 0x000fea0003800000 */
.L_x_1525:
        /* <DEDUP_REMOVED lines=13> */
[----:B------:R-:W0:Y:S04]  /*0210*/  @P0 LDC R5, c[0x0][0x390] ;  /* 0x0000e400ff050b82 */ /* 0x000e280000000800 */
[----:B0-----:R0:W-:Y:S06]  /*0220*/  @P0 STG.E desc[UR8][R2.64], R5 ;  /* 0x0000000502000986 */ /* 0x0011ec000c101908 */
[----:B------:R-:W-:Y:S05]  /*0230*/  @!P1 EXIT ;  /* 0x000000000000994d */ /* 0x000fea0003800000 */
[----:B0-----:R-:W0:Y:S02]  /*0240*/  LDC R5, c[0x0][0x390] ;  /* 0x0000e400ff057b82 */ /* 0x001e240000000800 */
[----:B0-----:R-:W-:Y:S01]  /*0250*/  STG.E desc[UR8][R2.64+0x400], R5 ;  /* 0x0004000502007986 */ /* 0x001fe2000c101908 */
[----:B------:R-:W-:Y:S05]  /*0260*/  EXIT ;  /* 0x000000000000794d */ /* 0x000fea0003800000 */
.L_x_1526:
        /* <DEDUP_REMOVED lines=9> */
.L_x_2608:


//--------------------- .text._ZN3cub18CUB_300001_SM_10006detail11EmptyKernelIvEEvv --------------------------
	.section	.text._ZN3cub18CUB_300001_SM_10006detail11EmptyKernelIvEEvv,"ax",@progbits
	.align	128
        .global         _ZN3cub18CUB_300001_SM_10006detail11EmptyKernelIvEEvv
        .type           _ZN3cub18CUB_300001_SM_10006detail11EmptyKernelIvEEvv,@function
        .size           _ZN3cub18CUB_300001_SM_10006detail11EmptyKernelIvEEvv,(.L_x_2609 - _ZN3cub18CUB_300001_SM_10006detail11EmptyKernelIvEEvv)
        .other          _ZN3cub18CUB_300001_SM_10006detail11EmptyKernelIvEEvv,@"STO_CUDA_ENTRY STV_DEFAULT"
_ZN3cub18CUB_300001_SM_10006detail11EmptyKernelIvEEvv:
.text._ZN3cub18CUB_300001_SM_10006detail11EmptyKernelIvEEvv:
[----:B------:R-:W-:Y:S01]  /*0000*/  LDC R1, c[0x0][0x37c] ;  /* 0x0000df00ff017b82 */ /* 0x000fe20000000800 */
[----:B------:R-:W-:Y:S05]  /*0010*/  EXIT ;  /* 0x000000000000794d */ /* 0x000fea0003800000 */
.L_x_1527:
        /* <DEDUP_REMOVED lines=14> */
.L_x_2609:


//--------------------- .text._ZN6thrust24THRUST_300001_SM_1000_NS8cuda_cub4core6detail13_kernel_agentINS1_8__reduce11ReduceAgentIPN4cuda3std3__45tupleIJxlEEESC_SB_lNS1_9__extrema9arg_min_fIxlNS9_4lessIxEEEEEEJSC_SC_iSH_EEEvDpT0_ --------------------------
	.section	.text._ZN6thrust24THRUST_300001_SM_1000_NS8cuda_cub4core6detail13_kernel_agentINS1_8__reduce11ReduceAgentIPN4cuda3std3__45tupleIJxlEEESC_SB_lNS1_9__extrema9arg_min_fIxlNS9_4lessIxEEEEEEJSC_SC_iSH_EEEvDpT0_,"ax",@progbits
	.align	128
        .global         _ZN6thrust24THRUST_300001_SM_1000_NS8cuda_cub4core6detail13_kernel_agentINS1_8__reduce11ReduceAgentIPN4cuda3std3__45tupleIJxlEEESC_SB_lNS1_9__extrema9arg_min_fIxlNS9_4lessIxEEEEEEJSC_SC_iSH_EEEvDpT0_
        .type           _ZN6thrust24THRUST_300001_SM_1000_NS8cuda_cub4core6detail13_kernel_agentINS1_8__reduce11ReduceAgentIPN4cuda3std3__45tupleIJxlEEESC_SB_lNS1_9__extrema9arg_min_fIxlNS9_4lessIxEEEEEEJSC_SC_iSH_EEEvDpT0_,@function
        .size           _ZN6thrust24THRUST_300001_SM_1000_NS8cuda_cub4core6detail13_kernel_agentINS1_8__reduce11ReduceAgentIPN4cuda3std3__45tupleIJxlEEESC_SB_lNS1_9__extrema9arg_min_fIxlNS9_4lessIxEEEEEEJSC_SC_iSH_EEEvDpT0_,(.L_x_2610 - _ZN6thrust24THRUST_300001_SM_1000_NS8cuda_cub4core6detail13_kernel_agentINS1_8__reduce11ReduceAgentIPN4cuda3std3__45tupleIJxlEEESC_SB_lNS1_9__extrema9arg_min_fIxlNS9_4lessIxEEEEEEJSC_SC_iSH_EEEvDpT0_)
        .other          _ZN6thrust24THRUST_300001_SM_1000_NS8cuda_cub4core6detail13_kernel_agentINS1_8__reduce11ReduceAgentIPN4cuda3std3__45tupleIJxlEEESC_SB_lNS1_9__extrema9arg_min_fIxlNS9_4lessIxEEEEEEJSC_SC_iSH_EEEvDpT0_,@"STO_CUDA_ENTRY STV_DEFAULT"
_ZN6thrust24THRUST_300001_SM_1000_NS8cuda_cub4core6detail13_kernel_agentINS1_8__reduce11ReduceAgentIPN4cuda3std3__45tupleIJxlEEESC_SB_lNS1_9__extrema9arg_min_fIxlNS9_4lessIxEEEEEEJSC_SC_iSH_EEEvDpT0_:
.text._ZN6thrust24THRUST_300001_SM_1000_NS8cuda_cub4core6detail13_kernel_agentINS1_8__reduce11ReduceAgentIPN4cuda3std3__45tupleIJxlEEESC_SB_lNS1_9__extrema9arg_min_fIxlNS9_4lessIxEEEEEEJSC_SC_iSH_EEEvDpT0_:
[----:B------:R-:W-:Y:S01]  /*0000*/  LDC R1, c[0x0][0x37c] ;  /* 0x0000df00ff017b82 */ /* 0x000fe20000000800 */
[----:B------:R-:W0:Y:S02]  /*0010*/  LDCU UR8, c[0x0][0x390] ;  /* 0x00007200ff0877ac */ /* 0x000e240008000800 */
[----:B0-----:R-:W-:-:S13]  /*0020*/  ISETP.NE.AND P0, PT, RZ, UR8, PT ;  /* 0x00000008ff007c0c */ /* 0x001fda000bf05270 */
[----:B------:R-:W-:Y:S05]  /*0030*/  @!P0 EXIT ;  /* 0x000000000000894d */ /* 0x000fea0003800000 */
[----:B------:R-:W-:Y:S01]  /*0040*/  UISETP.GT.AND UP0, UPT, UR8, 0x4ff, UPT ;  /* 0x000004ff0800788c */ /* 0x000fe2000bf04270 */
[----:B------:R-:W-:Y:S01]  /*0050*/  BSSY.RECONVERGENT B0, `(.L_x_1528) ;  /* 0x0000790000007945 */ /* 0x000fe20003800200 */
[----:B------:R-:W0:Y:S07]  /*0060*/  LDCU.64 UR10, c[0x0][0x358] ;  /* 0x00006b00ff0a77ac */ /* 0x000e2e0008000a00 */
[----:B------:R-:W-:Y:S05]  /*0070*/  BRA.U UP0, `(.L_x_1529) ;  /* 0x0000003900287547 */ /* 0x000fea000b800000 */
[----:B------:R-:W1:Y:S01]  /*0080*/  S2R R0, SR_TID.X ;  /* 0x0000000000007919 */ /* 0x000e620000002100 */
[----:B------:R-:W2:Y:S01]  /*0090*/  LDCU UR4, c[0x0][0x390] ;  /* 0x00007200ff0477ac */ /* 0x000ea20008000800 */
[----:B------:R-:W-:Y:S01]  /*00a0*/  BSSY.RECONVERGENT B1, `(.L_x_1530) ;  /* 0x000000b000017945 */ /* 0x000fe20003800200 */
[----:B------:R-:W-:Y:S02]  /*00b0*/  CS2R R2, SRZ ;  /* 0x0000000000027805 */ /* 0x000fe4000001ff00 */
[----:B------:R-:W-:Y:S02]  /*00c0*/  CS2R R4, SRZ ;  /* 0x0000000000047805 */ /* 0x000fe4000001ff00 */
[----:B-1----:R-:W-:Y:S01]  /*00d0*/  ISETP.GE.AND P0, PT, R0, UR8, PT ;  /* 0x0000000800007c0c */ /* 0x002fe2000bf06270 */
[----:B------:R-:W-:-:S12]  /*00e0*/  IMAD.MOV.U32 R6, RZ, RZ, R0 ;  /* 0x000000ffff067224 */ /* 0x000fd800078e0000 */
[----:B--2---:R-:W-:Y:S05]  /*00f0*/  @P0 BRA `(.L_x_1531) ;  /* 0x0000000000140947 */ /* 0x004fea0003800000 */
[----:B------:R-:W1:Y:S02]  /*0100*/  LDC.64 R8, c[0x0][0x380] ;  /* 0x0000e000ff087b82 */ /* 0x000e640000000a00 */
[----:B-1----:R-:W-:-:S05]  /*0110*/  IMAD.WIDE.U32 R8, R0, 0x10, R8 ;  /* 0x0000001000087825 */ /* 0x002fca00078e0008 */
[----:B0-----:R1:W5:Y:S04]  /*0120*/  LDG.E.64.CONSTANT R2, desc[UR10][R8.64+0x8] ;  /* 0x0000080a08027981 */ /* 0x001368000c1e9b00 */
[----:B------:R1:W5:Y:S01]  /*0130*/  LDG.E.64.CONSTANT R4, desc[UR10][R8.64] ;  /* 0x0000000a08047981 */ /* 0x000362000c1e9b00 */
[----:B------:R-:W-:-:S07]  /*0140*/  VIADD R6, R0, 0x100 ;  /* 0x0000010000067836 */ /* 0x000fce0000000000 */
.L_x_1531:
[----:B0-----:R-:W-:Y:S05]  /*0150*/  BSYNC.RECONVERGENT B1 ;  /* 0x0000000000017941 */ /* 0x001fea0003800200 */
.L_x_1530:
[----:B------:R-:W-:Y:S01]  /*0160*/  ISETP.GE.AND P0, PT, R6, UR8, PT ;  /* 0x0000000806007c0c */ /* 0x000fe2000bf06270 */
[----:B------:R-:W-:-:S12]  /*0170*/  BSSY.RECONVERGENT B1, `(.L_x_1532) ;  /* 0x000009a000017945 */ /* 0x000fd80003800200 */
[----:B------:R-:W-:Y:S05]  /*0180*/  @P0 BRA `(.L_x_1533) ;  /* 0x0000000800600947 */ /* 0x000fea0003800000 */
[----:B------:R-:W-:Y:S01]  /*0190*/  LOP3.LUT R7, RZ, R6, RZ, 0x33, !PT ;  /* 0x00000006ff077212 */ /* 0x000fe200078e33ff */
[----:B------:R-:W-:Y:S04]  /*01a0*/  BSSY.RECONVERGENT B2, `(.L_x_1534) ;  /* 0x000002c000027945 */ /* 0x000fe80003800200 */
[----:B------:R-:W-:-:S05]  /*01b0*/  VIADD R16, R7, UR8 ;  /* 0x0000000807107c36 */ /* 0x000fca0008000000 */
[----:B------:R-:W-:-:S04]  /*01c0*/  LOP3.LUT R7, R16, 0x300, RZ, 0xc0, !PT ;  /* 0x0000030010077812 */ /* 0x000fc800078ec0ff */
[----:B------:R-:W-:-:S13]  /*01d0*/  ISETP.NE.AND P0, PT, R7, 0x300, PT ;  /* 0x000003000700780c */ /* 0x000fda0003f05270 */
[----:B------:R-:W-:Y:S05]  /*01e0*/  @!P0 BRA `(.L_x_1535) ;  /* 0x00000000009c8947 */ /* 0x000fea0003800000 */
[----:B-1----:R-:W0:Y:S01]  /*01f0*/  LDC.64 R8, c[0x0][0x380] ;  /* 0x0000e000ff087b82 */ /* 0x002e220000000a00 */
[----:B------:R-:W-:-:S04]  /*0200*/  LEA.HI R7, R16, 0x1, RZ, 0x18 ;  /* 0x0000000110077811 */ /* 0x000fc800078fc0ff */
[----:B------:R-:W-:-:S05]  /*0210*/  LOP3.LUT R7, R7, 0x3, RZ, 0xc0, !PT ;  /* 0x0000000307077812 */ /* 0x000fca00078ec0ff */
[----:B------:R-:W-:Y:S02]  /*0220*/  IMAD.MOV R7, RZ, RZ, -R7 ;  /* 0x000000ffff077224 */ /* 0x000fe400078e0a07 */
[----:B0-----:R-:W-:-:S04]  /*0230*/  IMAD.WIDE.U32 R8, R6, 0x10, R8 ;  /* 0x0000001006087825 */ /* 0x001fc800078e0008 */
[----:B------:R-:W-:-:S07]  /*0240*/  IMAD.MOV.U32 R14, RZ, RZ, R8 ;  /* 0x000000ffff0e7224 */ /* 0x000fce00078e0008 */
.L_x_1538:
[----:B------:R-:W-:-:S05]  /*0250*/  IMAD.MOV.U32 R8, RZ, RZ, R14 ;  /* 0x000000ffff087224 */ /* 0x000fca00078e000e */
[----:B------:R-:W2:Y:S01]  /*0260*/  LDG.E.64.CONSTANT R10, desc[UR10][R8.64] ;  /* 0x0000000a080a7981 */ /* 0x000ea2000c1e9b00 */
[----:B------:R-:W-:Y:S01]  /*0270*/  VIADD R7, R7, 0x1 ;  /* 0x0000000107077836 */ /* 0x000fe20000000000 */
[----:B------:R-:W-:Y:S01]  /*0280*/  BSSY.RECONVERGENT B3, `(.L_x_1536) ;  /* 0x000001a000037945 */ /* 0x000fe20003800200 */
[----:B------:R-:W-:-:S03]  /*0290*/  IADD3 R14, P2, PT, R8, 0x1000, RZ ;  /* 0x00001000080e7810 */ /* 0x000fc60007f5e0ff */
[----:B------:R-:W-:Y:S02]  /*02a0*/  ISETP.NE.AND P1, PT, R7, RZ, PT ;  /* 0x000000ff0700720c */ /* 0x000fe40003f25270 */
[----:B--2--5:R-:W-:-:S04]  /*02b0*/  ISETP.GE.U32.AND P0, PT, R4, R10, PT ;  /* 0x0000000a0400720c */ /* 0x024fc80003f06070 */
[----:B------:R-:W-:-:S13]  /*02c0*/  ISETP.GE.AND.EX P0, PT, R5, R11, PT, P0 ;  /* 0x0000000b0500720c */ /* 0x000fda0003f06300 */
[----:B------:R-:W-:Y:S05]  /*02d0*/  @!P0 BRA `(.L_x_1537) ;  /* 0x0000000000508947 */ /* 0x000fea0003800000 */
[----:B------:R-:W2:Y:S01]  /*02e0*/  LDG.E.64.CONSTANT R12, desc[UR10][R8.64+0x8] ;  /* 0x0000080a080c7981 */ /* 0x000ea2000c1e9b00 */
[----:B------:R-:W-:Y:S01]  /*02f0*/  ISETP.GE.U32.AND P0, PT, R10, R4, PT ;  /* 0x000000040a00720c */ /* 0x000fe20003f06070 */
[----:B------:R-:W-:Y:S02]  /*0300*/  IMAD.MOV.U32 R21, RZ, RZ, R3 ;  /* 0x000000ffff157224 */ /* 0x000fe400078e0003 */
[----:B------:R-:W-:Y:S01]  /*0310*/  IMAD.MOV.U32 R19, RZ, RZ, R2 ;  /* 0x000000ffff137224 */ /* 0x000fe200078e0002 */
[----:B------:R-:W-:Y:S01]  /*0320*/  ISETP.GE.AND.EX P0, PT, R11, R5, PT, P0 ;  /* 0x000000050b00720c */ /* 0x000fe20003f06300 */
[----:B------:R-:W-:Y:S02]  /*0330*/  IMAD.MOV.U32 R15, RZ, RZ, R4 ;  /* 0x000000ffff0f7224 */ /* 0x000fe400078e0004 */
[----:B------:R-:W-:Y:S02]  /*0340*/  IMAD.MOV.U32 R17, RZ, RZ, R5 ;  /* 0x000000ffff117224 */ /* 0x000fe400078e0005 */
[----:B------:R-:W-:-:S02]  /*0350*/  IMAD.MOV.U32 R4, RZ, RZ, R10 ;  /* 0x000000ffff047224 */ /* 0x000fc400078e000a */
[----:B------:R-:W-:Y:S02]  /*0360*/  IMAD.MOV.U32 R5, RZ, RZ, R11 ;  /* 0x000000ffff057224 */ /* 0x000fe400078e000b */
[----:B--2---:R-:W-:Y:S02]  /*0370*/  IMAD.MOV.U32 R2, RZ, RZ, R12 ;  /* 0x000000ffff027224 */ /* 0x004fe400078e000c */
[----:B------:R-:W-:Y:S02]  /*0380*/  IMAD.MOV.U32 R3, RZ, RZ, R13 ;  /* 0x000000ffff037224 */ /* 0x000fe400078e000d */
[----:B------:R-:W-:Y:S05]  /*0390*/  @!P0 BRA `(.L_x_1537) ;  /* 0x0000000000208947 */ /* 0x000fea0003800000 */
[CC--:B------:R-:W-:Y:S02]  /*03a0*/  ISETP.LT.U32.AND P3, PT, R19.reuse, R12.reuse, PT ;  /* 0x0000000c1300720c */ /* 0x0c0fe40003f61070 */
[-C--:B------:R-:W-:Y:S02]  /*03b0*/  ISETP.GE.U32.AND P0, PT, R19, R12.reuse, PT ;  /* 0x0000000c1300720c */ /* 0x080fe40003f06070 */
[CC--:B------:R-:W-:Y:S02]  /*03c0*/  ISETP.LT.AND.EX P3, PT, R21.reuse, R13.reuse, PT, P3 ;  /* 0x0000000d1500720c */ /* 0x0c0fe40003f61330 */
[-C--:B------:R-:W-:Y:S02]  /*03d0*/  ISETP.GE.AND.EX P0, PT, R21, R13.reuse, PT, P0 ;  /* 0x0000000d1500720c */ /* 0x080fe40003f06300 */
[----:B------:R-:W-:Y:S02]  /*03e0*/  SEL R2, R19, R12, P3 ;  /* 0x0000000c13027207 */ /* 0x000fe40001800000 */
[----:B------:R-:W-:-:S02]  /*03f0*/  SEL R3, R21, R13, P3 ;  /* 0x0000000d15037207 */ /* 0x000fc40001800000 */
[----:B------:R-:W-:Y:S02]  /*0400*/  SEL R4, R15, R10, !P0 ;  /* 0x0000000a0f047207 */ /* 0x000fe40004000000 */
[----:B------:R-:W-:-:S07]  /*0410*/  SEL R5, R17, R11, !P0 ;  /* 0x0000000b11057207 */ /* 0x000fce0004000000 */
.L_x_1537:
[----:B------:R-:W-:Y:S05]  /*0420*/  BSYNC.RECONVERGENT B3 ;  /* 0x0000000000037941 */ /* 0x000fea0003800200 */
.L_x_1536:
[----:B------:R-:W-:Y:S02]  /*0430*/  IMAD.X R9, RZ, RZ, R9, P2 ;  /* 0x000000ffff097224 */ /* 0x000fe400010e0609 */
[----:B------:R-:W-:Y:S01]  /*0440*/  VIADD R6, R6, 0x100 ;  /* 0x0000010006067836 */ /* 0x000fe20000000000 */
[----:B------:R-:W-:Y:S06]  /*0450*/  @P1 BRA `(.L_x_1538) ;  /* 0xfffffffc007c1947 */ /* 0x000fec000383ffff */
.L_x_1535:
[----:B------:R-:W-:Y:S05]  /*0460*/  BSYNC.RECONVERGENT B2 ;  /* 0x0000000000027941 */ /* 0x000fea0003800200 */
.L_x_1534:
[----:B------:R-:W0:Y:S01]  /*0470*/  LDC.64 R10, c[0x0][0x380] ;  /* 0x0000e000ff0a7b82 */ /* 0x000e220000000a00 */
[----:B------:R-:W-:-:S13]  /*0480*/  ISETP.GE.U32.AND P0, PT, R16, 0x300, PT ;  /* 0x000003001000780c */ /* 0x000fda0003f06070 */
[----:B------:R-:W-:Y:S05]  /*0490*/  @!P0 BRA `(.L_x_1533) ;  /* 0x00000004009c8947 */ /* 0x000fea0003800000 */
.L_x_1547:
[----:B0-----:R-:W-:-:S05]  /*04a0*/  IMAD.WIDE R14, R6, 0x10, R10 ;  /* 0x00000010060e7825 */ /* 0x001fca00078e020a */
[----:B------:R-:W2:Y:S04]  /*04b0*/  LDG.E.64.CONSTANT R18, desc[UR10][R14.64] ;  /* 0x0000000a0e127981 */ /* 0x000ea8000c1e9b00 */
[----:B-----5:R0:W5:Y:S04]  /*04c0*/  LDG.E.64.CONSTANT R16, desc[UR10][R14.64+0x1000] ;  /* 0x0010000a0e107981 */ /* 0x020168000c1e9b00 */
[----:B------:R0:W5:Y:S04]  /*04d0*/  LDG.E.64.CONSTANT R12, desc[UR10][R14.64+0x2000] ;  /* 0x0020000a0e0c7981 */ /* 0x000168000c1e9b00 */
[----:B-1----:R0:W5:Y:S01]  /*04e0*/  LDG.E.64.CONSTANT R8, desc[UR10][R14.64+0x3000] ;  /* 0x0030000a0e087981 */ /* 0x002162000c1e9b00 */
[----:B------:R-:W-:Y:S01]  /*04f0*/  BSSY.RECONVERGENT B2, `(.L_x_1539) ;  /* 0x0000017000027945 */ /* 0x000fe20003800200 */
[----:B------:R-:W-:-:S02]  /*0500*/  IMAD.MOV.U32 R31, RZ, RZ, R2 ;  /* 0x000000ffff1f7224 */ /* 0x000fc400078e0002 */
[----:B------:R-:W-:Y:S02]  /*0510*/  IMAD.MOV.U32 R33, RZ, RZ, R3 ;  /* 0x000000ffff217224 */ /* 0x000fe400078e0003 */
[----:B------:R-:W-:Y:S02]  /*0520*/  IMAD.MOV.U32 R7, RZ, RZ, R4 ;  /* 0x000000ffff077224 */ /* 0x000fe400078e0004 */
[----:B------:R-:W-:Y:S01]  /*0530*/  IMAD.MOV.U32 R29, RZ, RZ, R5 ;  /* 0x000000ffff1d7224 */ /* 0x000fe200078e0005 */
[----:B--2---:R-:W-:-:S04]  /*0540*/  ISETP.GE.U32.AND P0, PT, R4, R18, PT ;  /* 0x000000120400720c */ /* 0x004fc80003f06070 */
[----:B------:R-:W-:-:S13]  /*0550*/  ISETP.GE.AND.EX P0, PT, R5, R19, PT, P0 ;  /* 0x000000130500720c */ /* 0x000fda0003f06300 */
[----:B0-----:R-:W-:Y:S05]  /*0560*/  @!P0 BRA `(.L_x_1540) ;  /* 0x00000000003c8947 */ /* 0x001fea0003800000 */
[----:B------:R-:W2:Y:S01]  /*0570*/  LDG.E.64.CONSTANT R20, desc[UR10][R14.64+0x8] ;  /* 0x0000080a0e147981 */ /* 0x000ea2000c1e9b00 */
[----:B------:R-:W-:Y:S01]  /*0580*/  ISETP.GE.U32.AND P0, PT, R18, R4, PT ;  /* 0x000000041200720c */ /* 0x000fe20003f06070 */
[----:B------:R-:W-:Y:S02]  /*0590*/  IMAD.MOV.U32 R7, RZ, RZ, R18 ;  /* 0x000000ffff077224 */ /* 0x000fe400078e0012 */
[----:B------:R-:W-:Y:S01]  /*05a0*/  IMAD.MOV.U32 R29, RZ, RZ, R19 ;  /* 0x000000ffff1d7224 */ /* 0x000fe200078e0013 */
[----:B------:R-:W-:-:S13]  /*05b0*/  ISETP.GE.AND.EX P0, PT, R19, R5, PT, P0 ;  /* 0x000000051300720c */ /* 0x000fda0003f06300 */
[CC--:B--2---:R-:W-:Y:S01]  /*05c0*/  @P0 ISETP.LT.U32.AND P2, PT, R2.reuse, R20.reuse, PT ;  /* 0x000000140200020c */ /* 0x0c4fe20003f41070 */
[----:B------:R-:W-:Y:S01]  /*05d0*/  IMAD.MOV.U32 R31, RZ, RZ, R20 ;  /* 0x000000ffff1f7224 */ /* 0x000fe200078e0014 */
[CC--:B------:R-:W-:Y:S01]  /*05e0*/  @P0 ISETP.GE.U32.AND P1, PT, R2.reuse, R20.reuse, PT ;  /* 0x000000140200020c */ /* 0x0c0fe20003f26070 */
[----:B------:R-:W-:Y:S01]  /*05f0*/  IMAD.MOV.U32 R33, RZ, RZ, R21 ;  /* 0x000000ffff217224 */ /* 0x000fe200078e0015 */
[CC--:B------:R-:W-:Y:S02]  /*0600*/  @P0 ISETP.LT.AND.EX P2, PT, R3.reuse, R21.reuse, PT, P2 ;  /* 0x000000150300020c */ /* 0x0c0fe40003f41320 */
[CC--:B------:R-:W-:Y:S02]  /*0610*/  @P0 ISETP.GE.AND.EX P1, PT, R3.reuse, R21.reuse, PT, P1 ;  /* 0x000000150300020c */ /* 0x0c0fe40003f26310 */
[----:B------:R-:W-:Y:S02]  /*0620*/  @P0 SEL R31, R2, R20, P2 ;  /* 0x00000014021f0207 */ /* 0x000fe40001000000 */
[----:B------:R-:W-:-:S02]  /*0630*/  @P0 SEL R33, R3, R21, P2 ;  /* 0x0000001503210207 */ /* 0x000fc40001000000 */
[----:B------:R-:W-:Y:S02]  /*0640*/  @P0 SEL R7, R4, R18, !P1 ;  /* 0x0000001204070207 */ /* 0x000fe40004800000 */
[----:B------:R-:W-:-:S07]  /*0650*/  @P0 SEL R29, R5, R19, !P1 ;  /* 0x00000013051d0207 */ /* 0x000fce0004800000 */
.L_x_1540:
[----:B------:R-:W-:Y:S05]  /*0660*/  BSYNC.RECONVERGENT B2 ;  /* 0x0000000000027941 */ /* 0x000fea0003800200 */
.L_x_1539:
[----:B-----5:R-:W-:Y:S01]  /*0670*/  ISETP.GE.U32.AND P0, PT, R7, R16, PT ;  /* 0x000000100700720c */ /* 0x020fe20003f06070 */
[----:B------:R-:W-:Y:S01]  /*0680*/  BSSY.RECONVERGENT B2, `(.L_x_1541) ;  /* 0x0000016000027945 */ /* 0x000fe20003800200 */
[----:B------:R-:W-:Y:S02]  /*0690*/  IMAD.MOV.U32 R25, RZ, RZ, R31 ;  /* 0x000000ffff197224 */ /* 0x000fe400078e001f */
[----:B------:R-:W-:Y:S01]  /*06a0*/  ISETP.GE.AND.EX P0, PT, R29, R17, PT, P0 ;  /* 0x000000111d00720c */ /* 0x000fe20003f06300 */
[----:B------:R-:W-:Y:S02]  /*06b0*/  IMAD.MOV.U32 R27, RZ, RZ, R33 ;  /* 0x000000ffff1b7224 */ /* 0x000fe400078e0021 */
[----:B------:R-:W-:Y:S02]  /*06c0*/  IMAD.MOV.U32 R5, RZ, RZ, R7 ;  /* 0x000000ffff057224 */ /* 0x000fe400078e0007 */
[----:B------:R-:W-:-:S08]  /*06d0*/  IMAD.MOV.U32 R23, RZ, RZ, R29 ;  /* 0x000000ffff177224 */ /* 0x000fd000078e001d */
[----:B------:R-:W-:Y:S05]  /*06e0*/  @!P0 BRA `(.L_x_1542) ;  /* 0x00000000003c8947 */ /* 0x000fea0003800000 */
[----:B------:R-:W2:Y:S01]  /*06f0*/  LDG.E.64.CONSTANT R2, desc[UR10][R14.64+0x1008] ;  /* 0x0010080a0e027981 */ /* 0x000ea2000c1e9b00 */
[----:B------:R-:W-:Y:S01]  /*0700*/  ISETP.GE.U32.AND P0, PT, R16, R7, PT ;  /* 0x000000071000720c */ /* 0x000fe20003f06070 */
[----:B------:R-:W-:Y:S02]  /*0710*/  IMAD.MOV.U32 R5, RZ, RZ, R16 ;  /* 0x000000ffff057224 */ /* 0x000fe400078e0010 */
[----:B------:R-:W-:Y:S01]  /*0720*/  IMAD.MOV.U32 R23, RZ, RZ, R17 ;  /* 0x000000ffff177224 */ /* 0x000fe200078e0011 */
[----:B------:R-:W-:-:S13]  /*0730*/  ISETP.GE.AND.EX P0, PT, R17, R29, PT, P0 ;  /* 0x0000001d1100720c */ /* 0x000fda0003f06300 */
[CC--:B--2---:R-:W-:Y:S01]  /*0740*/  @P0 ISETP.LT.U32.AND P2, PT, R31.reuse, R2.reuse, PT ;  /* 0x000000021f00020c */ /* 0x0c4fe20003f41070 */
[----:B------:R-:W-:Y:S01]  /*0750*/  IMAD.MOV.U32 R25, RZ, RZ, R2 ;  /* 0x000000ffff197224 */ /* 0x000fe200078e0002 */
[-C--:B------:R-:W-:Y:S01]  /*0760*/  @P0 ISETP.GE.U32.AND P1, PT, R31, R2.reuse, PT ;  /* 0x000000021f00020c */ /* 0x080fe20003f26070 */
[----:B------:R-:W-:Y:S01]  /*0770*/  IMAD.MOV.U32 R27, RZ, RZ, R3 ;  /* 0x000000ffff1b7224 */ /* 0x000fe200078e0003 */
[CC--:B------:R-:W-:Y:S02]  /*0780*/  @P0 ISETP.LT.AND.EX P2, PT, R33.reuse, R3.reuse, PT, P2 ;  /* 0x000000032100020c */ /* 0x0c0fe40003f41320 */
[-C--:B------:R-:W-:Y:S02]  /*0790*/  @P0 ISETP.GE.AND.EX P1, PT, R33, R3.reuse, PT, P1 ;  /* 0x000000032100020c */ /* 0x080fe40003f26310 */
[----:B------:R-:W-:Y:S02]  /*07a0*/  @P0 SEL R25, R31, R2, P2 ;  /* 0x000000021f190207 */ /* 0x000fe40001000000 */
[----:B------:R-:W-:-:S02]  /*07b0*/  @P0 SEL R27, R33, R3, P2 ;  /* 0x00000003211b0207 */ /* 0x000fc40001000000 */
[----:B------:R-:W-:Y:S02]  /*07c0*/  @P0 SEL R5, R7, R16, !P1 ;  /* 0x0000001007050207 */ /* 0x000fe40004800000 */
[----:B------:R-:W-:-:S07]  /*07d0*/  @P0 SEL R23, R29, R17, !P1 ;  /* 0x000000111d170207 */ /* 0x000fce0004800000 */
.L_x_1542:
[----:B------:R-:W-:Y:S05]  /*07e0*/  BSYNC.RECONVERGENT B2 ;  /* 0x0000000000027941 */ /* 0x000fea0003800200 */
.L_x_1541:
[----:B------:R-:W-:Y:S01]  /*07f0*/  ISETP.GE.U32.AND P0, PT, R5, R12, PT ;  /* 0x0000000c0500720c */ /* 0x000fe20003f06070 */
        /* <DEDUP_REMOVED lines=22> */
.L_x_1544:
[----:B------:R-:W-:Y:S05]  /*0960*/  BSYNC.RECONVERGENT B2 ;  /* 0x0000000000027941 */ /* 0x000fea0003800200 */
.L_x_1543:
        /* <DEDUP_REMOVED lines=8> */
[----:B------:R0:W5:Y:S01]  /*09f0*/  LDG.E.64.CONSTANT R2, desc[UR10][R14.64+0x3008] ;  /* 0x0030080a0e027981 */ /* 0x000162000c1e9b00 */
[----:B------:R-:W-:Y:S01]  /*0a00*/  ISETP.GE.U32.AND P0, PT, R8, R7, PT ;  /* 0x000000070800720c */ /* 0x000fe20003f06070 */
[----:B------:R-:W-:Y:S02]  /*0a10*/  IMAD.MOV.U32 R4, RZ, RZ, R8 ;  /* 0x000000ffff047224 */ /* 0x000fe400078e0008 */
[----:B------:R-:W-:Y:S01]  /*0a20*/  IMAD.MOV.U32 R5, RZ, RZ, R9 ;  /* 0x000000ffff057224 */ /* 0x000fe200078e0009 */
[----:B------:R-:W-:-:S13]  /*0a30*/  ISETP.GE.AND.EX P0, PT, R9, R17, PT, P0 ;  /* 0x000000110900720c */ /* 0x000fda0003f06300 */
[----:B0-----:R-:W-:Y:S05]  /*0a40*/  @!P0 BRA `(.L_x_1546) ;  /* 0x0000000000208947 */ /* 0x001fea0003800000 */
[CC--:B-----5:R-:W-:Y:S02]  /*0a50*/  ISETP.LT.U32.AND P1, PT, R19.reuse, R2.reuse, PT ;  /* 0x000000021300720c */ /* 0x0e0fe40003f21070 */
[-C--:B------:R-:W-:Y:S02]  /*0a60*/  ISETP.GE.U32.AND P0, PT, R19, R2.reuse, PT ;  /* 0x000000021300720c */ /* 0x080fe40003f06070 */
[CC--:B------:R-:W-:Y:S02]  /*0a70*/  ISETP.LT.AND.EX P1, PT, R21.reuse, R3.reuse, PT, P1 ;  /* 0x000000031500720c */ /* 0x0c0fe40003f21310 */
[-C--:B------:R-:W-:Y:S02]  /*0a80*/  ISETP.GE.AND.EX P0, PT, R21, R3.reuse, PT, P0 ;  /* 0x000000031500720c */ /* 0x080fe40003f06300 */
[----:B------:R-:W-:Y:S02]  /*0a90*/  SEL R2, R19, R2, P1 ;  /* 0x0000000213027207 */ /* 0x000fe40000800000 */
[----:B------:R-:W-:-:S02]  /*0aa0*/  SEL R3, R21, R3, P1 ;  /* 0x0000000315037207 */ /* 0x000fc40000800000 */
[----:B------:R-:W-:Y:S02]  /*0ab0*/  SEL R4, R7, R8, !P0 ;  /* 0x0000000807047207 */ /* 0x000fe40004000000 */
[----:B------:R-:W-:-:S07]  /*0ac0*/  SEL R5, R17, R9, !P0 ;  /* 0x0000000911057207 */ /* 0x000fce0004000000 */
.L_x_1546:
[----:B------:R-:W-:Y:S05]  /*0ad0*/  BSYNC.RECONVERGENT B2 ;  /* 0x0000000000027941 */ /* 0x000fea0003800200 */
.L_x_1545:
[----:B------:R-:W-:-:S05]  /*0ae0*/  VIADD R6, R6, 0x400 ;  /* 0x0000040006067836 */ /* 0x000fca0000000000 */
[----:B------:R-:W-:-:S13]  /*0af0*/  ISETP.GE.AND P0, PT, R6, UR4, PT ;  /* 0x0000000406007c0c */ /* 0x000fda000bf06270 */
[----:B------:R-:W-:Y:S05]  /*0b00*/  @!P0 BRA `(.L_x_1547) ;  /* 0xfffffff800648947 */ /* 0x000fea000383ffff */
.L_x_1533:
[----:B------:R-:W-:Y:S05]  /*0b10*/  BSYNC.RECONVERGENT B1 ;  /* 0x0000000000017941 */ /* 0x000fea0003800200 */
.L_x_1532:
[----:B------:R-:W2:Y:S02]  /*0b20*/  LDCU UR4, c[0x0][0x390] ;  /* 0x00007200ff0477ac */ /* 0x000ea40008000800 */
[----:B--2---:R-:W-:-:S09]  /*0b30*/  UISETP.GE.AND UP0, UPT, UR4, 0x100, UPT ;  /* 0x000001000400788c */ /* 0x004fd2000bf06270 */
[----:B------:R-:W-:Y:S05]  /*0b40*/  BRA.U !UP0, `(.L_x_1548) ;  /* 0x0000001508247547 */ /* 0x000fea000b800000 */
[----:B-----5:R-:W2:Y:S01]  /*0b50*/  SHFL.DOWN PT, R7, R4, 0x1, 0x1f ;  /* 0x08201f0004077f89 */ /* 0x020ea200000e0000 */
[----:B------:R-:W-:Y:S01]  /*0b60*/  BSSY.RECONVERGENT B1, `(.L_x_1549) ;  /* 0x000001b000017945 */ /* 0x000fe20003800200 */
[----:B0-----:R-:W-:Y:S01]  /*0b70*/  IMAD.MOV.U32 R11, RZ, RZ, R2 ;  /* 0x000000ffff0b7224 */ /* 0x001fe200078e0002 */
[----:B------:R-:W0:Y:S01]  /*0b80*/  S2R R6, SR_LANEID ;  /* 0x0000000000067919 */ /* 0x000e220000000000 */
[----:B------:R-:W-:Y:S02]  /*0b90*/  IMAD.MOV.U32 R12, RZ, RZ, R3 ;  /* 0x000000ffff0c7224 */ /* 0x000fe400078e0003 */
[----:B-1----:R-:W-:Y:S01]  /*0ba0*/  IMAD.MOV.U32 R9, RZ, RZ, R4 ;  /* 0x000000ffff097224 */ /* 0x002fe200078e0004 */
[----:B------:R-:W1:Y:S01]  /*0bb0*/  SHFL.DOWN PT, R8, R5, 0x1, 0x1f ;  /* 0x08201f0005087f89 */ /* 0x000e6200000e0000 */
[----:B------:R-:W-:-:S03]  /*0bc0*/  IMAD.MOV.U32 R10, RZ, RZ, R5 ;  /* 0x000000ffff0a7224 */ /* 0x000fc600078e0005 */
[----:B------:R3:W4:Y:S04]  /*0bd0*/  SHFL.DOWN PT, R13, R2, 0x1, 0x1f ;  /* 0x08201f00020d7f89 */ /* 0x00072800000e0000 */
[----:B------:R3:W3:Y:S01]  /*0be0*/  SHFL.DOWN PT, R15, R3, 0x1, 0x1f ;  /* 0x08201f00030f7f89 */ /* 0x0006e200000e0000 */
[----:B--2---:R-:W-:-:S04]  /*0bf0*/  ISETP.GE.U32.AND P0, PT, R4, R7, PT ;  /* 0x000000070400720c */ /* 0x004fc80003f06070 */
[----:B-1----:R-:W-:-:S04]  /*0c00*/  ISETP.GE.AND.EX P0, PT, R5, R8, PT, P0 ;  /* 0x000000080500720c */ /* 0x002fc80003f06300 */
[----:B0-----:R-:W-:-:S13]  /*0c10*/  ISETP.GT.OR P0, PT, R6, 0x1e, !P0 ;  /* 0x0000001e0600780c */ /* 0x001fda0004704670 */
[----:B---34-:R-:W-:Y:S05]  /*0c20*/  @P0 BRA `(.L_x_1550) ;  /* 0x0000000000380947 */ /* 0x018fea0003800000 */
[----:B------:R-:W-:Y:S01]  /*0c30*/  ISETP.GT.U32.AND P0, PT, R4, R7, PT ;  /* 0x000000070400720c */ /* 0x000fe20003f04070 */
[----:B------:R-:W-:Y:S02]  /*0c40*/  IMAD.MOV.U32 R11, RZ, RZ, R13 ;  /* 0x000000ffff0b7224 */ /* 0x000fe400078e000d */
[----:B------:R-:W-:Y:S01]  /*0c50*/  IMAD.MOV.U32 R12, RZ, RZ, R15 ;  /* 0x000000ffff0c7224 */ /* 0x000fe200078e000f */
[----:B------:R-:W-:Y:S01]  /*0c60*/  ISETP.GT.AND.EX P0, PT, R5, R8, PT, P0 ;  /* 0x000000080500720c */ /* 0x000fe20003f04300 */
[----:B------:R-:W-:Y:S02]  /*0c70*/  IMAD.MOV.U32 R9, RZ, RZ, R7 ;  /* 0x000000ffff097224 */ /* 0x000fe400078e0007 */
[----:B------:R-:W-:-:S10]  /*0c80*/  IMAD.MOV.U32 R10, RZ, RZ, R8 ;  /* 0x000000ffff0a7224 */ /* 0x000fd400078e0008 */
[CC--:B------:R-:W-:Y:S02]  /*0c90*/  @!P0 ISETP.LT.U32.AND P2, PT, R2.reuse, R13.reuse, PT ;  /* 0x0000000d0200820c */ /* 0x0c0fe40003f41070 */
[C---:B------:R-:W-:Y:S02]  /*0ca0*/  @!P0 ISETP.GE.U32.AND P1, PT, R2.reuse, R13, PT ;  /* 0x0000000d0200820c */ /* 0x040fe40003f26070 */
[CC--:B------:R-:W-:Y:S02]  /*0cb0*/  @!P0 ISETP.LT.AND.EX P2, PT, R3.reuse, R15.reuse, PT, P2 ;  /* 0x0000000f0300820c */ /* 0x0c0fe40003f41320 */
[C---:B------:R-:W-:Y:S02]  /*0cc0*/  @!P0 ISETP.GE.AND.EX P1, PT, R3.reuse, R15, PT, P1 ;  /* 0x0000000f0300820c */ /* 0x040fe40003f26310 */
[----:B------:R-:W-:Y:S02]  /*0cd0*/  @!P0 SEL R11, R2, R13, P2 ;  /* 0x0000000d020b8207 */ /* 0x000fe40001000000 */
[----:B------:R-:W-:-:S02]  /*0ce0*/  @!P0 SEL R12, R3, R15, P2 ;  /* 0x0000000f030c8207 */ /* 0x000fc40001000000 */
[----:B------:R-:W-:Y:S02]  /*0cf0*/  @!P0 SEL R9, R4, R7, !P1 ;  /* 0x0000000704098207 */ /* 0x000fe40004800000 */
[----:B------:R-:W-:-:S07]  /*0d00*/  @!P0 SEL R10, R5, R8, !P1 ;  /* 0x00000008050a8207 */ /* 0x000fce0004800000 */
.L_x_1550:
[----:B------:R-:W-:Y:S05]  /*0d10*/  BSYNC.RECONVERGENT B1 ;  /* 0x0000000000017941 */ /* 0x000fea0003800200 */
.L_x_1549:
[----:B------:R-:W0:Y:S01]  /*0d20*/  SHFL.DOWN PT, R2, R9, 0x2, 0x1f ;  /* 0x08401f0009027f89 */ /* 0x000e2200000e0000 */
[----:B------:R-:W-:Y:S01]  /*0d30*/  BSSY.RECONVERGENT B1, `(.L_x_1551) ;  /* 0x000001a000017945 */ /* 0x000fe20003800200 */
[----:B------:R-:W-:Y:S02]  /*0d40*/  IMAD.MOV.U32 R7, RZ, RZ, R11 ;  /* 0x000000ffff077224 */ /* 0x000fe400078e000b */
[----:B------:R-:W1:Y:S01]  /*0d50*/  SHFL.DOWN PT, R3, R10, 0x2, 0x1f ;  /* 0x08401f000a037f89 */ /* 0x000e6200000e0000 */
[----:B------:R-:W-:Y:S02]  /*0d60*/  IMAD.MOV.U32 R8, RZ, RZ, R12 ;  /* 0x000000ffff087224 */ /* 0x000fe400078e000c */
[----:B------:R-:W-:Y:S01]  /*0d70*/  IMAD.MOV.U32 R4, RZ, RZ, R9 ;  /* 0x000000ffff047224 */ /* 0x000fe200078e0009 */
[----:B------:R2:W3:Y:S01]  /*0d80*/  SHFL.DOWN PT, R14, R11, 0x2, 0x1f ;  /* 0x08401f000b0e7f89 */ /* 0x0004e200000e0000 */
[----:B------:R-:W-:-:S03]  /*0d90*/  IMAD.MOV.U32 R5, RZ, RZ, R10 ;  /* 0x000000ffff057224 */ /* 0x000fc600078e000a */
[----:B------:R2:W4:Y:S01]  /*0da0*/  SHFL.DOWN PT, R13, R12, 0x2, 0x1f ;  /* 0x08401f000c0d7f89 */ /* 0x00052200000e0000 */
[----:B0-----:R-:W-:-:S04]  /*0db0*/  ISETP.GE.U32.AND P0, PT, R9, R2, PT ;  /* 0x000000020900720c */ /* 0x001fc80003f06070 */
[----:B-1----:R-:W-:-:S04]  /*0dc0*/  ISETP.GE.AND.EX P0, PT, R10, R3, PT, P0 ;  /* 0x000000030a00720c */ /* 0x002fc80003f06300 */
[----:B------:R-:W-:-:S13]  /*0dd0*/  ISETP.GT.OR P0, PT, R6, 0x1d, !P0 ;  /* 0x0000001d0600780c */ /* 0x000fda0004704670 */
[----:B--234-:R-:W-:Y:S05]  /*0de0*/  @P0 BRA `(.L_x_1552) ;  /* 0x0000000000380947 */ /* 0x01cfea0003800000 */
[----:B------:R-:W-:Y:S01]  /*0df0*/  ISETP.GT.U32.AND P0, PT, R9, R2, PT ;  /* 0x000000020900720c */ /* 0x000fe20003f04070 */
[----:B------:R-:W-:Y:S02]  /*0e00*/  IMAD.MOV.U32 R7, RZ, RZ, R14 ;  /* 0x000000ffff077224 */ /* 0x000fe400078e000e */
[----:B------:R-:W-:Y:S01]  /*0e10*/  IMAD.MOV.U32 R8, RZ, RZ, R13 ;  /* 0x000000ffff087224 */ /* 0x000fe200078e000d */
[----:B------:R-:W-:Y:S01]  /*0e20*/  ISETP.GT.AND.EX P0, PT, R10, R3, PT, P0 ;  /* 0x000000030a00720c */ /* 0x000fe20003f04300 */
[----:B------:R-:W-:Y:S02]  /*0e30*/  IMAD.MOV.U32 R4, RZ, RZ, R2 ;  /* 0x000000ffff047224 */ /* 0x000fe400078e0002 */
[----:B------:R-:W-:-:S10]  /*0e40*/  IMAD.MOV.U32 R5, RZ, RZ, R3 ;  /* 0x000000ffff057224 */ /* 0x000fd400078e0003 */
[CC--:B------:R-:W-:Y:S02]  /*0e50*/  @!P0 ISETP.LT.U32.AND P2, PT, R11.reuse, R14.reuse, PT ;  /* 0x0000000e0b00820c */ /* 0x0c0fe40003f41070 */
[CC--:B------:R-:W-:Y:S02]  /*0e60*/  @!P0 ISETP.GE.U32.AND P1, PT, R11.reuse, R14.reuse, PT ;  /* 0x0000000e0b00820c */ /* 0x0c0fe40003f26070 */
[CC--:B------:R-:W-:Y:S02]  /*0e70*/  @!P0 ISETP.LT.AND.EX P2, PT, R12.reuse, R13.reuse, PT, P2 ;  /* 0x0000000d0c00820c */ /* 0x0c0fe40003f41320 */
[CC--:B------:R-:W-:Y:S02]  /*0e80*/  @!P0 ISETP.GE.AND.EX P1, PT, R12.reuse, R13.reuse, PT, P1 ;  /* 0x0000000d0c00820c */ /* 0x0c0fe40003f26310 */
[----:B------:R-:W-:Y:S02]  /*0e90*/  @!P0 SEL R7, R11, R14, P2 ;  /* 0x0000000e0b078207 */ /* 0x000fe40001000000 */
[----:B------:R-:W-:-:S02]  /*0ea0*/  @!P0 SEL R8, R12, R13, P2 ;  /* 0x0000000d0c088207 */ /* 0x000fc40001000000 */
[----:B------:R-:W-:Y:S02]  /*0eb0*/  @!P0 SEL R4, R9, R2, !P1 ;  /* 0x0000000209048207 */ /* 0x000fe40004800000 */
[----:B------:R-:W-:-:S07]  /*0ec0*/  @!P0 SEL R5, R10, R3, !P1 ;  /* 0x000000030a058207 */ /* 0x000fce0004800000 */
.L_x_1552:
[----:B------:R-:W-:Y:S05]  /*0ed0*/  BSYNC.RECONVERGENT B1 ;  /* 0x0000000000017941 */ /* 0x000fea0003800200 */
.L_x_1551:
        /* <DEDUP_REMOVED lines=27> */
.L_x_1554:
[----:B------:R-:W-:Y:S05]  /*1090*/  BSYNC.RECONVERGENT B1 ;  /* 0x0000000000017941 */ /* 0x000fea0003800200 */
.L_x_1553:
        /* <DEDUP_REMOVED lines=27> */
.L_x_1556:
[----:B------:R-:W-:Y:S05]  /*1250*/  BSYNC.RECONVERGENT B1 ;  /* 0x0000000000017941 */ /* 0x000fea0003800200 */
.L_x_1555:
[----:B------:R-:W0:Y:S01]  /*1260*/  SHFL.DOWN PT, R9, R4, 0x10, 0x1f ;  /* 0x0a001f0004097f89 */ /* 0x000e2200000e0000 */
[----:B------:R-:W-:Y:S01]  /*1270*/  ISETP.NE.AND P2, PT, R6, RZ, PT ;  /* 0x000000ff0600720c */ /* 0x000fe20003f45270 */
[----:B------:R-:W-:Y:S01]  /*1280*/  BSSY.RECONVERGENT B1, `(.L_x_1557) ;  /* 0x000001a000017945 */ /* 0x000fe20003800200 */
[----:B------:R-:W-:Y:S01]  /*1290*/  IMAD.MOV.U32 R16, RZ, RZ, R7 ;  /* 0x000000ffff107224 */ /* 0x000fe200078e0007 */
[----:B------:R-:W1:Y:S01]  /*12a0*/  SHFL.DOWN PT, R10, R5, 0x10, 0x1f ;  /* 0x0a001f00050a7f89 */ /* 0x000e6200000e0000 */
[----:B------:R-:W-:Y:S02]  /*12b0*/  IMAD.MOV.U32 R17, RZ, RZ, R8 ;  /* 0x000000ffff117224 */ /* 0x000fe400078e0008 */
[----:B------:R-:W-:Y:S01]  /*12c0*/  IMAD.MOV.U32 R3, RZ, RZ, R4 ;  /* 0x000000ffff037224 */ /* 0x000fe200078e0004 */
[----:B------:R2:W3:Y:S01]  /*12d0*/  SHFL.DOWN PT, R11, R8, 0x10, 0x1f ;  /* 0x0a001f00080b7f89 */ /* 0x0004e200000e0000 */
[----:B------:R-:W-:Y:S01]  /*12e0*/  IMAD.MOV.U32 R2, RZ, RZ, R5 ;  /* 0x000000ffff027224 */ /* 0x000fe200078e0005 */
[----:B0-----:R-:W-:-:S04]  /*12f0*/  ISETP.GE.U32.AND P0, PT, R4, R9, PT ;  /* 0x000000090400720c */ /* 0x001fc80003f06070 */
[----:B-1----:R-:W-:-:S04]  /*1300*/  ISETP.GE.AND.EX P0, PT, R5, R10, PT, P0 ;  /* 0x0000000a0500720c */ /* 0x002fc80003f06300 */
[----:B------:R-:W-:Y:S02]  /*1310*/  ISETP.GT.OR P0, PT, R6, 0xf, !P0 ;  /* 0x0000000f0600780c */ /* 0x000fe40004704670 */
[----:B------:R2:W0:Y:S11]  /*1320*/  SHFL.DOWN PT, R6, R7, 0x10, 0x1f ;  /* 0x0a001f0007067f89 */ /* 0x00043600000e0000 */
[----:B--23--:R-:W-:Y:S05]  /*1330*/  @P0 BRA `(.L_x_1558) ;  /* 0x0000000000380947 */ /* 0x00cfea0003800000 */
[----:B------:R-:W-:Y:S01]  /*1340*/  ISETP.GT.U32.AND P0, PT, R4, R9, PT ;  /* 0x000000090400720c */ /* 0x000fe20003f04070 */
[----:B0-----:R-:W-:Y:S02]  /*1350*/  IMAD.MOV.U32 R16, RZ, RZ, R6 ;  /* 0x000000ffff107224 */ /* 0x001fe400078e0006 */
        /* <DEDUP_REMOVED lines=12> */
.L_x_1558:
[----:B------:R-:W-:Y:S05]  /*1420*/  BSYNC.RECONVERGENT B1 ;  /* 0x0000000000017941 */ /* 0x000fea0003800200 */
.L_x_1557:
[----:B------:R-:W-:Y:S04]  /*1430*/  BSSY.RECONVERGENT B1, `(.L_x_1559) ;  /* 0x000000c000017945 */ /* 0x000fe80003800200 */
[----:B------:R-:W-:Y:S05]  /*1440*/  @P2 BRA `(.L_x_1560) ;  /* 0x0000000000282947 */ /* 0x000fea0003800000 */
[----:B0-----:R-:W0:Y:S01]  /*1450*/  S2R R6, SR_CgaCtaId ;  /* 0x0000000000067919 */ /* 0x001e220000008800 */
[----:B------:R-:W-:Y:S02]  /*1460*/  MOV R5, 0x400 ;  /* 0x0000040000057802 */ /* 0x000fe40000000f00 */
[----:B------:R-:W-:-:S04]  /*1470*/  SHF.R.U32.HI R4, RZ, 0x1, R0 ;  /* 0x00000001ff047819 */ /* 0x000fc80000011600 */
[----:B------:R-:W-:Y:S02]  /*1480*/  LOP3.LUT R4, R4, 0x1f0, RZ, 0xc0, !PT ;  /* 0x000001f004047812 */ /* 0x000fe400078ec0ff */
[----:B0-----:R-:W-:-:S05]  /*1490*/  LEA R5, R6, R5, 0x18 ;  /* 0x0000000506057211 */ /* 0x001fca00078ec0ff */
[----:B------:R-:W-:Y:S02]  /*14a0*/  IMAD.IADD R7, R4, 0x1, R5 ;  /* 0x0000000104077824 */ /* 0x000fe400078e0205 */
[----:B------:R-:W-:Y:S02]  /*14b0*/  IMAD.MOV.U32 R4, RZ, RZ, R3 ;  /* 0x000000ffff047224 */ /* 0x000fe400078e0003 */
[----:B------:R-:W-:Y:S01]  /*14c0*/  IMAD.MOV.U32 R5, RZ, RZ, R2 ;  /* 0x000000ffff057224 */ /* 0x000fe200078e0002 */
[----:B------:R1:W-:Y:S04]  /*14d0*/  STS.64 [R7+0x10], R16 ;  /* 0x0000101007007388 */ /* 0x0003e80000000a00 */
[----:B------:R1:W-:Y:S02]  /*14e0*/  STS.64 [R7+0x8], R4 ;  /* 0x0000080407007388 */ /* 0x0003e40000000a00 */
.L_x_1560:
[----:B------:R-:W-:Y:S05]  /*14f0*/  BSYNC.RECONVERGENT B1 ;  /* 0x0000000000017941 */ /* 0x000fea0003800200 */
.L_x_1559:
[----:B------:R-:W-:Y:S01]  /*1500*/  BAR.SYNC.DEFER_BLOCKING 0x0 ;  /* 0x0000000000007b1d */ /* 0x000fe20000010000 */
[----:B------:R-:W-:-:S13]  /*1510*/  ISETP.NE.AND P1, PT, R0, RZ, PT ;  /* 0x000000ff0000720c */ /* 0x000fda0003f25270 */
[----:B------:R-:W-:Y:S05]  /*1520*/  @P1 BRA `(.L_x_1561) ;  /* 0x0000006400081947 */ /* 0x000fea0003800000 */
[----:B-1----:R-:W1:Y:S01]  /*1530*/  S2R R5, SR_CgaCtaId ;  /* 0x0000000000057919 */ /* 0x002e620000008800 */
[----:B------:R-:W-:Y:S01]  /*1540*/  MOV R0, 0x400 ;  /* 0x0000040000007802 */ /* 0x000fe20000000f00 */
[----:B------:R-:W-:Y:S01]  /*1550*/  BSSY.RECONVERGENT B1, `(.L_x_1562) ;  /* 0x000001c000017945 */ /* 0x000fe20003800200 */
[----:B------:R-:W-:Y:S02]  /*1560*/  IMAD.MOV.U32 R23, RZ, RZ, R3 ;  /* 0x000000ffff177224 */ /* 0x000fe400078e0003 */
[----:B------:R-:W-:Y:S02]  /*1570*/  IMAD.MOV.U32 R33, RZ, RZ, R2 ;  /* 0x000000ffff217224 */ /* 0x000fe400078e0002 */
[----:B------:R-:W-:Y:S02]  /*1580*/  IMAD.MOV.U32 R20, RZ, RZ, R16 ;  /* 0x000000ffff147224 */ /* 0x000fe400078e0010 */
[----:B------:R-:W-:Y:S01]  /*1590*/  IMAD.MOV.U32 R21, RZ, RZ, R17 ;  /* 0x000000ffff157224 */ /* 0x000fe200078e0011 */
[----:B-1----:R-:W-:-:S05]  /*15a0*/  LEA R0, R5, R0, 0x18 ;  /* 0x0000000005007211 */ /* 0x002fca00078ec0ff */
[----:B------:R-:W1:Y:S04]  /*15b0*/  LDS.64 R18, [R0+0x18] ;  /* 0x0000180000127984 */ /* 0x000e680000000a00 */
[----:B------:R2:W3:Y:S04]  /*15c0*/  LDS.128 R12, [R0+0x40] ;  /* 0x00004000000c7984 */ /* 0x0004e80000000c00 */
[----:B------:R2:W4:Y:S04]  /*15d0*/  LDS.128 R8, [R0+0x50] ;  /* 0x0000500000087984 */ /* 0x0005280000000c00 */
[----:B0-----:R2:W0:Y:S01]  /*15e0*/  LDS.128 R4, [R0+0x20] ;  /* 0x0000200000047984 */ /* 0x0014220000000c00 */
[----:B-1----:R-:W-:-:S04]  /*15f0*/  ISETP.GE.U32.AND P0, PT, R3, R18, PT ;  /* 0x000000120300720c */ /* 0x002fc80003f06070 */
[----:B------:R-:W-:-:S13]  /*1600*/  ISETP.GE.AND.EX P0, PT, R2, R19, PT, P0 ;  /* 0x000000130200720c */ /* 0x000fda0003f06300 */
[----:B0-234-:R-:W-:Y:S05]  /*1610*/  @!P0 BRA `(.L_x_1563) ;  /* 0x00000000003c8947 */ /* 0x01dfea0003800000 */
[----:B------:R-:W-:Y:S01]  /*1620*/  ISETP.GE.U32.AND P0, PT, R18, R3, PT ;  /* 0x000000031200720c */ /* 0x000fe20003f06070 */
[----:B------:R-:W-:Y:S02]  /*1630*/  IMAD.MOV.U32 R23, RZ, RZ, R18 ;  /* 0x000000ffff177224 */ /* 0x000fe400078e0012 */
[----:B------:R-:W-:Y:S01]  /*1640*/  IMAD.MOV.U32 R33, RZ, RZ, R19 ;  /* 0x000000ffff217224 */ /* 0x000fe200078e0013 */
[----:B------:R-:W-:Y:S01]  /*1650*/  ISETP.GE.AND.EX P0, PT, R19, R2, PT, P0 ;  /* 0x000000021300720c */ /* 0x000fe20003f06300 */
[----:B------:R-:W-:Y:S02]  /*1660*/  IMAD.MOV.U32 R20, RZ, RZ, R4 ;  /* 0x000000ffff147224 */ /* 0x000fe400078e0004 */
[----:B------:R-:W-:-:S10]  /*1670*/  IMAD.MOV.U32 R21, RZ, RZ, R5 ;  /* 0x000000ffff157224 */ /* 0x000fd400078e0005 */
[----:B------:R-:W-:Y:S05]  /*1680*/  @!P0 BRA `(.L_x_1563) ;  /* 0x0000000000208947 */ /* 0x000fea0003800000 */
[CC--:B------:R-:W-:Y:S02]  /*1690*/  ISETP.LT.U32.AND P2, PT, R16.reuse, R4.reuse, PT ;  /* 0x000000041000720c */ /* 0x0c0fe40003f41070 */
[CC--:B------:R-:W-:Y:S02]  /*16a0*/  ISETP.GE.U32.AND P0, PT, R16.reuse, R4.reuse, PT ;  /* 0x000000041000720c */ /* 0x0c0fe40003f06070 */
[CC--:B------:R-:W-:Y:S02]  /*16b0*/  ISETP.LT.AND.EX P2, PT, R17.reuse, R5.reuse, PT, P2 ;  /* 0x000000051100720c */ /* 0x0c0fe40003f41320 */
[CC--:B------:R-:W-:Y:S02]  /*16c0*/  ISETP.GE.AND.EX P0, PT, R17.reuse, R5.reuse, PT, P0 ;  /* 0x000000051100720c */ /* 0x0c0fe40003f06300 */
[----:B------:R-:W-:Y:S02]  /*16d0*/  SEL R20, R16, R4, P2 ;  /* 0x0000000410147207 */ /* 0x000fe40001000000 */
[----:B------:R-:W-:-:S02]  /*16e0*/  SEL R21, R17, R5, P2 ;  /* 0x0000000511157207 */ /* 0x000fc40001000000 */
[----:B------:R-:W-:Y:S02]  /*16f0*/  SEL R23, R3, R18, !P0 ;  /* 0x0000001203177207 */ /* 0x000fe40004000000 */
[----:B------:R-:W-:-:S07]  /*1700*/  SEL R33, R2, R19, !P0 ;  /* 0x0000001302217207 */ /* 0x000fce0004000000 */
.L_x_1563:
[----:B------:R-:W-:Y:S05]  /*1710*/  BSYNC.RECONVERGENT B1 ;  /* 0x0000000000017941 */ /* 0x000fea0003800200 */
.L_x_1562:
[----:B------:R0:W1:Y:S01]  /*1720*/  LDS.128 R24, [R0+0x60] ;  /* 0x0000600000187984 */ /* 0x0000620000000c00 */
[----:B------:R-:W-:Y:S01]  /*1730*/  ISETP.GE.U32.AND P0, PT, R23, R6, PT ;  /* 0x000000061700720c */ /* 0x000fe20003f06070 */
[----:B------:R-:W-:Y:S01]  /*1740*/  BSSY.RECONVERGENT B1, `(.L_x_1564) ;  /* 0x0000017000017945 */ /* 0x000fe20003800200 */
[----:B------:R-:W-:Y:S01]  /*1750*/  IMAD.MOV.U32 R35, RZ, RZ, R20 ;  /* 0x000000ffff237224 */ /* 0x000fe200078e0014 */
[----:B------:R0:W2:Y:S01]  /*1760*/  LDS.128 R16, [R0+0x70] ;  /* 0x0000700000107984 */ /* 0x0000a20000000c00 */
[----:B------:R-:W-:Y:S01]  /*1770*/  ISETP.GE.AND.EX P0, PT, R33, R7, PT, P0 ;  /* 0x000000072100720c */ /* 0x000fe20003f06300 */
[----:B------:R-:W-:Y:S02]  /*1780*/  IMAD.MOV.U32 R22, RZ, RZ, R21 ;  /* 0x000000ffff167224 */ /* 0x000fe400078e0015 */
[----:B------:R0:W3:Y:S01]  /*1790*/  LDS.128 R28, [R0+0x30] ;  /* 0x00003000001c7984 */ /* 0x0000e20000000c00 */
[----:B------:R-:W-:Y:S02]  /*17a0*/  IMAD.MOV.U32 R5, RZ, RZ, R23 ;  /* 0x000000ffff057224 */ /* 0x000fe400078e0017 */
[----:B------:R-:W-:-:S07]  /*17b0*/  IMAD.MOV.U32 R4, RZ, RZ, R33 ;  /* 0x000000ffff047224 */ /* 0x000fce00078e0021 */
[----:B0-----:R-:W-:Y:S05]  /*17c0*/  @!P0 BRA `(.L_x_1565) ;  /* 0x0000000000388947 */ /* 0x001fea0003800000 */
[----:B------:R-:W-:Y:S01]  /*17d0*/  ISETP.GE.U32.AND P0, PT, R6, R23, PT ;  /* 0x000000170600720c */ /* 0x000fe20003f06070 */
[----:B---3--:R-:W-:Y:S02]  /*17e0*/  IMAD.MOV.U32 R35, RZ, RZ, R28 ;  /* 0x000000ffff237224 */ /* 0x008fe400078e001c */
[----:B------:R-:W-:Y:S01]  /*17f0*/  IMAD.MOV.U32 R22, RZ, RZ, R29 ;  /* 0x000000ffff167224 */ /* 0x000fe200078e001d */
[----:B------:R-:W-:Y:S01]  /*1800*/  ISETP.GE.AND.EX P0, PT, R7, R33, PT, P0 ;  /* 0x000000210700720c */ /* 0x000fe20003f06300 */
[----:B------:R-:W-:Y:S02]  /*1810*/  IMAD.MOV.U32 R5, RZ, RZ, R6 ;  /* 0x000000ffff057224 */ /* 0x000fe400078e0006 */
[----:B------:R-:W-:-:S10]  /*1820*/  IMAD.MOV.U32 R4, RZ, RZ, R7 ;  /* 0x000000ffff047224 */ /* 0x000fd400078e0007 */
[CC--:B------:R-:W-:Y:S02]  /*1830*/  @P0 ISETP.LT.U32.AND P3, PT, R20.reuse, R28.reuse, PT ;  /* 0x0000001c1400020c */ /* 0x0c0fe40003f61070 */
[CC--:B------:R-:W-:Y:S02]  /*1840*/  @P0 ISETP.GE.U32.AND P2, PT, R20.reuse, R28.reuse, PT ;  /* 0x0000001c1400020c */ /* 0x0c0fe40003f46070 */
[CC--:B------:R-:W-:Y:S02]  /*1850*/  @P0 ISETP.LT.AND.EX P3, PT, R21.reuse, R29.reuse, PT, P3 ;  /* 0x0000001d1500020c */ /* 0x0c0fe40003f61330 */
[CC--:B------:R-:W-:Y:S02]  /*1860*/  @P0 ISETP.GE.AND.EX P2, PT, R21.reuse, R29.reuse, PT, P2 ;  /* 0x0000001d1500020c */ /* 0x0c0fe40003f46320 */
[----:B------:R-:W-:Y:S02]  /*1870*/  @P0 SEL R35, R20, R28, P3 ;  /* 0x0000001c14230207 */ /* 0x000fe40001800000 */
[----:B------:R-:W-:-:S02]  /*1880*/  @P0 SEL R22, R21, R29, P3 ;  /* 0x0000001d15160207 */ /* 0x000fc40001800000 */
[----:B------:R-:W-:Y:S02]  /*1890*/  @P0 SEL R5, R23, R6, !P2 ;  /* 0x0000000617050207 */ /* 0x000fe40005000000 */
[----:B------:R-:W-:-:S07]  /*18a0*/  @P0 SEL R4, R33, R7, !P2 ;  /* 0x0000000721040207 */ /* 0x000fce0005000000 */
.L_x_1565:
[----:B------:R-:W-:Y:S05]  /*18b0*/  BSYNC.RECONVERGENT B1 ;  /* 0x0000000000017941 */ /* 0x000fea0003800200 */
.L_x_1564:
[----:B---3--:R-:W-:Y:S01]  /*18c0*/  ISETP.GE.U32.AND P0, PT, R5, R30, PT ;  /* 0x0000001e0500720c */ /* 0x008fe20003f06070 */
[----:B------:R-:W-:Y:S01]  /*18d0*/  BSSY.RECONVERGENT B1, `(.L_x_1566) ;  /* 0x0000015000017945 */ /* 0x000fe20003800200 */
[----:B------:R-:W-:Y:S02]  /*18e0*/  IMAD.MOV.U32 R21, RZ, RZ, R35 ;  /* 0x000000ffff157224 */ /* 0x000fe400078e0023 */
[----:B------:R-:W-:Y:S01]  /*18f0*/  ISETP.GE.AND.EX P0, PT, R4, R31, PT, P0 ;  /* 0x0000001f0400720c */ /* 0x000fe20003f06300 */
[----:B------:R-:W-:Y:S02]  /*1900*/  IMAD.MOV.U32 R20, RZ, RZ, R22 ;  /* 0x000000ffff147224 */ /* 0x000fe400078e0016 */
[----:B------:R-:W-:Y:S02]  /*1910*/  IMAD.MOV.U32 R3, RZ, RZ, R5 ;  /* 0x000000ffff037224 */ /* 0x000fe400078e0005 */
[----:B------:R-:W-:-:S08]  /*1920*/  IMAD.MOV.U32 R2, RZ, RZ, R4 ;  /* 0x000000ffff027224 */ /* 0x000fd000078e0004 */
[----:B------:R-:W-:Y:S05]  /*1930*/  @!P0 BRA `(.L_x_1567) ;  /* 0x0000000000388947 */ /* 0x000fea0003800000 */
[----:B------:R-:W-:Y:S01]  /*1940*/  ISETP.GE.U32.AND P0, PT, R30, R5, PT ;  /* 0x000000051e00720c */ /* 0x000fe20003f06070 */
[----:B------:R-:W-:Y:S02]  /*1950*/  IMAD.MOV.U32 R21, RZ, RZ, R12 ;  /* 0x000000ffff157224 */ /* 0x000fe400078e000c */
        /* <DEDUP_REMOVED lines=12> */
.L_x_1567:
[----:B------:R-:W-:Y:S05]  /*1a20*/  BSYNC.RECONVERGENT B1 ;  /* 0x0000000000017941 */ /* 0x000fea0003800200 */
.L_x_1566:
        /* <DEDUP_REMOVED lines=22> */
.L_x_1569:
[----:B------:R-:W-:Y:S05]  /*1b90*/  BSYNC.RECONVERGENT B1 ;  /* 0x0000000000017941 */ /* 0x000fea0003800200 */
.L_x_1568:
        /* <DEDUP_REMOVED lines=9> */
[----:B-1----:R-:W-:Y:S02]  /*1c30*/  IMAD.MOV.U32 R9, RZ, RZ, R24 ;  /* 0x000000ffff097224 */ /* 0x002fe400078e0018 */
        /* <DEDUP_REMOVED lines=12> */
.L_x_1571:
[----:B------:R-:W-:Y:S05]  /*1d00*/  BSYNC.RECONVERGENT B1 ;  /* 0x0000000000017941 */ /* 0x000fea0003800200 */
.L_x_1570:
[----:B-1----:R-:W-:Y:S01]  /*1d10*/  ISETP.GE.U32.AND P0, PT, R3, R26, PT ;  /* 0x0000001a0300720c */ /* 0x002fe20003f06070 */
        /* <DEDUP_REMOVED lines=8> */
[----:B--2---:R-:W-:Y:S02]  /*1da0*/  IMAD.MOV.U32 R7, RZ, RZ, R16 ;  /* 0x000000ffff077224 */ /* 0x004fe400078e0010 */
        /* <DEDUP_REMOVED lines=12> */
.L_x_1573:
[----:B------:R-:W-:Y:S05]  /*1e70*/  BSYNC.RECONVERGENT B1 ;  /* 0x0000000000017941 */ /* 0x000fea0003800200 */
.L_x_1572:
[----:B--2---:R-:W-:Y:S01]  /*1e80*/  ISETP.GE.U32.AND P0, PT, R5, R18, PT ;  /* 0x000000120500720c */ /* 0x004fe20003f06070 */
[----:B------:R-:W-:Y:S02]  /*1e90*/  IMAD.MOV.U32 R16, RZ, RZ, R7 ;  /* 0x000000ffff107224 */ /* 0x000fe400078e0007 */
[----:B------:R-:W-:Y:S01]  /*1ea0*/  IMAD.MOV.U32 R17, RZ, RZ, R6 ;  /* 0x000000ffff117224 */ /* 0x000fe200078e0006 */
[----:B------:R-:W-:Y:S01]  /*1eb0*/  ISETP.GE.AND.EX P0, PT, R4, R19, PT, P0 ;  /* 0x000000130400720c */ /* 0x000fe20003f06300 */
[----:B------:R-:W-:Y:S02]  /*1ec0*/  IMAD.MOV.U32 R3, RZ, RZ, R5 ;  /* 0x000000ffff037224 */ /* 0x000fe400078e0005 */
[----:B------:R-:W-:-:S10]  /*1ed0*/  IMAD.MOV.U32 R2, RZ, RZ, R4 ;  /* 0x000000ffff027224 */ /* 0x000fd400078e0004 */
[----:B------:R-:W-:Y:S05]  /*1ee0*/  @!P0 BRA `(.L_x_1561) ;  /* 0x0000005800988947 */ /* 0x000fea0003800000 */
[----:B------:R3:W4:Y:S01]  /*1ef0*/  LDS.64 R16, [R0+0x80] ;  /* 0x0000800000107984 */ /* 0x0007220000000a00 */
[----:B------:R-:W-:Y:S01]  /*1f00*/  ISETP.GE.U32.AND P0, PT, R18, R5, PT ;  /* 0x000000051200720c */ /* 0x000fe20003f06070 */
[----:B------:R-:W-:Y:S02]  /*1f10*/  IMAD.MOV.U32 R3, RZ, RZ, R18 ;  /* 0x000000ffff037224 */ /* 0x000fe400078e0012 */
[----:B------:R-:W-:Y:S01]  /*1f20*/  IMAD.MOV.U32 R2, RZ, RZ, R19 ;  /* 0x000000ffff027224 */ /* 0x000fe200078e0013 */
[----:B------:R-:W-:-:S13]  /*1f30*/  ISETP.GE.AND.EX P0, PT, R19, R4, PT, P0 ;  /* 0x000000041300720c */ /* 0x000fda0003f06300 */
[----:B---3--:R-:W-:Y:S05]  /*1f40*/  @!P0 BRA `(.L_x_1561) ;  /* 0x0000005800808947 */ /* 0x008fea0003800000 */
[CC--:B----4-:R-:W-:Y:S02]  /*1f50*/  ISETP.LT.U32.AND P2, PT, R7.reuse, R16.reuse, PT ;  /* 0x000000100700720c */ /* 0x0d0fe40003f41070 */
[CC--:B------:R-:W-:Y:S02]  /*1f60*/  ISETP.GE.U32.AND P0, PT, R7.reuse, R16.reuse, PT ;  /* 0x000000100700720c */ /* 0x0c0fe40003f06070 */
[CC--:B------:R-:W-:Y:S02]  /*1f70*/  ISETP.LT.AND.EX P2, PT, R6.reuse, R17.reuse, PT, P2 ;  /* 0x000000110600720c */ /* 0x0c0fe40003f41320 */
[CC--:B------:R-:W-:Y:S02]  /*1f80*/  ISETP.GE.AND.EX P0, PT, R6.reuse, R17.reuse, PT, P0 ;  /* 0x000000110600720c */ /* 0x0c0fe40003f06300 */
[----:B------:R-:W-:Y:S02]  /*1f90*/  SEL R16, R7, R16, P2 ;  /* 0x0000001007107207 */ /* 0x000fe40001000000 */
[----:B------:R-:W-:-:S02]  /*1fa0*/  SEL R17, R6, R17, P2 ;  /* 0x0000001106117207 */ /* 0x000fc40001000000 */
[----:B------:R-:W-:Y:S02]  /*1fb0*/  SEL R3, R5, R18, !P0 ;  /* 0x0000001205037207 */ /* 0x000fe40004000000 */
[----:B------:R-:W-:Y:S01]  /*1fc0*/  SEL R2, R4, R19, !P0 ;  /* 0x0000001304027207 */ /* 0x000fe20004000000 */
[----:B------:R-:W-:Y:S06]  /*1fd0*/  BRA `(.L_x_1561) ;  /* 0x00000058005c7947 */ /* 0x000fec0003800000 */
.L_x_1548:
[----:B------:R-:W-:Y:S01]  /*1fe0*/  LOP3.LUT R6, R0, 0x3e0, RZ, 0xc0, !PT ;  /* 0x000003e000067812 */ /* 0x000fe200078ec0ff */
[----:B------:R-:W-:Y:S01]  /*1ff0*/  BSSY.RECONVERGENT B1, `(.L_x_1574) ;  /* 0x0000021000017945 */ /* 0x000fe20003800200 */
[----:B-----5:R-:W-:Y:S02]  /*2000*/  IMAD.MOV.U32 R18, RZ, RZ, R2 ;  /* 0x000000ffff127224 */ /* 0x020fe400078e0002 */
[----:B------:R-:W-:Y:S02]  /*2010*/  IMAD.MOV.U32 R20, RZ, RZ, R3 ;  /* 0x000000ffff147224 */ /* 0x000fe400078e0003 */
[----:B------:R-:W-:Y:S01]  /*2020*/  VIADD R7, R6, 0x20 ;  /* 0x0000002006077836 */ /* 0x000fe20000000000 */
[----:B------:R-:W-:Y:S01]  /*2030*/  LOP3.LUT R6, RZ, R6, RZ, 0x33, !PT ;  /* 0x00000006ff067212 */ /* 0x000fe200078e33ff */
[----:B------:R-:W-:Y:S02]  /*2040*/  IMAD.MOV.U32 R14, RZ, RZ, R4 ;  /* 0x000000ffff0e7224 */ /* 0x000fe400078e0004 */
[----:B------:R-:W-:Y:S01]  /*2050*/  IMAD.MOV.U32 R16, RZ, RZ, R5 ;  /* 0x000000ffff107224 */ /* 0x000fe200078e0005 */
[----:B------:R-:W-:Y:S01]  /*2060*/  ISETP.GT.AND P0, PT, R7, UR4, PT ;  /* 0x0000000407007c0c */ /* 0x000fe2000bf04270 */
[----:B------:R-:W-:-:S05]  /*2070*/  VIADD R6, R6, UR4 ;  /* 0x0000000406067c36 */ /* 0x000fca0008000000 */
[----:B------:R-:W-:Y:S02]  /*2080*/  SEL R7, R6, 0x1f, P0 ;  /* 0x0000001f06077807 */ /* 0x000fe40000000000 */
[----:B------:R-:W2:Y:S03]  /*2090*/  S2R R6, SR_LANEID ;  /* 0x0000000000067919 */ /* 0x000ea60000000000 */
[----:B-1----:R-:W1:Y:S04]  /*20a0*/  SHFL.DOWN PT, R9, R4, 0x1, R7 ;  /* 0x0820000004097989 */ /* 0x002e6800000e0007 */
[----:B------:R-:W3:Y:S04]  /*20b0*/  SHFL.DOWN PT, R8, R5, 0x1, R7 ;  /* 0x0820000005087989 */ /* 0x000ee800000e0007 */
[----:B0-----:R0:W4:Y:S04]  /*20c0*/  SHFL.DOWN PT, R11, R2, 0x1, R7 ;  /* 0x08200000020b7989 */ /* 0x00112800000e0007 */
[----:B------:R0:W0:Y:S01]  /*20d0*/  SHFL.DOWN PT, R13, R3, 0x1, R7 ;  /* 0x08200000030d7989 */ /* 0x00002200000e0007 */
[----:B-1----:R-:W-:-:S04]  /*20e0*/  ISETP.GE.U32.AND P0, PT, R4, R9, PT ;  /* 0x000000090400720c */ /* 0x002fc80003f06070 */
[----:B---3--:R-:W-:-:S04]  /*20f0*/  ISETP.GE.AND.EX P0, PT, R5, R8, PT, P0 ;  /* 0x000000080500720c */ /* 0x008fc80003f06300 */
[----:B--2---:R-:W-:-:S13]  /*2100*/  ISETP.GE.OR P0, PT, R6, R7, !P0 ;  /* 0x000000070600720c */ /* 0x004fda0004706670 */
[----:B0---4-:R-:W-:Y:S05]  /*2110*/  @P0 BRA `(.L_x_1575) ;  /* 0x0000000000380947 */ /* 0x011fea0003800000 */
        /* <DEDUP_REMOVED lines=14> */
.L_x_1575:
[----:B------:R-:W-:Y:S05]  /*2200*/  BSYNC.RECONVERGENT B1 ;  /* 0x0000000000017941 */ /* 0x000fea0003800200 */
.L_x_1574:
[----:B------:R-:W0:Y:S01]  /*2210*/  SHFL.DOWN PT, R3, R14, 0x2, R7 ;  /* 0x084000000e037989 */ /* 0x000e2200000e0007 */
[----:B------:R-:W-:Y:S01]  /*2220*/  VIADD R2, R6, 0x2 ;  /* 0x0000000206027836 */ /* 0x000fe20000000000 */
[----:B------:R-:W-:Y:S01]  /*2230*/  BSSY.RECONVERGENT B1, `(.L_x_1576) ;  /* 0x000001a000017945 */ /* 0x000fe20003800200 */
[----:B------:R-:W-:Y:S01]  /*2240*/  IMAD.MOV.U32 R10, RZ, RZ, R18 ;  /* 0x000000ffff0a7224 */ /* 0x000fe200078e0012 */
[----:B------:R-:W1:Y:S01]  /*2250*/  SHFL.DOWN PT, R5, R16, 0x2, R7 ;  /* 0x0840000010057989 */ /* 0x000e6200000e0007 */
[----:B------:R-:W-:Y:S02]  /*2260*/  IMAD.MOV.U32 R12, RZ, RZ, R20 ;  /* 0x000000ffff0c7224 */ /* 0x000fe400078e0014 */
[----:B------:R-:W-:Y:S01]  /*2270*/  IMAD.MOV.U32 R4, RZ, RZ, R14 ;  /* 0x000000ffff047224 */ /* 0x000fe200078e000e */
[----:B------:R2:W3:Y:S01]  /*2280*/  SHFL.DOWN PT, R9, R18, 0x2, R7 ;  /* 0x0840000012097989 */ /* 0x0004e200000e0007 */
[----:B------:R-:W-:-:S03]  /*2290*/  IMAD.MOV.U32 R8, RZ, RZ, R16 ;  /* 0x000000ffff087224 */ /* 0x000fc600078e0010 */
[----:B------:R2:W4:Y:S01]  /*22a0*/  SHFL.DOWN PT, R11, R20, 0x2, R7 ;  /* 0x08400000140b7989 */ /* 0x00052200000e0007 */
[----:B0-----:R-:W-:-:S04]  /*22b0*/  ISETP.GE.U32.AND P0, PT, R14, R3, PT ;  /* 0x000000030e00720c */ /* 0x001fc80003f06070 */
[----:B-1----:R-:W-:-:S04]  /*22c0*/  ISETP.GE.AND.EX P0, PT, R16, R5, PT, P0 ;  /* 0x000000051000720c */ /* 0x002fc80003f06300 */
[----:B------:R-:W-:-:S13]  /*22d0*/  ISETP.GT.OR P0, PT, R2, R7, !P0 ;  /* 0x000000070200720c */ /* 0x000fda0004704670 */
        /* <DEDUP_REMOVED lines=8> */
[----:B------:R-:W-:Y:S02]  /*2360*/  @!P0 ISETP.GE.U32.AND P1, PT, R18, R9, PT ;  /* 0x000000091200820c */ /* 0x000fe40003f26070 */
[CC--:B------:R-:W-:Y:S02]  /*2370*/  @!P0 ISETP.LT.AND.EX P2, PT, R20.reuse, R11.reuse, PT, P2 ;  /* 0x0000000b1400820c */ /* 0x0c0fe40003f41320 */
[----:B------:R-:W-:Y:S02]  /*2380*/  @!P0 ISETP.GE.AND.EX P1, PT, R20, R11, PT, P1 ;  /* 0x0000000b1400820c */ /* 0x000fe40003f26310 */
[----:B------:R-:W-:Y:S02]  /*2390*/  @!P0 SEL R10, R18, R9, P2 ;  /* 0x00000009120a8207 */ /* 0x000fe40001000000 */
[----:B------:R-:W-:-:S02]  /*23a0*/  @!P0 SEL R12, R20, R11, P2 ;  /* 0x0000000b140c8207 */ /* 0x000fc40001000000 */
[----:B------:R-:W-:Y:S02]  /*23b0*/  @!P0 SEL R4, R14, R3, !P1 ;  /* 0x000000030e048207 */ /* 0x000fe40004800000 */
[----:B------:R-:W-:-:S07]  /*23c0*/  @!P0 SEL R8, R16, R5, !P1 ;  /* 0x0000000510088207 */ /* 0x000fce0004800000 */
.L_x_1577:
[----:B------:R-:W-:Y:S05]  /*23d0*/  BSYNC.RECONVERGENT B1 ;  /* 0x0000000000017941 */ /* 0x000fea0003800200 */
.L_x_1576:
        /* <DEDUP_REMOVED lines=28> */
.L_x_1579:
[----:B------:R-:W-:Y:S05]  /*25a0*/  BSYNC.RECONVERGENT B1 ;  /* 0x0000000000017941 */ /* 0x000fea0003800200 */
.L_x_1578:
        /* <DEDUP_REMOVED lines=28> */
.L_x_1581:
[----:B------:R-:W-:Y:S05]  /*2770*/  BSYNC.RECONVERGENT B1 ;  /* 0x0000000000017941 */ /* 0x000fea0003800200 */
.L_x_1580:
[----:B------:R-:W0:Y:S01]  /*2780*/  SHFL.DOWN PT, R5, R4, 0x10, R7 ;  /* 0x0a00000004057989 */ /* 0x000e2200000e0007 */
[C---:B------:R-:W-:Y:S01]  /*2790*/  VIADD R2, R6.reuse, 0x10 ;  /* 0x0000001006027836 */ /* 0x040fe20000000000 */
[----:B------:R-:W-:Y:S01]  /*27a0*/  BSSY.RECONVERGENT B1, `(.L_x_1582) ;  /* 0x000001b000017945 */ /* 0x000fe20003800200 */
[----:B------:R-:W-:Y:S01]  /*27b0*/  ISETP.NE.AND P2, PT, R6, RZ, PT ;  /* 0x000000ff0600720c */ /* 0x000fe20003f45270 */
        /* <DEDUP_REMOVED lines=8> */
[----:B------:R-:W-:Y:S01]  /*2840*/  ISETP.GT.OR P0, PT, R2, R7, !P0 ;  /* 0x000000070200720c */ /* 0x000fe20004704670 */
[----:B------:R-:W-:-:S12]  /*2850*/  IMAD.MOV.U32 R2, RZ, RZ, R8 ;  /* 0x000000ffff027224 */ /* 0x000fd800078e0008 */
        /* <DEDUP_REMOVED lines=15> */
.L_x_1583:
[----:B------:R-:W-:Y:S05]  /*2950*/  BSYNC.RECONVERGENT B1 ;  /* 0x0000000000017941 */ /* 0x000fea0003800200 */
.L_x_1582:
[----:B------:R-:W-:Y:S04]  /*2960*/  BSSY.RECONVERGENT B1, `(.L_x_1584) ;  /* 0x000000c000017945 */ /* 0x000fe80003800200 */
[----:B------:R-:W-:Y:S05]  /*2970*/  @P2 BRA `(.L_x_1585) ;  /* 0x0000000000282947 */ /* 0x000fea0003800000 */
[----:B------:R-:W0:Y:S01]  /*2980*/  S2R R6, SR_CgaCtaId ;  /* 0x0000000000067919 */ /* 0x000e220000008800 */
        /* <DEDUP_REMOVED lines=9> */
.L_x_1585:
[----:B------:R-:W-:Y:S05]  /*2a20*/  BSYNC.RECONVERGENT B1 ;  /* 0x0000000000017941 */ /* 0x000fea0003800200 */
.L_x_1584:
[----:B------:R-:W-:Y:S01]  /*2a30*/  BAR.SYNC.DEFER_BLOCKING 0x0 ;  /* 0x0000000000007b1d */ /* 0x000fe20000010000 */
[----:B------:R-:W-:-:S13]  /*2a40*/  ISETP.NE.AND P1, PT, R0, RZ, PT ;  /* 0x000000ff0000720c */ /* 0x000fda0003f25270 */
[----:B------:R-:W-:Y:S05]  /*2a50*/  @P1 BRA `(.L_x_1561) ;  /* 0x0000004c00bc1947 */ /* 0x000fea0003800000 */
[----:B------:R-:W-:Y:S01]  /*2a60*/  UISETP.GE.AND UP0, UPT, UR4, 0x21, UPT ;  /* 0x000000210400788c */ /* 0x000fe2000bf06270 */
[----:B------:R-:W-:Y:S02]  /*2a70*/  IMAD.MOV.U32 R11, RZ, RZ, R3 ;  /* 0x000000ffff0b7224 */ /* 0x000fe400078e0003 */
[----:B------:R-:W-:Y:S02]  /*2a80*/  IMAD.MOV.U32 R8, RZ, RZ, R2 ;  /* 0x000000ffff087224 */ /* 0x000fe400078e0002 */
[----:B------:R-:W-:Y:S02]  /*2a90*/  IMAD.MOV.U32 R9, RZ, RZ, R16 ;  /* 0x000000ffff097224 */ /* 0x000fe400078e0010 */
[----:B------:R-:W-:Y:S02]  /*2aa0*/  IMAD.MOV.U32 R6, RZ, RZ, R17 ;  /* 0x000000ffff067224 */ /* 0x000fe400078e0011 */
[----:B------:R-:W-:Y:S05]  /*2ab0*/  BRA.U !UP0, `(.L_x_1586) ;  /* 0x0000000108707547 */ /* 0x000fea000b800000 */
[----:B0-----:R-:W0:Y:S01]  /*2ac0*/  S2R R5, SR_CgaCtaId ;  /* 0x0000000000057919 */ /* 0x001e220000008800 */
[----:B------:R-:W-:Y:S01]  /*2ad0*/  MOV R0, 0x400 ;  /* 0x0000040000007802 */ /* 0x000fe20000000f00 */
[----:B------:R-:W-:Y:S01]  /*2ae0*/  BSSY.RECONVERGENT B1, `(.L_x_1586) ;  /* 0x0000019000017945 */ /* 0x000fe20003800200 */
[----:B------:R-:W-:Y:S02]  /*2af0*/  IMAD.MOV.U32 R11, RZ, RZ, R3 ;  /* 0x000000ffff0b7224 */ /* 0x000fe400078e0003 */
[----:B------:R-:W-:Y:S02]  /*2b00*/  IMAD.MOV.U32 R8, RZ, RZ, R2 ;  /* 0x000000ffff087224 */ /* 0x000fe400078e0002 */
[----:B------:R-:W-:Y:S02]  /*2b10*/  IMAD.MOV.U32 R9, RZ, RZ, R16 ;  /* 0x000000ffff097224 */ /* 0x000fe400078e0010 */
[----:B------:R-:W-:Y:S01]  /*2b20*/  IMAD.MOV.U32 R6, RZ, RZ, R17 ;  /* 0x000000ffff067224 */ /* 0x000fe200078e0011 */
[----:B0-----:R-:W-:-:S05]  /*2b30*/  LEA R0, R5, R0, 0x18 ;  /* 0x0000000005007211 */ /* 0x001fca00078ec0ff */
[----:B------:R-:W0:Y:S02]  /*2b40*/  LDS.64 R4, [R0+0x18] ;  /* 0x0000180000047984 */ /* 0x000e240000000a00 */
[----:B0-----:R-:W-:-:S04]  /*2b50*/  ISETP.GE.U32.AND P0, PT, R3, R4, PT ;  /* 0x000000040300720c */ /* 0x001fc80003f06070 */
[----:B------:R-:W-:-:S13]  /*2b60*/  ISETP.GE.AND.EX P0, PT, R2, R5, PT, P0 ;  /* 0x000000050200720c */ /* 0x000fda0003f06300 */
[----:B------:R-:W-:Y:S05]  /*2b70*/  @!P0 BRA `(.L_x_1587) ;  /* 0x00000000003c8947 */ /* 0x000fea0003800000 */
[----:B------:R-:W0:Y:S01]  /*2b80*/  LDS.64 R12, [R0+0x20] ;  /* 0x00002000000c7984 */ /* 0x000e220000000a00 */
[----:B------:R-:W-:Y:S01]  /*2b90*/  ISETP.GE.U32.AND P0, PT, R4, R3, PT ;  /* 0x000000030400720c */ /* 0x000fe20003f06070 */
[----:B------:R-:W-:Y:S02]  /*2ba0*/  IMAD.MOV.U32 R11, RZ, RZ, R4 ;  /* 0x000000ffff0b7224 */ /* 0x000fe400078e0004 */
[----:B------:R-:W-:Y:S01]  /*2bb0*/  IMAD.MOV.U32 R8, RZ, RZ, R5 ;  /* 0x000000ffff087224 */ /* 0x000fe200078e0005 */
[----:B------:R-:W-:-:S13]  /*2bc0*/  ISETP.GE.AND.EX P0, PT, R5, R2, PT, P0 ;  /* 0x000000020500720c */ /* 0x000fda0003f06300 */
[CC--:B0-----:R-:W-:Y:S01]  /*2bd0*/  @P0 ISETP.GE.U32.AND P2, PT, R16.reuse, R12.reuse, PT ;  /* 0x0000000c1000020c */ /* 0x0c1fe20003f46070 */
[----:B------:R-:W-:Y:S01]  /*2be0*/  IMAD.MOV.U32 R9, RZ, RZ, R12 ;  /* 0x000000ffff097224 */ /* 0x000fe200078e000c */
[C---:B------:R-:W-:Y:S01]  /*2bf0*/  @P0 ISETP.LT.U32.AND P3, PT, R16.reuse, R12, PT ;  /* 0x0000000c1000020c */ /* 0x040fe20003f61070 */
[----:B------:R-:W-:Y:S01]  /*2c00*/  IMAD.MOV.U32 R6, RZ, RZ, R13 ;  /* 0x000000ffff067224 */ /* 0x000fe200078e000d */
[CC--:B------:R-:W-:Y:S02]  /*2c10*/  @P0 ISETP.GE.AND.EX P2, PT, R17.reuse, R13.reuse, PT, P2 ;  /* 0x0000000d1100020c */ /* 0x0c0fe40003f46320 */
[----:B------:R-:W-:Y:S02]  /*2c20*/  @P0 ISETP.LT.AND.EX P3, PT, R17, R13, PT, P3 ;  /* 0x0000000d1100020c */ /* 0x000fe40003f61330 */
[----:B------:R-:W-:Y:S02]  /*2c30*/  @P0 SEL R11, R3, R4, !P2 ;  /* 0x00000004030b0207 */ /* 0x000fe40005000000 */
[----:B------:R-:W-:-:S02]  /*2c40*/  @P0 SEL R9, R16, R12, P3 ;  /* 0x0000000c10090207 */ /* 0x000fc40001800000 */
[----:B------:R-:W-:Y:S02]  /*2c50*/  @P0 SEL R6, R17, R13, P3 ;  /* 0x0000000d11060207 */ /* 0x000fe40001800000 */
[----:B------:R-:W-:-:S07]  /*2c60*/  @P0 SEL R8, R2, R5, !P2 ;  /* 0x0000000502080207 */ /* 0x000fce0005000000 */
.L_x_1587:
[----:B------:R-:W-:Y:S05]  /*2c70*/  BSYNC.RECONVERGENT B1 ;  /* 0x0000000000017941 */ /* 0x000fea0003800200 */
.L_x_1586:
[----:B------:R-:W-:Y:S01]  /*2c80*/  UISETP.GE.AND UP0, UPT, UR4, 0x41, UPT ;  /* 0x000000410400788c */ /* 0x000fe2000bf06270 */
[----:B0-----:R-:W-:Y:S02]  /*2c90*/  IMAD.MOV.U32 R7, RZ, RZ, R11 ;  /* 0x000000ffff077224 */ /* 0x001fe400078e000b */
[----:B------:R-:W-:Y:S02]  /*2ca0*/  IMAD.MOV.U32 R4, RZ, RZ, R8 ;  /* 0x000000ffff047224 */ /* 0x000fe400078e0008 */
[----:B------:R-:W-:Y:S02]  /*2cb0*/  IMAD.MOV.U32 R5, RZ, RZ, R9 ;  /* 0x000000ffff057224 */ /* 0x000fe400078e0009 */
[----:B------:R-:W-:Y:S02]  /*2cc0*/  IMAD.MOV.U32 R0, RZ, RZ, R6 ;  /* 0x000000ffff007224 */ /* 0x000fe400078e0006 */
[----:B------:R-:W-:Y:S05]  /*2cd0*/  BRA.U !UP0, `(.L_x_1588) ;  /* 0x0000000108707547 */ /* 0x000fea000b800000 */
[----:B------:R-:W0:Y:S01]  /*2ce0*/  S2R R3, SR_CgaCtaId ;  /* 0x0000000000037919 */ /* 0x000e220000008800 */
[----:B------:R-:W-:Y:S01]  /*2cf0*/  MOV R0, 0x400 ;  /* 0x0000040000007802 */ /* 0x000fe20000000f00 */
[----:B------:R-:W-:Y:S01]  /*2d00*/  BSSY.RECONVERGENT B1, `(.L_x_1588) ;  /* 0x0000019000017945 */ /* 0x000fe20003800200 */
[----:B------:R-:W-:Y:S02]  /*2d10*/  IMAD.MOV.U32 R7, RZ, RZ, R11 ;  /* 0x000000ffff077224 */ /* 0x000fe400078e000b */
[----:B------:R-:W-:Y:S02]  /*2d20*/  IMAD.MOV.U32 R4, RZ, RZ, R8 ;  /* 0x000000ffff047224 */ /* 0x000fe400078e0008 */
[----:B------:R-:W-:Y:S01]  /*2d30*/  IMAD.MOV.U32 R5, RZ, RZ, R9 ;  /* 0x000000ffff057224 */ /* 0x000fe200078e0009 */
[----:B0-----:R-:W-:Y:S01]  /*2d40*/  LEA R3, R3, R0, 0x18 ;  /* 0x0000000003037211 */ /* 0x001fe200078ec0ff */
[----:B------:R-:W-:-:S04]  /*2d50*/  IMAD.MOV.U32 R0, RZ, RZ, R6 ;  /* 0x000000ffff007224 */ /* 0x000fc800078e0006 */
        /* <DEDUP_REMOVED lines=11> */
[----:B------:R-:W-:Y:S01]  /*2e10*/  @P0 ISETP.LT.U32.AND P3, PT, R9, R2, PT ;  /* 0x000000020900020c */ /* 0x000fe20003f61070 */
[----:B------:R-:W-:Y:S01]  /*2e20*/  IMAD.MOV.U32 R0, RZ, RZ, R3 ;  /* 0x000000ffff007224 */ /* 0x000fe200078e0003 */
[CC--:B------:R-:W-:Y:S02]  /*2e30*/  @P0 ISETP.GE.AND.EX P2, PT, R6.reuse, R3.reuse, PT, P2 ;  /* 0x000000030600020c */ /* 0x0c0fe40003f46320 */
[----:B------:R-:W-:Y:S02]  /*2e40*/  @P0 ISETP.LT.AND.EX P3, PT, R6, R3, PT, P3 ;  /* 0x000000030600020c */ /* 0x000fe40003f61330 */
[----:B------:R-:W-:Y:S02]  /*2e50*/  @P0 SEL R7, R11, R12, !P2 ;  /* 0x0000000c0b070207 */ /* 0x000fe40005000000 */
[----:B------:R-:W-:-:S02]  /*2e60*/  @P0 SEL R4, R8, R13, !P2 ;  /* 0x0000000d08040207 */ /* 0x000fc40005000000 */
[----:B------:R-:W-:Y:S02]  /*2e70*/  @P0 SEL R5, R9, R2, P3 ;  /* 0x0000000209050207 */ /* 0x000fe40001800000 */
[----:B------:R-:W-:-:S07]  /*2e80*/  @P0 SEL R0, R6, R3, P3 ;  /* 0x0000000306000207 */ /* 0x000fce0001800000 */
.L_x_1589:
[----:B------:R-:W-:Y:S05]  /*2e90*/  BSYNC.RECONVERGENT B1 ;  /* 0x0000000000017941 */ /* 0x000fea0003800200 */
.L_x_1588:
[----:B------:R-:W-:Y:S01]  /*2ea0*/  UISETP.GE.AND UP0, UPT, UR4, 0x61, UPT ;  /* 0x000000610400788c */ /* 0x000fe2000bf06270 */
[----:B------:R-:W-:Y:S02]  /*2eb0*/  IMAD.MOV.U32 R9, RZ, RZ, R7 ;  /* 0x000000ffff097224 */ /* 0x000fe400078e0007 */
        /* <DEDUP_REMOVED lines=8> */
[----:B------:R-:W-:Y:S01]  /*2f40*/  IMAD.MOV.U32 R6, RZ, RZ, R4 ;  /* 0x000000ffff067224 */ /* 0x000fe200078e0004 */
[----:B0-----:R-:W-:Y:S01]  /*2f50*/  LEA R8, R3, R2, 0x18 ;  /* 0x0000000203087211 */ /* 0x001fe200078ec0ff */
[----:B------:R-:W-:Y:S02]  /*2f60*/  IMAD.MOV.U32 R3, RZ, RZ, R5 ;  /* 0x000000ffff037224 */ /* 0x000fe400078e0005 */
[----:B------:R-:W-:Y:S02]  /*2f70*/  IMAD.MOV.U32 R2, RZ, RZ, R0 ;  /* 0x000000ffff027224 */ /* 0x000fe400078e0000 */
        /* <DEDUP_REMOVED lines=19> */
.L_x_1591:
[----:B------:R-:W-:Y:S05]  /*30b0*/  BSYNC.RECONVERGENT B1 ;  /* 0x0000000000017941 */ /* 0x000fea0003800200 */
.L_x_1590:
        /* <DEDUP_REMOVED lines=33> */
.L_x_1593:
[----:B------:R-:W-:Y:S05]  /*32d0*/  BSYNC.RECONVERGENT B1 ;  /* 0x0000000000017941 */ /* 0x000fea0003800200 */
.L_x_1592:
        /* <DEDUP_REMOVED lines=33> */
.L_x_1595:
[----:B------:R-:W-:Y:S05]  /*34f0*/  BSYNC.RECONVERGENT B1 ;  /* 0x0000000000017941 */ /* 0x000fea0003800200 */
.L_x_1594:
        /* <DEDUP_REMOVED lines=33> */
.L_x_1597:
[----:B------:R-:W-:Y:S05]  /*3710*/  BSYNC.RECONVERGENT B1 ;  /* 0x0000000000017941 */ /* 0x000fea0003800200 */
.L_x_1596:
        /* <DEDUP_REMOVED lines=17> */
[----:B------:R1:W2:Y:S01]  /*3830*/  LDS.64 R16, [R6+0x80] ;  /* 0x0000800006107984 */ /* 0x0002a20000000a00 */
[----:B------:R-:W-:Y:S01]  /*3840*/  ISETP.GE.U32.AND P0, PT, R8, R7, PT ;  /* 0x000000070800720c */ /* 0x000fe20003f06070 */
[----:B------:R-:W-:Y:S02]  /*3850*/  IMAD.MOV.U32 R3, RZ, RZ, R8 ;  /* 0x000000ffff037224 */ /* 0x000fe400078e0008 */
[----:B------:R-:W-:Y:S01]  /*3860*/  IMAD.MOV.U32 R2, RZ, RZ, R9 ;  /* 0x000000ffff027224 */ /* 0x000fe200078e0009 */
[----:B------:R-:W-:-:S13]  /*3870*/  ISETP.GE.AND.EX P0, PT, R9, R4, PT, P0 ;  /* 0x000000040900720c */ /* 0x000fda0003f06300 */
[----:B-1----:R-:W-:Y:S05]  /*3880*/  @!P0 BRA `(.L_x_1561) ;  /* 0x0000004000308947 */ /* 0x002fea0003800000 */
[CC--:B--2---:R-:W-:Y:S02]  /*3890*/  ISETP.GE.U32.AND P0, PT, R5.reuse, R16.reuse, PT ;  /* 0x000000100500720c */ /* 0x0c4fe40003f06070 */
[----:B------:R-:W-:Y:S02]  /*38a0*/  ISETP.LT.U32.AND P2, PT, R5, R16, PT ;  /* 0x000000100500720c */ /* 0x000fe40003f41070 */
[CC--:B------:R-:W-:Y:S02]  /*38b0*/  ISETP.GE.AND.EX P0, PT, R0.reuse, R17.reuse, PT, P0 ;  /* 0x000000110000720c */ /* 0x0c0fe40003f06300 */
[----:B------:R-:W-:Y:S02]  /*38c0*/  ISETP.LT.AND.EX P2, PT, R0, R17, PT, P2 ;  /* 0x000000110000720c */ /* 0x000fe40003f41320 */
[----:B------:R-:W-:Y:S02]  /*38d0*/  SEL R3, R7, R8, !P0 ;  /* 0x0000000807037207 */ /* 0x000fe40004000000 */
[----:B------:R-:W-:-:S02]  /*38e0*/  SEL R2, R4, R9, !P0 ;  /* 0x0000000904027207 */ /* 0x000fc40004000000 */
[----:B------:R-:W-:Y:S02]  /*38f0*/  SEL R16, R5, R16, P2 ;  /* 0x0000001005107207 */ /* 0x000fe40001000000 */
[----:B------:R-:W-:Y:S01]  /*3900*/  SEL R17, R0, R17, P2 ;  /* 0x0000001100117207 */ /* 0x000fe20001000000 */
[----:B------:R-:W-:Y:S06]  /*3910*/  BRA `(.L_x_1561) ;  /* 0x00000040000c7947 */ /* 0x000fec0003800000 */
.L_x_1529:
[----:B------:R-:W1:Y:S01]  /*3920*/  S2R R0, SR_TID.X ;  /* 0x0000000000007919 */ /* 0x000e620000002100 */
[----:B------:R-:W1:Y:S02]  /*3930*/  LDC.64 R2, c[0x0][0x380] ;  /* 0x0000e000ff027b82 */ /* 0x000e640000000a00 */
[----:B-1----:R-:W-:-:S05]  /*3940*/  IMAD.WIDE.U32 R16, R0, 0x10, R2 ;  /* 0x0000001000107825 */ /* 0x002fca00078e0002 */
[----:B0-----:R-:W2:Y:S04]  /*3950*/  LDG.E.64.CONSTANT R22, desc[UR10][R16.64] ;  /* 0x0000000a10167981 */ /* 0x001ea8000c1e9b00 */
[----:B------:R-:W3:Y:S04]  /*3960*/  LDG.E.64.CONSTANT R24, desc[UR10][R16.64+0x1000] ;  /* 0x0010000a10187981 */ /* 0x000ee8000c1e9b00 */
[----:B------:R-:W4:Y:S04]  /*3970*/  LDG.E.64.CONSTANT R18, desc[UR10][R16.64+0x8] ;  /* 0x0000080a10127981 */ /* 0x000f28000c1e9b00 */
[----:B------:R0:W5:Y:S04]  /*3980*/  LDG.E.64.CONSTANT R10, desc[UR10][R16.64+0x2000] ;  /* 0x0020000a100a7981 */ /* 0x000168000c1e9b00 */
[----:B------:R0:W5:Y:S04]  /*3990*/  LDG.E.64.CONSTANT R12, desc[UR10][R16.64+0x2008] ;  /* 0x0020080a100c7981 */ /* 0x000168000c1e9b00 */
[----:B------:R0:W5:Y:S04]  /*39a0*/  LDG.E.64.CONSTANT R4, desc[UR10][R16.64+0x3000] ;  /* 0x0030000a10047981 */ /* 0x000168000c1e9b00 */
[----:B------:R0:W5:Y:S04]  /*39b0*/  LDG.E.64.CONSTANT R2, desc[UR10][R16.64+0x3008] ;  /* 0x0030080a10027981 */ /* 0x000168000c1e9b00 */
[----:B------:R0:W5:Y:S04]  /*39c0*/  LDG.E.64.CONSTANT R8, desc[UR10][R16.64+0x4000] ;  /* 0x0040000a10087981 */ /* 0x000168000c1e9b00 */
[----:B------:R0:W5:Y:S01]  /*39d0*/  LDG.E.64.CONSTANT R6, desc[UR10][R16.64+0x4008] ;  /* 0x0040080a10067981 */ /* 0x000162000c1e9b00 */
[----:B------:R-:W-:Y:S01]  /*39e0*/  BSSY.RECONVERGENT B1, `(.L_x_1598) ;  /* 0x0000016000017945 */ /* 0x000fe20003800200 */
[----:B--2---:R-:W-:-:S02]  /*39f0*/  IMAD.MOV.U32 R21, RZ, RZ, R22 ;  /* 0x000000ffff157224 */ /* 0x004fc400078e0016 */
[----:B------:R-:W-:Y:S01]  /*3a00*/  IMAD.MOV.U32 R20, RZ, RZ, R23 ;  /* 0x000000ffff147224 */ /* 0x000fe200078e0017 */
[----:B---3--:R-:W-:-:S04]  /*3a10*/  ISETP.GE.U32.AND P0, PT, R22, R24, PT ;  /* 0x000000181600720c */ /* 0x008fc80003f06070 */
[----:B------:R-:W-:Y:S01]  /*3a20*/  ISETP.GE.AND.EX P0, PT, R23, R25, PT, P0 ;  /* 0x000000191700720c */ /* 0x000fe20003f06300 */
[----:B----4-:R-:W-:Y:S02]  /*3a30*/  IMAD.MOV.U32 R14, RZ, RZ, R18 ;  /* 0x000000ffff0e7224 */ /* 0x010fe400078e0012 */
[----:B------:R-:W-:-:S10]  /*3a40*/  IMAD.MOV.U32 R15, RZ, RZ, R19 ;  /* 0x000000ffff0f7224 */ /* 0x000fd400078e0013 */
[----:B0-----:R-:W-:Y:S05]  /*3a50*/  @!P0 BRA `(.L_x_1599) ;  /* 0x0000000000388947 */ /* 0x001fea0003800000 */
[----:B------:R0:W5:Y:S01]  /*3a60*/  LDG.E.64.CONSTANT R14, desc[UR10][R16.64+0x1008] ;  /* 0x0010080a100e7981 */ /* 0x000162000c1e9b00 */
[----:B------:R-:W-:Y:S01]  /*3a70*/  ISETP.GE.U32.AND P0, PT, R24, R22, PT ;  /* 0x000000161800720c */ /* 0x000fe20003f06070 */
[----:B------:R-:W-:Y:S02]  /*3a80*/  IMAD.MOV.U32 R21, RZ, RZ, R24 ;  /* 0x000000ffff157224 */ /* 0x000fe400078e0018 */
[----:B------:R-:W-:Y:S01]  /*3a90*/  IMAD.MOV.U32 R20, RZ, RZ, R25 ;  /* 0x000000ffff147224 */ /* 0x000fe200078e0019 */
[----:B------:R-:W-:-:S13]  /*3aa0*/  ISETP.GE.AND.EX P0, PT, R25, R23, PT, P0 ;  /* 0x000000171900720c */ /* 0x000fda0003f06300 */
[----:B0-----:R-:W-:Y:S05]  /*3ab0*/  @!P0 BRA `(.L_x_1599) ;  /* 0x0000000000208947 */ /* 0x001fea0003800000 */
[CC--:B-----5:R-:W-:Y:S02]  /*3ac0*/  ISETP.LT.U32.AND P1, PT, R18.reuse, R14.reuse, PT ;  /* 0x0000000e1200720c */ /* 0x0e0fe40003f21070 */
[CC--:B------:R-:W-:Y:S02]  /*3ad0*/  ISETP.GE.U32.AND P0, PT, R18.reuse, R14.reuse, PT ;  /* 0x0000000e1200720c */ /* 0x0c0fe40003f06070 */
[CC--:B------:R-:W-:Y:S02]  /*3ae0*/  ISETP.LT.AND.EX P1, PT, R19.reuse, R15.reuse, PT, P1 ;  /* 0x0000000f1300720c */ /* 0x0c0fe40003f21310 */
[CC--:B------:R-:W-:Y:S02]  /*3af0*/  ISETP.GE.AND.EX P0, PT, R19.reuse, R15.reuse, PT, P0 ;  /* 0x0000000f1300720c */ /* 0x0c0fe40003f06300 */
[----:B------:R-:W-:Y:S02]  /*3b00*/  SEL R14, R18, R14, P1 ;  /* 0x0000000e120e7207 */ /* 0x000fe40000800000 */
[----:B------:R-:W-:-:S02]  /*3b10*/  SEL R15, R19, R15, P1 ;  /* 0x0000000f130f7207 */ /* 0x000fc40000800000 */
[----:B------:R-:W-:Y:S02]  /*3b20*/  SEL R21, R22, R24, !P0 ;  /* 0x0000001816157207 */ /* 0x000fe40004000000 */
[----:B------:R-:W-:-:S07]  /*3b30*/  SEL R20, R23, R25, !P0 ;  /* 0x0000001917147207 */ /* 0x000fce0004000000 */
.L_x_1599:
[----:B------:R-:W-:Y:S05]  /*3b40*/  BSYNC.RECONVERGENT B1 ;  /* 0x0000000000017941 */ /* 0x000fea0003800200 */
.L_x_1598:
        /* <DEDUP_REMOVED lines=22> */
.L_x_1601:
[----:B------:R-:W-:Y:S05]  /*3cb0*/  BSYNC.RECONVERGENT B1 ;  /* 0x0000000000017941 */ /* 0x000fea0003800200 */
.L_x_1600:
        /* <DEDUP_REMOVED lines=14> */
[CC--:B------:R-:W-:Y:S02]  /*3da0*/  @P0 ISETP.GE.U32.AND P1, PT, R17.reuse, R2.reuse, PT ;  /* 0x000000021100020c */ /* 0x0c0fe40003f26070 */
[----:B------:R-:W-:Y:S02]  /*3db0*/  @P0 ISETP.LT.U32.AND P2, PT, R17, R2, PT ;  /* 0x000000021100020c */ /* 0x000fe40003f41070 */
[CC--:B------:R-:W-:Y:S02]  /*3dc0*/  @P0 ISETP.GE.AND.EX P1, PT, R16.reuse, R3.reuse, PT, P1 ;  /* 0x000000031000020c */ /* 0x0c0fe40003f26310 */
[----:B------:R-:W-:Y:S02]  /*3dd0*/  @P0 ISETP.LT.AND.EX P2, PT, R16, R3, PT, P2 ;  /* 0x000000031000020c */ /* 0x000fe40003f41320 */
[----:B------:R-:W-:Y:S02]  /*3de0*/  @P0 SEL R13, R19, R4, !P1 ;  /* 0x00000004130d0207 */ /* 0x000fe40004800000 */
[----:B------:R-:W-:-:S02]  /*3df0*/  @P0 SEL R12, R18, R5, !P1 ;  /* 0x00000005120c0207 */ /* 0x000fc40004800000 */
[----:B------:R-:W-:Y:S02]  /*3e00*/  @P0 SEL R11, R17, R2, P2 ;  /* 0x00000002110b0207 */ /* 0x000fe40001000000 */
[----:B------:R-:W-:-:S07]  /*3e10*/  @P0 SEL R10, R16, R3, P2 ;  /* 0x00000003100a0207 */ /* 0x000fce0001000000 */
.L_x_1603:
[----:B------:R-:W-:Y:S05]  /*3e20*/  BSYNC.RECONVERGENT B1 ;  /* 0x0000000000017941 */ /* 0x000fea0003800200 */
.L_x_1602:
        /* <DEDUP_REMOVED lines=22> */
.L_x_1605:
[----:B------:R-:W-:Y:S05]  /*3f90*/  BSYNC.RECONVERGENT B1 ;  /* 0x0000000000017941 */ /* 0x000fea0003800200 */
.L_x_1604:
[----:B------:R-:W-:Y:S01]  /*3fa0*/  UISETP.GE.U32.AND UP0, UPT, UR8, 0xa00, UPT ;  /* 0x00000a000800788c */ /* 0x000fe2000bf06070 */
[----:B------:R-:W-:Y:S02]  /*3fb0*/  IMAD.MOV.U32 R7, RZ, RZ, 0x500 ;  /* 0x00000500ff077424 */ /* 0x000fe400078e00ff */
[----:B------:R-:W-:-:S06]  /*3fc0*/  IMAD.MOV.U32 R6, RZ, RZ, RZ ;  /* 0x000000ffff067224 */ /* 0x000fcc00078e00ff */
[----:B------:R-:W-:Y:S05]  /*3fd0*/  BRA.U !UP0, `(.L_x_1606) ;  /* 0x0000001908907547 */ /* 0x000fea000b800000 */
[----:B------:R-:W-:Y:S01]  /*3fe0*/  UIADD3 UR9, UP0, UPT, UR8, -0xa00, URZ ;  /* 0xfffff60008097890 */ /* 0x000fe2000ff1e0ff */
[----:B------:R-:W-:Y:S02]  /*3ff0*/  IMAD.MOV.U32 R7, RZ, RZ, 0x500 ;  /* 0x00000500ff077424 */ /* 0x000fe400078e00ff */
[----:B------:R-:W-:Y:S01]  /*4000*/  IMAD.MOV.U32 R6, RZ, RZ, RZ ;  /* 0x000000ffff067224 */ /* 0x000fe200078e00ff */
[----:B------:R-:W-:Y:S02]  /*4010*/  ULEA.HI.X.SX32 UR8, UR8, 0xffffffff, 0x1, UP0 ;  /* 0xffffffff08087891 */ /* 0x000fe400080f0eff */
[----:B------:R-:W-:Y:S02]  /*4020*/  UIMAD.WIDE.U32 UR12, UR9, -0x33333333, URZ ;  /* 0xcccccccd090c78a5 */ /* 0x000fe4000f8e00ff */
[----:B------:R-:W-:-:S04]  /*4030*/  UIMAD.WIDE.U32 UR4, UR8, -0x33333333, URZ ;  /* 0xcccccccd080478a5 */ /* 0x000fc8000f8e00ff */
[----:B------:R-:W-:-:S04]  /*4040*/  UIMAD.WIDE.U32 UR4, UP0, UR9, -0x33333334, UR4 ;  /* 0xcccccccc090478a5 */ /* 0x000fc8000f800004 */
[----:B------:R-:W-:Y:S02]  /*4050*/  UIADD3.X UR7, UPT, UPT, URZ, URZ, URZ, UP0, !UPT ;  /* 0x000000ffff077290 */ /* 0x000fe400087fe4ff */
[----:B------:R-:W-:Y:S01]  /*4060*/  UIADD3 URZ, UP0, UPT, UR13, UR4, URZ ;  /* 0x000000040dff7290 */ /* 0x000fe2000ff1e0ff */
[----:B------:R-:W-:-:S03]  /*4070*/  UMOV UR6, UR5 ;  /* 0x0000000500067c82 */ /* 0x000fc60008000000 */
[----:B------:R-:W-:Y:S02]  /*4080*/  UIMAD.WIDE.U32.X UR4, UR8, -0x33333334, UR6, UP0 ;  /* 0xcccccccc080478a5 */ /* 0x000fe400080e0406 */
[----:B------:R-:W-:Y:S02]  /*4090*/  UISETP.GE.U32.AND UP0, UPT, UR9, 0x500, UPT ;  /* 0x000005000900788c */ /* 0x000fe4000bf06070 */
[----:B------:R-:W-:Y:S02]  /*40a0*/  USHF.R.U64 UR6, UR4, 0xa, UR5 ;  /* 0x0000000a04067899 */ /* 0x000fe40008001205 */
[----:B------:R-:W-:-:S09]  /*40b0*/  UISETP.GE.U32.AND.EX UP0, UPT, UR8, URZ, UPT, UP0 ;  /* 0x000000ff0800728c */ /* 0x000fd2000bf06100 */
[----:B------:R-:W-:Y:S05]  /*40c0*/  BRA.U !UP0, `(.L_x_1607) ;  /* 0x0000001108387547 */ /* 0x000fea000b800000 */
[----:B------:R-:W0:Y:S01]  /*40d0*/  LDCU.64 UR8, c[0x0][0x380] ;  /* 0x00007000ff0877ac */ /* 0x000e220008000a00 */
[----:B------:R-:W-:Y:S02]  /*40e0*/  IMAD.MOV.U32 R7, RZ, RZ, 0x500 ;  /* 0x00000500ff077424 */ /* 0x000fe400078e00ff */
[----:B------:R-:W-:Y:S01]  /*40f0*/  IMAD.MOV.U32 R6, RZ, RZ, RZ ;  /* 0x000000ffff067224 */ /* 0x000fe200078e00ff */
[----:B------:R-:W-:-:S04]  /*4100*/  UIADD3 UR4, UP0, UPT, UR6, 0x1, URZ ;  /* 0x0000000106047890 */ /* 0x000fc8000ff1e0ff */
[----:B------:R-:W-:Y:S02]  /*4110*/  ULEA.HI.X UR5, UR5, URZ, URZ, 0x16, UP0 ;  /* 0x000000ff05057291 */ /* 0x000fe400080fb4ff */
[----:B------:R-:W-:Y:S02]  /*4120*/  ULOP3.LUT UR4, UR4, 0xfffffffe, URZ, 0xc0, !UPT ;  /* 0xfffffffe04047892 */ /* 0x000fe4000f8ec0ff */
[----:B------:R-:W-:Y:S01]  /*4130*/  ULOP3.LUT UR5, UR5, 0x7fffff, URZ, 0xc0, !UPT ;  /* 0x007fffff05057892 */ /* 0x000fe2000f8ec0ff */
[----:B0-----:R-:W-:-:S04]  /*4140*/  LEA R12, P0, R0, UR8, 0x4 ;  /* 0x00000008000c7c11 */ /* 0x001fc8000f8020ff */
[----:B------:R-:W-:Y:S02]  /*4150*/  IADD3 R12, P1, PT, R12, 0xe008, RZ ;  /* 0x0000e0080c0c7810 */ /* 0x000fe40007f3e0ff */
[----:B------:R-:W-:-:S05]  /*4160*/  LEA.HI.X R13, R0, UR9, RZ, 0x4, P0 ;  /* 0x00000009000d7c11 */ /* 0x000fca00080f24ff */
[----:B------:R-:W-:-:S07]  /*4170*/  IMAD.X R13, RZ, RZ, R13, P1 ;  /* 0x000000ffff0d7224 */ /* 0x000fce00008e060d */
.L_x_1628:
[----:B------:R-:W2:Y:S04]  /*4180*/  LDG.E.64.CONSTANT R22, desc[UR10][R12.64+-0x9008] ;  /* 0xff6ff80a0c167981 */ /* 0x000ea8000c1e9b00 */
[----:B------:R0:W5:Y:S04]  /*4190*/  LDG.E.64.CONSTANT R20, desc[UR10][R12.64+-0x8008] ;  /* 0xff7ff80a0c147981 */ /* 0x000168000c1e9b00 */
[----:B------:R0:W5:Y:S04]  /*41a0*/  LDG.E.64.CONSTANT R18, desc[UR10][R12.64+-0x7008] ;  /* 0xff8ff80a0c127981 */ /* 0x000168000c1e9b00 */
[----:B------:R0:W5:Y:S04]  /*41b0*/  LDG.E.64.CONSTANT R16, desc[UR10][R12.64+-0x6008] ;  /* 0xff9ff80a0c107981 */ /* 0x000168000c1e9b00 */
[----:B------:R0:W5:Y:S04]  /*41c0*/  LDG.E.64.CONSTANT R14, desc[UR10][R12.64+-0x5008] ;  /* 0xffaff80a0c0e7981 */ /* 0x000168000c1e9b00 */
[----:B------:R0:W5:Y:S04]  /*41d0*/  LDG.E.64.CONSTANT R10, desc[UR10][R12.64+-0x4008] ;  /* 0xffbff80a0c0a7981 */ /* 0x000168000c1e9b00 */
[----:B------:R0:W5:Y:S01]  /*41e0*/  LDG.E.64.CONSTANT R8, desc[UR10][R12.64+-0x3008] ;  /* 0xffcff80a0c087981 */ /* 0x000162000c1e9b00 */
[----:B------:R-:W-:Y:S01]  /*41f0*/  UIADD3 UR4, UP0, UPT, UR4, -0x2, URZ ;  /* 0xfffffffe04047890 */ /* 0x000fe2000ff1e0ff */
[----:B------:R-:W-:Y:S01]  /*4200*/  BSSY.RECONVERGENT B1, `(.L_x_1608) ;  /* 0x000001a000017945 */ /* 0x000fe20003800200 */
[----:B------:R-:W-:-:S02]  /*4210*/  IMAD.MOV.U32 R31, RZ, RZ, R4 ;  /* 0x000000ffff1f7224 */ /* 0x000fc400078e0004 */
[----:B------:R-:W-:Y:S01]  /*4220*/  UIADD3.X UR5, UPT, UPT, UR5, -0x1, URZ, UP0, !UPT ;  /* 0xffffffff05057890 */ /* 0x000fe200087fe4ff */
[----:B------:R-:W-:Y:S01]  /*4230*/  IMAD.MOV.U32 R37, RZ, RZ, R5 ;  /* 0x000000ffff257224 */ /* 0x000fe200078e0005 */
[----:B------:R-:W-:Y:S01]  /*4240*/  UISETP.NE.U32.AND UP0, UPT, UR4, URZ, UPT ;  /* 0x000000ff0400728c */ /* 0x000fe2000bf05070 */
[----:B------:R-:W-:Y:S02]  /*4250*/  IMAD.MOV.U32 R27, RZ, RZ, R2 ;  /* 0x000000ffff1b7224 */ /* 0x000fe400078e0002 */
[----:B------:R-:W-:Y:S01]  /*4260*/  IMAD.MOV.U32 R29, RZ, RZ, R3 ;  /* 0x000000ffff1d7224 */ /* 0x000fe200078e0003 */
[----:B------:R-:W-:Y:S01]  /*4270*/  UISETP.NE.AND.EX UP0, UPT, UR5, URZ, UPT, UP0 ;  /* 0x000000ff0500728c */ /* 0x000fe2000bf05300 */
        /* <DEDUP_REMOVED lines=8> */
[CC--:B--2---:R-:W-:Y:S01]  /*4300*/  @P0 ISETP.GE.U32.AND P1, PT, R2.reuse, R24.reuse, PT ;  /* 0x000000180200020c */ /* 0x0c4fe20003f26070 */
        /* <DEDUP_REMOVED lines=9> */
.L_x_1609:
[----:B------:R-:W-:Y:S05]  /*43a0*/  BSYNC.RECONVERGENT B1 ;  /* 0x0000000000017941 */ /* 0x000fea0003800200 */
.L_x_1608:
[----:B------:R0:W5:Y:S02]  /*43b0*/  LDG.E.64.CONSTANT R2, desc[UR10][R12.64+-0x8000] ;  /* 0xff80000a0c027981 */ /* 0x000164000c1e9b00 */
[----:B-----5:R-:W-:-:S04]  /*43c0*/  ISETP.GE.U32.AND P0, PT, R31, R20, PT ;  /* 0x000000141f00720c */ /* 0x020fc80003f06070 */
[----:B------:R-:W-:Y:S01]  /*43d0*/  ISETP.GE.AND.EX P0, PT, R37, R21, PT, P0 ;  /* 0x000000152500720c */ /* 0x000fe20003f06300 */
[----:B------:R-:W-:Y:S01]  /*43e0*/  BSSY.RECONVERGENT B1, `(.L_x_1610) ;  /* 0x0000014000017945 */ /* 0x000fe20003800200 */
[----:B------:R-:W-:Y:S02]  /*43f0*/  IMAD.MOV.U32 R33, RZ, RZ, R31 ;  /* 0x000000ffff217224 */ /* 0x000fe400078e001f */
[----:B------:R-:W-:Y:S02]  /*4400*/  IMAD.MOV.U32 R35, RZ, RZ, R37 ;  /* 0x000000ffff237224 */ /* 0x000fe400078e0025 */
[----:B------:R-:W-:Y:S02]  /*4410*/  IMAD.MOV.U32 R5, RZ, RZ, R27 ;  /* 0x000000ffff057224 */ /* 0x000fe400078e001b */
[----:B------:R-:W-:-:S05]  /*4420*/  IMAD.MOV.U32 R23, RZ, RZ, R29 ;  /* 0x000000ffff177224 */ /* 0x000fca00078e001d */
[----:B0-----:R-:W-:Y:S05]  /*4430*/  @!P0 BRA `(.L_x_1611) ;  /* 0x0000000000388947 */ /* 0x001fea0003800000 */
        /* <DEDUP_REMOVED lines=14> */
.L_x_1611:
[----:B------:R-:W-:Y:S05]  /*4520*/  BSYNC.RECONVERGENT B1 ;  /* 0x0000000000017941 */ /* 0x000fea0003800200 */
.L_x_1610:
[----:B------:R0:W5:Y:S01]  /*4530*/  LDG.E.64.CONSTANT R2, desc[UR10][R12.64+-0x7000] ;  /* 0xff90000a0c027981 */ /* 0x000162000c1e9b00 */
[----:B------:R-:W-:-:S04]  /*4540*/  ISETP.GE.U32.AND P0, PT, R33, R18, PT ;  /* 0x000000122100720c */ /* 0x000fc80003f06070 */
        /* <DEDUP_REMOVED lines=11> */
[----:B-----5:R-:W-:Y:S02]  /*4600*/  IMAD.MOV.U32 R25, RZ, RZ, R2 ;  /* 0x000000ffff197224 */ /* 0x020fe400078e0002 */
        /* <DEDUP_REMOVED lines=9> */
.L_x_1613:
[----:B------:R-:W-:Y:S05]  /*46a0*/  BSYNC.RECONVERGENT B1 ;  /* 0x0000000000017941 */ /* 0x000fea0003800200 */
.L_x_1612:
[----:B-----5:R0:W5:Y:S01]  /*46b0*/  LDG.E.64.CONSTANT R2, desc[UR10][R12.64+-0x6000] ;  /* 0xffa0000a0c027981 */ /* 0x020162000c1e9b00 */
        /* <DEDUP_REMOVED lines=22> */
.L_x_1615:
[----:B------:R-:W-:Y:S05]  /*4820*/  BSYNC.RECONVERGENT B1 ;  /* 0x0000000000017941 */ /* 0x000fea0003800200 */
.L_x_1614:
        /* <DEDUP_REMOVED lines=23> */
.L_x_1617:
[----:B------:R-:W-:Y:S05]  /*49a0*/  BSYNC.RECONVERGENT B1 ;  /* 0x0000000000017941 */ /* 0x000fea0003800200 */
.L_x_1616:
[----:B------:R0:W5:Y:S04]  /*49b0*/  LDG.E.64.CONSTANT R22, desc[UR10][R12.64+-0x3000] ;  /* 0xffd0000a0c167981 */ /* 0x000168000c1e9b00 */
[----:B------:R0:W5:Y:S04]  /*49c0*/  LDG.E.64.CONSTANT R20, desc[UR10][R12.64+-0x2008] ;  /* 0xffdff80a0c147981 */ /* 0x000168000c1e9b00 */
[----:B------:R0:W5:Y:S04]  /*49d0*/  LDG.E.64.CONSTANT R18, desc[UR10][R12.64+-0x2000] ;  /* 0xffe0000a0c127981 */ /* 0x000168000c1e9b00 */
[----:B------:R0:W5:Y:S04]  /*49e0*/  LDG.E.64.CONSTANT R4, desc[UR10][R12.64+-0x1008] ;  /* 0xffeff80a0c047981 */ /* 0x000168000c1e9b00 */
[----:B-----5:R0:W5:Y:S04]  /*49f0*/  LDG.E.64.CONSTANT R2, desc[UR10][R12.64+-0x1000] ;  /* 0xfff0000a0c027981 */ /* 0x020168000c1e9b00 */
[----:B------:R0:W5:Y:S04]  /*4a00*/  LDG.E.64.CONSTANT R14, desc[UR10][R12.64+-0x8] ;  /* 0xfffff80a0c0e7981 */ /* 0x000168000c1e9b00 */
[----:B------:R0:W5:Y:S01]  /*4a10*/  LDG.E.64.CONSTANT R16, desc[UR10][R12.64] ;  /* 0x0000000a0c107981 */ /* 0x000162000c1e9b00 */
[----:B------:R-:W-:Y:S01]  /*4a20*/  ISETP.GE.U32.AND P0, PT, R27, R10, PT ;  /* 0x0000000a1b00720c */ /* 0x000fe20003f06070 */
[----:B------:R-:W-:Y:S01]  /*4a30*/  BSSY.RECONVERGENT B1, `(.L_x_1618) ;  /* 0x0000016000017945 */ /* 0x000fe20003800200 */
[----:B------:R-:W-:-:S02]  /*4a40*/  IMAD.MOV.U32 R28, RZ, RZ, R27 ;  /* 0x000000ffff1c7224 */ /* 0x000fc400078e001b */
[----:B------:R-:W-:Y:S01]  /*4a50*/  ISETP.GE.AND.EX P0, PT, R29, R11, PT, P0 ;  /* 0x0000000b1d00720c */ /* 0x000fe20003f06300 */
[----:B------:R-:W-:Y:S02]  /*4a60*/  IMAD.MOV.U32 R30, RZ, RZ, R29 ;  /* 0x000000ffff1e7224 */ /* 0x000fe400078e001d */
[----:B------:R-:W-:Y:S02]  /*4a70*/  IMAD.MOV.U32 R37, RZ, RZ, R31 ;  /* 0x000000ffff257224 */ /* 0x000fe400078e001f */
[----:B------:R-:W-:-:S08]  /*4a80*/  IMAD.MOV.U32 R26, RZ, RZ, R33 ;  /* 0x000000ffff1a7224 */ /* 0x000fd000078e0021 */
        /* <DEDUP_REMOVED lines=16> */
.L_x_1619:
[----:B------:R-:W-:Y:S05]  /*4b90*/  BSYNC.RECONVERGENT B1 ;  /* 0x0000000000017941 */ /* 0x000fea0003800200 */
.L_x_1618:
        /* <DEDUP_REMOVED lines=22> */
.L_x_1621:
[----:B------:R-:W-:Y:S05]  /*4d00*/  BSYNC.RECONVERGENT B1 ;  /* 0x0000000000017941 */ /* 0x000fea0003800200 */
.L_x_1620:
        /* <DEDUP_REMOVED lines=22> */
.L_x_1623:
[----:B------:R-:W-:Y:S05]  /*4e70*/  BSYNC.RECONVERGENT B1 ;  /* 0x0000000000017941 */ /* 0x000fea0003800200 */
.L_x_1622:
        /* <DEDUP_REMOVED lines=22> */
.L_x_1625:
[----:B------:R-:W-:Y:S05]  /*4fe0*/  BSYNC.RECONVERGENT B1 ;  /* 0x0000000000017941 */ /* 0x000fea0003800200 */
.L_x_1624:
        /* <DEDUP_REMOVED lines=22> */
.L_x_1627:
[----:B------:R-:W-:Y:S05]  /*5150*/  BSYNC.RECONVERGENT B1 ;  /* 0x0000000000017941 */ /* 0x000fea0003800200 */
.L_x_1626:
[----:B------:R-:W-:Y:S02]  /*5160*/  IADD3 R7, P0, PT, R7, 0xa00, RZ ;  /* 0x00000a0007077810 */ /* 0x000fe40007f1e0ff */
[----:B------:R-:W-:-:S03]  /*5170*/  IADD3 R12, P1, PT, R12, 0xa000, RZ ;  /* 0x0000a0000c0c7810 */ /* 0x000fc60007f3e0ff */
[----:B------:R-:W-:Y:S02]  /*5180*/  IMAD.X R6, RZ, RZ, R6, P0 ;  /* 0x000000ffff067224 */ /* 0x000fe400000e0606 */
[----:B------:R-:W-:Y:S01]  /*5190*/  IMAD.X R13, RZ, RZ, R13, P1 ;  /* 0x000000ffff0d7224 */ /* 0x000fe200008e060d */
[----:B------:R-:W-:Y:S07]  /*51a0*/  BRA.U UP0, `(.L_x_1628) ;  /* 0xffffffed00f47547 */ /* 0x000fee000b83ffff */
.L_x_1607:
[----:B------:R-:W-:-:S04]  /*51b0*/  ULOP3.LUT UR4, UR6, 0x1, URZ, 0xc0, !UPT ;  /* 0x0000000106047892 */ /* 0x000fc8000f8ec0ff */
[----:B------:R-:W-:-:S04]  /*51c0*/  UISETP.NE.U32.AND UP0, UPT, UR4, 0x1, UPT ;  /* 0x000000010400788c */ /* 0x000fc8000bf05070 */
[----:B------:R-:W-:-:S09]  /*51d0*/  UISETP.NE.U32.AND.EX UP0, UPT, URZ, URZ, UPT, UP0 ;  /* 0x000000ffff00728c */ /* 0x000fd2000bf05100 */
[----:B------:R-:W-:Y:S05]  /*51e0*/  BRA.U !UP0, `(.L_x_1606) ;  /* 0x00000009080c7547 */ /* 0x000fea000b800000 */
[----:B------:R-:W0:Y:S02]  /*51f0*/  LDC.64 R8, c[0x0][0x380] ;  /* 0x0000e000ff087b82 */ /* 0x000e240000000a00 */
[----:B0-----:R-:W-:-:S03]  /*5200*/  IMAD.WIDE.U32 R8, R0, 0x10, R8 ;  /* 0x0000001000087825 */ /* 0x001fc600078e0008 */
[----:B------:R-:W-:-:S04]  /*5210*/  LEA R26, P0, R7, R8, 0x4 ;  /* 0x00000008071a7211 */ /* 0x000fc800078020ff */
[----:B------:R-:W-:-:S05]  /*5220*/  LEA.HI.X R27, R7, R9, R6, 0x4, P0 ;  /* 0x00000009071b7211 */ /* 0x000fca00000f2406 */
[----:B------:R-:W2:Y:S04]  /*5230*/  LDG.E.64.CONSTANT R24, desc[UR10][R26.64] ;  /* 0x0000000a1a187981 */ /* 0x000ea8000c1e9b00 */
[----:B------:R0:W5:Y:S04]  /*5240*/  LDG.E.64.CONSTANT R22, desc[UR10][R26.64+0x1000] ;  /* 0x0010000a1a167981 */ /* 0x000168000c1e9b00 */
[----:B------:R0:W5:Y:S04]  /*5250*/  LDG.E.64.CONSTANT R20, desc[UR10][R26.64+0x1008] ;  /* 0x0010080a1a147981 */ /* 0x000168000c1e9b00 */
[----:B------:R0:W5:Y:S04]  /*5260*/  LDG.E.64.CONSTANT R18, desc[UR10][R26.64+0x2000] ;  /* 0x0020000a1a127981 */ /* 0x000168000c1e9b00 */
[----:B------:R0:W5:Y:S04]  /*5270*/  LDG.E.64.CONSTANT R16, desc[UR10][R26.64+0x2008] ;  /* 0x0020080a1a107981 */ /* 0x000168000c1e9b00 */
[----:B------:R0:W5:Y:S04]  /*5280*/  LDG.E.64.CONSTANT R14, desc[UR10][R26.64+0x3000] ;  /* 0x0030000a1a0e7981 */ /* 0x000168000c1e9b00 */
[----:B------:R0:W5:Y:S04]  /*5290*/  LDG.E.64.CONSTANT R12, desc[UR10][R26.64+0x3008] ;  /* 0x0030080a1a0c7981 */ /* 0x000168000c1e9b00 */
[----:B------:R0:W5:Y:S04]  /*52a0*/  LDG.E.64.CONSTANT R10, desc[UR10][R26.64+0x4000] ;  /* 0x0040000a1a0a7981 */ /* 0x000168000c1e9b00 */
[----:B------:R0:W5:Y:S01]  /*52b0*/  LDG.E.64.CONSTANT R8, desc[UR10][R26.64+0x4008] ;  /* 0x0040080a1a087981 */ /* 0x000162000c1e9b00 */
        /* <DEDUP_REMOVED lines=23> */
.L_x_1630:
[----:B------:R-:W-:Y:S05]  /*5430*/  BSYNC.RECONVERGENT B1 ;  /* 0x0000000000017941 */ /* 0x000fea0003800200 */
.L_x_1629:
        /* <DEDUP_REMOVED lines=22> */
.L_x_1632:
[----:B------:R-:W-:Y:S05]  /*55a0*/  BSYNC.RECONVERGENT B1 ;  /* 0x0000000000017941 */ /* 0x000fea0003800200 */
.L_x_1631:
        /* <DEDUP_REMOVED lines=22> */
.L_x_1634:
[----:B------:R-:W-:Y:S05]  /*5710*/  BSYNC.RECONVERGENT B1 ;  /* 0x0000000000017941 */ /* 0x000fea0003800200 */
.L_x_1633:
        /* <DEDUP_REMOVED lines=22> */
.L_x_1636:
[----:B------:R-:W-:Y:S05]  /*5880*/  BSYNC.RECONVERGENT B1 ;  /* 0x0000000000017941 */ /* 0x000fea0003800200 */
.L_x_1635:
[----:B------:R-:W-:Y:S01]  /*5890*/  ISETP.GE.U32.AND P0, PT, R21, R10, PT ;  /* 0x0000000a1500720c */ /* 0x000fe20003f06070 */
[----:B------:R-:W-:Y:S01]  /*58a0*/  BSSY.RECONVERGENT B1, `(.L_x_1637) ;  /* 0x0000016000017945 */ /* 0x000fe20003800200 */
[----:B------:R-:W-:Y:S01]  /*58b0*/  IADD3 R7, P2, PT, R7, 0x500, RZ ;  /* 0x0000050007077810 */ /* 0x000fe20007f5e0ff */
[----:B------:R-:W-:Y:S01]  /*58c0*/  IMAD.MOV.U32 R4, RZ, RZ, R21 ;  /* 0x000000ffff047224 */ /* 0x000fe200078e0015 */
        /* <DEDUP_REMOVED lines=19> */
.L_x_1638:
[----:B------:R-:W-:Y:S05]  /*5a00*/  BSYNC.RECONVERGENT B1 ;  /* 0x0000000000017941 */ /* 0x000fea0003800200 */
.L_x_1637:
[----:B------:R-:W-:-:S07]  /*5a10*/  IMAD.X R6, RZ, RZ, R6, P2 ;  /* 0x000000ffff067224 */ /* 0x000fce00010e0606 */
.L_x_1606:
[----:B------:R-:W0:Y:S02]  /*5a20*/  LDCU UR4, c[0x0][0x390] ;  /* 0x00007200ff0477ac */ /* 0x000e240008000800 */
[----:B0-----:R-:W-:Y:S02]  /*5a30*/  USHF.R.S32.HI UR5, URZ, 0x1f, UR4 ;  /* 0x0000001fff057899 */ /* 0x001fe40008011404 */
[----:B------:R-:W-:-:S04]  /*5a40*/  ISETP.GE.U32.AND P0, PT, R7, UR4, PT ;  /* 0x0000000407007c0c */ /* 0x000fc8000bf06070 */
[----:B------:R-:W-:-:S13]  /*5a50*/  ISETP.GE.AND.EX P0, PT, R6, UR5, PT, P0 ;  /* 0x0000000506007c0c */ /* 0x000fda000bf06300 */
[----:B------:R-:W-:Y:S05]  /*5a60*/  @P0 BRA `(.L_x_1639) ;  /* 0x0000000800a00947 */ /* 0x000fea0003800000 */
[----:B------:R-:W-:Y:S01]  /*5a70*/  IADD3 R9, PT, PT, -R7, UR4, RZ ;  /* 0x0000000407097c10 */ /* 0x000fe2000fffe1ff */
[----:B------:R-:W-:Y:S03]  /*5a80*/  BSSY.RECONVERGENT B1, `(.L_x_1639) ;  /* 0x00000a6000017945 */ /* 0x000fe60003800200 */
[----:B------:R-:W-:-:S13]  /*5a90*/  ISETP.GE.AND P0, PT, R0, R9, PT ;  /* 0x000000090000720c */ /* 0x000fda0003f06270 */
[----:B------:R-:W-:Y:S05]  /*5aa0*/  @P0 BRA `(.L_x_1640) ;  /* 0x00000008008c0947 */ /* 0x000fea0003800000 */
[----:B------:R-:W-:Y:S01]  /*5ab0*/  LOP3.LUT R8, RZ, R0, RZ, 0x33, !PT ;  /* 0x00000000ff087212 */ /* 0x000fe200078e33ff */
[----:B------:R-:W-:Y:S03]  /*5ac0*/  BSSY.RECONVERGENT B2, `(.L_x_1641) ;  /* 0x000002f000027945 */ /* 0x000fe60003800200 */
[----:B------:R-:W-:-:S04]  /*5ad0*/  IADD3 R20, PT, PT, -R7, UR4, R8 ;  /* 0x0000000407147c10 */ /* 0x000fc8000fffe108 */
[----:B------:R-:W-:-:S04]  /*5ae0*/  LOP3.LUT R8, R20, 0x300, RZ, 0xc0, !PT ;  /* 0x0000030014087812 */ /* 0x000fc800078ec0ff */
[----:B------:R-:W-:Y:S01]  /*5af0*/  ISETP.NE.AND P0, PT, R8, 0x300, PT ;  /* 0x000003000800780c */ /* 0x000fe20003f05270 */
[----:B------:R-:W-:-:S12]  /*5b00*/  IMAD.MOV.U32 R8, RZ, RZ, R0 ;  /* 0x000000ffff087224 */ /* 0x000fd800078e0000 */
[----:B------:R-:W-:Y:S05]  /*5b10*/  @!P0 BRA `(.L_x_1642) ;  /* 0x0000000000a48947 */ /* 0x000fea0003800000 */
[----:B------:R-:W0:Y:S01]  /*5b20*/  LDCU.64 UR6, c[0x0][0x380] ;  /* 0x00007000ff0677ac */ /* 0x000e220008000a00 */
[----:B------:R-:W-:Y:S02]  /*5b30*/  IADD3 R11, P0, PT, R0, R7, RZ ;  /* 0x00000007000b7210 */ /* 0x000fe40007f1e0ff */
[----:B------:R-:W-:-:S03]  /*5b40*/  LEA.HI R8, R20, 0x1, RZ, 0x18 ;  /* 0x0000000114087811 */ /* 0x000fc600078fc0ff */
[----:B------:R-:W-:Y:S01]  /*5b50*/  IMAD.X R12, RZ, RZ, R6, P0 ;  /* 0x000000ffff0c7224 */ /* 0x000fe200000e0606 */
[----:B------:R-:W-:Y:S01]  /*5b60*/  LOP3.LUT R10, R8, 0x3, RZ, 0xc0, !PT ;  /* 0x00000003080a7812 */ /* 0x000fe200078ec0ff */
[----:B------:R-:W-:-:S04]  /*5b70*/  IMAD.MOV.U32 R8, RZ, RZ, R0 ;  /* 0x000000ffff087224 */ /* 0x000fc800078e0000 */
[----:B------:R-:W-:Y:S01]  /*5b80*/  IMAD.MOV R16, RZ, RZ, -R10 ;  /* 0x000000ffff107224 */ /* 0x000fe200078e0a0a */
[----:B0-----:R-:W-:-:S04]  /*5b90*/  LEA R18, P1, R11, UR6, 0x4 ;  /* 0x000000060b127c11 */ /* 0x001fc8000f8220ff */
[----:B------:R-:W-:-:S09]  /*5ba0*/  LEA.HI.X R11, R11, UR7, R12, 0x4, P1 ;  /* 0x000000070b0b7c11 */ /* 0x000fd200088f240c */
.L_x_1645:
[----:B------:R-:W-:-:S05]  /*5bb0*/  IMAD.MOV.U32 R10, RZ, RZ, R18 ;  /* 0x000000ffff0a7224 */ /* 0x000fca00078e0012 */
[----:B------:R-:W2:Y:S01]  /*5bc0*/  LDG.E.64.CONSTANT R12, desc[UR10][R10.64] ;  /* 0x0000000a0a0c7981 */ /* 0x000ea2000c1e9b00 */
[----:B------:R-:W-:Y:S01]  /*5bd0*/  VIADD R16, R16, 0x1 ;  /* 0x0000000110107836 */ /* 0x000fe20000000000 */
[----:B------:R-:W-:Y:S01]  /*5be0*/  BSSY.RECONVERGENT B3, `(.L_x_1643) ;  /* 0x0000019000037945 */ /* 0x000fe20003800200 */
[----:B------:R-:W-:-:S03]  /*5bf0*/  IADD3 R18, P3, PT, R10, 0x1000, RZ ;  /* 0x000010000a127810 */ /* 0x000fc60007f7e0ff */
[----:B------:R-:W-:Y:S02]  /*5c00*/  ISETP.NE.AND P4, PT, R16, RZ, PT ;  /* 0x000000ff1000720c */ /* 0x000fe40003f85270 */
[----:B--2---:R-:W-:-:S04]  /*5c10*/  ISETP.GE.U32.AND P0, PT, R4, R12, PT ;  /* 0x0000000c0400720c */ /* 0x004fc80003f06070 */
        /* <DEDUP_REMOVED lines=10> */
[----:B------:R-:W-:-:S06]  /*5cc0*/  IMAD.MOV.U32 R5, RZ, RZ, R13 ;  /* 0x000000ffff057224 */ /* 0x000fcc00078e000d */
        /* <DEDUP_REMOVED lines=10> */
.L_x_1644:
[----:B------:R-:W-:Y:S05]  /*5d70*/  BSYNC.RECONVERGENT B3 ;  /* 0x0000000000037941 */ /* 0x000fea0003800200 */
.L_x_1643:
[----:B------:R-:W-:Y:S02]  /*5d80*/  IMAD.X R11, RZ, RZ, R11, P3 ;  /* 0x000000ffff0b7224 */ /* 0x000fe400018e060b */
[----:B------:R-:W-:Y:S01]  /*5d90*/  VIADD R8, R8, 0x100 ;  /* 0x0000010008087836 */ /* 0x000fe20000000000 */
[----:B------:R-:W-:Y:S06]  /*5da0*/  @P4 BRA `(.L_x_1645) ;  /* 0xfffffffc00804947 */ /* 0x000fec000383ffff */
.L_x_1642:
[----:B------:R-:W-:Y:S05]  /*5db0*/  BSYNC.RECONVERGENT B2 ;  /* 0x0000000000027941 */ /* 0x000fea0003800200 */
.L_x_1641:
[----:B------:R-:W-:-:S13]  /*5dc0*/  ISETP.GE.U32.AND P0, PT, R20, 0x300, PT ;  /* 0x000003001400780c */ /* 0x000fda0003f06070 */
[----:B------:R-:W-:Y:S05]  /*5dd0*/  @!P0 BRA `(.L_x_1640) ;  /* 0x0000000400c08947 */ /* 0x000fea0003800000 */
[----:B------:R-:W0:Y:S01]  /*5de0*/  LDCU.64 UR6, c[0x0][0x380] ;  /* 0x00007000ff0677ac */ /* 0x000e220008000a00 */
[----:B------:R-:W-:-:S05]  /*5df0*/  IADD3 R7, P0, PT, R8, R7, RZ ;  /* 0x0000000708077210 */ /* 0x000fca0007f1e0ff */
[----:B------:R-:W-:Y:S01]  /*5e00*/  IMAD.X R6, RZ, RZ, R6, P0 ;  /* 0x000000ffff067224 */ /* 0x000fe200000e0606 */
[----:B0-----:R-:W-:-:S04]  /*5e10*/  LEA R10, P1, R7, UR6, 0x4 ;  /* 0x00000006070a7c11 */ /* 0x001fc8000f8220ff */
[----:B------:R-:W-:Y:S02]  /*5e20*/  IADD3 R10, P0, PT, R10, 0x3008, RZ ;  /* 0x000030080a0a7810 */ /* 0x000fe40007f1e0ff */
[----:B------:R-:W-:-:S05]  /*5e30*/  LEA.HI.X R11, R7, UR7, R6, 0x4, P1 ;  /* 0x00000007070b7c11 */ /* 0x000fca00088f2406 */
[----:B------:R-:W-:-:S07]  /*5e40*/  IMAD.X R11, RZ, RZ, R11, P0 ;  /* 0x000000ffff0b7224 */ /* 0x000fce00000e060b */
.L_x_1654:
[----:B------:R-:W2:Y:S04]  /*5e50*/  LDG.E.64.CONSTANT R16, desc[UR10][R10.64+-0x3008] ;  /* 0xffcff80a0a107981 */ /* 0x000ea8000c1e9b00 */
        /* <DEDUP_REMOVED lines=26> */
.L_x_1647:
[----:B------:R-:W-:Y:S05]  /*6000*/  BSYNC.RECONVERGENT B2 ;  /* 0x0000000000027941 */ /* 0x000fea0003800200 */
.L_x_1646:
        /* <DEDUP_REMOVED lines=23> */
.L_x_1649:
[----:B------:R-:W-:Y:S05]  /*6180*/  BSYNC.RECONVERGENT B2 ;  /* 0x0000000000027941 */ /* 0x000fea0003800200 */
.L_x_1648:
        /* <DEDUP_REMOVED lines=23> */
.L_x_1651:
[----:B------:R-:W-:Y:S05]  /*6300*/  BSYNC.RECONVERGENT B2 ;  /* 0x0000000000027941 */ /* 0x000fea0003800200 */
.L_x_1650:
        /* <DEDUP_REMOVED lines=23> */
.L_x_1653:
[----:B------:R-:W-:Y:S05]  /*6480*/  BSYNC.RECONVERGENT B2 ;  /* 0x0000000000027941 */ /* 0x000fea0003800200 */
.L_x_1652:
[----:B------:R-:W-:Y:S01]  /*6490*/  VIADD R8, R8, 0x400 ;  /* 0x0000040008087836 */ /* 0x000fe20000000000 */
[----:B------:R-:W-:-:S04]  /*64a0*/  IADD3 R10, P1, PT, R10, 0x4000, RZ ;  /* 0x000040000a0a7810 */ /* 0x000fc80007f3e0ff */
[----:B------:R-:W-:Y:S01]  /*64b0*/  ISETP.GE.AND P0, PT, R8, R9, PT ;  /* 0x000000090800720c */ /* 0x000fe20003f06270 */
[----:B------:R-:W-:-:S12]  /*64c0*/  IMAD.X R11, RZ, RZ, R11, P1 ;  /* 0x000000ffff0b7224 */ /* 0x000fd800008e060b */
[----:B------:R-:W-:Y:S05]  /*64d0*/  @!P0 BRA `(.L_x_1654) ;  /* 0xfffffff8005c8947 */ /* 0x000fea000383ffff */
.L_x_1640:
[----:B------:R-:W-:Y:S05]  /*64e0*/  BSYNC.RECONVERGENT B1 ;  /* 0x0000000000017941 */ /* 0x000fea0003800200 */
.L_x_1639:
[----:B------:R-:W0:Y:S01]  /*64f0*/  SHFL.DOWN PT, R7, R4, 0x1, 0x1f ;  /* 0x08201f0004077f89 */ /* 0x000e2200000e0000 */
[----:B------:R-:W-:Y:S01]  /*6500*/  BSSY.RECONVERGENT B1, `(.L_x_1655) ;  /* 0x000001b000017945 */ /* 0x000fe20003800200 */
[----:B------:R-:W-:Y:S01]  /*6510*/  IMAD.MOV.U32 R11, RZ, RZ, R4 ;  /* 0x000000ffff0b7224 */ /* 0x000fe200078e0004 */
[----:B------:R-:W1:Y:S01]  /*6520*/  S2R R6, SR_LANEID ;  /* 0x0000000000067919 */ /* 0x000e620000000000 */
[----:B------:R-:W-:Y:S02]  /*6530*/  IMAD.MOV.U32 R12, RZ, RZ, R5 ;  /* 0x000000ffff0c7224 */ /* 0x000fe400078e0005 */
[----:B------:R-:W-:Y:S01]  /*6540*/  IMAD.MOV.U32 R9, RZ, RZ, R2 ;  /* 0x000000ffff097224 */ /* 0x000fe200078e0002 */
[----:B------:R-:W2:Y:S01]  /*6550*/  SHFL.DOWN PT, R8, R5, 0x1, 0x1f ;  /* 0x08201f0005087f89 */ /* 0x000ea200000e0000 */
[----:B------:R-:W-:-:S03]  /*6560*/  IMAD.MOV.U32 R10, RZ, RZ, R3 ;  /* 0x000000ffff0a7224 */ /* 0x000fc600078e0003 */
[----:B------:R3:W4:Y:S04]  /*6570*/  SHFL.DOWN PT, R13, R2, 0x1, 0x1f ;  /* 0x08201f00020d7f89 */ /* 0x00072800000e0000 */
[----:B------:R3:W3:Y:S01]  /*6580*/  SHFL.DOWN PT, R14, R3, 0x1, 0x1f ;  /* 0x08201f00030e7f89 */ /* 0x0006e200000e0000 */
[----:B0-----:R-:W-:-:S04]  /*6590*/  ISETP.GE.U32.AND P0, PT, R4, R7, PT ;  /* 0x000000070400720c */ /* 0x001fc80003f06070 */
[----:B--2---:R-:W-:-:S04]  /*65a0*/  ISETP.GE.AND.EX P0, PT, R5, R8, PT, P0 ;  /* 0x000000080500720c */ /* 0x004fc80003f06300 */
[----:B-1----:R-:W-:-:S13]  /*65b0*/  ISETP.GT.OR P0, PT, R6, 0x1e, !P0 ;  /* 0x0000001e0600780c */ /* 0x002fda0004704670 */
[----:B---34-:R-:W-:Y:S05]  /*65c0*/  @P0 BRA `(.L_x_1656) ;  /* 0x0000000000380947 */ /* 0x018fea0003800000 */
[----:B------:R-:W-:Y:S01]  /*65d0*/  ISETP.GT.U32.AND P0, PT, R4, R7, PT ;  /* 0x000000070400720c */ /* 0x000fe20003f04070 */
[----:B------:R-:W-:Y:S02]  /*65e0*/  IMAD.MOV.U32 R11, RZ, RZ, R7 ;  /* 0x000000ffff0b7224 */ /* 0x000fe400078e0007 */
[----:B------:R-:W-:Y:S01]  /*65f0*/  IMAD.MOV.U32 R12, RZ, RZ, R8 ;  /* 0x000000ffff0c7224 */ /* 0x000fe200078e0008 */
[----:B------:R-:W-:Y:S01]  /*6600*/  ISETP.GT.AND.EX P0, PT, R5, R8, PT, P0 ;  /* 0x000000080500720c */ /* 0x000fe20003f04300 */
[----:B------:R-:W-:Y:S02]  /*6610*/  IMAD.MOV.U32 R9, RZ, RZ, R13 ;  /* 0x000000ffff097224 */ /* 0x000fe400078e000d */
[----:B------:R-:W-:-:S10]  /*6620*/  IMAD.MOV.U32 R10, RZ, RZ, R14 ;  /* 0x000000ffff0a7224 */ /* 0x000fd400078e000e */
[CC--:B------:R-:W-:Y:S02]  /*6630*/  @!P0 ISETP.GE.U32.AND P1, PT, R2.reuse, R13.reuse, PT ;  /* 0x0000000d0200820c */ /* 0x0c0fe40003f26070 */
[----:B------:R-:W-:Y:S02]  /*6640*/  @!P0 ISETP.LT.U32.AND P2, PT, R2, R13, PT ;  /* 0x0000000d0200820c */ /* 0x000fe40003f41070 */
[CC--:B------:R-:W-:Y:S02]  /*6650*/  @!P0 ISETP.GE.AND.EX P1, PT, R3.reuse, R14.reuse, PT, P1 ;  /* 0x0000000e0300820c */ /* 0x0c0fe40003f26310 */
[----:B------:R-:W-:Y:S02]  /*6660*/  @!P0 ISETP.LT.AND.EX P2, PT, R3, R14, PT, P2 ;  /* 0x0000000e0300820c */ /* 0x000fe40003f41320 */
[----:B------:R-:W-:Y:S02]  /*6670*/  @!P0 SEL R11, R4, R7, !P1 ;  /* 0x00000007040b8207 */ /* 0x000fe40004800000 */
[----:B------:R-:W-:-:S02]  /*6680*/  @!P0 SEL R12, R5, R8, !P1 ;  /* 0x00000008050c8207 */ /* 0x000fc40004800000 */
[----:B------:R-:W-:Y:S02]  /*6690*/  @!P0 SEL R9, R2, R13, P2 ;  /* 0x0000000d02098207 */ /* 0x000fe40001000000 */
[----:B------:R-:W-:-:S07]  /*66a0*/  @!P0 SEL R10, R3, R14, P2 ;  /* 0x0000000e030a8207 */ /* 0x000fce0001000000 */
.L_x_1656:
[----:B------:R-:W-:Y:S05]  /*66b0*/  BSYNC.RECONVERGENT B1 ;  /* 0x0000000000017941 */ /* 0x000fea0003800200 */
.L_x_1655:
        /* <DEDUP_REMOVED lines=27> */
.L_x_1658:
[----:B------:R-:W-:Y:S05]  /*6870*/  BSYNC.RECONVERGENT B1 ;  /* 0x0000000000017941 */ /* 0x000fea0003800200 */
.L_x_1657:
        /* <DEDUP_REMOVED lines=27> */
.L_x_1660:
[----:B------:R-:W-:Y:S05]  /*6a30*/  BSYNC.RECONVERGENT B1 ;  /* 0x0000000000017941 */ /* 0x000fea0003800200 */
.L_x_1659:
        /* <DEDUP_REMOVED lines=27> */
.L_x_1662:
[----:B------:R-:W-:Y:S05]  /*6bf0*/  BSYNC.RECONVERGENT B1 ;  /* 0x0000000000017941 */ /* 0x000fea0003800200 */
.L_x_1661:
        /* <DEDUP_REMOVED lines=15> */
[----:B------:R-:W-:Y:S02]  /*6cf0*/  IMAD.MOV.U32 R3, RZ, RZ, R10 ;  /* 0x000000ffff037224 */ /* 0x000fe400078e000a */
[----:B------:R-:W-:Y:S01]  /*6d00*/  IMAD.MOV.U32 R2, RZ, RZ, R9 ;  /* 0x000000ffff027224 */ /* 0x000fe200078e0009 */
[----:B------:R-:W-:Y:S01]  /*6d10*/  ISETP.GT.AND.EX P0, PT, R8, R9, PT, P0 ;  /* 0x000000090800720c */ /* 0x000fe20003f04300 */
[----:B------:R-:W-:Y:S02]  /*6d20*/  IMAD.MOV.U32 R16, RZ, RZ, R11 ;  /* 0x000000ffff107224 */ /* 0x000fe400078e000b */
[----:B0-----:R-:W-:-:S10]  /*6d30*/  IMAD.MOV.U32 R17, RZ, RZ, R6 ;  /* 0x000000ffff117224 */ /* 0x001fd400078e0006 */
        /* <DEDUP_REMOVED lines=8> */
.L_x_1664:
[----:B------:R-:W-:Y:S05]  /*6dc0*/  BSYNC.RECONVERGENT B1 ;  /* 0x0000000000017941 */ /* 0x000fea0003800200 */
.L_x_1663:
        /* <DEDUP_REMOVED lines=12> */
.L_x_1666:
[----:B------:R-:W-:Y:S05]  /*6e90*/  BSYNC.RECONVERGENT B1 ;  /* 0x0000000000017941 */ /* 0x000fea0003800200 */
.L_x_1665:
        /* <DEDUP_REMOVED lines=32> */
.L_x_1668:
[----:B------:R-:W-:Y:S05]  /*70a0*/  BSYNC.RECONVERGENT B1 ;  /* 0x0000000000017941 */ /* 0x000fea0003800200 */
.L_x_1667:
        /* <DEDUP_REMOVED lines=12> */
[----:B------:R-:W-:Y:S02]  /*7170*/  IMAD.MOV.U32 R33, RZ, RZ, R6 ;  /* 0x000000ffff217224 */ /* 0x000fe400078e0006 */
[----:B------:R-:W-:Y:S01]  /*7180*/  IMAD.MOV.U32 R32, RZ, RZ, R7 ;  /* 0x000000ffff207224 */ /* 0x000fe200078e0007 */
[----:B------:R-:W-:Y:S01]  /*7190*/  ISETP.GE.AND.EX P0, PT, R7, R28, PT, P0 ;  /* 0x0000001c0700720c */ /* 0x000fe20003f06300 */
[----:B---3--:R-:W-:Y:S02]  /*71a0*/  IMAD.MOV.U32 R5, RZ, RZ, R24 ;  /* 0x000000ffff057224 */ /* 0x008fe400078e0018 */
        /* <DEDUP_REMOVED lines=9> */
.L_x_1670:
[----:B------:R-:W-:Y:S05]  /*7240*/  BSYNC.RECONVERGENT B1 ;  /* 0x0000000000017941 */ /* 0x000fea0003800200 */
.L_x_1669:
        /* <DEDUP_REMOVED lines=22> */
.L_x_1672:
[----:B------:R-:W-:Y:S05]  /*73b0*/  BSYNC.RECONVERGENT B1 ;  /* 0x0000000000017941 */ /* 0x000fea0003800200 */
.L_x_1671:
        /* <DEDUP_REMOVED lines=22> */
.L_x_1674:
[----:B------:R-:W-:Y:S05]  /*7520*/  BSYNC.RECONVERGENT B1 ;  /* 0x0000000000017941 */ /* 0x000fea0003800200 */
.L_x_1673:
        /* <DEDUP_REMOVED lines=12> */
[----:B-1----:R-:W-:Y:S02]  /*75f0*/  IMAD.MOV.U32 R3, RZ, RZ, R20 ;  /* 0x000000ffff037224 */ /* 0x002fe400078e0014 */
        /* <DEDUP_REMOVED lines=9> */
.L_x_1676:
[----:B------:R-:W-:Y:S05]  /*7690*/  BSYNC.RECONVERGENT B1 ;  /* 0x0000000000017941 */ /* 0x000fea0003800200 */
.L_x_1675:
        /* <DEDUP_REMOVED lines=12> */
[----:B--2---:R-:W-:Y:S02]  /*7760*/  IMAD.MOV.U32 R5, RZ, RZ, R16 ;  /* 0x000000ffff057224 */ /* 0x004fe400078e0010 */
        /* <DEDUP_REMOVED lines=9> */
.L_x_1678:
[----:B------:R-:W-:Y:S05]  /*7800*/  BSYNC.RECONVERGENT B1 ;  /* 0x0000000000017941 */ /* 0x000fea0003800200 */
.L_x_1677:
[----:B--2---:R-:W-:Y:S01]  /*7810*/  ISETP.GE.U32.AND P0, PT, R7, R18, PT ;  /* 0x000000120700720c */ /* 0x004fe20003f06070 */
[----:B------:R-:W-:Y:S02]  /*7820*/  IMAD.MOV.U32 R16, RZ, RZ, R5 ;  /* 0x000000ffff107224 */ /* 0x000fe400078e0005 */
[----:B------:R-:W-:Y:S01]  /*7830*/  IMAD.MOV.U32 R17, RZ, RZ, R4 ;  /* 0x000000ffff117224 */ /* 0x000fe200078e0004 */
[----:B------:R-:W-:Y:S01]  /*7840*/  ISETP.GE.AND.EX P0, PT, R6, R19, PT, P0 ;  /* 0x000000130600720c */ /* 0x000fe20003f06300 */
[----:B------:R-:W-:Y:S02]  /*7850*/  IMAD.MOV.U32 R3, RZ, RZ, R7 ;  /* 0x000000ffff037224 */ /* 0x000fe400078e0007 */
[----:B------:R-:W-:-:S10]  /*7860*/  IMAD.MOV.U32 R2, RZ, RZ, R6 ;  /* 0x000000ffff027224 */ /* 0x000fd400078e0006 */
[----:B------:R-:W-:Y:S05]  /*7870*/  @!P0 BRA `(.L_x_1561) ;  /* 0x0000000000348947 */ /* 0x000fea0003800000 */
[----:B------:R-:W0:Y:S01]  /*7880*/  LDS.64 R16, [R0+0x80] ;  /* 0x0000800000107984 */ /* 0x000e220000000a00 */
[----:B------:R-:W-:Y:S01]  /*7890*/  ISETP.GE.U32.AND P0, PT, R18, R7, PT ;  /* 0x000000071200720c */ /* 0x000fe20003f06070 */
[----:B------:R-:W-:Y:S02]  /*78a0*/  IMAD.MOV.U32 R3, RZ, RZ, R18 ;  /* 0x000000ffff037224 */ /* 0x000fe400078e0012 */
[----:B------:R-:W-:Y:S01]  /*78b0*/  IMAD.MOV.U32 R2, RZ, RZ, R19 ;  /* 0x000000ffff027224 */ /* 0x000fe200078e0013 */
[----:B------:R-:W-:-:S13]  /*78c0*/  ISETP.GE.AND.EX P0, PT, R19, R6, PT, P0 ;  /* 0x000000061300720c */ /* 0x000fda0003f06300 */
[CC--:B0-----:R-:W-:Y:S02]  /*78d0*/  @P0 ISETP.GE.U32.AND P2, PT, R5.reuse, R16.reuse, PT ;  /* 0x000000100500020c */ /* 0x0c1fe40003f46070 */
[----:B------:R-:W-:Y:S02]  /*78e0*/  @P0 ISETP.LT.U32.AND P3, PT, R5, R16, PT ;  /* 0x000000100500020c */ /* 0x000fe40003f61070 */
[CC--:B------:R-:W-:Y:S02]  /*78f0*/  @P0 ISETP.GE.AND.EX P2, PT, R4.reuse, R17.reuse, PT, P2 ;  /* 0x000000110400020c */ /* 0x0c0fe40003f46320 */
[----:B------:R-:W-:Y:S02]  /*7900*/  @P0 ISETP.LT.AND.EX P3, PT, R4, R17, PT, P3 ;  /* 0x000000110400020c */ /* 0x000fe40003f61330 */
[----:B------:R-:W-:Y:S02]  /*7910*/  @P0 SEL R3, R7, R18, !P2 ;  /* 0x0000001207030207 */ /* 0x000fe40005000000 */
[----:B------:R-:W-:-:S02]  /*7920*/  @P0 SEL R2, R6, R19, !P2 ;  /* 0x0000001306020207 */ /* 0x000fc40005000000 */
[----:B------:R-:W-:Y:S02]  /*7930*/  @P0 SEL R16, R5, R16, P3 ;  /* 0x0000001005100207 */ /* 0x000fe40001800000 */
[----:B------:R-:W-:-:S07]  /*7940*/  @P0 SEL R17, R4, R17, P3 ;  /* 0x0000001104110207 */ /* 0x000fce0001800000 */
.L_x_1561:
[----:B------:R-:W-:Y:S05]  /*7950*/  BSYNC.RECONVERGENT B0 ;  /* 0x0000000000007941 */ /* 0x000fea0003800200 */
.L_x_1528:
[----:B------:R-:W-:Y:S05]  /*7960*/  @P1 EXIT ;  /* 0x000000000000194d */ /* 0x000fea0003800000 */
[----:B01----:R-:W0:Y:S01]  /*7970*/  LDC.64 R4, c[0x0][0x388] ;  /* 0x0000e200ff047b82 */ /* 0x003e220000000a00 */
[----:B------:R-:W-:-:S04]  /*7980*/  LOP3.LUT R3, R3, R2, RZ, 0x3c, !PT ;  /* 0x0000000203037212 */ /* 0x000fc800078e3cff */
[----:B------:R-:W-:-:S04]  /*7990*/  LOP3.LUT R2, R3, R2, RZ, 0x3c, !PT ;  /* 0x0000000203027212 */ /* 0x000fc800078e3cff */
[----:B------:R-:W-:-:S05]  /*79a0*/  LOP3.LUT R3, R3, R2, RZ, 0x3c, !PT ;  /* 0x0000000203037212 */ /* 0x000fca00078e3cff */
[----:B0-----:R-:W-:Y:S04]  /*79b0*/  STG.E.64 desc[UR10][R4.64], R2 ;  /* 0x0000000204007986 */ /* 0x001fe8000c101b0a */
[----:B--2-4-:R-:W-:Y:S01]  /*79c0*/  STG.E.64 desc[UR10][R4.64+0x8], R16 ;  /* 0x0000081004007986 */ /* 0x014fe2000c101b0a */
[----:B------:R-:W-:Y:S05]  /*79d0*/  EXIT ;  /* 0x000000000000794d */ /* 0x000fea0003800000 */
.L_x_1679:
        /* <DEDUP_REMOVED lines=10> */
.L_x_2610:


//--------------------- .text._ZN6thrust24THRUST_300001_SM_1000_NS8cuda_cub4core6detail13_kernel_agentINS1_8__reduce10DrainAgentIlEEJN3cub18CUB_300001_SM_10009GridQueueIyEElEEEvDpT0_ --------------------------
	.section	.text._ZN6thrust24THRUST_300001_SM_1000_NS8cuda_cub4core6detail13_kernel_agentINS1_8__reduce10DrainAgentIlEEJN3cub18CUB_300001_SM_10009GridQueueIyEElEEEvDpT0_,"ax",@progbits
	.align	128
        .global         _ZN6thrust24THRUST_300001_SM_1000_NS8cuda_cub4core6detail13_kernel_agentINS1_8__reduce10DrainAgentIlEEJN3cub18CUB_300001_SM_10009GridQueueIyEElEEEvDpT0_
        .type           _ZN6thrust24THRUST_300001_SM_1000_NS8cuda_cub4core6detail13_kernel_agentINS1_8__reduce10DrainAgentIlEEJN3cub18CUB_300001_SM_10009GridQueueIyEElEEEvDpT0_,@function
        .size           _ZN6thrust24THRUST_300001_SM_1000_NS8cuda_cub4core6detail13_kernel_agentINS1_8__reduce10DrainAgentIlEEJN3cub18CUB_300001_SM_10009GridQueueIyEElEEEvDpT0_,(.L_x_2611 - _ZN6thrust24THRUST_300001_SM_1000_NS8cuda_cub4core6detail13_kernel_agentINS1_8__reduce10DrainAgentIlEEJN3cub18CUB_300001_SM_10009GridQueueIyEElEEEvDpT0_)
        .other          _ZN6thrust24THRUST_300001_SM_1000_NS8cuda_cub4core6detail13_kernel_agentINS1_8__reduce10DrainAgentIlEEJN3cub18CUB_300001_SM_10009GridQueueIyEElEEEvDpT0_,@"STO_CUDA_ENTRY STV_DEFAULT"
_ZN6thrust24THRUST_300001_SM_1000_NS8cuda_cub4core6detail13_kernel_agentINS1_8__reduce10DrainAgentIlEEJN3cub18CUB_300001_SM_10009GridQueueIyEElEEEvDpT0_:
.text._ZN6thrust24THRUST_300001_SM_1000_NS8cuda_cub4core6detail13_kernel_agentINS1_8__reduce10DrainAgentIlEEJN3cub18CUB_300001_SM_10009GridQueueIyEElEEEvDpT0_:
[----:B------:R-:W-:Y:S08]  /*0000*/  LDC R1, c[0x0][0x37c] ;  /* 0x0000df00ff017b82 */ /* 0x000ff00000000800 */
[----:B------:R-:W0:Y:S01]  /*0010*/  LDC.64 R2, c[0x0][0x380] ;  /* 0x0000e000ff027b82 */ /* 0x000e220000000a00 */
[----:B------:R-:W0:Y:S07]  /*0020*/  LDCU.64 UR4, c[0x0][0x358] ;  /* 0x00006b00ff0477ac */ /* 0x000e2e0008000a00 */
[----:B------:R-:W1:Y:S01]  /*0030*/  LDC.64 R4, c[0x0][0x388] ;  /* 0x0000e200ff047b82 */ /* 0x000e620000000a00 */
[----:B0-----:R-:W-:Y:S04]  /*0040*/  STG.E.64 desc[UR4][R2.64+0x8], RZ ;  /* 0x000008ff02007986 */ /* 0x001fe8000c101b04 */
[----:B-1----:R-:W-:Y:S01]  /*0050*/  STG.E.64 desc[UR4][R2.64], R4 ;  /* 0x0000000402007986 */ /* 0x002fe2000c101b04 */
[----:B------:R-:W-:Y:S05]  /*0060*/  EXIT ;  /* 0x000000000000794d */ /* 0x000fea0003800000 */
.L_x_1680:
        /* <DEDUP_REMOVED lines=9> */
.L_x_2611:


//--------------------- .text._ZN6thrust24THRUST_300001_SM_1000_NS8cuda_cub4core6detail13_kernel_agentINS1_8__reduce11ReduceAgentINS0_12zip_iteratorIN4cuda3std3__45tupleIJNS0_6detail15normal_iteratorINS0_10device_ptrIxEEEENS0_17counting_iteratorIlNS0_11use_defaultESI_SI_EEEEEEEPNSB_IJxlEEESM_lNS1_9__extrema9arg_min_fIxlNSA_4lessIxEEEEEEJSL_SN_lN3cub18CUB_300001_SM_100013GridEvenShareIlEENSV_9GridQueueIyEESS_EEEvDpT0_ --------------------------
	.section	.text._ZN6thrust24THRUST_300001_SM_1000_NS8cuda_cub4core6detail13_kernel_agentINS1_8__reduce11ReduceAgentINS0_12zip_iteratorIN4cuda3std3__45tupleIJNS0_6detail15normal_iteratorINS0_10device_ptrIxEEEENS0_17counting_iteratorIlNS0_11use_defaultESI_SI_EEEEEEEPNSB_IJxlEEESM_lNS1_9__extrema9arg_min_fIxlNSA_4lessIxEEEEEEJSL_SN_lN3cub18CUB_300001_SM_100013GridEvenShareIlEENSV_9GridQueueIyEESS_EEEvDpT0_,"ax",@progbits
	.align	128
        .global         _ZN6thrust24THRUST_300001_SM_1000_NS8cuda_cub4core6detail13_kernel_agentINS1_8__reduce11ReduceAgentINS0_12zip_iteratorIN4cuda3std3__45tupleIJNS0_6detail15normal_iteratorINS0_10device_ptrIxEEEENS0_17counting_iteratorIlNS0_11use_defaultESI_SI_EEEEEEEPNSB_IJxlEEESM_lNS1_9__extrema9arg_min_fIxlNSA_4lessIxEEEEEEJSL_SN_lN3cub18CUB_300001_SM_100013GridEvenShareIlEENSV_9GridQueueIyEESS_EEEvDpT0_
        .type           _ZN6thrust24THRUST_300001_SM_1000_NS8cuda_cub4core6detail13_kernel_agentINS1_8__reduce11ReduceAgentINS0_12zip_iteratorIN4cuda3std3__45tupleIJNS0_6detail15normal_iteratorINS0_10device_ptrIxEEEENS0_17counting_iteratorIlNS0_11use_defaultESI_SI_EEEEEEEPNSB_IJxlEEESM_lNS1_9__extrema9arg_min_fIxlNSA_4lessIxEEEEEEJSL_SN_lN3cub18CUB_300001_SM_100013GridEvenShareIlEENSV_9GridQueueIyEESS_EEEvDpT0_,@function
        .size           _ZN6thrust24THRUST_300001_SM_1000_NS8cuda_cub4core6detail13_kernel_agentINS1_8__reduce11ReduceAgentINS0_12zip_iteratorIN4cuda3std3__45tupleIJNS0_6detail15normal_iteratorINS0_10device_ptrIxEEEENS0_17counting_iteratorIlNS0_11use_defaultESI_SI_EEEEEEEPNSB_IJxlEEESM_lNS1_9__extrema9arg_min_fIxlNSA_4lessIxEEEEEEJSL_SN_lN3cub18CUB_300001_SM_100013GridEvenShareIlEENSV_9GridQueueIyEESS_EEEvDpT0_,(.L_x_2612 - _ZN6thrust24THRUST_300001_SM_1000_NS8cuda_cub4core6detail13_kernel_agentINS1_8__reduce11ReduceAgentINS0_12zip_iteratorIN4cuda3std3__45tupleIJNS0_6detail15normal_iteratorINS0_10device_ptrIxEEEENS0_17counting_iteratorIlNS0_11use_defaultESI_SI_EEEEEEEPNSB_IJxlEEESM_lNS1_9__extrema9arg_min_fIxlNSA_4lessIxEEEEEEJSL_SN_lN3cub18CUB_300001_SM_100013GridEvenShareIlEENSV_9GridQueueIyEESS_EEEvDpT0_)
        .other          _ZN6thrust24THRUST_300001_SM_1000_NS8cuda_cub4core6detail13_kernel_agentINS1_8__reduce11ReduceAgentINS0_12zip_iteratorIN4cuda3std3__45tupleIJNS0_6detail15normal_iteratorINS0_10device_ptrIxEEEENS0_17counting_iteratorIlNS0_11use_defaultESI_SI_EEEEEEEPNSB_IJxlEEESM_lNS1_9__extrema9arg_min_fIxlNSA_4lessIxEEEEEEJSL_SN_lN3cub18CUB_300001_SM_100013GridEvenShareIlEENSV_9GridQueueIyEESS_EEEvDpT0_,@"STO_CUDA_ENTRY STV_DEFAULT"
_ZN6thrust24THRUST_300001_SM_1000_NS8cuda_cub4core6detail13_kernel_agentINS1_8__reduce11ReduceAgentINS0_12zip_iteratorIN4cuda3std3__45tupleIJNS0_6detail15normal_iteratorINS0_10device_ptrIxEEEENS0_17counting_iteratorIlNS0_11use_defaultESI_SI_EEEEEEEPNSB_IJxlEEESM_lNS1_9__extrema9arg_min_fIxlNSA_4lessIxEEEEEEJSL_SN_lN3cub18CUB_300001_SM_100013GridEvenShareIlEENSV_9GridQueueIyEESS_EEEvDpT0_:
.text._ZN6thrust24THRUST_300001_SM_1000_NS8cuda_cub4core6detail13_kernel_agentINS1_8__reduce11ReduceAgentINS0_12zip_iteratorIN4cuda3std3__45tupleIJNS0_6detail15normal_iteratorINS0_10device_ptrIxEEEENS0_17counting_iteratorIlNS0_11use_defaultESI_SI_EEEEEEEPNSB_IJxlEEESM_lNS1_9__extrema9arg_min_fIxlNSA_4lessIxEEEEEEJSL_SN_lN3cub18CUB_300001_SM_100013GridEvenShareIlEENSV_9GridQueueIyEESS_EEEvDpT0_:
[----:B------:R-:W-:Y:S01]  /*0000*/  LDC R1, c[0x0][0x37c] ;  /* 0x0000df00ff017b82 */ /* 0x000fe20000000800 */
[----:B------:R-:W0:Y:S01]  /*0010*/  S2R R0, SR_CTAID.X ;  /* 0x0000000000007919 */ /* 0x000e220000002500 */
[----:B------:R-:W1:Y:S01]  /*0020*/  LDCU.64 UR4, c[0x0][0x398] ;  /* 0x00007300ff0477ac */ /* 0x000e620008000a00 */
[----:B------:R-:W-:Y:S01]  /*0030*/  BSSY.RECONVERGENT B0, `(.L_x_1681) ;  /* 0x00006be000007945 */ /* 0x000fe20003800200 */
[----:B------:R-:W2:Y:S01]  /*0040*/  LDCU UR6, c[0x0][0x370] ;  /* 0x00006e00ff0677ac */ /* 0x000ea20008000800 */
[----:B------:R-:W3:Y:S01]  /*0050*/  LDCU.64 UR10, c[0x0][0x358] ;  /* 0x00006b00ff0a77ac */ /* 0x000ee20008000a00 */
[----:B-1----:R-:W-:Y:S02]  /*0060*/  IMAD.U32 R13, RZ, RZ, UR4 ;  /* 0x00000004ff0d7e24 */ /* 0x002fe4000f8e00ff */
[----:B------:R-:W-:Y:S01]  /*0070*/  IMAD.U32 R12, RZ, RZ, UR5 ;  /* 0x00000005ff0c7e24 */ /* 0x000fe2000f8e00ff */
[----:B--2---:R-:W-:Y:S01]  /*0080*/  UIMAD UR6, UR6, 0x500, URZ ;  /* 0x00000500060678a4 */ /* 0x004fe2000f8e02ff */
[----:B0-----:R-:W-:-:S05]  /*0090*/  IMAD R7, R0, 0x500, RZ ;  /* 0x0000050000077824 */ /* 0x001fca00078e02ff */
[----:B------:R-:W-:-:S04]  /*00a0*/  IADD3 R2, P1, PT, R7, 0x500, RZ ;  /* 0x0000050007027810 */ /* 0x000fc80007f3e0ff */
[----:B------:R-:W-:Y:S01]  /*00b0*/  ISETP.GT.U32.AND P0, PT, R2, R13, PT ;  /* 0x0000000d0200720c */ /* 0x000fe20003f04070 */
[----:B------:R-:W-:-:S05]  /*00c0*/  IMAD.X R3, RZ, RZ, RZ, P1 ;  /* 0x000000ffff037224 */ /* 0x000fca00008e06ff */
[----:B------:R-:W-:-:S13]  /*00d0*/  ISETP.GT.AND.EX P0, PT, R3, R12, PT, P0 ;  /* 0x0000000c0300720c */ /* 0x000fda0003f04300 */
[----:B---3--:R-:W-:Y:S05]  /*00e0*/  @!P0 BRA `(.L_x_1682) ;  /* 0x0000003800a88947 */ /* 0x008fea0003800000 */
[----:B------:R-:W0:Y:S01]  /*00f0*/  S2R R4, SR_TID.X ;  /* 0x0000000000047919 */ /* 0x000e220000002100 */
[----:B------:R-:W1:Y:S01]  /*0100*/  LDC.64 R10, c[0x0][0x380] ;  /* 0x0000e000ff0a7b82 */ /* 0x000e620000000a00 */
[----:B------:R-:W-:Y:S01]  /*0110*/  IMAD.IADD R5, R13, 0x1, -R7 ;  /* 0x000000010d057824 */ /* 0x000fe200078e0a07 */
[----:B------:R-:W-:-:S06]  /*0120*/  CS2R R2, SRZ ;  /* 0x0000000000027805 */ /* 0x000fcc000001ff00 */
[----:B------:R-:W2:Y:S01]  /*0130*/  LDC.64 R16, c[0x0][0x388] ;  /* 0x0000e200ff107b82 */ /* 0x000ea20000000a00 */
[----:B0-----:R-:W-:-:S13]  /*0140*/  ISETP.GE.AND P0, PT, R4, R5, PT ;  /* 0x000000050400720c */ /* 0x001fda0003f06270 */
[----:B------:R-:W-:-:S05]  /*0150*/  @!P0 IADD3 R9, P1, PT, R7, R4, RZ ;  /* 0x0000000407098210 */ /* 0x000fca0007f3e0ff */
[----:B------:R-:W-:Y:S01]  /*0160*/  @!P0 IMAD.X R12, RZ, RZ, RZ, P1 ;  /* 0x000000ffff0c8224 */ /* 0x000fe200008e06ff */
[----:B-1----:R-:W-:-:S04]  /*0170*/  @!P0 LEA R10, P1, R9, R10, 0x3 ;  /* 0x0000000a090a8211 */ /* 0x002fc800078218ff */
[----:B------:R-:W-:-:S05]  /*0180*/  @!P0 LEA.HI.X R11, R9, R11, R12, 0x3, P1 ;  /* 0x0000000b090b8211 */ /* 0x000fca00008f1c0c */
[----:B------:R0:W5:Y:S01]  /*0190*/  @!P0 LDG.E.64 R2, desc[UR10][R10.64] ;  /* 0x0000000a0a028981 */ /* 0x000162000c1e1b00 */
[----:B------:R-:W-:Y:S01]  /*01a0*/  IMAD.MOV.U32 R14, RZ, RZ, R4 ;  /* 0x000000ffff0e7224 */ /* 0x000fe200078e0004 */
[----:B------:R-:W-:Y:S01]  /*01b0*/  BSSY.RECONVERGENT B1, `(.L_x_1683) ;  /* 0x00000b6000017945 */ /* 0x000fe20003800200 */
[----:B------:R-:W-:Y:S02]  /*01c0*/  @!P0 VIADD R14, R4, 0x100 ;  /* 0x00000100040e8836 */ /* 0x000fe40000000000 */
[----:B------:R-:W-:Y:S01]  /*01d0*/  IMAD.MOV.U32 R8, RZ, RZ, RZ ;  /* 0x000000ffff087224 */ /* 0x000fe200078e00ff */
[----:B--2---:R-:W-:Y:S01]  /*01e0*/  @!P0 IADD3 R8, P2, PT, R9, R16, RZ ;  /* 0x0000001009088210 */ /* 0x004fe20007f5e0ff */
[----:B------:R-:W-:Y:S01]  /*01f0*/  IMAD.MOV.U32 R6, RZ, RZ, RZ ;  /* 0x000000ffff067224 */ /* 0x000fe200078e00ff */
[----:B------:R-:W-:-:S03]  /*0200*/  ISETP.GE.AND P1, PT, R14, R5, PT ;  /* 0x000000050e00720c */ /* 0x000fc60003f26270 */
[----:B------:R-:W-:-:S10]  /*0210*/  @!P0 IMAD.X R6, R12, 0x1, R17, P2 ;  /* 0x000000010c068824 */ /* 0x000fd400010e0611 */
[----:B0-----:R-:W-:Y:S05]  /*0220*/  @P1 BRA `(.L_x_1684) ;  /* 0x0000000800b81947 */ /* 0x001fea0003800000 */
[----:B------:R-:W-:Y:S01]  /*0230*/  LOP3.LUT R10, RZ, R14, RZ, 0x33, !PT ;  /* 0x0000000eff0a7212 */ /* 0x000fe200078e33ff */
[----:B------:R-:W-:Y:S03]  /*0240*/  BSSY.RECONVERGENT B2, `(.L_x_1685) ;  /* 0x0000031000027945 */ /* 0x000fe60003800200 */
[----:B------:R-:W-:-:S04]  /*0250*/  IADD3 R20, PT, PT, -R7, R13, R10 ;  /* 0x0000000d07147210 */ /* 0x000fc80007ffe10a */
[----:B------:R-:W-:-:S04]  /*0260*/  LOP3.LUT R9, R20, 0x300, RZ, 0xc0, !PT ;  /* 0x0000030014097812 */ /* 0x000fc800078ec0ff */
[----:B------:R-:W-:-:S13]  /*0270*/  ISETP.NE.AND P0, PT, R9, 0x300, PT ;  /* 0x000003000900780c */ /* 0x000fda0003f05270 */
[----:B------:R-:W-:Y:S05]  /*0280*/  @!P0 BRA `(.L_x_1686) ;  /* 0x0000000000b08947 */ /* 0x000fea0003800000 */
[----:B------:R-:W0:Y:S01]  /*0290*/  LDCU.128 UR4, c[0x0][0x380] ;  /* 0x00007000ff0477ac */ /* 0x000e220008000c00 */
[----:B------:R-:W-:Y:S02]  /*02a0*/  IADD3 R18, P0, PT, R7, R14, RZ ;  /* 0x0000000e07127210 */ /* 0x000fe40007f1e0ff */
[----:B------:R-:W-:-:S03]  /*02b0*/  LEA.HI R9, R20, 0x1, RZ, 0x18 ;  /* 0x0000000114097811 */ /* 0x000fc600078fc0ff */
[----:B------:R-:W-:Y:S01]  /*02c0*/  IMAD.X R21, RZ, RZ, RZ, P0 ;  /* 0x000000ffff157224 */ /* 0x000fe200000e06ff */
[----:B------:R-:W-:-:S05]  /*02d0*/  LOP3.LUT R9, R9, 0x3, RZ, 0xc0, !PT ;  /* 0x0000000309097812 */ /* 0x000fca00078ec0ff */
[----:B------:R-:W-:Y:S01]  /*02e0*/  IMAD.MOV R9, RZ, RZ, -R9 ;  /* 0x000000ffff097224 */ /* 0x000fe200078e0a09 */
[C---:B0-----:R-:W-:Y:S02]  /*02f0*/  LEA R17, P2, R18.reuse, UR4, 0x3 ;  /* 0x0000000412117c11 */ /* 0x041fe4000f8418ff */
[C---:B------:R-:W-:Y:S02]  /*0300*/  IADD3 R19, P1, PT, R18.reuse, UR6, RZ ;  /* 0x0000000612137c10 */ /* 0x040fe4000ff3e0ff */
[----:B------:R-:W-:Y:S02]  /*0310*/  LEA.HI.X R18, R18, UR5, R21, 0x3, P2 ;  /* 0x0000000512127c11 */ /* 0x000fe400090f1c15 */
[----:B------:R-:W-:-:S09]  /*0320*/  IADD3.X R21, PT, PT, R21, UR7, RZ, P1, !PT ;  /* 0x0000000715157c10 */ /* 0x000fd20008ffe4ff */
.L_x_1689:
[----:B------:R-:W-:Y:S02]  /*0330*/  IMAD.MOV.U32 R10, RZ, RZ, R17 ;  /* 0x000000ffff0a7224 */ /* 0x000fe400078e0011 */
[----:B------:R-:W-:-:S06]  /*0340*/  IMAD.MOV.U32 R11, RZ, RZ, R18 ;  /* 0x000000ffff0b7224 */ /* 0x000fcc00078e0012 */
[----:B------:R-:W2:Y:S01]  /*0350*/  LDG.E.64 R10, desc[UR10][R10.64] ;  /* 0x0000000a0a0a7981 */ /* 0x000ea2000c1e1b00 */
[----:B------:R-:W-:Y:S01]  /*0360*/  VIADD R9, R9, 0x1 ;  /* 0x0000000109097836 */ /* 0x000fe20000000000 */
[----:B------:R-:W-:Y:S01]  /*0370*/  BSSY.RECONVERGENT B3, `(.L_x_1687) ;  /* 0x0000018000037945 */ /* 0x000fe20003800200 */
[----:B------:R-:W-:-:S03]  /*0380*/  IADD3 R17, P3, PT, R17, 0x800, RZ ;  /* 0x0000080011117810 */ /* 0x000fc60007f7e0ff */
[----:B------:R-:W-:Y:S02]  /*0390*/  ISETP.NE.AND P2, PT, R9, RZ, PT ;  /* 0x000000ff0900720c */ /* 0x000fe40003f45270 */
[----:B--2--5:R-:W-:-:S04]  /*03a0*/  ISETP.GE.U32.AND P0, PT, R2, R10, PT ;  /* 0x0000000a0200720c */ /* 0x024fc80003f06070 */
[----:B------:R-:W-:-:S13]  /*03b0*/  ISETP.GE.AND.EX P0, PT, R3, R11, PT, P0 ;  /* 0x0000000b0300720c */ /* 0x000fda0003f06300 */
[----:B------:R-:W-:Y:S05]  /*03c0*/  @!P0 BRA `(.L_x_1688) ;  /* 0x0000000000488947 */ /* 0x000fea0003800000 */
[----:B------:R-:W-:Y:S01]  /*03d0*/  ISETP.GE.U32.AND P0, PT, R10, R2, PT ;  /* 0x000000020a00720c */ /* 0x000fe20003f06070 */
[----:B------:R-:W-:Y:S02]  /*03e0*/  IMAD.MOV.U32 R12, RZ, RZ, R8 ;  /* 0x000000ffff0c7224 */ /* 0x000fe400078e0008 */
[----:B------:R-:W-:Y:S01]  /*03f0*/  IMAD.MOV.U32 R16, RZ, RZ, R6 ;  /* 0x000000ffff107224 */ /* 0x000fe200078e0006 */
[----:B------:R-:W-:Y:S01]  /*0400*/  ISETP.GE.AND.EX P0, PT, R11, R3, PT, P0 ;  /* 0x000000030b00720c */ /* 0x000fe20003f06300 */
[----:B------:R-:W-:Y:S02]  /*0410*/  IMAD.MOV.U32 R13, RZ, RZ, R2 ;  /* 0x000000ffff0d7224 */ /* 0x000fe400078e0002 */
[----:B------:R-:W-:Y:S02]  /*0420*/  IMAD.MOV.U32 R15, RZ, RZ, R3 ;  /* 0x000000ffff0f7224 */ /* 0x000fe400078e0003 */
[----:B------:R-:W-:Y:S02]  /*0430*/  IMAD.MOV.U32 R8, RZ, RZ, R19 ;  /* 0x000000ffff087224 */ /* 0x000fe400078e0013 */
[----:B------:R-:W-:-:S02]  /*0440*/  IMAD.MOV.U32 R6, RZ, RZ, R21 ;  /* 0x000000ffff067224 */ /* 0x000fc400078e0015 */
[----:B------:R-:W-:Y:S02]  /*0450*/  IMAD.MOV.U32 R2, RZ, RZ, R10 ;  /* 0x000000ffff027224 */ /* 0x000fe400078e000a */
[----:B------:R-:W-:Y:S02]  /*0460*/  IMAD.MOV.U32 R3, RZ, RZ, R11 ;  /* 0x000000ffff037224 */ /* 0x000fe400078e000b */
[CC--:B------:R-:W-:Y:S02]  /*0470*/  @P0 ISETP.LT.U32.AND P4, PT, R12.reuse, R19.reuse, PT ;  /* 0x000000130c00020c */ /* 0x0c0fe40003f81070 */
[----:B------:R-:W-:Y:S02]  /*0480*/  @P0 ISETP.GE.U32.AND P1, PT, R12, R19, PT ;  /* 0x000000130c00020c */ /* 0x000fe40003f26070 */
[CC--:B------:R-:W-:Y:S02]  /*0490*/  @P0 ISETP.LT.AND.EX P4, PT, R16.reuse, R21.reuse, PT, P4 ;  /* 0x000000151000020c */ /* 0x0c0fe40003f81340 */
[----:B------:R-:W-:-:S02]  /*04a0*/  @P0 ISETP.GE.AND.EX P1, PT, R16, R21, PT, P1 ;  /* 0x000000151000020c */ /* 0x000fc40003f26310 */
[----:B------:R-:W-:Y:S02]  /*04b0*/  @P0 SEL R8, R12, R19, P4 ;  /* 0x000000130c080207 */ /* 0x000fe40002000000 */
[----:B------:R-:W-:Y:S02]  /*04c0*/  @P0 SEL R6, R16, R21, P4 ;  /* 0x0000001510060207 */ /* 0x000fe40002000000 */
[----:B------:R-:W-:Y:S02]  /*04d0*/  @P0 SEL R2, R13, R10, !P1 ;  /* 0x0000000a0d020207 */ /* 0x000fe40004800000 */
[----:B------:R-:W-:-:S07]  /*04e0*/  @P0 SEL R3, R15, R11, !P1 ;  /* 0x0000000b0f030207 */ /* 0x000fce0004800000 */
.L_x_1688:
[----:B------:R-:W-:Y:S05]  /*04f0*/  BSYNC.RECONVERGENT B3 ;  /* 0x0000000000037941 */ /* 0x000fea0003800200 */
.L_x_1687:
[----:B------:R-:W-:Y:S01]  /*0500*/  IADD3 R19, P0, PT, R19, 0x100, RZ ;  /* 0x0000010013137810 */ /* 0x000fe20007f1e0ff */
[----:B------:R-:W-:Y:S02]  /*0510*/  VIADD R14, R14, 0x100 ;  /* 0x000001000e0e7836 */ /* 0x000fe40000000000 */
[----:B------:R-:W-:Y:S02]  /*0520*/  IMAD.X R18, RZ, RZ, R18, P3 ;  /* 0x000000ffff127224 */ /* 0x000fe400018e0612 */
[----:B------:R-:W-:Y:S01]  /*0530*/  IMAD.X R21, RZ, RZ, R21, P0 ;  /* 0x000000ffff157224 */ /* 0x000fe200000e0615 */
[----:B------:R-:W-:Y:S07]  /*0540*/  @P2 BRA `(.L_x_1689) ;  /* 0xfffffffc00782947 */ /* 0x000fee000383ffff */
.L_x_1686:
[----:B------:R-:W-:Y:S05]  /*0550*/  BSYNC.RECONVERGENT B2 ;  /* 0x0000000000027941 */ /* 0x000fea0003800200 */
.L_x_1685:
[----:B------:R-:W-:-:S13]  /*0560*/  ISETP.GE.U32.AND P0, PT, R20, 0x300, PT ;  /* 0x000003001400780c */ /* 0x000fda0003f06070 */
[----:B------:R-:W-:Y:S05]  /*0570*/  @!P0 BRA `(.L_x_1684) ;  /* 0x0000000400e48947 */ /* 0x000fea0003800000 */
[----:B------:R-:W0:Y:S01]  /*0580*/  LDC.64 R12, c[0x0][0x380] ;  /* 0x0000e000ff0c7b82 */ /* 0x000e220000000a00 */
[----:B------:R-:W-:-:S07]  /*0590*/  VIADD R9, R14, 0x200 ;  /* 0x000002000e097836 */ /* 0x000fce0000000000 */
[----:B------:R-:W1:Y:S02]  /*05a0*/  LDC.64 R10, c[0x0][0x388] ;  /* 0x0000e200ff0a7b82 */ /* 0x000e640000000a00 */
.L_x_1698:
[----:B------:R-:W-:-:S05]  /*05b0*/  VIADD R14, R9, 0xfffffe00 ;  /* 0xfffffe00090e7836 */ /* 0x000fca0000000000 */
[----:B------:R-:W-:-:S04]  /*05c0*/  IADD3 R25, P0, PT, R7, R14, RZ ;  /* 0x0000000e07197210 */ /* 0x000fc80007f1e0ff */
[----:B------:R-:W-:Y:S02]  /*05d0*/  LEA.HI.X.SX32 R30, R14, RZ, 0x1, P0 ;  /* 0x000000ff0e1e7211 */ /* 0x000fe400000f0eff */
[----:B0-----:R-:W-:-:S04]  /*05e0*/  LEA R22, P0, R25, R12, 0x3 ;  /* 0x0000000c19167211 */ /* 0x001fc800078018ff */
[----:B------:R-:W-:-:S05]  /*05f0*/  LEA.HI.X R23, R25, R13, R30, 0x3, P0 ;  /* 0x0000000d19177211 */ /* 0x000fca00000f1c1e */
[----:B------:R-:W2:Y:S04]  /*0600*/  LDG.E.64 R20, desc[UR10][R22.64] ;  /* 0x0000000a16147981 */ /* 0x000ea8000c1e1b00 */
[----:B-----5:R0:W5:Y:S04]  /*0610*/  LDG.E.64 R18, desc[UR10][R22.64+0x800] ;  /* 0x0008000a16127981 */ /* 0x020168000c1e1b00 */
[----:B------:R0:W5:Y:S04]  /*0620*/  LDG.E.64 R14, desc[UR10][R22.64+0x1000] ;  /* 0x0010000a160e7981 */ /* 0x000168000c1e1b00 */
[----:B------:R0:W5:Y:S01]  /*0630*/  LDG.E.64 R16, desc[UR10][R22.64+0x1800] ;  /* 0x0018000a16107981 */ /* 0x000162000c1e1b00 */
[----:B-1----:R-:W-:Y:S01]  /*0640*/  IADD3 R29, P1, PT, R25, R10, RZ ;  /* 0x0000000a191d7210 */ /* 0x002fe20007f3e0ff */
[----:B------:R-:W-:Y:S01]  /*0650*/  BSSY.RECONVERGENT B2, `(.L_x_1690) ;  /* 0x0000018000027945 */ /* 0x000fe20003800200 */
[----:B------:R-:W-:-:S02]  /*0660*/  IMAD.MOV.U32 R26, RZ, RZ, R8 ;  /* 0x000000ffff1a7224 */ /* 0x000fc400078e0008 */
[----:B------:R-:W-:Y:S02]  /*0670*/  IMAD.MOV.U32 R28, RZ, RZ, R6 ;  /* 0x000000ffff1c7224 */ /* 0x000fe400078e0006 */
[----:B------:R-:W-:Y:S02]  /*0680*/  IMAD.MOV.U32 R25, RZ, RZ, R2 ;  /* 0x000000ffff197224 */ /* 0x000fe400078e0002 */
[----:B------:R-:W-:Y:S02]  /*0690*/  IMAD.MOV.U32 R27, RZ, RZ, R3 ;  /* 0x000000ffff1b7224 */ /* 0x000fe400078e0003 */
[----:B------:R-:W-:Y:S02]  /*06a0*/  VIADD R24, R9, 0xffffff00 ;  /* 0xffffff0009187836 */ /* 0x000fe40000000000 */
[----:B------:R-:W-:Y:S01]  /*06b0*/  IMAD.X R31, R30, 0x1, R11, P1 ;  /* 0x000000011e1f7824 */ /* 0x000fe200008e060b */
[----:B--2---:R-:W-:-:S04]  /*06c0*/  ISETP.GE.U32.AND P0, PT, R2, R20, PT ;  /* 0x000000140200720c */ /* 0x004fc80003f06070 */
[----:B------:R-:W-:-:S13]  /*06d0*/  ISETP.GE.AND.EX P0, PT, R3, R21, PT, P0 ;  /* 0x000000150300720c */ /* 0x000fda0003f06300 */
        /* <DEDUP_REMOVED lines=15> */
.L_x_1691:
[----:B------:R-:W-:Y:S05]  /*07d0*/  BSYNC.RECONVERGENT B2 ;  /* 0x0000000000027941 */ /* 0x000fea0003800200 */
.L_x_1690:
[----:B-----5:R-:W-:Y:S01]  /*07e0*/  ISETP.GE.U32.AND P0, PT, R25, R18, PT ;  /* 0x000000121900720c */ /* 0x020fe20003f06070 */
[----:B------:R-:W-:Y:S01]  /*07f0*/  BSSY.RECONVERGENT B2, `(.L_x_1692) ;  /* 0x0000018000027945 */ /* 0x000fe20003800200 */
[----:B------:R-:W-:Y:S01]  /*0800*/  SHF.R.S32.HI R2, RZ, 0x1f, R24 ;  /* 0x0000001fff027819 */ /* 0x000fe20000011418 */
[----:B------:R-:W-:Y:S01]  /*0810*/  IMAD.MOV.U32 R8, RZ, RZ, R26 ;  /* 0x000000ffff087224 */ /* 0x000fe200078e001a */
[----:B------:R-:W-:Y:S01]  /*0820*/  ISETP.GE.AND.EX P0, PT, R27, R19, PT, P0 ;  /* 0x000000131b00720c */ /* 0x000fe20003f06300 */
[----:B------:R-:W-:Y:S01]  /*0830*/  IMAD.MOV.U32 R22, RZ, RZ, R28 ;  /* 0x000000ffff167224 */ /* 0x000fe200078e001c */
[----:B------:R-:W-:Y:S01]  /*0840*/  IADD3 R21, P1, P2, R24, R10, R7 ;  /* 0x0000000a18157210 */ /* 0x000fe20007a3e007 */
[----:B------:R-:W-:Y:S02]  /*0850*/  IMAD.MOV.U32 R3, RZ, RZ, R25 ;  /* 0x000000ffff037224 */ /* 0x000fe400078e0019 */
[----:B------:R-:W-:Y:S01]  /*0860*/  IMAD.MOV.U32 R23, RZ, RZ, R27 ;  /* 0x000000ffff177224 */ /* 0x000fe200078e001b */
[----:B------:R-:W-:-:S07]  /*0870*/  IADD3.X R29, PT, PT, R2, R11, RZ, P1, P2 ;  /* 0x0000000b021d7210 */ /* 0x000fce0000fe44ff */
        /* <DEDUP_REMOVED lines=15> */
.L_x_1693:
[----:B------:R-:W-:Y:S05]  /*0970*/  BSYNC.RECONVERGENT B2 ;  /* 0x0000000000027941 */ /* 0x000fea0003800200 */
.L_x_1692:
[----:B------:R-:W-:Y:S01]  /*0980*/  ISETP.GE.U32.AND P0, PT, R3, R14, PT ;  /* 0x0000000e0300720c */ /* 0x000fe20003f06070 */
[----:B------:R-:W-:Y:S01]  /*0990*/  BSSY.RECONVERGENT B2, `(.L_x_1694) ;  /* 0x0000019000027945 */ /* 0x000fe20003800200 */
[----:B------:R-:W-:Y:S01]  /*09a0*/  SHF.R.S32.HI R6, RZ, 0x1f, R9 ;  /* 0x0000001fff067819 */ /* 0x000fe20000011409 */
[----:B------:R-:W-:Y:S01]  /*09b0*/  VIADD R2, R9, 0x100 ;  /* 0x0000010009027836 */ /* 0x000fe20000000000 */
[----:B------:R-:W-:Y:S01]  /*09c0*/  ISETP.GE.AND.EX P0, PT, R23, R15, PT, P0 ;  /* 0x0000000f1700720c */ /* 0x000fe20003f06300 */
[----:B------:R-:W-:Y:S01]  /*09d0*/  IMAD.MOV.U32 R18, RZ, RZ, R8 ;  /* 0x000000ffff127224 */ /* 0x000fe200078e0008 */
[----:B------:R-:W-:Y:S01]  /*09e0*/  IADD3 R25, P1, P2, R9, R10, R7 ;  /* 0x0000000a09197210 */ /* 0x000fe20007a3e007 */
[----:B------:R-:W-:Y:S02]  /*09f0*/  IMAD.MOV.U32 R20, RZ, RZ, R22 ;  /* 0x000000ffff147224 */ /* 0x000fe400078e0016 */
[----:B------:R-:W-:Y:S01]  /*0a00*/  IMAD.MOV.U32 R19, RZ, RZ, R3 ;  /* 0x000000ffff137224 */ /* 0x000fe200078e0003 */
[----:B------:R-:W-:Y:S01]  /*0a10*/  IADD3.X R27, PT, PT, R6, R11, RZ, P1, P2 ;  /* 0x0000000b061b7210 */ /* 0x000fe20000fe44ff */
[----:B------:R-:W-:-:S06]  /*0a20*/  IMAD.MOV.U32 R21, RZ, RZ, R23 ;  /* 0x000000ffff157224 */ /* 0x000fcc00078e0017 */
        /* <DEDUP_REMOVED lines=15> */
.L_x_1695:
[----:B------:R-:W-:Y:S05]  /*0b20*/  BSYNC.RECONVERGENT B2 ;  /* 0x0000000000027941 */ /* 0x000fea0003800200 */
.L_x_1694:
[----:B------:R-:W-:Y:S01]  /*0b30*/  ISETP.GE.U32.AND P0, PT, R19, R16, PT ;  /* 0x000000101300720c */ /* 0x000fe20003f06070 */
[----:B------:R-:W-:Y:S01]  /*0b40*/  BSSY.RECONVERGENT B2, `(.L_x_1696) ;  /* 0x0000018000027945 */ /* 0x000fe20003800200 */
[----:B------:R-:W-:Y:S01]  /*0b50*/  SHF.R.S32.HI R6, RZ, 0x1f, R2 ;  /* 0x0000001fff067819 */ /* 0x000fe20000011402 */
[----:B------:R-:W-:Y:S01]  /*0b60*/  IMAD.MOV.U32 R8, RZ, RZ, R18 ;  /* 0x000000ffff087224 */ /* 0x000fe200078e0012 */
[----:B------:R-:W-:Y:S01]  /*0b70*/  ISETP.GE.AND.EX P0, PT, R21, R17, PT, P0 ;  /* 0x000000111500720c */ /* 0x000fe20003f06300 */
[----:B------:R-:W-:Y:S01]  /*0b80*/  IMAD.MOV.U32 R3, RZ, RZ, R21 ;  /* 0x000000ffff037224 */ /* 0x000fe200078e0015 */
[----:B------:R-:W-:Y:S01]  /*0b90*/  IADD3 R15, P1, P2, R2, R10, R7 ;  /* 0x0000000a020f7210 */ /* 0x000fe20007a3e007 */
[----:B------:R-:W-:-:S03]  /*0ba0*/  IMAD.MOV.U32 R2, RZ, RZ, R19 ;  /* 0x000000ffff027224 */ /* 0x000fc600078e0013 */
        /* <DEDUP_REMOVED lines=10> */
[----:B------:R-:W-:Y:S02]  /*0c50*/  @P0 ISETP.GE.U32.AND P1, PT, R18, R15, PT ;  /* 0x0000000f1200020c */ /* 0x000fe40003f26070 */
[CC--:B------:R-:W-:Y:S02]  /*0c60*/  @P0 ISETP.LT.AND.EX P2, PT, R20.reuse, R23.reuse, PT, P2 ;  /* 0x000000171400020c */ /* 0x0c0fe40003f41320 */
[----:B------:R-:W-:Y:S02]  /*0c70*/  @P0 ISETP.GE.AND.EX P1, PT, R20, R23, PT, P1 ;  /* 0x000000171400020c */ /* 0x000fe40003f26310 */
[----:B------:R-:W-:Y:S02]  /*0c80*/  @P0 SEL R8, R18, R15, P2 ;  /* 0x0000000f12080207 */ /* 0x000fe40001000000 */
[----:B------:R-:W-:-:S02]  /*0c90*/  @P0 SEL R6, R20, R23, P2 ;  /* 0x0000001714060207 */ /* 0x000fc40001000000 */
[----:B------:R-:W-:Y:S02]  /*0ca0*/  @P0 SEL R2, R19, R16, !P1 ;  /* 0x0000001013020207 */ /* 0x000fe40004800000 */
[----:B------:R-:W-:-:S07]  /*0cb0*/  @P0 SEL R3, R21, R17, !P1 ;  /* 0x0000001115030207 */ /* 0x000fce0004800000 */
.L_x_1697:
[----:B------:R-:W-:Y:S05]  /*0cc0*/  BSYNC.RECONVERGENT B2 ;  /* 0x0000000000027941 */ /* 0x000fea0003800200 */
.L_x_1696:
[C---:B------:R-:W-:Y:S02]  /*0cd0*/  VIADD R14, R9.reuse, 0x200 ;  /* 0x00000200090e7836 */ /* 0x040fe40000000000 */
[----:B------:R-:W-:-:S03]  /*0ce0*/  VIADD R9, R9, 0x400 ;  /* 0x0000040009097836 */ /* 0x000fc60000000000 */
[----:B------:R-:W-:-:S13]  /*0cf0*/  ISETP.GE.AND P0, PT, R14, R5, PT ;  /* 0x000000050e00720c */ /* 0x000fda0003f06270 */
[----:B------:R-:W-:Y:S05]  /*0d00*/  @!P0 BRA `(.L_x_1698) ;  /* 0xfffffff800288947 */ /* 0x000fea000383ffff */
.L_x_1684:
[----:B------:R-:W-:Y:S05]  /*0d10*/  BSYNC.RECONVERGENT B1 ;  /* 0x0000000000017941 */ /* 0x000fea0003800200 */
.L_x_1683:
[----:B------:R-:W-:-:S13]  /*0d20*/  ISETP.GE.AND P0, PT, R5, 0x100, PT ;  /* 0x000001000500780c */ /* 0x000fda0003f06270 */
[----:B------:R-:W-:Y:S05]  /*0d30*/  @!P0 BRA `(.L_x_1699) ;  /* 0x0000001400348947 */ /* 0x000fea0003800000 */
[----:B-----5:R-:W0:Y:S01]  /*0d40*/  SHFL.DOWN PT, R7, R2, 0x1, 0x1f ;  /* 0x08201f0002077f89 */ /* 0x020e2200000e0000 */
        /* <DEDUP_REMOVED lines=27> */
.L_x_1701:
[----:B------:R-:W-:Y:S05]  /*0f00*/  BSYNC.RECONVERGENT B1 ;  /* 0x0000000000017941 */ /* 0x000fea0003800200 */
.L_x_1700:
        /* <DEDUP_REMOVED lines=27> */
.L_x_1703:
[----:B------:R-:W-:Y:S05]  /*10c0*/  BSYNC.RECONVERGENT B1 ;  /* 0x0000000000017941 */ /* 0x000fea0003800200 */
.L_x_1702:
        /* <DEDUP_REMOVED lines=27> */
.L_x_1705:
[----:B------:R-:W-:Y:S05]  /*1280*/  BSYNC.RECONVERGENT B1 ;  /* 0x0000000000017941 */ /* 0x000fea0003800200 */
.L_x_1704:
        /* <DEDUP_REMOVED lines=27> */
.L_x_1707:
[----:B------:R-:W-:Y:S05]  /*1440*/  BSYNC.RECONVERGENT B1 ;  /* 0x0000000000017941 */ /* 0x000fea0003800200 */
.L_x_1706:
        /* <DEDUP_REMOVED lines=28> */
.L_x_1709:
[----:B------:R-:W-:Y:S05]  /*1610*/  BSYNC.RECONVERGENT B1 ;  /* 0x0000000000017941 */ /* 0x000fea0003800200 */
.L_x_1708:
[----:B------:R-:W-:Y:S04]  /*1620*/  BSSY.RECONVERGENT B1, `(.L_x_1710) ;  /* 0x000000e000017945 */ /* 0x000fe80003800200 */
[----:B------:R-:W-:Y:S05]  /*1630*/  @P3 BRA `(.L_x_1711) ;  /* 0x0000000000303947 */ /* 0x000fea0003800000 */
[----:B------:R-:W1:Y:S01]  /*1640*/  S2R R7, SR_CgaCtaId ;  /* 0x0000000000077919 */ /* 0x000e620000008800 */
[----:B------:R-:W-:Y:S01]  /*1650*/  MOV R6, 0x400 ;  /* 0x0000040000067802 */ /* 0x000fe20000000f00 */
[----:B------:R-:W-:Y:S01]  /*1660*/  IMAD.MOV.U32 R8, RZ, RZ, R3 ;  /* 0x000000ffff087224 */ /* 0x000fe200078e0003 */
[----:B0-----:R-:W-:Y:S01]  /*1670*/  SHF.R.U32.HI R5, RZ, 0x1, R4 ;  /* 0x00000001ff057819 */ /* 0x001fe20000011604 */
[----:B------:R-:W-:-:S03]  /*1680*/  IMAD.MOV.U32 R9, RZ, RZ, R2 ;  /* 0x000000ffff097224 */ /* 0x000fc600078e0002 */
[----:B------:R-:W-:Y:S02]  /*1690*/  LOP3.LUT R5, R5, 0x1f0, RZ, 0xc0, !PT ;  /* 0x000001f005057812 */ /* 0x000fe400078ec0ff */
[----:B-1----:R-:W-:Y:S01]  /*16a0*/  LEA R6, R7, R6, 0x18 ;  /* 0x0000000607067211 */ /* 0x002fe200078ec0ff */
[----:B------:R-:W-:-:S04]  /*16b0*/  IMAD.MOV.U32 R7, RZ, RZ, R16 ;  /* 0x000000ffff077224 */ /* 0x000fc800078e0010 */
[----:B------:R-:W-:Y:S02]  /*16c0*/  IMAD.IADD R5, R5, 0x1, R6 ;  /* 0x0000000105057824 */ /* 0x000fe400078e0206 */
[----:B------:R-:W-:-:S03]  /*16d0*/  IMAD.MOV.U32 R6, RZ, RZ, R17 ;  /* 0x000000ffff067224 */ /* 0x000fc600078e0011 */
[----:B------:R1:W-:Y:S04]  /*16e0*/  STS.64 [R5+0x10], R8 ;  /* 0x0000100805007388 */ /* 0x0003e80000000a00 */
[----:B------:R1:W-:Y:S02]  /*16f0*/  STS.64 [R5+0x8], R6 ;  /* 0x0000080605007388 */ /* 0x0003e40000000a00 */
.L_x_1711:
[----:B------:R-:W-:Y:S05]  /*1700*/  BSYNC.RECONVERGENT B1 ;  /* 0x0000000000017941 */ /* 0x000fea0003800200 */
.L_x_1710:
[----:B------:R-:W-:Y:S01]  /*1710*/  BAR.SYNC.DEFER_BLOCKING 0x0 ;  /* 0x0000000000007b1d */ /* 0x000fe20000010000 */
[----:B------:R-:W-:-:S13]  /*1720*/  ISETP.NE.AND P3, PT, R4, RZ, PT ;  /* 0x000000ff0400720c */ /* 0x000fda0003f65270 */
[----:B------:R-:W-:Y:S05]  /*1730*/  @P3 BRA `(.L_x_1712) ;  /* 0x0000005400343947 */ /* 0x000fea0003800000 */
[----:B01----:R-:W0:Y:S01]  /*1740*/  S2R R5, SR_CgaCtaId ;  /* 0x0000000000057919 */ /* 0x003e220000008800 */
[----:B------:R-:W-:Y:S01]  /*1750*/  MOV R22, 0x400 ;  /* 0x0000040000167802 */ /* 0x000fe20000000f00 */
[----:B------:R-:W-:Y:S01]  /*1760*/  BSSY.RECONVERGENT B1, `(.L_x_1713) ;  /* 0x000001c000017945 */ /* 0x000fe20003800200 */
[----:B------:R-:W-:Y:S02]  /*1770*/  IMAD.MOV.U32 R33, RZ, RZ, R17 ;  /* 0x000000ffff217224 */ /* 0x000fe400078e0011 */
[----:B------:R-:W-:Y:S02]  /*1780*/  IMAD.MOV.U32 R23, RZ, RZ, R16 ;  /* 0x000000ffff177224 */ /* 0x000fe400078e0010 */
[----:B------:R-:W-:Y:S02]  /*1790*/  IMAD.MOV.U32 R20, RZ, RZ, R3 ;  /* 0x000000ffff147224 */ /* 0x000fe400078e0003 */
[----:B------:R-:W-:Y:S01]  /*17a0*/  IMAD.MOV.U32 R21, RZ, RZ, R2 ;  /* 0x000000ffff157224 */ /* 0x000fe200078e0002 */
[----:B0-----:R-:W-:-:S05]  /*17b0*/  LEA R22, R5, R22, 0x18 ;  /* 0x0000001605167211 */ /* 0x001fca00078ec0ff */
[----:B------:R-:W0:Y:S04]  /*17c0*/  LDS.64 R18, [R22+0x18] ;  /* 0x0000180016127984 */ /* 0x000e280000000a00 */
[----:B------:R1:W2:Y:S04]  /*17d0*/  LDS.128 R4, [R22+0x40] ;  /* 0x0000400016047984 */ /* 0x0002a80000000c00 */
[----:B------:R1:W3:Y:S04]  /*17e0*/  LDS.128 R8, [R22+0x50] ;  /* 0x0000500016087984 */ /* 0x0002e80000000c00 */
[----:B------:R1:W4:Y:S01]  /*17f0*/  LDS.128 R12, [R22+0x20] ;  /* 0x00002000160c7984 */ /* 0x0003220000000c00 */
[----:B0-----:R-:W-:-:S04]  /*1800*/  ISETP.GE.U32.AND P0, PT, R17, R18, PT ;  /* 0x000000121100720c */ /* 0x001fc80003f06070 */
[----:B------:R-:W-:-:S13]  /*1810*/  ISETP.GE.AND.EX P0, PT, R16, R19, PT, P0 ;  /* 0x000000131000720c */ /* 0x000fda0003f06300 */
[----:B-1234-:R-:W-:Y:S05]  /*1820*/  @!P0 BRA `(.L_x_1714) ;  /* 0x00000000003c8947 */ /* 0x01efea0003800000 */
        /* <DEDUP_REMOVED lines=15> */
.L_x_1714:
[----:B------:R-:W-:Y:S05]  /*1920*/  BSYNC.RECONVERGENT B1 ;  /* 0x0000000000017941 */ /* 0x000fea0003800200 */
.L_x_1713:
        /* <DEDUP_REMOVED lines=25> */
.L_x_1716:
[----:B------:R-:W-:Y:S05]  /*1ac0*/  BSYNC.RECONVERGENT B1 ;  /* 0x0000000000017941 */ /* 0x000fea0003800200 */
.L_x_1715:
        /* <DEDUP_REMOVED lines=22> */
.L_x_1718:
[----:B------:R-:W-:Y:S05]  /*1c30*/  BSYNC.RECONVERGENT B1 ;  /* 0x0000000000017941 */ /* 0x000fea0003800200 */
.L_x_1717:
        /* <DEDUP_REMOVED lines=22> */
.L_x_1720:
[----:B------:R-:W-:Y:S05]  /*1da0*/  BSYNC.RECONVERGENT B1 ;  /* 0x0000000000017941 */ /* 0x000fea0003800200 */
.L_x_1719:
        /* <DEDUP_REMOVED lines=22> */
.L_x_1722:
[----:B------:R-:W-:Y:S05]  /*1f10*/  BSYNC.RECONVERGENT B1 ;  /* 0x0000000000017941 */ /* 0x000fea0003800200 */
.L_x_1721:
        /* <DEDUP_REMOVED lines=22> */
.L_x_1724:
[----:B------:R-:W-:Y:S05]  /*2080*/  BSYNC.RECONVERGENT B1 ;  /* 0x0000000000017941 */ /* 0x000fea0003800200 */
.L_x_1723:
        /* <DEDUP_REMOVED lines=11> */
[----:B------:R-:W-:Y:S01]  /*2140*/  ISETP.GE.AND.EX P0, PT, R19, R4, PT, P0 ;  /* 0x000000041300720c */ /* 0x000fe20003f06300 */
[----:B0-----:R-:W-:Y:S02]  /*2150*/  IMAD.MOV.U32 R3, RZ, RZ, R22 ;  /* 0x000000ffff037224 */ /* 0x001fe400078e0016 */
        /* <DEDUP_REMOVED lines=11> */
.L_x_1699:
[----:B------:R-:W-:Y:S01]  /*2210*/  LOP3.LUT R7, R4, 0x3e0, RZ, 0xc0, !PT ;  /* 0x000003e004077812 */ /* 0x000fe200078ec0ff */
[----:B------:R-:W-:Y:S01]  /*2220*/  BSSY.RECONVERGENT B1, `(.L_x_1725) ;  /* 0x0000021000017945 */ /* 0x000fe20003800200 */
[----:B-----5:R-:W-:Y:S02]  /*2230*/  IMAD.MOV.U32 R18, RZ, RZ, R2 ;  /* 0x000000ffff127224 */ /* 0x020fe400078e0002 */
[----:B------:R-:W-:Y:S01]  /*2240*/  LOP3.LUT R12, RZ, R7, RZ, 0x33, !PT ;  /* 0x00000007ff0c7212 */ /* 0x000fe200078e33ff */
[----:B------:R-:W-:Y:S02]  /*2250*/  VIADD R10, R7, 0x20 ;  /* 0x00000020070a7836 */ /* 0x000fe40000000000 */
[----:B------:R-:W0:Y:S01]  /*2260*/  S2R R7, SR_LANEID ;  /* 0x0000000000077919 */ /* 0x000e220000000000 */
[----:B------:R-:W-:Y:S02]  /*2270*/  IMAD.MOV.U32 R20, RZ, RZ, R3 ;  /* 0x000000ffff147224 */ /* 0x000fe400078e0003 */
[----:B------:R-:W-:Y:S01]  /*2280*/  IMAD.IADD R9, R5, 0x1, R12 ;  /* 0x0000000105097824 */ /* 0x000fe200078e020c */
[----:B------:R-:W-:Y:S01]  /*2290*/  ISETP.GT.AND P0, PT, R10, R5, PT ;  /* 0x000000050a00720c */ /* 0x000fe20003f04270 */
[----:B------:R-:W-:-:S02]  /*22a0*/  IMAD.MOV.U32 R14, RZ, RZ, R8 ;  /* 0x000000ffff0e7224 */ /* 0x000fc400078e0008 */
[----:B------:R-:W-:Y:S01]  /*22b0*/  IMAD.MOV.U32 R16, RZ, RZ, R6 ;  /* 0x000000ffff107224 */ /* 0x000fe200078e0006 */
[----:B------:R-:W-:-:S05]  /*22c0*/  SEL R9, R9, 0x1f, P0 ;  /* 0x0000001f09097807 */ /* 0x000fca0000000000 */
[----:B------:R-:W1:Y:S04]  /*22d0*/  SHFL.DOWN PT, R11, R2, 0x1, R9 ;  /* 0x08200000020b7989 */ /* 0x000e6800000e0009 */
[----:B------:R-:W2:Y:S04]  /*22e0*/  SHFL.DOWN PT, R10, R3, 0x1, R9 ;  /* 0x08200000030a7989 */ /* 0x000ea800000e0009 */
[----:B------:R3:W4:Y:S04]  /*22f0*/  SHFL.DOWN PT, R13, R8, 0x1, R9 ;  /* 0x08200000080d7989 */ /* 0x00072800000e0009 */
[----:B------:R3:W3:Y:S01]  /*2300*/  SHFL.DOWN PT, R15, R6, 0x1, R9 ;  /* 0x08200000060f7989 */ /* 0x0006e200000e0009 */
[----:B-1----:R-:W-:-:S04]  /*2310*/  ISETP.GE.U32.AND P0, PT, R2, R11, PT ;  /* 0x0000000b0200720c */ /* 0x002fc80003f06070 */
[----:B--2---:R-:W-:-:S04]  /*2320*/  ISETP.GE.AND.EX P0, PT, R3, R10, PT, P0 ;  /* 0x0000000a0300720c */ /* 0x004fc80003f06300 */
[----:B0-----:R-:W-:-:S13]  /*2330*/  ISETP.GE.OR P0, PT, R7, R9, !P0 ;  /* 0x000000090700720c */ /* 0x001fda0004706670 */
        /* <DEDUP_REMOVED lines=15> */
.L_x_1726:
[----:B------:R-:W-:Y:S05]  /*2430*/  BSYNC.RECONVERGENT B1 ;  /* 0x0000000000017941 */ /* 0x000fea0003800200 */
.L_x_1725:
        /* <DEDUP_REMOVED lines=28> */
.L_x_1728:
[----:B------:R-:W-:Y:S05]  /*2600*/  BSYNC.RECONVERGENT B1 ;  /* 0x0000000000017941 */ /* 0x000fea0003800200 */
.L_x_1727:
        /* <DEDUP_REMOVED lines=28> */
.L_x_1730:
[----:B------:R-:W-:Y:S05]  /*27d0*/  BSYNC.RECONVERGENT B1 ;  /* 0x0000000000017941 */ /* 0x000fea0003800200 */
.L_x_1729:
        /* <DEDUP_REMOVED lines=28> */
.L_x_1732:
[----:B------:R-:W-:Y:S05]  /*29a0*/  BSYNC.RECONVERGENT B1 ;  /* 0x0000000000017941 */ /* 0x000fea0003800200 */
.L_x_1731:
[----:B------:R-:W0:Y:S01]  /*29b0*/  SHFL.DOWN PT, R11, R10, 0x10, R9 ;  /* 0x0a0000000a0b7989 */ /* 0x000e2200000e0009 */
[C---:B------:R-:W-:Y:S01]  /*29c0*/  VIADD R2, R7.reuse, 0x10 ;  /* 0x0000001007027836 */ /* 0x040fe20000000000 */
[----:B------:R-:W-:Y:S01]  /*29d0*/  ISETP.NE.AND P3, PT, R7, RZ, PT ;  /* 0x000000ff0700720c */ /* 0x000fe20003f65270 */
[----:B------:R-:W-:Y:S01]  /*29e0*/  BSSY.RECONVERGENT B1, `(.L_x_1733) ;  /* 0x000001a000017945 */ /* 0x000fe20003800200 */
        /* <DEDUP_REMOVED lines=25> */
.L_x_1734:
[----:B------:R-:W-:Y:S05]  /*2b80*/  BSYNC.RECONVERGENT B1 ;  /* 0x0000000000017941 */ /* 0x000fea0003800200 */
.L_x_1733:
[----:B------:R-:W-:Y:S04]  /*2b90*/  BSSY.RECONVERGENT B1, `(.L_x_1735) ;  /* 0x000000e000017945 */ /* 0x000fe80003800200 */
[----:B------:R-:W-:Y:S05]  /*2ba0*/  @P3 BRA `(.L_x_1736) ;  /* 0x0000000000303947 */ /* 0x000fea0003800000 */
[----:B------:R-:W0:Y:S01]  /*2bb0*/  S2R R8, SR_CgaCtaId ;  /* 0x0000000000087919 */ /* 0x000e220000008800 */
[----:B------:R-:W-:Y:S01]  /*2bc0*/  MOV R7, 0x400 ;  /* 0x0000040000077802 */ /* 0x000fe20000000f00 */
[----:B------:R-:W-:Y:S01]  /*2bd0*/  IMAD.MOV.U32 R9, RZ, RZ, R2 ;  /* 0x000000ffff097224 */ /* 0x000fe200078e0002 */
[----:B------:R-:W-:-:S04]  /*2be0*/  SHF.R.U32.HI R6, RZ, 0x1, R4 ;  /* 0x00000001ff067819 */ /* 0x000fc80000011604 */
[----:B------:R-:W-:Y:S02]  /*2bf0*/  LOP3.LUT R6, R6, 0x1f0, RZ, 0xc0, !PT ;  /* 0x000001f006067812 */ /* 0x000fe400078ec0ff */
[----:B0-----:R-:W-:Y:S01]  /*2c00*/  LEA R7, R8, R7, 0x18 ;  /* 0x0000000708077211 */ /* 0x001fe200078ec0ff */
[----:B------:R-:W-:-:S04]  /*2c10*/  IMAD.MOV.U32 R8, RZ, RZ, R3 ;  /* 0x000000ffff087224 */ /* 0x000fc800078e0003 */
[----:B------:R-:W-:Y:S02]  /*2c20*/  IMAD.IADD R11, R6, 0x1, R7 ;  /* 0x00000001060b7824 */ /* 0x000fe400078e0207 */
[----:B------:R-:W-:Y:S02]  /*2c30*/  IMAD.MOV.U32 R6, RZ, RZ, R17 ;  /* 0x000000ffff067224 */ /* 0x000fe400078e0011 */
[----:B------:R-:W-:Y:S01]  /*2c40*/  IMAD.MOV.U32 R7, RZ, RZ, R16 ;  /* 0x000000ffff077224 */ /* 0x000fe200078e0010 */
[----:B------:R0:W-:Y:S04]  /*2c50*/  STS.64 [R11+0x10], R8 ;  /* 0x000010080b007388 */ /* 0x0001e80000000a00 */
[----:B------:R0:W-:Y:S02]  /*2c60*/  STS.64 [R11+0x8], R6 ;  /* 0x000008060b007388 */ /* 0x0001e40000000a00 */
.L_x_1736:
[----:B------:R-:W-:Y:S05]  /*2c70*/  BSYNC.RECONVERGENT B1 ;  /* 0x0000000000017941 */ /* 0x000fea0003800200 */
.L_x_1735:
[----:B------:R-:W-:Y:S01]  /*2c80*/  BAR.SYNC.DEFER_BLOCKING 0x0 ;  /* 0x0000000000007b1d */ /* 0x000fe20000010000 */
[----:B------:R-:W-:-:S13]  /*2c90*/  ISETP.NE.AND P3, PT, R4, RZ, PT ;  /* 0x000000ff0400720c */ /* 0x000fda0003f65270 */
[----:B------:R-:W-:Y:S05]  /*2ca0*/  @P3 BRA `(.L_x_1712) ;  /* 0x0000003c00d83947 */ /* 0x000fea0003800000 */
[C---:B------:R-:W-:Y:S01]  /*2cb0*/  ISETP.GE.AND P0, PT, R5.reuse, 0x21, PT ;  /* 0x000000210500780c */ /* 0x040fe20003f06270 */
[----:B------:R-:W-:Y:S01]  /*2cc0*/  IMAD.MOV.U32 R13, RZ, RZ, R17 ;  /* 0x000000ffff0d7224 */ /* 0x000fe200078e0011 */
[C---:B------:R-:W-:Y:S01]  /*2cd0*/  ISETP.GE.AND P6, PT, R5.reuse, 0x41, PT ;  /* 0x000000410500780c */ /* 0x040fe20003fc6270 */
[----:B------:R-:W-:Y:S01]  /*2ce0*/  IMAD.MOV.U32 R10, RZ, RZ, R16 ;  /* 0x000000ffff0a7224 */ /* 0x000fe200078e0010 */
[C---:B------:R-:W-:Y:S01]  /*2cf0*/  ISETP.GE.AND P5, PT, R5.reuse, 0x61, PT ;  /* 0x000000610500780c */ /* 0x040fe20003fa6270 */
[----:B0-----:R-:W-:Y:S01]  /*2d00*/  IMAD.MOV.U32 R9, RZ, RZ, R3 ;  /* 0x000000ffff097224 */ /* 0x001fe200078e0003 */
[----:B------:R-:W-:Y:S01]  /*2d10*/  ISETP.GE.AND P4, PT, R5, 0x81, PT ;  /* 0x000000810500780c */ /* 0x000fe20003f86270 */
[----:B------:R-:W-:-:S06]  /*2d20*/  IMAD.MOV.U32 R8, RZ, RZ, R2 ;  /* 0x000000ffff087224 */ /* 0x000fcc00078e0002 */
[----:B------:R-:W-:Y:S06]  /*2d30*/  @!P0 BRA `(.L_x_1737) ;  /* 0x0000000000708947 */ /* 0x000fec0003800000 */
[----:B------:R-:W0:Y:S01]  /*2d40*/  S2R R7, SR_CgaCtaId ;  /* 0x0000000000077919 */ /* 0x000e220000008800 */
        /* <DEDUP_REMOVED lines=26> */
.L_x_1738:
[----:B------:R-:W-:Y:S05]  /*2ef0*/  BSYNC.RECONVERGENT B1 ;  /* 0x0000000000017941 */ /* 0x000fea0003800200 */
.L_x_1737:
[----:B------:R-:W-:Y:S02]  /*2f00*/  IMAD.MOV.U32 R11, RZ, RZ, R13 ;  /* 0x000000ffff0b7224 */ /* 0x000fe400078e000d */
[----:B------:R-:W-:Y:S02]  /*2f10*/  IMAD.MOV.U32 R6, RZ, RZ, R10 ;  /* 0x000000ffff067224 */ /* 0x000fe400078e000a */
[----:B------:R-:W-:Y:S02]  /*2f20*/  IMAD.MOV.U32 R7, RZ, RZ, R9 ;  /* 0x000000ffff077224 */ /* 0x000fe400078e0009 */
[----:B------:R-:W-:Y:S01]  /*2f30*/  IMAD.MOV.U32 R4, RZ, RZ, R8 ;  /* 0x000000ffff047224 */ /* 0x000fe200078e0008 */
        /* <DEDUP_REMOVED lines=28> */
.L_x_1740:
[----:B------:R-:W-:Y:S05]  /*3100*/  BSYNC.RECONVERGENT B1 ;  /* 0x0000000000017941 */ /* 0x000fea0003800200 */
.L_x_1739:
[C---:B------:R-:W-:Y:S01]  /*3110*/  ISETP.GE.AND P1, PT, R5.reuse, 0xa1, PT ;  /* 0x000000a10500780c */ /* 0x040fe20003f26270 */
[----:B------:R-:W-:Y:S01]  /*3120*/  IMAD.MOV.U32 R9, RZ, RZ, R11 ;  /* 0x000000ffff097224 */ /* 0x000fe200078e000b */
[C---:B------:R-:W-:Y:S01]  /*3130*/  ISETP.GE.AND P2, PT, R5.reuse, 0xc1, PT ;  /* 0x000000c10500780c */ /* 0x040fe20003f46270 */
[----:B------:R-:W-:Y:S01]  /*3140*/  IMAD.MOV.U32 R8, RZ, RZ, R6 ;  /* 0x000000ffff087224 */ /* 0x000fe200078e0006 */
[----:B------:R-:W-:Y:S01]  /*3150*/  ISETP.GE.AND P6, PT, R5, 0xe1, PT ;  /* 0x000000e10500780c */ /* 0x000fe20003fc6270 */
[----:B------:R-:W-:Y:S02]  /*3160*/  IMAD.MOV.U32 R3, RZ, RZ, R7 ;  /* 0x000000ffff037224 */ /* 0x000fe400078e0007 */
[----:B------:R-:W-:Y:S01]  /*3170*/  IMAD.MOV.U32 R2, RZ, RZ, R4 ;  /* 0x000000ffff027224 */ /* 0x000fe200078e0004 */
[----:B------:R-:W-:Y:S09]  /*3180*/  @!P5 BRA `(.L_x_1741) ;  /* 0x000000000070d947 */ /* 0x000ff20003800000 */
        /* <DEDUP_REMOVED lines=17> */
[----:B0-----:R-:W-:Y:S01]  /*32a0*/  @P0 ISETP.GE.U32.AND P5, PT, R7, R14, PT ;  /* 0x0000000e0700020c */ /* 0x001fe20003fa6070 */
[----:B------:R-:W-:Y:S02]  /*32b0*/  IMAD.MOV.U32 R3, RZ, RZ, R14 ;  /* 0x000000ffff037224 */ /* 0x000fe400078e000e */
[----:B------:R-:W-:Y:S01]  /*32c0*/  IMAD.MOV.U32 R2, RZ, RZ, R15 ;  /* 0x000000ffff027224 */ /* 0x000fe200078e000f */
[----:B------:R-:W-:-:S04]  /*32d0*/  @P0 ISETP.GE.AND.EX P5, PT, R4, R15, PT, P5 ;  /* 0x0000000f0400020c */ /* 0x000fc80003fa6350 */
[----:B------:R-:W-:Y:S02]  /*32e0*/  @P0 SEL R9, R11, R12, !P5 ;  /* 0x0000000c0b090207 */ /* 0x000fe40006800000 */
[----:B------:R-:W-:Y:S02]  /*32f0*/  @P0 SEL R8, R6, R13, !P5 ;  /* 0x0000000d06080207 */ /* 0x000fe40006800000 */
[----:B------:R-:W-:-:S04]  /*3300*/  @P0 ISETP.LT.U32.AND P5, PT, R7, R14, PT ;  /* 0x0000000e0700020c */ /* 0x000fc80003fa1070 */
[----:B------:R-:W-:-:S04]  /*3310*/  @P0 ISETP.LT.AND.EX P5, PT, R4, R15, PT, P5 ;  /* 0x0000000f0400020c */ /* 0x000fc80003fa1350 */
[----:B------:R-:W-:Y:S02]  /*3320*/  @P0 SEL R3, R7, R14, P5 ;  /* 0x0000000e07030207 */ /* 0x000fe40002800000 */
[----:B------:R-:W-:-:S07]  /*3330*/  @P0 SEL R2, R4, R15, P5 ;  /* 0x0000000f04020207 */ /* 0x000fce0002800000 */
.L_x_1742:
[----:B------:R-:W-:Y:S05]  /*3340*/  BSYNC.RECONVERGENT B1 ;  /* 0x0000000000017941 */ /* 0x000fea0003800200 */
.L_x_1741:
        /* <DEDUP_REMOVED lines=32> */
.L_x_1744:
[----:B------:R-:W-:Y:S05]  /*3550*/  BSYNC.RECONVERGENT B1 ;  /* 0x0000000000017941 */ /* 0x000fea0003800200 */
.L_x_1743:
        /* <DEDUP_REMOVED lines=32> */
.L_x_1746:
[----:B------:R-:W-:Y:S05]  /*3760*/  BSYNC.RECONVERGENT B1 ;  /* 0x0000000000017941 */ /* 0x000fea0003800200 */
.L_x_1745:
        /* <DEDUP_REMOVED lines=32> */
.L_x_1748:
[----:B------:R-:W-:Y:S05]  /*3970*/  BSYNC.RECONVERGENT B1 ;  /* 0x0000000000017941 */ /* 0x000fea0003800200 */
.L_x_1747:
[----:B------:R-:W-:Y:S02]  /*3980*/  IMAD.MOV.U32 R3, RZ, RZ, R5 ;  /* 0x000000ffff037224 */ /* 0x000fe400078e0005 */
[----:B------:R-:W-:Y:S02]  /*3990*/  IMAD.MOV.U32 R2, RZ, RZ, R4 ;  /* 0x000000ffff027224 */ /* 0x000fe400078e0004 */
[----:B------:R-:W-:Y:S02]  /*39a0*/  IMAD.MOV.U32 R17, RZ, RZ, R7 ;  /* 0x000000ffff117224 */ /* 0x000fe400078e0007 */
[----:B------:R-:W-:Y:S01]  /*39b0*/  IMAD.MOV.U32 R16, RZ, RZ, R6 ;  /* 0x000000ffff107224 */ /* 0x000fe200078e0006 */
[----:B------:R-:W-:Y:S06]  /*39c0*/  @!P6 BRA `(.L_x_1712) ;  /* 0x000000300090e947 */ /* 0x000fec0003800000 */
        /* <DEDUP_REMOVED lines=19> */
[CC--:B------:R-:W-:Y:S02]  /*3b00*/  ISETP.GE.U32.AND P0, PT, R5.reuse, R8.reuse, PT ;  /* 0x000000080500720c */ /* 0x0c0fe40003f06070 */
        /* <DEDUP_REMOVED lines=8> */
.L_x_1682:
[----:B------:R-:W0:Y:S01]  /*3b90*/  S2R R5, SR_TID.X ;  /* 0x0000000000057919 */ /* 0x000e220000002100 */
[----:B------:R-:W1:Y:S02]  /*3ba0*/  LDCU.128 UR12, c[0x0][0x380] ;  /* 0x00007000ff0c77ac */ /* 0x000e640008000c00 */
[----:B-1----:R-:W-:Y:S02]  /*3bb0*/  IMAD.U32 R11, RZ, RZ, UR12 ;  /* 0x0000000cff0b7e24 */ /* 0x002fe4000f8e00ff */
[----:B------:R-:W-:Y:S01]  /*3bc0*/  IMAD.U32 R20, RZ, RZ, UR13 ;  /* 0x0000000dff147e24 */ /* 0x000fe2000f8e00ff */
[----:B0-----:R-:W-:-:S05]  /*3bd0*/  IADD3 R2, P0, PT, R7, R5, RZ ;  /* 0x0000000507027210 */ /* 0x001fca0007f1e0ff */
[----:B------:R-:W-:Y:S01]  /*3be0*/  IMAD.X R3, RZ, RZ, RZ, P0 ;  /* 0x000000ffff037224 */ /* 0x000fe200000e06ff */
[----:B------:R-:W-:-:S04]  /*3bf0*/  LEA R22, P0, R2, R11, 0x3 ;  /* 0x0000000b02167211 */ /* 0x000fc800078018ff */
[----:B------:R-:W-:-:S05]  /*3c00*/  LEA.HI.X R23, R2, R20, R3, 0x3, P0 ;  /* 0x0000001402177211 */ /* 0x000fca00000f1c03 */
[----:B------:R-:W2:Y:S04]  /*3c10*/  LDG.E.64 R14, desc[UR10][R22.64] ;  /* 0x0000000a160e7981 */ /* 0x000ea8000c1e1b00 */
[----:B------:R-:W2:Y:S04]  /*3c20*/  LDG.E.64 R16, desc[UR10][R22.64+0x800] ;  /* 0x0008000a16107981 */ /* 0x000ea8000c1e1b00 */
[----:B------:R-:W3:Y:S04]  /*3c30*/  LDG.E.64 R18, desc[UR10][R22.64+0x1000] ;  /* 0x0010000a16127981 */ /* 0x000ee8000c1e1b00 */
[----:B------:R-:W4:Y:S04]  /*3c40*/  LDG.E.64 R8, desc[UR10][R22.64+0x1800] ;  /* 0x0018000a16087981 */ /* 0x000f28000c1e1b00 */
[----:B------:R0:W5:Y:S01]  /*3c50*/  LDG.E.64 R2, desc[UR10][R22.64+0x2000] ;  /* 0x0020000a16027981 */ /* 0x000162000c1e1b00 */
[C---:B------:R-:W-:Y:S01]  /*3c60*/  VIADD R4, R5.reuse, 0x100 ;  /* 0x0000010005047836 */ /* 0x040fe20000000000 */
[----:B------:R-:W-:Y:S01]  /*3c70*/  LOP3.LUT R6, R5, 0x400, RZ, 0xfc, !PT ;  /* 0x0000040005067812 */ /* 0x000fe200078efcff */
[----:B------:R-:W-:Y:S01]  /*3c80*/  BSSY.RECONVERGENT B1, `(.L_x_1749) ;  /* 0x0000033000017945 */ /* 0x000fe20003800200 */
[----:B0-----:R-:W-:Y:S01]  /*3c90*/  IMAD.U32 R22, RZ, RZ, UR14 ;  /* 0x0000000eff167e24 */ /* 0x001fe2000f8e00ff */
[----:B--2---:R-:W-:-:S02]  /*3ca0*/  ISETP.LT.U32.AND P0, PT, R16, R14, PT ;  /* 0x0000000e1000720c */ /* 0x004fc40003f01070 */
[CC--:B------:R-:W-:Y:S02]  /*3cb0*/  ISETP.GE.U32.AND P2, PT, R16.reuse, R14.reuse, PT ;  /* 0x0000000e1000720c */ /* 0x0c0fe40003f46070 */
[CC--:B------:R-:W-:Y:S02]  /*3cc0*/  ISETP.LT.AND.EX P0, PT, R17.reuse, R15.reuse, PT, P0 ;  /* 0x0000000f1100720c */ /* 0x0c0fe40003f01300 */
[CC--:B------:R-:W-:Y:S02]  /*3cd0*/  ISETP.GE.AND.EX P2, PT, R17.reuse, R15.reuse, PT, P2 ;  /* 0x0000000f1100720c */ /* 0x0c0fe40003f46320 */
[----:B------:R-:W-:Y:S02]  /*3ce0*/  SEL R25, R16, R14, P0 ;  /* 0x0000000e10197207 */ /* 0x000fe40000000000 */
[----:B------:R-:W-:Y:S01]  /*3cf0*/  SEL R21, R17, R15, P0 ;  /* 0x0000000f11157207 */ /* 0x000fe20000000000 */
[----:B------:R-:W-:Y:S01]  /*3d00*/  VIADD R17, R5, 0x200 ;  /* 0x0000020005117836 */ /* 0x000fe20000000000 */
[----:B---3--:R-:W-:-:S02]  /*3d10*/  ISETP.LT.U32.AND P1, PT, R18, R25, PT ;  /* 0x000000191200720c */ /* 0x008fc40003f21070 */
[C---:B------:R-:W-:Y:S02]  /*3d20*/  ISETP.GE.U32.AND P0, PT, R18.reuse, R25, PT ;  /* 0x000000191200720c */ /* 0x040fe40003f06070 */
[CC--:B------:R-:W-:Y:S02]  /*3d30*/  ISETP.LT.AND.EX P1, PT, R19.reuse, R21.reuse, PT, P1 ;  /* 0x000000151300720c */ /* 0x0c0fe40003f21310 */
[C---:B------:R-:W-:Y:S02]  /*3d40*/  ISETP.GE.AND.EX P0, PT, R19.reuse, R21, PT, P0 ;  /* 0x000000151300720c */ /* 0x040fe40003f06300 */
[----:B------:R-:W-:Y:S02]  /*3d50*/  SEL R25, R18, R25, P1 ;  /* 0x0000001912197207 */ /* 0x000fe40000800000 */
[----:B------:R-:W-:Y:S01]  /*3d60*/  SEL R19, R19, R21, P1 ;  /* 0x0000001513137207 */ /* 0x000fe20000800000 */
[----:B------:R-:W-:Y:S01]  /*3d70*/  IMAD.U32 R21, RZ, RZ, UR15 ;  /* 0x0000000fff157e24 */ /* 0x000fe2000f8e00ff */
[----:B----4-:R-:W-:-:S02]  /*3d80*/  ISETP.GE.U32.AND P1, PT, R8, R25, PT ;  /* 0x000000190800720c */ /* 0x010fc40003f26070 */
[----:B------:R-:W-:Y:S02]  /*3d90*/  ISETP.LT.U32.AND P3, PT, R8, R25, PT ;  /* 0x000000190800720c */ /* 0x000fe40003f61070 */
[CC--:B------:R-:W-:Y:S02]  /*3da0*/  ISETP.GE.AND.EX P1, PT, R9.reuse, R19.reuse, PT, P1 ;  /* 0x000000130900720c */ /* 0x0c0fe40003f26310 */
[C---:B------:R-:W-:Y:S02]  /*3db0*/  ISETP.LT.AND.EX P3, PT, R9.reuse, R19, PT, P3 ;  /* 0x000000130900720c */ /* 0x040fe40003f61330 */
[----:B------:R-:W-:Y:S02]  /*3dc0*/  @P0 SEL R17, R4, R5, !P2 ;  /* 0x0000000504110207 */ /* 0x000fe40005000000 */
[----:B------:R-:W-:Y:S02]  /*3dd0*/  SEL R15, R8, R25, P3 ;  /* 0x00000019080f7207 */ /* 0x000fe40001800000 */
[----:B------:R-:W-:-:S02]  /*3de0*/  SEL R16, R9, R19, P3 ;  /* 0x0000001309107207 */ /* 0x000fc40001800000 */
[----:B------:R-:W-:Y:S01]  /*3df0*/  IADD3 R7, P2, PT, R7, R22, RZ ;  /* 0x0000001607077210 */ /* 0x000fe20007f5e0ff */
[----:B------:R-:W-:Y:S01]  /*3e00*/  IMAD.MOV.U32 R10, RZ, RZ, R15 ;  /* 0x000000ffff0a7224 */ /* 0x000fe200078e000f */
[----:B------:R-:W-:Y:S01]  /*3e10*/  ISETP.LE.U32.AND P0, PT, R13, UR6, PT ;  /* 0x000000060d007c0c */ /* 0x000fe2000bf03070 */
[----:B------:R-:W-:Y:S01]  /*3e20*/  @!P1 VIADD R17, R5, 0x300 ;  /* 0x0000030005119836 */ /* 0x000fe20000000000 */
[----:B-----5:R-:W-:Y:S01]  /*3e30*/  ISETP.GE.U32.AND P1, PT, R15, R2, PT ;  /* 0x000000020f00720c */ /* 0x020fe20003f26070 */
[----:B------:R-:W-:Y:S01]  /*3e40*/  IMAD.X R14, RZ, RZ, R21, P2 ;  /* 0x000000ffff0e7224 */ /* 0x000fe200010e0615 */
[----:B------:R-:W-:Y:S01]  /*3e50*/  IADD3 R18, P2, PT, R6, R7, RZ ;  /* 0x0000000706127210 */ /* 0x000fe20007f5e0ff */
[----:B------:R-:W-:Y:S01]  /*3e60*/  IMAD.MOV.U32 R9, RZ, RZ, R16 ;  /* 0x000000ffff097224 */ /* 0x000fe200078e0010 */
[----:B------:R-:W-:Y:S02]  /*3e70*/  ISETP.GE.AND.EX P1, PT, R16, R3, PT, P1 ;  /* 0x000000031000720c */ /* 0x000fe40003f26310 */
[----:B------:R-:W-:Y:S01]  /*3e80*/  IADD3 R7, P3, PT, R17, R7, RZ ;  /* 0x0000000711077210 */ /* 0x000fe20007f7e0ff */
[----:B------:R-:W-:Y:S01]  /*3e90*/  IMAD.X R19, RZ, RZ, R14, P2 ;  /* 0x000000ffff137224 */ /* 0x000fe200010e060e */
[----:B------:R-:W-:-:S03]  /*3ea0*/  ISETP.GE.U32.AND.EX P0, PT, RZ, R12, PT, P0 ;  /* 0x0000000cff00720c */ /* 0x000fc60003f06100 */
[----:B------:R-:W-:Y:S02]  /*3eb0*/  IMAD.X R14, RZ, RZ, R14, P3 ;  /* 0x000000ffff0e7224 */ /* 0x000fe400018e060e */
[----:B------:R-:W-:Y:S02]  /*3ec0*/  IMAD.MOV.U32 R8, RZ, RZ, R7 ;  /* 0x000000ffff087224 */ /* 0x000fe400078e0007 */
[----:B------:R-:W-:Y:S02]  /*3ed0*/  IMAD.MOV.U32 R4, RZ, RZ, R14 ;  /* 0x000000ffff047224 */ /* 0x000fe400078e000e */
[----:B------:R-:W-:Y:S05]  /*3ee0*/  @!P1 BRA `(.L_x_1750) ;  /* 0x0000000000309947 */ /* 0x000fea0003800000 */
[----:B------:R-:W-:Y:S01]  /*3ef0*/  ISETP.GE.U32.AND P1, PT, R2, R15, PT ;  /* 0x0000000f0200720c */ /* 0x000fe20003f26070 */
[----:B------:R-:W-:Y:S02]  /*3f00*/  IMAD.MOV.U32 R10, RZ, RZ, R2 ;  /* 0x000000ffff0a7224 */ /* 0x000fe400078e0002 */
[----:B------:R-:W-:Y:S01]  /*3f10*/  IMAD.MOV.U32 R9, RZ, RZ, R3 ;  /* 0x000000ffff097224 */ /* 0x000fe200078e0003 */
[----:B------:R-:W-:Y:S01]  /*3f20*/  ISETP.GE.AND.EX P1, PT, R3, R16, PT, P1 ;  /* 0x000000100300720c */ /* 0x000fe20003f26310 */
[----:B------:R-:W-:Y:S02]  /*3f30*/  IMAD.MOV.U32 R8, RZ, RZ, R18 ;  /* 0x000000ffff087224 */ /* 0x000fe400078e0012 */
[----:B------:R-:W-:-:S10]  /*3f40*/  IMAD.MOV.U32 R4, RZ, RZ, R19 ;  /* 0x000000ffff047224 */ /* 0x000fd400078e0013 */
[----:B------:R-:W-:-:S04]  /*3f50*/  @P1 ISETP.GE.U32.AND P2, PT, R17, R6, PT ;  /* 0x000000061100120c */ /* 0x000fc80003f46070 */
[----:B------:R-:W-:-:S04]  /*3f60*/  @P1 ISETP.GE.U32.AND.EX P2, PT, RZ, RZ, PT, P2 ;  /* 0x000000ffff00120c */ /* 0x000fc80003f46120 */
[----:B------:R-:W-:Y:S02]  /*3f70*/  @P1 SEL R10, R15, R2, !P2 ;  /* 0x000000020f0a1207 */ /* 0x000fe40005000000 */
[----:B------:R-:W-:Y:S02]  /*3f80*/  @P1 SEL R9, R16, R3, !P2 ;  /* 0x0000000310091207 */ /* 0x000fe40005000000 */
[----:B------:R-:W-:Y:S02]  /*3f90*/  @P1 SEL R8, R7, R18, !P2 ;  /* 0x0000001207081207 */ /* 0x000fe40005000000 */
[----:B------:R-:W-:-:S07]  /*3fa0*/  @P1 SEL R4, R14, R19, !P2 ;  /* 0x000000130e041207 */ /* 0x000fce0005000000 */
.L_x_1750:
[----:B------:R-:W-:Y:S05]  /*3fb0*/  BSYNC.RECONVERGENT B1 ;  /* 0x0000000000017941 */ /* 0x000fea0003800200 */
.L_x_1749:
[----:B------:R-:W-:Y:S05]  /*3fc0*/  @P0 BRA `(.L_x_1751) ;  /* 0x0000001400e80947 */ /* 0x000fea0003800000 */
[----:B------:R-:W0:Y:S01]  /*3fd0*/  LDCU.64 UR8, c[0x0][0x3e8] ;  /* 0x00007d00ff0877ac */ /* 0x000e220008000a00 */
[----:B------:R-:W-:Y:S01]  /*3fe0*/  ISETP.NE.AND P0, PT, R5, RZ, PT ;  /* 0x000000ff0500720c */ /* 0x000fe20003f05270 */
[----:B------:R-:W-:Y:S01]  /*3ff0*/  BSSY.RECONVERGENT B1, `(.L_x_1752) ;  /* 0x0000012000017945 */ /* 0x000fe20003800200 */
[----:B------:R-:W-:Y:S01]  /*4000*/  UMOV UR4, 0x8 ;  /* 0x0000000800047882 */ /* 0x000fe20000000000 */
[----:B------:R-:W-:Y:S02]  /*4010*/  UMOV UR5, 0x0 ;  /* 0x0000000000057882 */ /* 0x000fe40000000000 */
[----:B0-----:R-:W-:-:S04]  /*4020*/  UIMAD.WIDE.U32 UR4, UR8, 0x1, UR4 ;  /* 0x00000001080478a5 */ /* 0x001fc8000f8e0004 */
[----:B------:R-:W-:Y:S02]  /*4030*/  UIADD3 UR7, UPT, UPT, UR5, UR9, URZ ;  /* 0x0000000905077290 */ /* 0x000fe4000fffe0ff */
[----:B------:R-:W-:Y:S02]  /*4040*/  IMAD.U32 R3, RZ, RZ, UR5 ;  /* 0x00000005ff037e24 */ /* 0x000fe4000f8e00ff */
[----:B------:R-:W-:Y:S02]  /*4050*/  IMAD.U32 R2, RZ, RZ, UR4 ;  /* 0x00000004ff027e24 */ /* 0x000fe4000f8e00ff */
[----:B------:R-:W-:Y:S01]  /*4060*/  IMAD.U32 R3, RZ, RZ, UR7 ;  /* 0x00000007ff037e24 */ /* 0x000fe2000f8e00ff */
[----:B------:R-:W-:Y:S06]  /*4070*/  @P0 BRA `(.L_x_1753) ;  /* 0x0000000000240947 */ /* 0x000fec0003800000 */
[----:B------:R-:W-:Y:S02]  /*4080*/  IMAD.MOV.U32 R14, RZ, RZ, 0x500 ;  /* 0x00000500ff0e7424 */ /* 0x000fe400078e00ff */
[----:B------:R-:W-:-:S05]  /*4090*/  IMAD.MOV.U32 R15, RZ, RZ, 0x0 ;  /* 0x00000000ff0f7424 */ /* 0x000fca00078e00ff */
[----:B------:R-:W2:Y:S01]  /*40a0*/  ATOMG.E.ADD.64.STRONG.GPU PT, R6, desc[UR10][R2.64], R14 ;  /* 0x8000000e020679a8 */ /* 0x000ea200081ef50a */
[----:B------:R-:W0:Y:S01]  /*40b0*/  S2UR UR5, SR_CgaCtaId ;  /* 0x00000000000579c3 */ /* 0x000e220000008800 */
[----:B------:R-:W-:Y:S02]  /*40c0*/  UMOV UR4, 0x400 ;  /* 0x0000040000047882 */ /* 0x000fe40000000000 */
[----:B0-----:R-:W-:Y:S01]  /*40d0*/  ULEA UR4, UR5, UR4, 0x18 ;  /* 0x0000000405047291 */ /* 0x001fe2000f8ec0ff */
[----:B--2---:R-:W-:-:S05]  /*40e0*/  IADD3 R6, P0, PT, R6, UR6, RZ ;  /* 0x0000000606067c10 */ /* 0x004fca000ff1e0ff */
[----:B------:R-:W-:-:S05]  /*40f0*/  IMAD.X R7, RZ, RZ, R7, P0 ;  /* 0x000000ffff077224 */ /* 0x000fca00000e0607 */
[----:B------:R0:W-:Y:S03]  /*4100*/  STS.64 [UR4+0x98], R6 ;  /* 0x00009806ff007988 */ /* 0x0001e60008000a04 */
.L_x_1753:
[----:B------:R-:W-:Y:S05]  /*4110*/  BSYNC.RECONVERGENT B1 ;  /* 0x0000000000017941 */ /* 0x000fea0003800200 */
.L_x_1752:
[----:B------:R-:W1:Y:S08]  /*4120*/  S2UR UR5, SR_CgaCtaId ;  /* 0x00000000000579c3 */ /* 0x000e700000008800 */
[----:B------:R-:W-:Y:S06]  /*4130*/  BAR.SYNC.DEFER_BLOCKING 0x0 ;  /* 0x0000000000007b1d */ /* 0x000fec0000010000 */
[----:B------:R-:W-:-:S02]  /*4140*/  UMOV UR4, 0x400 ;  /* 0x0000040000047882 */ /* 0x000fc40000000000 */
[----:B-1----:R-:W-:-:S06]  /*4150*/  ULEA UR4, UR5, UR4, 0x18 ;  /* 0x0000000405047291 */ /* 0x002fcc000f8ec0ff */
[----:B------:R-:W-:-:S05]  /*4160*/  IMAD.U32 R23, RZ, RZ, UR4 ;  /* 0x00000004ff177e24 */ /* 0x000fca000f8e00ff */
[----:B0-----:R-:W0:Y:S02]  /*4170*/  LDS.64 R6, [R23+0x98] ;  /* 0x0000980017067984 */ /* 0x001e240000000a00 */
[----:B0-----:R-:W-:-:S04]  /*4180*/  IADD3 R14, P1, PT, R6, 0x500, RZ ;  /* 0x00000500060e7810 */ /* 0x001fc80007f3e0ff */
[----:B------:R-:W-:Y:S01]  /*4190*/  ISETP.GT.U32.AND P0, PT, R14, R13, PT ;  /* 0x0000000d0e00720c */ /* 0x000fe20003f04070 */
[----:B------:R-:W-:-:S05]  /*41a0*/  IMAD.X R15, RZ, RZ, R7, P1 ;  /* 0x000000ffff0f7224 */ /* 0x000fca00008e0607 */
[----:B------:R-:W-:-:S13]  /*41b0*/  ISETP.GT.AND.EX P0, PT, R15, R12, PT, P0 ;  /* 0x0000000c0f00720c */ /* 0x000fda0003f04300 */
[----:B------:R-:W-:Y:S05]  /*41c0*/  @P0 BRA `(.L_x_1754) ;  /* 0x0000000800980947 */ /* 0x000fea0003800000 */
[----:B------:R-:W-:Y:S01]  /*41d0*/  BSSY.RECONVERGENT B1, `(.L_x_1754) ;  /* 0x00000a5000017945 */ /* 0x000fe20003800200 */
[----:B------:R-:W0:Y:S01]  /*41e0*/  LDCU.64 UR8, c[0x0][0x398] ;  /* 0x00007300ff0877ac */ /* 0x000e220008000a00 */
[----:B------:R-:W1:Y:S02]  /*41f0*/  LDCU.128 UR12, c[0x0][0x380] ;  /* 0x00007000ff0c77ac */ /* 0x000e640008000c00 */
.L_x_1767:
[----:B------:R-:W-:Y:S01]  /*4200*/  IADD3 R25, P0, PT, R5, R6, RZ ;  /* 0x0000000605197210 */ /* 0x000fe20007f1e0ff */
[----:B-1----:R-:W-:Y:S02]  /*4210*/  IMAD.U32 R11, RZ, RZ, UR12 ;  /* 0x0000000cff0b7e24 */ /* 0x002fe4000f8e00ff */
[----:B------:R-:W-:Y:S02]  /*4220*/  IMAD.U32 R20, RZ, RZ, UR13 ;  /* 0x0000000dff147e24 */ /* 0x000fe4000f8e00ff */
[----:B------:R-:W-:Y:S01]  /*4230*/  IMAD.X R30, RZ, RZ, R7, P0 ;  /* 0x000000ffff1e7224 */ /* 0x000fe200000e0607 */
[----:B------:R-:W-:-:S04]  /*4240*/  LEA R28, P0, R25, R11, 0x3 ;  /* 0x0000000b191c7211 */ /* 0x000fc800078018ff */
[----:B------:R-:W-:-:S05]  /*4250*/  LEA.HI.X R29, R25, R20, R30, 0x3, P0 ;  /* 0x00000014191d7211 */ /* 0x000fca00000f1c1e */
[----:B------:R-:W2:Y:S04]  /*4260*/  LDG.E.64 R18, desc[UR10][R28.64] ;  /* 0x0000000a1c127981 */ /* 0x000ea8000c1e1b00 */
[----:B------:R1:W5:Y:S04]  /*4270*/  LDG.E.64 R16, desc[UR10][R28.64+0x800] ;  /* 0x0008000a1c107981 */ /* 0x000368000c1e1b00 */
[----:B------:R1:W5:Y:S04]  /*4280*/  LDG.E.64 R14, desc[UR10][R28.64+0x1000] ;  /* 0x0010000a1c0e7981 */ /* 0x000368000c1e1b00 */
[----:B------:R1:W5:Y:S04]  /*4290*/  LDG.E.64 R12, desc[UR10][R28.64+0x1800] ;  /* 0x0018000a1c0c7981 */ /* 0x000368000c1e1b00 */
[----:B------:R1:W5:Y:S01]  /*42a0*/  LDG.E.64 R6, desc[UR10][R28.64+0x2000] ;  /* 0x0020000a1c067981 */ /* 0x000362000c1e1b00 */
[----:B------:R-:W-:Y:S01]  /*42b0*/  IMAD.U32 R22, RZ, RZ, UR14 ;  /* 0x0000000eff167e24 */ /* 0x000fe2000f8e00ff */
[----:B------:R-:W-:Y:S01]  /*42c0*/  BSSY.RECONVERGENT B2, `(.L_x_1755) ;  /* 0x0000019000027945 */ /* 0x000fe20003800200 */
[----:B------:R-:W-:-:S02]  /*42d0*/  IMAD.U32 R21, RZ, RZ, UR15 ;  /* 0x0000000fff157e24 */ /* 0x000fc4000f8e00ff */
[----:B------:R-:W-:Y:S01]  /*42e0*/  IMAD.MOV.U32 R33, RZ, RZ, R10 ;  /* 0x000000ffff217224 */ /* 0x000fe200078e000a */
[----:B------:R-:W-:Y:S01]  /*42f0*/  IADD3 R25, P1, PT, R25, R22, RZ ;  /* 0x0000001619197210 */ /* 0x000fe20007f3e0ff */
[----:B------:R-:W-:Y:S02]  /*4300*/  IMAD.MOV.U32 R35, RZ, RZ, R9 ;  /* 0x000000ffff237224 */ /* 0x000fe400078e0009 */
[----:B------:R-:W-:Y:S02]  /*4310*/  IMAD.MOV.U32 R24, RZ, RZ, R8 ;  /* 0x000000ffff187224 */ /* 0x000fe400078e0008 */
[----:B------:R-:W-:Y:S02]  /*4320*/  IMAD.MOV.U32 R26, RZ, RZ, R4 ;  /* 0x000000ffff1a7224 */ /* 0x000fe400078e0004 */
[----:B------:R-:W-:Y:S01]  /*4330*/  IMAD.X R27, R30, 0x1, R21, P1 ;  /* 0x000000011e1b7824 */ /* 0x000fe200008e0615 */
[----:B--2---:R-:W-:-:S04]  /*4340*/  ISETP.GE.U32.AND P0, PT, R10, R18, PT ;  /* 0x000000120a00720c */ /* 0x004fc80003f06070 */
[----:B------:R-:W-:-:S13]  /*4350*/  ISETP.GE.AND.EX P0, PT, R9, R19, PT, P0 ;  /* 0x000000130900720c */ /* 0x000fda0003f06300 */
[----:B-1----:R-:W-:Y:S05]  /*4360*/  @!P0 BRA `(.L_x_1756) ;  /* 0x0000000000388947 */ /* 0x002fea0003800000 */
        /* <DEDUP_REMOVED lines=14> */
.L_x_1756:
[----:B0-----:R-:W-:Y:S05]  /*4450*/  BSYNC.RECONVERGENT B2 ;  /* 0x0000000000027941 */ /* 0x001fea0003800200 */
.L_x_1755:
[----:B-----5:R-:W-:Y:S01]  /*4460*/  ISETP.GE.U32.AND P0, PT, R33, R16, PT ;  /* 0x000000102100720c */ /* 0x020fe20003f06070 */
[----:B------:R-:W-:Y:S01]  /*4470*/  BSSY.RECONVERGENT B2, `(.L_x_1757) ;  /* 0x0000017000027945 */ /* 0x000fe20003800200 */
[----:B------:R-:W-:Y:S01]  /*4480*/  IADD3 RZ, P1, PT, R25, 0x100, RZ ;  /* 0x0000010019ff7810 */ /* 0x000fe20007f3e0ff */
[----:B------:R-:W-:Y:S01]  /*4490*/  IMAD.MOV.U32 R19, RZ, RZ, R33 ;  /* 0x000000ffff137224 */ /* 0x000fe200078e0021 */
[----:B------:R-:W-:Y:S01]  /*44a0*/  ISETP.GE.AND.EX P0, PT, R35, R17, PT, P0 ;  /* 0x000000112300720c */ /* 0x000fe20003f06300 */
[----:B------:R-:W-:Y:S02]  /*44b0*/  IMAD.MOV.U32 R31, RZ, RZ, R35 ;  /* 0x000000ffff1f7224 */ /* 0x000fe400078e0023 */
[----:B------:R-:W-:Y:S02]  /*44c0*/  IMAD.X R9, RZ, RZ, R27, P1 ;  /* 0x000000ffff097224 */ /* 0x000fe400008e061b */
[----:B------:R-:W-:Y:S02]  /*44d0*/  IMAD.MOV.U32 R10, RZ, RZ, R24 ;  /* 0x000000ffff0a7224 */ /* 0x000fe400078e0018 */
[----:B------:R-:W-:-:S06]  /*44e0*/  IMAD.MOV.U32 R18, RZ, RZ, R26 ;  /* 0x000000ffff127224 */ /* 0x000fcc00078e001a */
[----:B------:R-:W-:Y:S05]  /*44f0*/  @!P0 BRA `(.L_x_1758) ;  /* 0x0000000000388947 */ /* 0x000fea0003800000 */
[----:B------:R-:W-:Y:S01]  /*4500*/  ISETP.GE.U32.AND P0, PT, R16, R33, PT ;  /* 0x000000211000720c */ /* 0x000fe20003f06070 */
[----:B------:R-:W-:Y:S02]  /*4510*/  VIADD R10, R25, 0x100 ;  /* 0x00000100190a7836 */ /* 0x000fe40000000000 */
        /* <DEDUP_REMOVED lines=12> */
.L_x_1758:
[----:B------:R-:W-:Y:S05]  /*45e0*/  BSYNC.RECONVERGENT B2 ;  /* 0x0000000000027941 */ /* 0x000fea0003800200 */
.L_x_1757:
[----:B------:R-:W-:Y:S01]  /*45f0*/  ISETP.GE.U32.AND P0, PT, R19, R14, PT ;  /* 0x0000000e1300720c */ /* 0x000fe20003f06070 */
        /* <DEDUP_REMOVED lines=23> */
.L_x_1760:
[----:B------:R-:W-:Y:S05]  /*4770*/  BSYNC.RECONVERGENT B2 ;  /* 0x0000000000027941 */ /* 0x000fea0003800200 */
.L_x_1759:
        /* <DEDUP_REMOVED lines=24> */
.L_x_1762:
[----:B------:R-:W-:Y:S05]  /*4900*/  BSYNC.RECONVERGENT B2 ;  /* 0x0000000000027941 */ /* 0x000fea0003800200 */
.L_x_1761:
        /* <DEDUP_REMOVED lines=24> */
.L_x_1764:
[----:B------:R-:W-:Y:S05]  /*4a90*/  BSYNC.RECONVERGENT B2 ;  /* 0x0000000000027941 */ /* 0x000fea0003800200 */
.L_x_1763:
[----:B------:R-:W-:Y:S01]  /*4aa0*/  BAR.SYNC.DEFER_BLOCKING 0x0 ;  /* 0x0000000000007b1d */ /* 0x000fe20000010000 */
[----:B------:R-:W-:-:S05]  /*4ab0*/  ISETP.NE.AND P0, PT, R5, RZ, PT ;  /* 0x000000ff0500720c */ /* 0x000fca0003f05270 */
[----:B------:R-:W-:Y:S08]  /*4ac0*/  BSSY.RECONVERGENT B2, `(.L_x_1765) ;  /* 0x000000c000027945 */ /* 0x000ff00003800200 */
[----:B------:R-:W-:Y:S05]  /*4ad0*/  @P0 BRA `(.L_x_1766) ;  /* 0x0000000000280947 */ /* 0x000fea0003800000 */
[----:B------:R-:W-:Y:S02]  /*4ae0*/  IMAD.MOV.U32 R12, RZ, RZ, 0x500 ;  /* 0x00000500ff0c7424 */ /* 0x000fe400078e00ff */
[----:B------:R-:W-:-:S05]  /*4af0*/  IMAD.MOV.U32 R13, RZ, RZ, 0x0 ;  /* 0x00000000ff0d7424 */ /* 0x000fca00078e00ff */
[----:B------:R-:W2:Y:S01]  /*4b00*/  ATOMG.E.ADD.64.STRONG.GPU PT, R6, desc[UR10][R2.64], R12 ;  /* 0x8000000c020679a8 */ /* 0x000ea200081ef50a */
[----:B------:R-:W0:Y:S01]  /*4b10*/  S2UR UR5, SR_CgaCtaId ;  /* 0x00000000000579c3 */ /* 0x000e220000008800 */
[----:B------:R-:W-:Y:S02]  /*4b20*/  UMOV UR4, 0x400 ;  /* 0x0000040000047882 */ /* 0x000fe40000000000 */
[----:B0-----:R-:W-:-:S06]  /*4b30*/  ULEA UR4, UR5, UR4, 0x18 ;  /* 0x0000000405047291 */ /* 0x001fcc000f8ec0ff */
[----:B------:R-:W-:Y:S01]  /*4b40*/  IMAD.U32 R23, RZ, RZ, UR4 ;  /* 0x00000004ff177e24 */ /* 0x000fe2000f8e00ff */
[----:B--2---:R-:W-:-:S05]  /*4b50*/  IADD3 R6, P0, PT, R6, UR6, RZ ;  /* 0x0000000606067c10 */ /* 0x004fca000ff1e0ff */
[----:B------:R-:W-:-:S05]  /*4b60*/  IMAD.X R7, RZ, RZ, R7, P0 ;  /* 0x000000ffff077224 */ /* 0x000fca00000e0607 */
[----:B------:R0:W-:Y:S03]  /*4b70*/  STS.64 [R23+0x98], R6 ;  /* 0x0000980617007388 */ /* 0x0001e60000000a00 */
.L_x_1766:
[----:B------:R-:W-:Y:S05]  /*4b80*/  BSYNC.RECONVERGENT B2 ;  /* 0x0000000000027941 */ /* 0x000fea0003800200 */
.L_x_1765:
[----:B------:R-:W-:Y:S01]  /*4b90*/  BAR.SYNC.DEFER_BLOCKING 0x0 ;  /* 0x0000000000007b1d */ /* 0x000fe20000010000 */
[----:B------:R-:W-:Y:S02]  /*4ba0*/  IMAD.U32 R13, RZ, RZ, UR8 ;  /* 0x00000008ff0d7e24 */ /* 0x000fe4000f8e00ff */
[----:B------:R-:W-:-:S03]  /*4bb0*/  IMAD.U32 R12, RZ, RZ, UR9 ;  /* 0x00000009ff0c7e24 */ /* 0x000fc6000f8e00ff */
[----:B0-----:R-:W0:Y:S02]  /*4bc0*/  LDS.64 R6, [R23+0x98] ;  /* 0x0000980017067984 */ /* 0x001e240000000a00 */
[----:B0-----:R-:W-:-:S04]  /*4bd0*/  IADD3 R14, P1, PT, R6, 0x500, RZ ;  /* 0x00000500060e7810 */ /* 0x001fc80007f3e0ff */
[----:B------:R-:W-:Y:S01]  /*4be0*/  ISETP.GT.U32.AND P0, PT, R14, R13, PT ;  /* 0x0000000d0e00720c */ /* 0x000fe20003f04070 */
[----:B------:R-:W-:-:S05]  /*4bf0*/  IMAD.X R15, RZ, RZ, R7, P1 ;  /* 0x000000ffff0f7224 */ /* 0x000fca00008e0607 */
[----:B------:R-:W-:-:S13]  /*4c00*/  ISETP.GT.AND.EX P0, PT, R15, R12, PT, P0 ;  /* 0x0000000c0f00720c */ /* 0x000fda0003f04300 */
[----:B------:R-:W-:Y:S05]  /*4c10*/  @!P0 BRA `(.L_x_1767) ;  /* 0xfffffff400788947 */ /* 0x000fea000383ffff */
[----:B------:R-:W-:Y:S05]  /*4c20*/  BSYNC.RECONVERGENT B1 ;  /* 0x0000000000017941 */ /* 0x000fea0003800200 */
.L_x_1754:
[----:B------:R-:W-:Y:S01]  /*4c30*/  ISETP.GE.U32.AND P0, PT, R6, R13, PT ;  /* 0x0000000d0600720c */ /* 0x000fe20003f06070 */
[----:B------:R-:W-:Y:S03]  /*4c40*/  BSSY.RECONVERGENT B1, `(.L_x_1751) ;  /* 0x00000b2000017945 */ /* 0x000fe60003800200 */
[----:B------:R-:W-:-:S13]  /*4c50*/  ISETP.GE.AND.EX P0, PT, R7, R12, PT, P0 ;  /* 0x0000000c0700720c */ /* 0x000fda0003f06300 */
[----:B------:R-:W-:Y:S05]  /*4c60*/  @P0 BRA `(.L_x_1768) ;  /* 0x0000000800bc0947 */ /* 0x000fea0003800000 */
[----:B------:R-:W-:-:S05]  /*4c70*/  IMAD.IADD R2, R13, 0x1, -R6 ;  /* 0x000000010d027824 */ /* 0x000fca00078e0a06 */
[----:B------:R-:W-:-:S13]  /*4c80*/  ISETP.GE.AND P0, PT, R5, R2, PT ;  /* 0x000000020500720c */ /* 0x000fda0003f06270 */
[----:B------:R-:W-:Y:S05]  /*4c90*/  @P0 BRA `(.L_x_1768) ;  /* 0x0000000800b00947 */ /* 0x000fea0003800000 */
[----:B------:R-:W-:Y:S01]  /*4ca0*/  LOP3.LUT R3, RZ, R5, RZ, 0x33, !PT ;  /* 0x00000005ff037212 */ /* 0x000fe200078e33ff */
[----:B------:R-:W-:Y:S03]  /*4cb0*/  BSSY.RECONVERGENT B2, `(.L_x_1769) ;  /* 0x0000032000027945 */ /* 0x000fe60003800200 */
[----:B------:R-:W-:-:S04]  /*4cc0*/  IADD3 R24, PT, PT, -R6, R13, R3 ;  /* 0x0000000d06187210 */ /* 0x000fc80007ffe103 */
[----:B------:R-:W-:-:S04]  /*4cd0*/  LOP3.LUT R3, R24, 0x300, RZ, 0xc0, !PT ;  /* 0x0000030018037812 */ /* 0x000fc800078ec0ff */
[----:B------:R-:W-:Y:S01]  /*4ce0*/  ISETP.NE.AND P0, PT, R3, 0x300, PT ;  /* 0x000003000300780c */ /* 0x000fe20003f05270 */
[----:B------:R-:W-:-:S12]  /*4cf0*/  IMAD.MOV.U32 R3, RZ, RZ, R5 ;  /* 0x000000ffff037224 */ /* 0x000fd800078e0005 */
[----:B------:R-:W-:Y:S05]  /*4d00*/  @!P0 BRA `(.L_x_1770) ;  /* 0x0000000000b08947 */ /* 0x000fea0003800000 */
[----:B------:R-:W-:Y:S02]  /*4d10*/  IADD3 R19, P0, PT, R5, R6, RZ ;  /* 0x0000000605137210 */ /* 0x000fe40007f1e0ff */
[----:B------:R-:W-:Y:S02]  /*4d20*/  LEA.HI R3, R24, 0x1, RZ, 0x18 ;  /* 0x0000000118037811 */ /* 0x000fe400078fc0ff */
[C---:B------:R-:W-:Y:S01]  /*4d30*/  LEA R18, P1, R19.reuse, R11, 0x3 ;  /* 0x0000000b13127211 */ /* 0x040fe200078218ff */
[----:B------:R-:W-:Y:S01]  /*4d40*/  IMAD.X R12, RZ, RZ, R7, P0 ;  /* 0x000000ffff0c7224 */ /* 0x000fe200000e0607 */
[----:B------:R-:W-:Y:S02]  /*4d50*/  IADD3 R23, P0, PT, R19, R22, RZ ;  /* 0x0000001613177210 */ /* 0x000fe40007f1e0ff */
[----:B------:R-:W-:Y:S01]  /*4d60*/  LOP3.LUT R11, R3, 0x3, RZ, 0xc0, !PT ;  /* 0x00000003030b7812 */ /* 0x000fe200078ec0ff */
[----:B------:R-:W-:Y:S01]  /*4d70*/  IMAD.MOV.U32 R3, RZ, RZ, R5 ;  /* 0x000000ffff037224 */ /* 0x000fe200078e0005 */
[----:B------:R-:W-:Y:S01]  /*4d80*/  LEA.HI.X R19, R19, R20, R12, 0x3, P1 ;  /* 0x0000001413137211 */ /* 0x000fe200008f1c0c */
[----:B------:R-:W-:-:S02]  /*4d90*/  IMAD.X R21, R12, 0x1, R21, P0 ;  /* 0x000000010c157824 */ /* 0x000fc400000e0615 */
[----:B------:R-:W-:-:S07]  /*4da0*/  IMAD.MOV R11, RZ, RZ, -R11 ;  /* 0x000000ffff0b7224 */ /* 0x000fce00078e0a0b */
.L_x_1773:
[----:B------:R-:W-:Y:S02]  /*4db0*/  IMAD.MOV.U32 R12, RZ, RZ, R18 ;  /* 0x000000ffff0c7224 */ /* 0x000fe400078e0012 */
[----:B------:R-:W-:-:S06]  /*4dc0*/  IMAD.MOV.U32 R13, RZ, RZ, R19 ;  /* 0x000000ffff0d7224 */ /* 0x000fcc00078e0013 */
[----:B------:R-:W2:Y:S01]  /*4dd0*/  LDG.E.64 R12, desc[UR10][R12.64] ;  /* 0x0000000a0c0c7981 */ /* 0x000ea2000c1e1b00 */
[----:B------:R-:W-:Y:S01]  /*4de0*/  VIADD R11, R11, 0x1 ;  /* 0x000000010b0b7836 */ /* 0x000fe20000000000 */
[----:B------:R-:W-:Y:S01]  /*4df0*/  BSSY.RECONVERGENT B3, `(.L_x_1771) ;  /* 0x0000018000037945 */ /* 0x000fe20003800200 */
[----:B------:R-:W-:-:S03]  /*4e00*/  IADD3 R18, P3, PT, R18, 0x800, RZ ;  /* 0x0000080012127810 */ /* 0x000fc60007f7e0ff */
[----:B------:R-:W-:Y:S02]  /*4e10*/  ISETP.NE.AND P2, PT, R11, RZ, PT ;  /* 0x000000ff0b00720c */ /* 0x000fe40003f45270 */
[----:B--2---:R-:W-:-:S04]  /*4e20*/  ISETP.GE.U32.AND P0, PT, R10, R12, PT ;  /* 0x0000000c0a00720c */ /* 0x004fc80003f06070 */
        /* <DEDUP_REMOVED lines=12> */
[CC--:B------:R-:W-:Y:S02]  /*4ef0*/  @P0 ISETP.GE.U32.AND P1, PT, R14.reuse, R23.reuse, PT ;  /* 0x000000170e00020c */ /* 0x0c0fe40003f26070 */
[----:B------:R-:W-:Y:S02]  /*4f00*/  @P0 ISETP.LT.U32.AND P4, PT, R14, R23, PT ;  /* 0x000000170e00020c */ /* 0x000fe40003f81070 */
[CC--:B------:R-:W-:Y:S02]  /*4f10*/  @P0 ISETP.GE.AND.EX P1, PT, R16.reuse, R21.reuse, PT, P1 ;  /* 0x000000151000020c */ /* 0x0c0fe40003f26310 */
[----:B------:R-:W-:-:S02]  /*4f20*/  @P0 ISETP.LT.AND.EX P4, PT, R16, R21, PT, P4 ;  /* 0x000000151000020c */ /* 0x000fc40003f81340 */
[----:B------:R-:W-:Y:S02]  /*4f30*/  @P0 SEL R10, R15, R12, !P1 ;  /* 0x0000000c0f0a0207 */ /* 0x000fe40004800000 */
[----:B------:R-:W-:Y:S02]  /*4f40*/  @P0 SEL R9, R17, R13, !P1 ;  /* 0x0000000d11090207 */ /* 0x000fe40004800000 */
[----:B------:R-:W-:Y:S02]  /*4f50*/  @P0 SEL R8, R14, R23, P4 ;  /* 0x000000170e080207 */ /* 0x000fe40002000000 */
[----:B------:R-:W-:-:S07]  /*4f60*/  @P0 SEL R4, R16, R21, P4 ;  /* 0x0000001510040207 */ /* 0x000fce0002000000 */
.L_x_1772:
[----:B------:R-:W-:Y:S05]  /*4f70*/  BSYNC.RECONVERGENT B3 ;  /* 0x0000000000037941 */ /* 0x000fea0003800200 */
.L_x_1771:
[----:B------:R-:W-:Y:S01]  /*4f80*/  IADD3 R23, P0, PT, R23, 0x100, RZ ;  /* 0x0000010017177810 */ /* 0x000fe20007f1e0ff */
[----:B------:R-:W-:Y:S02]  /*4f90*/  VIADD R3, R3, 0x100 ;  /* 0x0000010003037836 */ /* 0x000fe40000000000 */
[----:B------:R-:W-:Y:S02]  /*4fa0*/  IMAD.X R19, RZ, RZ, R19, P3 ;  /* 0x000000ffff137224 */ /* 0x000fe400018e0613 */
[----:B------:R-:W-:Y:S01]  /*4fb0*/  IMAD.X R21, RZ, RZ, R21, P0 ;  /* 0x000000ffff157224 */ /* 0x000fe200000e0615 */
[----:B------:R-:W-:Y:S07]  /*4fc0*/  @P2 BRA `(.L_x_1773) ;  /* 0xfffffffc00782947 */ /* 0x000fee000383ffff */
.L_x_1770:
[----:B------:R-:W-:Y:S05]  /*4fd0*/  BSYNC.RECONVERGENT B2 ;  /* 0x0000000000027941 */ /* 0x000fea0003800200 */
.L_x_1769:
[----:B------:R-:W-:-:S13]  /*4fe0*/  ISETP.GE.U32.AND P0, PT, R24, 0x300, PT ;  /* 0x000003001800780c */ /* 0x000fda0003f06070 */
[----:B------:R-:W-:Y:S05]  /*4ff0*/  @!P0 BRA `(.L_x_1768) ;  /* 0x0000000400d88947 */ /* 0x000fea0003800000 */
[----:B------:R-:W0:Y:S01]  /*5000*/  LDC.64 R12, c[0x0][0x380] ;  /* 0x0000e000ff0c7b82 */ /* 0x000e220000000a00 */
[----:B------:R-:W-:-:S07]  /*5010*/  VIADD R3, R3, 0x200 ;  /* 0x0000020003037836 */ /* 0x000fce0000000000 */
[----:B------:R-:W1:Y:S02]  /*5020*/  LDC.64 R14, c[0x0][0x388] ;  /* 0x0000e200ff0e7b82 */ /* 0x000e640000000a00 */
.L_x_1782:
[----:B------:R-:W-:-:S05]  /*5030*/  VIADD R11, R3, 0xfffffe00 ;  /* 0xfffffe00030b7836 */ /* 0x000fca0000000000 */
[----:B------:R-:W-:-:S05]  /*5040*/  IADD3 R11, P0, PT, R11, R6, RZ ;  /* 0x000000060b0b7210 */ /* 0x000fca0007f1e0ff */
[----:B------:R-:W-:Y:S01]  /*5050*/  IMAD.X R28, RZ, RZ, R7, P0 ;  /* 0x000000ffff1c7224 */ /* 0x000fe200000e0607 */
[----:B0-----:R-:W-:-:S04]  /*5060*/  LEA R24, P0, R11, R12, 0x3 ;  /* 0x0000000c0b187211 */ /* 0x001fc800078018ff */
[----:B------:R-:W-:-:S05]  /*5070*/  LEA.HI.X R25, R11, R13, R28, 0x3, P0 ;  /* 0x0000000d0b197211 */ /* 0x000fca00000f1c1c */
[----:B------:R-:W2:Y:S04]  /*5080*/  LDG.E.64 R22, desc[UR10][R24.64] ;  /* 0x0000000a18167981 */ /* 0x000ea8000c1e1b00 */
[----:B------:R0:W5:Y:S04]  /*5090*/  LDG.E.64 R20, desc[UR10][R24.64+0x800] ;  /* 0x0008000a18147981 */ /* 0x000168000c1e1b00 */
        /* <DEDUP_REMOVED lines=26> */
.L_x_1775:
[----:B------:R-:W-:Y:S05]  /*5240*/  BSYNC.RECONVERGENT B2 ;  /* 0x0000000000027941 */ /* 0x000fea0003800200 */
.L_x_1774:
[----:B-----5:R-:W-:Y:S01]  /*5250*/  ISETP.GE.U32.AND P0, PT, R29, R20, PT ;  /* 0x000000141d00720c */ /* 0x020fe20003f06070 */
[----:B------:R-:W-:Y:S01]  /*5260*/  VIADD R9, R3, 0xffffff00 ;  /* 0xffffff0003097836 */ /* 0x000fe20000000000 */
[----:B------:R-:W-:Y:S01]  /*5270*/  BSSY.RECONVERGENT B2, `(.L_x_1776) ;  /* 0x0000017000027945 */ /* 0x000fe20003800200 */
        /* <DEDUP_REMOVED lines=22> */
.L_x_1777:
[----:B------:R-:W-:Y:S05]  /*53e0*/  BSYNC.RECONVERGENT B2 ;  /* 0x0000000000027941 */ /* 0x000fea0003800200 */
.L_x_1776:
[----:B------:R-:W-:Y:S01]  /*53f0*/  ISETP.GE.U32.AND P0, PT, R25, R16, PT ;  /* 0x000000101900720c */ /* 0x000fe20003f06070 */
[----:B------:R-:W-:Y:S01]  /*5400*/  BSSY.RECONVERGENT B2, `(.L_x_1778) ;  /* 0x0000018000027945 */ /* 0x000fe20003800200 */
[----:B------:R-:W-:Y:S01]  /*5410*/  IADD3 R29, P1, P2, R6, R14, R3 ;  /* 0x0000000e061d7210 */ /* 0x000fe20007a3e003 */
[----:B------:R-:W-:Y:S01]  /*5420*/  VIADD R9, R3, 0x100 ;  /* 0x0000010003097836 */ /* 0x000fe20000000000 */
[----:B------:R-:W-:Y:S01]  /*5430*/  ISETP.GE.AND.EX P0, PT, R27, R17, PT, P0 ;  /* 0x000000111b00720c */ /* 0x000fe20003f06300 */
[----:B------:R-:W-:Y:S01]  /*5440*/  IMAD.MOV.U32 R21, RZ, RZ, R25 ;  /* 0x000000ffff157224 */ /* 0x000fe200078e0019 */
[----:B------:R-:W-:Y:S01]  /*5450*/  IADD3.X R31, PT, PT, R7, R15, RZ, P1, P2 ;  /* 0x0000000f071f7210 */ /* 0x000fe20000fe44ff */
[----:B------:R-:W-:Y:S02]  /*5460*/  IMAD.MOV.U32 R23, RZ, RZ, R27 ;  /* 0x000000ffff177224 */ /* 0x000fe400078e001b */
[----:B------:R-:W-:Y:S02]  /*5470*/  IMAD.MOV.U32 R11, RZ, RZ, R4 ;  /* 0x000000ffff0b7224 */ /* 0x000fe400078e0004 */
        /* <DEDUP_REMOVED lines=16> */
.L_x_1779:
[----:B------:R-:W-:Y:S05]  /*5580*/  BSYNC.RECONVERGENT B2 ;  /* 0x0000000000027941 */ /* 0x000fea0003800200 */
.L_x_1778:
[----:B------:R-:W-:Y:S01]  /*5590*/  ISETP.GE.U32.AND P0, PT, R21, R18, PT ;  /* 0x000000121500720c */ /* 0x000fe20003f06070 */
[----:B------:R-:W-:Y:S01]  /*55a0*/  BSSY.RECONVERGENT B2, `(.L_x_1780) ;  /* 0x0000017000027945 */ /* 0x000fe20003800200 */
[----:B------:R-:W-:Y:S01]  /*55b0*/  IADD3 R16, P1, P2, R6, R14, R9 ;  /* 0x0000000e06107210 */ /* 0x000fe20007a3e009 */
[----:B------:R-:W-:Y:S01]  /*55c0*/  IMAD.MOV.U32 R10, RZ, RZ, R21 ;  /* 0x000000ffff0a7224 */ /* 0x000fe200078e0015 */
[----:B------:R-:W-:Y:S01]  /*55d0*/  ISETP.GE.AND.EX P0, PT, R23, R19, PT, P0 ;  /* 0x000000131700720c */ /* 0x000fe20003f06300 */
[----:B------:R-:W-:Y:S01]  /*55e0*/  IMAD.MOV.U32 R9, RZ, RZ, R23 ;  /* 0x000000ffff097224 */ /* 0x000fe200078e0017 */
[----:B------:R-:W-:Y:S01]  /*55f0*/  IADD3.X R17, PT, PT, R7, R15, RZ, P1, P2 ;  /* 0x0000000f07117210 */ /* 0x000fe20000fe44ff */
        /* <DEDUP_REMOVED lines=17> */
.L_x_1781:
[----:B------:R-:W-:Y:S05]  /*5710*/  BSYNC.RECONVERGENT B2 ;  /* 0x0000000000027941 */ /* 0x000fea0003800200 */
.L_x_1780:
[C---:B------:R-:W-:Y:S02]  /*5720*/  VIADD R11, R3.reuse, 0x200 ;  /* 0x00000200030b7836 */ /* 0x040fe40000000000 */
[----:B------:R-:W-:-:S03]  /*5730*/  VIADD R3, R3, 0x400 ;  /* 0x0000040003037836 */ /* 0x000fc60000000000 */
[----:B------:R-:W-:-:S13]  /*5740*/  ISETP.GE.AND P0, PT, R11, R2, PT ;  /* 0x000000020b00720c */ /* 0x000fda0003f06270 */
[----:B------:R-:W-:Y:S05]  /*5750*/  @!P0 BRA `(.L_x_1782) ;  /* 0xfffffff800348947 */ /* 0x000fea000383ffff */
.L_x_1768:
[----:B------:R-:W-:Y:S05]  /*5760*/  BSYNC.RECONVERGENT B1 ;  /* 0x0000000000017941 */ /* 0x000fea0003800200 */
.L_x_1751:
        /* <DEDUP_REMOVED lines=28> */
.L_x_1784:
[----:B------:R-:W-:Y:S05]  /*5930*/  BSYNC.RECONVERGENT B1 ;  /* 0x0000000000017941 */ /* 0x000fea0003800200 */
.L_x_1783:
        /* <DEDUP_REMOVED lines=27> */
.L_x_1786:
[----:B------:R-:W-:Y:S05]  /*5af0*/  BSYNC.RECONVERGENT B1 ;  /* 0x0000000000017941 */ /* 0x000fea0003800200 */
.L_x_1785:
        /* <DEDUP_REMOVED lines=27> */
.L_x_1788:
[----:B------:R-:W-:Y:S05]  /*5cb0*/  BSYNC.RECONVERGENT B1 ;  /* 0x0000000000017941 */ /* 0x000fea0003800200 */
.L_x_1787:
        /* <DEDUP_REMOVED lines=27> */
.L_x_1790:
[----:B------:R-:W-:Y:S05]  /*5e70*/  BSYNC.RECONVERGENT B1 ;  /* 0x0000000000017941 */ /* 0x000fea0003800200 */
.L_x_1789:
[----:B------:R-:W0:Y:S01]  /*5e80*/  SHFL.DOWN PT, R10, R7, 0x10, 0x1f ;  /* 0x0a001f00070a7f89 */ /* 0x000e2200000e0000 */
[----:B------:R-:W-:Y:S01]  /*5e90*/  BSSY.RECONVERGENT B1, `(.L_x_1791) ;  /* 0x000001b000017945 */ /* 0x000fe20003800200 */
[----:B------:R-:W-:Y:S01]  /*5ea0*/  ISETP.NE.AND P3, PT, R2, RZ, PT ;  /* 0x000000ff0200720c */ /* 0x000fe20003f65270 */
[----:B------:R-:W-:Y:S01]  /*5eb0*/  IMAD.MOV.U32 R17, RZ, RZ, R7 ;  /* 0x000000ffff117224 */ /* 0x000fe200078e0007 */
[----:B------:R-:W1:Y:S01]  /*5ec0*/  SHFL.DOWN PT, R9, R8, 0x10, 0x1f ;  /* 0x0a001f0008097f89 */ /* 0x000e6200000e0000 */
[----:B------:R-:W-:Y:S02]  /*5ed0*/  IMAD.MOV.U32 R16, RZ, RZ, R8 ;  /* 0x000000ffff107224 */ /* 0x000fe400078e0008 */
[----:B------:R-:W-:Y:S01]  /*5ee0*/  IMAD.MOV.U32 R3, RZ, RZ, R4 ;  /* 0x000000ffff037224 */ /* 0x000fe200078e0004 */
[----:B------:R2:W3:Y:S04]  /*5ef0*/  SHFL.DOWN PT, R11, R4, 0x10, 0x1f ;  /* 0x0a001f00040b7f89 */ /* 0x0004e800000e0000 */
[----:B------:R2:W4:Y:S01]  /*5f00*/  SHFL.DOWN PT, R13, R6, 0x10, 0x1f ;  /* 0x0a001f00060d7f89 */ /* 0x00052200000e0000 */
[----:B0-----:R-:W-:-:S04]  /*5f10*/  ISETP.GE.U32.AND P0, PT, R7, R10, PT ;  /* 0x0000000a0700720c */ /* 0x001fc80003f06070 */
[----:B-1----:R-:W-:-:S04]  /*5f20*/  ISETP.GE.AND.EX P0, PT, R8, R9, PT, P0 ;  /* 0x000000090800720c */ /* 0x002fc80003f06300 */
[----:B------:R-:W-:Y:S01]  /*5f30*/  ISETP.GT.OR P0, PT, R2, 0xf, !P0 ;  /* 0x0000000f0200780c */ /* 0x000fe20004704670 */
        /* <DEDUP_REMOVED lines=16> */
.L_x_1792:
[----:B------:R-:W-:Y:S05]  /*6040*/  BSYNC.RECONVERGENT B1 ;  /* 0x0000000000017941 */ /* 0x000fea0003800200 */
.L_x_1791:
[----:B------:R-:W-:Y:S04]  /*6050*/  BSSY.RECONVERGENT B1, `(.L_x_1793) ;  /* 0x000000e000017945 */ /* 0x000fe80003800200 */
[----:B------:R-:W-:Y:S05]  /*6060*/  @P3 BRA `(.L_x_1794) ;  /* 0x0000000000303947 */ /* 0x000fea0003800000 */
[----:B------:R-:W0:Y:S01]  /*6070*/  S2R R7, SR_CgaCtaId ;  /* 0x0000000000077919 */ /* 0x000e220000008800 */
[----:B------:R-:W-:Y:S01]  /*6080*/  MOV R6, 0x400 ;  /* 0x0000040000067802 */ /* 0x000fe20000000f00 */
[----:B------:R-:W-:Y:S01]  /*6090*/  IMAD.MOV.U32 R8, RZ, RZ, R3 ;  /* 0x000000ffff087224 */ /* 0x000fe200078e0003 */
[----:B------:R-:W-:Y:S01]  /*60a0*/  SHF.R.U32.HI R4, RZ, 0x1, R5 ;  /* 0x00000001ff047819 */ /* 0x000fe20000011605 */
[----:B------:R-:W-:-:S03]  /*60b0*/  IMAD.MOV.U32 R9, RZ, RZ, R2 ;  /* 0x000000ffff097224 */ /* 0x000fc600078e0002 */
[----:B------:R-:W-:Y:S02]  /*60c0*/  LOP3.LUT R4, R4, 0x1f0, RZ, 0xc0, !PT ;  /* 0x000001f004047812 */ /* 0x000fe400078ec0ff */
[----:B0-----:R-:W-:Y:S01]  /*60d0*/  LEA R7, R7, R6, 0x18 ;  /* 0x0000000607077211 */ /* 0x001fe200078ec0ff */
[----:B------:R-:W-:-:S04]  /*60e0*/  IMAD.MOV.U32 R6, RZ, RZ, R17 ;  /* 0x000000ffff067224 */ /* 0x000fc800078e0011 */
[----:B------:R-:W-:Y:S02]  /*60f0*/  IMAD.IADD R11, R4, 0x1, R7 ;  /* 0x00000001040b7824 */ /* 0x000fe400078e0207 */
[----:B------:R-:W-:-:S03]  /*6100*/  IMAD.MOV.U32 R7, RZ, RZ, R16 ;  /* 0x000000ffff077224 */ /* 0x000fc600078e0010 */
[----:B------:R0:W-:Y:S04]  /*6110*/  STS.64 [R11+0x10], R8 ;  /* 0x000010080b007388 */ /* 0x0001e80000000a00 */
[----:B------:R0:W-:Y:S02]  /*6120*/  STS.64 [R11+0x8], R6 ;  /* 0x000008060b007388 */ /* 0x0001e40000000a00 */
.L_x_1794:
[----:B------:R-:W-:Y:S05]  /*6130*/  BSYNC.RECONVERGENT B1 ;  /* 0x0000000000017941 */ /* 0x000fea0003800200 */
.L_x_1793:
[----:B------:R-:W-:Y:S01]  /*6140*/  BAR.SYNC.DEFER_BLOCKING 0x0 ;  /* 0x0000000000007b1d */ /* 0x000fe20000010000 */
[----:B------:R-:W-:-:S13]  /*6150*/  ISETP.NE.AND P3, PT, R5, RZ, PT ;  /* 0x000000ff0500720c */ /* 0x000fda0003f65270 */
[----:B------:R-:W-:Y:S05]  /*6160*/  @P3 BRA `(.L_x_1712) ;  /* 0x0000000800a83947 */ /* 0x000fea0003800000 */
[----:B------:R-:W1:Y:S01]  /*6170*/  S2R R5, SR_CgaCtaId ;  /* 0x0000000000057919 */ /* 0x000e620000008800 */
        /* <DEDUP_REMOVED lines=8> */
[----:B0-----:R0:W2:Y:S04]  /*6200*/  LDS.128 R4, [R28+0x40] ;  /* 0x000040001c047984 */ /* 0x0010a80000000c00 */
[----:B------:R0:W3:Y:S04]  /*6210*/  LDS.128 R8, [R28+0x50] ;  /* 0x000050001c087984 */ /* 0x0000e80000000c00 */
[----:B------:R0:W4:Y:S01]  /*6220*/  LDS.128 R12, [R28+0x20] ;  /* 0x000020001c0c7984 */ /* 0x0001220000000c00 */
        /* <DEDUP_REMOVED lines=17> */
.L_x_1796:
[----:B------:R-:W-:Y:S05]  /*6340*/  BSYNC.RECONVERGENT B1 ;  /* 0x0000000000017941 */ /* 0x000fea0003800200 */
.L_x_1795:
        /* <DEDUP_REMOVED lines=25> */
.L_x_1798:
[----:B------:R-:W-:Y:S05]  /*64e0*/  BSYNC.RECONVERGENT B1 ;  /* 0x0000000000017941 */ /* 0x000fea0003800200 */
.L_x_1797:
        /* <DEDUP_REMOVED lines=22> */
.L_x_1800:
[----:B------:R-:W-:Y:S05]  /*6650*/  BSYNC.RECONVERGENT B1 ;  /* 0x0000000000017941 */ /* 0x000fea0003800200 */
.L_x_1799:
        /* <DEDUP_REMOVED lines=22> */
.L_x_1802:
[----:B------:R-:W-:Y:S05]  /*67c0*/  BSYNC.RECONVERGENT B1 ;  /* 0x0000000000017941 */ /* 0x000fea0003800200 */
.L_x_1801:
        /* <DEDUP_REMOVED lines=22> */
.L_x_1804:
[----:B------:R-:W-:Y:S05]  /*6930*/  BSYNC.RECONVERGENT B1 ;  /* 0x0000000000017941 */ /* 0x000fea0003800200 */
.L_x_1803:
        /* <DEDUP_REMOVED lines=22> */
.L_x_1806:
[----:B------:R-:W-:Y:S05]  /*6aa0*/  BSYNC.RECONVERGENT B1 ;  /* 0x0000000000017941 */ /* 0x000fea0003800200 */
.L_x_1805:
        /* <DEDUP_REMOVED lines=22> */
.L_x_1712:
[----:B------:R-:W-:Y:S05]  /*6c10*/  BSYNC.RECONVERGENT B0 ;  /* 0x0000000000007941 */ /* 0x000fea0003800200 */
.L_x_1681:
[----:B------:R-:W-:Y:S05]  /*6c20*/  @P3 EXIT ;  /* 0x000000000000394d */ /* 0x000fea0003800000 */
[----:B01----:R-:W0:Y:S01]  /*6c30*/  LDC.64 R4, c[0x0][0x390] ;  /* 0x0000e400ff047b82 */ /* 0x003e220000000a00 */
[----:B------:R-:W-:Y:S02]  /*6c40*/  LOP3.LUT R3, R3, R2, RZ, 0x3c, !PT ;  /* 0x0000000203037212 */ /* 0x000fe400078e3cff */
[----:B------:R-:W-:Y:S02]  /*6c50*/  LOP3.LUT R17, R17, R16, RZ, 0x3c, !PT ;  /* 0x0000001011117212 */ /* 0x000fe400078e3cff */
[----:B------:R-:W-:Y:S02]  /*6c60*/  LOP3.LUT R2, R3, R2, RZ, 0x3c, !PT ;  /* 0x0000000203027212 */ /* 0x000fe400078e3cff */
[----:B------:R-:W-:Y:S02]  /*6c70*/  LOP3.LUT R16, R17, R16, RZ, 0x3c, !PT ;  /* 0x0000001011107212 */ /* 0x000fe400078e3cff */
[----:B------:R-:W-:Y:S02]  /*6c80*/  LOP3.LUT R3, R3, R2, RZ, 0x3c, !PT ;  /* 0x0000000203037212 */ /* 0x000fe400078e3cff */
[----:B------:R-:W-:Y:S01]  /*6c90*/  LOP3.LUT R17, R17, R16, RZ, 0x3c, !PT ;  /* 0x0000001011117212 */ /* 0x000fe200078e3cff */
[----:B0-----:R-:W-:-:S05]  /*6ca0*/  IMAD.WIDE.U32 R4, R0, 0x10, R4 ;  /* 0x0000001000047825 */ /* 0x001fca00078e0004 */
[----:B------:R-:W-:Y:S04]  /*6cb0*/  STG.E.64 desc[UR10][R4.64], R16 ;  /* 0x0000001004007986 */ /* 0x000fe8000c101b0a */
[----:B------:R-:W-:Y:S01]  /*6cc0*/  STG.E.64 desc[UR10][R4.64+0x8], R2 ;  /* 0x0000080204007986 */ /* 0x000fe2000c101b0a */
[----:B------:R-:W-:Y:S05]  /*6cd0*/  EXIT ;  /* 0x000000000000794d */ /* 0x000fea0003800000 */
.L_x_1807:
        /* <DEDUP_REMOVED lines=10> */
.L_x_2612:


//--------------------- .text._ZN6thrust24THRUST_300001_SM_1000_NS8cuda_cub4core6detail13_kernel_agentINS1_8__reduce11ReduceAgentINS0_12zip_iteratorIN4cuda3std3__45tupleIJNS0_6detail15normal_iteratorINS0_10device_ptrIxEEEENS0_17counting_iteratorIlNS0_11use_defaultESI_SI_EEEEEEEPNSB_IJxlEEESM_lNS1_9__extrema9arg_min_fIxlNSA_4lessIxEEEEEEJSL_SN_lSS_EEEvDpT0_ --------------------------
	.section	.text._ZN6thrust24THRUST_300001_SM_1000_NS8cuda_cub4core6detail13_kernel_agentINS1_8__reduce11ReduceAgentINS0_12zip_iteratorIN4cuda3std3__45tupleIJNS0_6detail15normal_iteratorINS0_10device_ptrIxEEEENS0_17counting_iteratorIlNS0_11use_defaultESI_SI_EEEEEEEPNSB_IJxlEEESM_lNS1_9__extrema9arg_min_fIxlNSA_4lessIxEEEEEEJSL_SN_lSS_EEEvDpT0_,"ax",@progbits
	.align	128
        .global         _ZN6thrust24THRUST_300001_SM_1000_NS8cuda_cub4core6detail13_kernel_agentINS1_8__reduce11ReduceAgentINS0_12zip_iteratorIN4cuda3std3__45tupleIJNS0_6detail15normal_iteratorINS0_10device_ptrIxEEEENS0_17counting_iteratorIlNS0_11use_defaultESI_SI_EEEEEEEPNSB_IJxlEEESM_lNS1_9__extrema9arg_min_fIxlNSA_4lessIxEEEEEEJSL_SN_lSS_EEEvDpT0_
        .type           _ZN6thrust24THRUST_300001_SM_1000_NS8cuda_cub4core6detail13_kernel_agentINS1_8__reduce11ReduceAgentINS0_12zip_iteratorIN4cuda3std3__45tupleIJNS0_6detail15normal_iteratorINS0_10device_ptrIxEEEENS0_17counting_iteratorIlNS0_11use_defaultESI_SI_EEEEEEEPNSB_IJxlEEESM_lNS1_9__extrema9arg_min_fIxlNSA_4lessIxEEEEEEJSL_SN_lSS_EEEvDpT0_,@function
        .size           _ZN6thrust24THRUST_300001_SM_1000_NS8cuda_cub4core6detail13_kernel_agentINS1_8__reduce11ReduceAgentINS0_12zip_iteratorIN4cuda3std3__45tupleIJNS0_6detail15normal_iteratorINS0_10device_ptrIxEEEENS0_17counting_iteratorIlNS0_11use_defaultESI_SI_EEEEEEEPNSB_IJxlEEESM_lNS1_9__extrema9arg_min_fIxlNSA_4lessIxEEEEEEJSL_SN_lSS_EEEvDpT0_,(.L_x_2613 - _ZN6thrust24THRUST_300001_SM_1000_NS8cuda_cub4core6detail13_kernel_agentINS1_8__reduce11ReduceAgentINS0_12zip_iteratorIN4cuda3std3__45tupleIJNS0_6detail15normal_iteratorINS0_10device_ptrIxEEEENS0_17counting_iteratorIlNS0_11use_defaultESI_SI_EEEEEEEPNSB_IJxlEEESM_lNS1_9__extrema9arg_min_fIxlNSA_4lessIxEEEEEEJSL_SN_lSS_EEEvDpT0_)
        .other          _ZN6thrust24THRUST_300001_SM_1000_NS8cuda_cub4core6detail13_kernel_agentINS1_8__reduce11ReduceAgentINS0_12zip_iteratorIN4cuda3std3__45tupleIJNS0_6detail15normal_iteratorINS0_10device_ptrIxEEEENS0_17counting_iteratorIlNS0_11use_defaultESI_SI_EEEEEEEPNSB_IJxlEEESM_lNS1_9__extrema9arg_min_fIxlNSA_4lessIxEEEEEEJSL_SN_lSS_EEEvDpT0_,@"STO_CUDA_ENTRY STV_DEFAULT"
_ZN6thrust24THRUST_300001_SM_1000_NS8cuda_cub4core6detail13_kernel_agentINS1_8__reduce11ReduceAgentINS0_12zip_iteratorIN4cuda3std3__45tupleIJNS0_6detail15normal_iteratorINS0_10device_ptrIxEEEENS0_17counting_iteratorIlNS0_11use_defaultESI_SI_EEEEEEEPNSB_IJxlEEESM_lNS1_9__extrema9arg_min_fIxlNSA_4lessIxEEEEEEJSL_SN_lSS_EEEvDpT0_:
.text._ZN6thrust24THRUST_300001_SM_1000_NS8cuda_cub4core6detail13_kernel_agentINS1_8__reduce11ReduceAgentINS0_12zip_iteratorIN4cuda3std3__45tupleIJNS0_6detail15normal_iteratorINS0_10device_ptrIxEEEENS0_17counting_iteratorIlNS0_11use_defaultESI_SI_EEEEEEEPNSB_IJxlEEESM_lNS1_9__extrema9arg_min_fIxlNSA_4lessIxEEEEEEJSL_SN_lSS_EEEvDpT0_:
[----:B------:R-:W-:Y:S01]  /*0000*/  LDC R1, c[0x0][0x37c] ;  /* 0x0000df00ff017b82 */ /* 0x000fe20000000800 */
[----:B------:R-:W0:Y:S02]  /*0010*/  LDCU.64 UR4, c[0x0][0x398] ;  /* 0x00007300ff0477ac */ /* 0x000e240008000a00 */
[----:B0-----:R-:W-:-:S04]  /*0020*/  ISETP.NE.U32.AND P0, PT, RZ, UR4, PT ;  /* 0x00000004ff007c0c */ /* 0x001fc8000bf05070 */
[----:B------:R-:W-:-:S13]  /*0030*/  ISETP.NE.AND.EX P0, PT, RZ, UR5, PT, P0 ;  /* 0x00000005ff007c0c */ /* 0x000fda000bf05300 */
[----:B------:R-:W-:Y:S05]  /*0040*/  @!P0 EXIT ;  /* 0x000000000000894d */ /* 0x000fea0003800000 */
[----:B------:R-:W-:Y:S01]  /*0050*/  UISETP.GT.U32.AND UP0, UPT, UR4, 0x4ff, UPT ;  /* 0x000004ff0400788c */ /* 0x000fe2000bf04070 */
[----:B------:R-:W-:Y:S01]  /*0060*/  BSSY.RECONVERGENT B0, `(.L_x_1808) ;  /* 0x000065f000007945 */ /* 0x000fe20003800200 */
[----:B------:R-:W0:Y:S02]  /*0070*/  LDCU.64 UR8, c[0x0][0x358] ;  /* 0x00006b00ff0877ac */ /* 0x000e240008000a00 */
[----:B------:R-:W-:-:S09]  /*0080*/  UISETP.GT.AND.EX UP0, UPT, UR5, URZ, UPT, UP0 ;  /* 0x000000ff0500728c */ /* 0x000fd2000bf04300 */
[----:B------:R-:W-:Y:S05]  /*0090*/  BRA.U UP0, `(.L_x_1809) ;  /* 0x0000003900687547 */ /* 0x000fea000b800000 */
[----:B------:R-:W1:Y:S01]  /*00a0*/  S2R R19, SR_TID.X ;  /* 0x0000000000137919 */ /* 0x000e620000002100 */
[----:B------:R-:W-:Y:S01]  /*00b0*/  CS2R R2, SRZ ;  /* 0x0000000000027805 */ /* 0x000fe2000001ff00 */
[----:B------:R-:W2:Y:S01]  /*00c0*/  LDCU UR5, c[0x0][0x398] ;  /* 0x00007300ff0577ac */ /* 0x000ea20008000800 */
[----:B-1----:R-:W-:-:S13]  /*00d0*/  ISETP.GE.AND P0, PT, R19, UR4, PT ;  /* 0x0000000413007c0c */ /* 0x002fda000bf06270 */
[----:B------:R-:W1:Y:S08]  /*00e0*/  @!P0 LDC.64 R4, c[0x0][0x380] ;  /* 0x0000e000ff048b82 */ /* 0x000e700000000a00 */
[----:B------:R-:W3:Y:S01]  /*00f0*/  @!P0 LDC.64 R6, c[0x0][0x388] ;  /* 0x0000e200ff068b82 */ /* 0x000ee20000000a00 */
[----:B-1----:R-:W-:-:S05]  /*0100*/  @!P0 IMAD.WIDE.U32 R4, R19, 0x8, R4 ;  /* 0x0000000813048825 */ /* 0x002fca00078e0004 */
[----:B0-----:R0:W5:Y:S01]  /*0110*/  @!P0 LDG.E.64 R2, desc[UR8][R4.64] ;  /* 0x0000000804028981 */ /* 0x001162000c1e1b00 */
[----:B------:R-:W-:Y:S01]  /*0120*/  IMAD.MOV.U32 R8, RZ, RZ, R19 ;  /* 0x000000ffff087224 */ /* 0x000fe200078e0013 */
[----:B------:R-:W-:Y:S01]  /*0130*/  BSSY.RECONVERGENT B1, `(.L_x_1810) ;  /* 0x00000b0000017945 */ /* 0x000fe20003800200 */
[C---:B------:R-:W-:Y:S02]  /*0140*/  @!P0 VIADD R8, R19.reuse, 0x100 ;  /* 0x0000010013088836 */ /* 0x040fe40000000000 */
[----:B------:R-:W-:Y:S01]  /*0150*/  IMAD.MOV.U32 R0, RZ, RZ, RZ ;  /* 0x000000ffff007224 */ /* 0x000fe200078e00ff */
[----:B---3--:R-:W-:Y:S01]  /*0160*/  @!P0 IADD3 R0, P2, PT, R19, R6, RZ ;  /* 0x0000000613008210 */ /* 0x008fe20007f5e0ff */
[----:B------:R-:W-:Y:S01]  /*0170*/  IMAD.MOV.U32 R16, RZ, RZ, RZ ;  /* 0x000000ffff107224 */ /* 0x000fe200078e00ff */
[----:B------:R-:W-:-:S03]  /*0180*/  ISETP.GE.AND P1, PT, R8, UR4, PT ;  /* 0x0000000408007c0c */ /* 0x000fc6000bf26270 */
[----:B------:R-:W-:-:S10]  /*0190*/  @!P0 IMAD.X R16, RZ, RZ, R7, P2 ;  /* 0x000000ffff108224 */ /* 0x000fd400010e0607 */
[----:B0-2---:R-:W-:Y:S05]  /*01a0*/  @P1 BRA `(.L_x_1811) ;  /* 0x0000000800a01947 */ /* 0x005fea0003800000 */
[----:B------:R-:W-:Y:S01]  /*01b0*/  LOP3.LUT R4, RZ, R8, RZ, 0x33, !PT ;  /* 0x00000008ff047212 */ /* 0x000fe200078e33ff */
[----:B------:R-:W-:Y:S04]  /*01c0*/  BSSY.RECONVERGENT B2, `(.L_x_1812) ;  /* 0x0000031000027945 */ /* 0x000fe80003800200 */
[----:B------:R-:W-:-:S05]  /*01d0*/  VIADD R17, R4, UR4 ;  /* 0x0000000404117c36 */ /* 0x000fca0008000000 */
[----:B------:R-:W-:-:S04]  /*01e0*/  LOP3.LUT R4, R17, 0x300, RZ, 0xc0, !PT ;  /* 0x0000030011047812 */ /* 0x000fc800078ec0ff */
[----:B------:R-:W-:-:S13]  /*01f0*/  ISETP.NE.AND P0, PT, R4, 0x300, PT ;  /* 0x000003000400780c */ /* 0x000fda0003f05270 */
[----:B------:R-:W-:Y:S05]  /*0200*/  @!P0 BRA `(.L_x_1813) ;  /* 0x0000000000b08947 */ /* 0x000fea0003800000 */
[----:B------:R-:W0:Y:S01]  /*0210*/  LDC.64 R4, c[0x0][0x380] ;  /* 0x0000e000ff047b82 */ /* 0x000e220000000a00 */
[----:B------:R-:W1:Y:S01]  /*0220*/  LDCU.64 UR6, c[0x0][0x388] ;  /* 0x00007100ff0677ac */ /* 0x000e620008000a00 */
[----:B------:R-:W-:-:S04]  /*0230*/  LEA.HI R6, R17, 0x1, RZ, 0x18 ;  /* 0x0000000111067811 */ /* 0x000fc800078fc0ff */
[----:B------:R-:W-:-:S05]  /*0240*/  LOP3.LUT R6, R6, 0x3, RZ, 0xc0, !PT ;  /* 0x0000000306067812 */ /* 0x000fca00078ec0ff */
[----:B------:R-:W-:Y:S01]  /*0250*/  IMAD.MOV R6, RZ, RZ, -R6 ;  /* 0x000000ffff067224 */ /* 0x000fe200078e0a06 */
[C---:B-1----:R-:W-:Y:S01]  /*0260*/  IADD3 R15, P0, PT, R8.reuse, UR6, RZ ;  /* 0x00000006080f7c10 */ /* 0x042fe2000ff1e0ff */
[----:B0-----:R-:W-:-:S04]  /*0270*/  IMAD.WIDE.U32 R4, R8, 0x8, R4 ;  /* 0x0000000808047825 */ /* 0x001fc800078e0004 */
[----:B------:R-:W-:Y:S02]  /*0280*/  IMAD.MOV.U32 R12, RZ, RZ, R4 ;  /* 0x000000ffff0c7224 */ /* 0x000fe400078e0004 */
[----:B------:R-:W-:Y:S02]  /*0290*/  IMAD.MOV.U32 R13, RZ, RZ, R5 ;  /* 0x000000ffff0d7224 */ /* 0x000fe400078e0005 */
[----:B------:R-:W-:-:S07]  /*02a0*/  IMAD.X R14, RZ, RZ, UR7, P0 ;  /* 0x00000007ff0e7e24 */ /* 0x000fce00080e06ff */
.L_x_1816:
        /* <DEDUP_REMOVED lines=28> */
.L_x_1815:
[----:B------:R-:W-:Y:S05]  /*0470*/  BSYNC.RECONVERGENT B3 ;  /* 0x0000000000037941 */ /* 0x000fea0003800200 */
.L_x_1814:
[----:B------:R-:W-:Y:S01]  /*0480*/  IADD3 R15, P0, PT, R15, 0x100, RZ ;  /* 0x000001000f0f7810 */ /* 0x000fe20007f1e0ff */
[----:B------:R-:W-:Y:S02]  /*0490*/  VIADD R8, R8, 0x100 ;  /* 0x0000010008087836 */ /* 0x000fe40000000000 */
[----:B------:R-:W-:Y:S02]  /*04a0*/  IMAD.X R13, RZ, RZ, R13, P3 ;  /* 0x000000ffff0d7224 */ /* 0x000fe400018e060d */
[----:B------:R-:W-:Y:S01]  /*04b0*/  IMAD.X R14, RZ, RZ, R14, P0 ;  /* 0x000000ffff0e7224 */ /* 0x000fe200000e060e */
[----:B------:R-:W-:Y:S07]  /*04c0*/  @P4 BRA `(.L_x_1816) ;  /* 0xfffffffc00784947 */ /* 0x000fee000383ffff */
.L_x_1813:
[----:B------:R-:W-:Y:S05]  /*04d0*/  BSYNC.RECONVERGENT B2 ;  /* 0x0000000000027941 */ /* 0x000fea0003800200 */
.L_x_1812:
[----:B------:R-:W-:-:S13]  /*04e0*/  ISETP.GE.U32.AND P0, PT, R17, 0x300, PT ;  /* 0x000003001100780c */ /* 0x000fda0003f06070 */
[----:B------:R-:W-:Y:S05]  /*04f0*/  @!P0 BRA `(.L_x_1811) ;  /* 0x0000000400cc8947 */ /* 0x000fea0003800000 */
[----:B------:R-:W0:Y:S01]  /*0500*/  LDC.64 R6, c[0x0][0x380] ;  /* 0x0000e000ff067b82 */ /* 0x000e220000000a00 */
[----:B------:R-:W-:-:S07]  /*0510*/  VIADD R17, R8, 0x200 ;  /* 0x0000020008117836 */ /* 0x000fce0000000000 */
[----:B------:R-:W1:Y:S02]  /*0520*/  LDC.64 R4, c[0x0][0x388] ;  /* 0x0000e200ff047b82 */ /* 0x000e640000000a00 */
.L_x_1825:
[----:B------:R-:W-:-:S04]  /*0530*/  VIADD R27, R17, 0xfffffe00 ;  /* 0xfffffe00111b7836 */ /* 0x000fc80000000000 */
[----:B0-----:R-:W-:-:S05]  /*0540*/  IMAD.WIDE R24, R27, 0x8, R6 ;  /* 0x000000081b187825 */ /* 0x001fca00078e0206 */
[----:B------:R-:W2:Y:S04]  /*0550*/  LDG.E.64 R14, desc[UR8][R24.64] ;  /* 0x00000008180e7981 */ /* 0x000ea8000c1e1b00 */
[----:B-----5:R0:W5:Y:S04]  /*0560*/  LDG.E.64 R12, desc[UR8][R24.64+0x800] ;  /* 0x00080008180c7981 */ /* 0x020168000c1e1b00 */
[----:B------:R0:W5:Y:S04]  /*0570*/  LDG.E.64 R10, desc[UR8][R24.64+0x1000] ;  /* 0x00100008180a7981 */ /* 0x000168000c1e1b00 */
[----:B------:R0:W5:Y:S01]  /*0580*/  LDG.E.64 R8, desc[UR8][R24.64+0x1800] ;  /* 0x0018000818087981 */ /* 0x000162000c1e1b00 */
[----:B-1----:R-:W-:Y:S01]  /*0590*/  IADD3 R29, P1, PT, R27, R4, RZ ;  /* 0x000000041b1d7210 */ /* 0x002fe20007f3e0ff */
[----:B------:R-:W-:Y:S01]  /*05a0*/  BSSY.RECONVERGENT B2, `(.L_x_1817) ;  /* 0x0000017000027945 */ /* 0x000fe20003800200 */
[----:B------:R-:W-:-:S02]  /*05b0*/  IMAD.MOV.U32 R20, RZ, RZ, R0 ;  /* 0x000000ffff147224 */ /* 0x000fc400078e0000 */
[----:B------:R-:W-:Y:S01]  /*05c0*/  IMAD.MOV.U32 R18, RZ, RZ, R16 ;  /* 0x000000ffff127224 */ /* 0x000fe200078e0010 */
[----:B------:R-:W-:Y:S01]  /*05d0*/  LEA.HI.X.SX32 R27, R27, R5, 0x1, P1 ;  /* 0x000000051b1b7211 */ /* 0x000fe200008f0eff */
[----:B------:R-:W-:Y:S02]  /*05e0*/  IMAD.MOV.U32 R23, RZ, RZ, R2 ;  /* 0x000000ffff177224 */ /* 0x000fe400078e0002 */
[----:B------:R-:W-:Y:S01]  /*05f0*/  IMAD.MOV.U32 R21, RZ, RZ, R3 ;  /* 0x000000ffff157224 */ /* 0x000fe200078e0003 */
        /* <DEDUP_REMOVED lines=17> */
.L_x_1818:
[----:B------:R-:W-:Y:S05]  /*0710*/  BSYNC.RECONVERGENT B2 ;  /* 0x0000000000027941 */ /* 0x000fea0003800200 */
.L_x_1817:
[----:B-----5:R-:W-:Y:S01]  /*0720*/  ISETP.GE.U32.AND P0, PT, R23, R12, PT ;  /* 0x0000000c1700720c */ /* 0x020fe20003f06070 */
[----:B------:R-:W-:Y:S01]  /*0730*/  VIADD R0, R17, 0xffffff00 ;  /* 0xffffff0011007836 */ /* 0x000fe20000000000 */
[----:B------:R-:W-:Y:S01]  /*0740*/  BSSY.RECONVERGENT B2, `(.L_x_1819) ;  /* 0x0000017000027945 */ /* 0x000fe20003800200 */
[----:B------:R-:W-:Y:S01]  /*0750*/  IMAD.MOV.U32 R2, RZ, RZ, R20 ;  /* 0x000000ffff027224 */ /* 0x000fe200078e0014 */
[----:B------:R-:W-:Y:S01]  /*0760*/  ISETP.GE.AND.EX P0, PT, R21, R13, PT, P0 ;  /* 0x0000000d1500720c */ /* 0x000fe20003f06300 */
[----:B------:R-:W-:Y:S01]  /*0770*/  IMAD.MOV.U32 R16, RZ, RZ, R18 ;  /* 0x000000ffff107224 */ /* 0x000fe200078e0012 */
[C---:B------:R-:W-:Y:S01]  /*0780*/  IADD3 R15, P1, PT, R0.reuse, R4, RZ ;  /* 0x00000004000f7210 */ /* 0x040fe20007f3e0ff */
[----:B------:R-:W-:Y:S02]  /*0790*/  IMAD.MOV.U32 R3, RZ, RZ, R23 ;  /* 0x000000ffff037224 */ /* 0x000fe400078e0017 */
[----:B------:R-:W-:Y:S01]  /*07a0*/  IMAD.MOV.U32 R25, RZ, RZ, R21 ;  /* 0x000000ffff197224 */ /* 0x000fe200078e0015 */
[----:B------:R-:W-:-:S07]  /*07b0*/  LEA.HI.X.SX32 R27, R0, R5, 0x1, P1 ;  /* 0x00000005001b7211 */ /* 0x000fce00008f0eff */
        /* <DEDUP_REMOVED lines=15> */
.L_x_1820:
[----:B------:R-:W-:Y:S05]  /*08b0*/  BSYNC.RECONVERGENT B2 ;  /* 0x0000000000027941 */ /* 0x000fea0003800200 */
.L_x_1819:
[----:B------:R-:W-:Y:S01]  /*08c0*/  ISETP.GE.U32.AND P0, PT, R3, R10, PT ;  /* 0x0000000a0300720c */ /* 0x000fe20003f06070 */
[----:B------:R-:W-:Y:S01]  /*08d0*/  BSSY.RECONVERGENT B2, `(.L_x_1821) ;  /* 0x0000018000027945 */ /* 0x000fe20003800200 */
[C---:B------:R-:W-:Y:S01]  /*08e0*/  IADD3 R21, P1, PT, R17.reuse, R4, RZ ;  /* 0x0000000411157210 */ /* 0x040fe20007f3e0ff */
[----:B------:R-:W-:Y:S01]  /*08f0*/  VIADD R0, R17, 0x100 ;  /* 0x0000010011007836 */ /* 0x000fe20000000000 */
[----:B------:R-:W-:Y:S01]  /*0900*/  ISETP.GE.AND.EX P0, PT, R25, R11, PT, P0 ;  /* 0x0000000b1900720c */ /* 0x000fe20003f06300 */
[----:B------:R-:W-:Y:S01]  /*0910*/  IMAD.MOV.U32 R12, RZ, RZ, R2 ;  /* 0x000000ffff0c7224 */ /* 0x000fe200078e0002 */
[----:B------:R-:W-:Y:S01]  /*0920*/  LEA.HI.X.SX32 R23, R17, R5, 0x1, P1 ;  /* 0x0000000511177211 */ /* 0x000fe200008f0eff */
        /* <DEDUP_REMOVED lines=18> */
.L_x_1822:
[----:B------:R-:W-:Y:S05]  /*0a50*/  BSYNC.RECONVERGENT B2 ;  /* 0x0000000000027941 */ /* 0x000fea0003800200 */
.L_x_1821:
[----:B------:R-:W-:Y:S01]  /*0a60*/  ISETP.GE.U32.AND P0, PT, R13, R8, PT ;  /* 0x000000080d00720c */ /* 0x000fe20003f06070 */
[----:B------:R-:W-:Y:S01]  /*0a70*/  BSSY.RECONVERGENT B2, `(.L_x_1823) ;  /* 0x0000017000027945 */ /* 0x000fe20003800200 */
[C---:B------:R-:W-:Y:S01]  /*0a80*/  IADD3 R11, P1, PT, R0.reuse, R4, RZ ;  /* 0x00000004000b7210 */ /* 0x040fe20007f3e0ff */
[----:B------:R-:W-:Y:S01]  /*0a90*/  IMAD.MOV.U32 R16, RZ, RZ, R14 ;  /* 0x000000ffff107224 */ /* 0x000fe200078e000e */
[----:B------:R-:W-:Y:S01]  /*0aa0*/  ISETP.GE.AND.EX P0, PT, R15, R9, PT, P0 ;  /* 0x000000090f00720c */ /* 0x000fe20003f06300 */
[----:B------:R-:W-:Y:S01]  /*0ab0*/  IMAD.MOV.U32 R2, RZ, RZ, R13 ;  /* 0x000000ffff027224 */ /* 0x000fe200078e000d */
[----:B------:R-:W-:Y:S01]  /*0ac0*/  LEA.HI.X.SX32 R21, R0, R5, 0x1, P1 ;  /* 0x0000000500157211 */ /* 0x000fe200008f0eff */
        /* <DEDUP_REMOVED lines=17> */
.L_x_1824:
[----:B------:R-:W-:Y:S05]  /*0be0*/  BSYNC.RECONVERGENT B2 ;  /* 0x0000000000027941 */ /* 0x000fea0003800200 */
.L_x_1823:
[C---:B------:R-:W-:Y:S02]  /*0bf0*/  VIADD R8, R17.reuse, 0x200 ;  /* 0x0000020011087836 */ /* 0x040fe40000000000 */
[----:B------:R-:W-:-:S03]  /*0c00*/  VIADD R17, R17, 0x400 ;  /* 0x0000040011117836 */ /* 0x000fc60000000000 */
[----:B------:R-:W-:-:S13]  /*0c10*/  ISETP.GE.AND P0, PT, R8, UR5, PT ;  /* 0x0000000508007c0c */ /* 0x000fda000bf06270 */
[----:B------:R-:W-:Y:S05]  /*0c20*/  @!P0 BRA `(.L_x_1825) ;  /* 0xfffffff800408947 */ /* 0x000fea000383ffff */
.L_x_1811:
[----:B------:R-:W-:Y:S05]  /*0c30*/  BSYNC.RECONVERGENT B1 ;  /* 0x0000000000017941 */ /* 0x000fea0003800200 */
.L_x_1810:
[----:B------:R-:W0:Y:S02]  /*0c40*/  LDCU UR4, c[0x0][0x398] ;  /* 0x00007300ff0477ac */ /* 0x000e240008000800 */
[----:B0-----:R-:W-:-:S09]  /*0c50*/  UISETP.GE.AND UP0, UPT, UR4, 0x100, UPT ;  /* 0x000001000400788c */ /* 0x001fd2000bf06270 */
[----:B------:R-:W-:Y:S05]  /*0c60*/  BRA.U !UP0, `(.L_x_1826) ;  /* 0x0000001508247547 */ /* 0x000fea000b800000 */
        /* <DEDUP_REMOVED lines=28> */
.L_x_1828:
[----:B------:R-:W-:Y:S05]  /*0e30*/  BSYNC.RECONVERGENT B1 ;  /* 0x0000000000017941 */ /* 0x000fea0003800200 */
.L_x_1827:
        /* <DEDUP_REMOVED lines=27> */
.L_x_1830:
[----:B------:R-:W-:Y:S05]  /*0ff0*/  BSYNC.RECONVERGENT B1 ;  /* 0x0000000000017941 */ /* 0x000fea0003800200 */
.L_x_1829:
        /* <DEDUP_REMOVED lines=27> */
.L_x_1832:
[----:B------:R-:W-:Y:S05]  /*11b0*/  BSYNC.RECONVERGENT B1 ;  /* 0x0000000000017941 */ /* 0x000fea0003800200 */
.L_x_1831:
        /* <DEDUP_REMOVED lines=27> */
.L_x_1834:
[----:B------:R-:W-:Y:S05]  /*1370*/  BSYNC.RECONVERGENT B1 ;  /* 0x0000000000017941 */ /* 0x000fea0003800200 */
.L_x_1833:
        /* <DEDUP_REMOVED lines=16> */
[----:B0-----:R-:W-:Y:S01]  /*1480*/  IMAD.MOV.U32 R17, RZ, RZ, R4 ;  /* 0x000000ffff117224 */ /* 0x001fe200078e0004 */
        /* <DEDUP_REMOVED lines=11> */
.L_x_1836:
[----:B------:R-:W-:Y:S05]  /*1540*/  BSYNC.RECONVERGENT B1 ;  /* 0x0000000000017941 */ /* 0x000fea0003800200 */
.L_x_1835:
[----:B------:R-:W-:Y:S04]  /*1550*/  BSSY.RECONVERGENT B1, `(.L_x_1837) ;  /* 0x000000c000017945 */ /* 0x000fe80003800200 */
[----:B------:R-:W-:Y:S05]  /*1560*/  @P2 BRA `(.L_x_1838) ;  /* 0x0000000000282947 */ /* 0x000fea0003800000 */
[----:B------:R-:W1:Y:S01]  /*1570*/  S2R R5, SR_CgaCtaId ;  /* 0x0000000000057919 */ /* 0x000e620000008800 */
[----:B0-----:R-:W-:Y:S02]  /*1580*/  MOV R4, 0x400 ;  /* 0x0000040000047802 */ /* 0x001fe40000000f00 */
[----:B------:R-:W-:-:S04]  /*1590*/  SHF.R.U32.HI R2, RZ, 0x1, R19 ;  /* 0x00000001ff027819 */ /* 0x000fc80000011613 */
[----:B------:R-:W-:Y:S02]  /*15a0*/  LOP3.LUT R2, R2, 0x1f0, RZ, 0xc0, !PT ;  /* 0x000001f002027812 */ /* 0x000fe400078ec0ff */
[----:B-1----:R-:W-:Y:S01]  /*15b0*/  LEA R5, R5, R4, 0x18 ;  /* 0x0000000405057211 */ /* 0x002fe200078ec0ff */
[----:B------:R-:W-:-:S04]  /*15c0*/  IMAD.MOV.U32 R4, RZ, RZ, R3 ;  /* 0x000000ffff047224 */ /* 0x000fc800078e0003 */
[----:B------:R-:W-:Y:S02]  /*15d0*/  IMAD.IADD R7, R2, 0x1, R5 ;  /* 0x0000000102077824 */ /* 0x000fe400078e0205 */
[----:B------:R-:W-:-:S03]  /*15e0*/  IMAD.MOV.U32 R5, RZ, RZ, R0 ;  /* 0x000000ffff057224 */ /* 0x000fc600078e0000 */
[----:B------:R1:W-:Y:S04]  /*15f0*/  STS.64 [R7+0x10], R16 ;  /* 0x0000101007007388 */ /* 0x0003e80000000a00 */
[----:B------:R1:W-:Y:S02]  /*1600*/  STS.64 [R7+0x8], R4 ;  /* 0x0000080407007388 */ /* 0x0003e40000000a00 */
.L_x_1838:
[----:B------:R-:W-:Y:S05]  /*1610*/  BSYNC.RECONVERGENT B1 ;  /* 0x0000000000017941 */ /* 0x000fea0003800200 */
.L_x_1837:
        /* <DEDUP_REMOVED lines=33> */
.L_x_1841:
[----:B------:R-:W-:Y:S05]  /*1830*/  BSYNC.RECONVERGENT B1 ;  /* 0x0000000000017941 */ /* 0x000fea0003800200 */
.L_x_1840:
[----:B------:R0:W1:Y:S01]  /*1840*/  LDS.128 R20, [R2+0x30] ;  /* 0x0000300002147984 */ /* 0x0000620000000c00 */
[----:B------:R-:W-:Y:S01]  /*1850*/  ISETP.GE.U32.AND P0, PT, R27, R14, PT ;  /* 0x0000000e1b00720c */ /* 0x000fe20003f06070 */
[----:B------:R-:W-:Y:S01]  /*1860*/  BSSY.RECONVERGENT B1, `(.L_x_1842) ;  /* 0x0000015000017945 */ /* 0x000fe20003800200 */
[----:B------:R-:W-:Y:S02]  /*1870*/  IMAD.MOV.U32 R17, RZ, RZ, R18 ;  /* 0x000000ffff117224 */ /* 0x000fe400078e0012 */
[----:B------:R-:W-:Y:S01]  /*1880*/  ISETP.GE.AND.EX P0, PT, R25, R15, PT, P0 ;  /* 0x0000000f1900720c */ /* 0x000fe20003f06300 */
[----:B------:R-:W-:Y:S02]  /*1890*/  IMAD.MOV.U32 R16, RZ, RZ, R19 ;  /* 0x000000ffff107224 */ /* 0x000fe400078e0013 */
[----:B------:R-:W-:Y:S02]  /*18a0*/  IMAD.MOV.U32 R3, RZ, RZ, R27 ;  /* 0x000000ffff037224 */ /* 0x000fe400078e001b */
[----:B------:R-:W-:-:S08]  /*18b0*/  IMAD.MOV.U32 R0, RZ, RZ, R25 ;  /* 0x000000ffff007224 */ /* 0x000fd000078e0019 */
[----:B0-----:R-:W-:Y:S05]  /*18c0*/  @!P0 BRA `(.L_x_1843) ;  /* 0x0000000000388947 */ /* 0x001fea0003800000 */
        /* <DEDUP_REMOVED lines=14> */
.L_x_1843:
[----:B------:R-:W-:Y:S05]  /*19b0*/  BSYNC.RECONVERGENT B1 ;  /* 0x0000000000017941 */ /* 0x000fea0003800200 */
.L_x_1842:
[----:B------:R0:W2:Y:S01]  /*19c0*/  LDS.128 R12, [R2+0x40] ;  /* 0x00004000020c7984 */ /* 0x0000a20000000c00 */
[----:B-1----:R-:W-:Y:S01]  /*19d0*/  ISETP.GE.U32.AND P0, PT, R3, R22, PT ;  /* 0x000000160300720c */ /* 0x002fe20003f06070 */
        /* <DEDUP_REMOVED lines=21> */
.L_x_1845:
[----:B------:R-:W-:Y:S05]  /*1b30*/  BSYNC.RECONVERGENT B1 ;  /* 0x0000000000017941 */ /* 0x000fea0003800200 */
.L_x_1844:
[----:B------:R0:W1:Y:S01]  /*1b40*/  LDS.128 R16, [R2+0x50] ;  /* 0x0000500002107984 */ /* 0x0000620000000c00 */
[----:B--2---:R-:W-:Y:S01]  /*1b50*/  ISETP.GE.U32.AND P0, PT, R21, R14, PT ;  /* 0x0000000e1500720c */ /* 0x004fe20003f06070 */
        /* <DEDUP_REMOVED lines=21> */
.L_x_1847:
[----:B------:R-:W-:Y:S05]  /*1cb0*/  BSYNC.RECONVERGENT B1 ;  /* 0x0000000000017941 */ /* 0x000fea0003800200 */
.L_x_1846:
        /* <DEDUP_REMOVED lines=22> */
.L_x_1849:
[----:B------:R-:W-:Y:S05]  /*1e20*/  BSYNC.RECONVERGENT B1 ;  /* 0x0000000000017941 */ /* 0x000fea0003800200 */
.L_x_1848:
        /* <DEDUP_REMOVED lines=22> */
.L_x_1851:
[----:B------:R-:W-:Y:S05]  /*1f90*/  BSYNC.RECONVERGENT B1 ;  /* 0x0000000000017941 */ /* 0x000fea0003800200 */
.L_x_1850:
[----:B------:R-:W-:Y:S01]  /*1fa0*/  ISETP.GE.U32.AND P0, PT, R5, R10, PT ;  /* 0x0000000a0500720c */ /* 0x000fe20003f06070 */
[----:B------:R-:W-:Y:S02]  /*1fb0*/  IMAD.MOV.U32 R16, RZ, RZ, R13 ;  /* 0x000000ffff107224 */ /* 0x000fe400078e000d */
[----:B------:R-:W-:Y:S01]  /*1fc0*/  IMAD.MOV.U32 R17, RZ, RZ, R12 ;  /* 0x000000ffff117224 */ /* 0x000fe200078e000c */
[----:B------:R-:W-:Y:S01]  /*1fd0*/  ISETP.GE.AND.EX P0, PT, R4, R11, PT, P0 ;  /* 0x0000000b0400720c */ /* 0x000fe20003f06300 */
[----:B------:R-:W-:Y:S02]  /*1fe0*/  IMAD.MOV.U32 R3, RZ, RZ, R5 ;  /* 0x000000ffff037224 */ /* 0x000fe400078e0005 */
[----:B------:R-:W-:-:S10]  /*1ff0*/  IMAD.MOV.U32 R0, RZ, RZ, R4 ;  /* 0x000000ffff007224 */ /* 0x000fd400078e0004 */
[----:B------:R-:W-:Y:S05]  /*2000*/  @!P0 BRA `(.L_x_1839) ;  /* 0x0000004400908947 */ /* 0x000fea0003800000 */
[----:B------:R2:W3:Y:S01]  /*2010*/  LDS.64 R16, [R2+0x80] ;  /* 0x0000800002107984 */ /* 0x0004e20000000a00 */
[----:B------:R-:W-:Y:S01]  /*2020*/  ISETP.GE.U32.AND P0, PT, R10, R5, PT ;  /* 0x000000050a00720c */ /* 0x000fe20003f06070 */
[----:B------:R-:W-:Y:S02]  /*2030*/  IMAD.MOV.U32 R3, RZ, RZ, R10 ;  /* 0x000000ffff037224 */ /* 0x000fe400078e000a */
[----:B------:R-:W-:Y:S01]  /*2040*/  IMAD.MOV.U32 R0, RZ, RZ, R11 ;  /* 0x000000ffff007224 */ /* 0x000fe200078e000b */
[----:B------:R-:W-:-:S13]  /*2050*/  ISETP.GE.AND.EX P0, PT, R11, R4, PT, P0 ;  /* 0x000000040b00720c */ /* 0x000fda0003f06300 */
[----:B--2---:R-:W-:Y:S05]  /*2060*/  @!P0 BRA `(.L_x_1839) ;  /* 0x0000004400788947 */ /* 0x004fea0003800000 */
[CC--:B---3--:R-:W-:Y:S02]  /*2070*/  ISETP.LT.U32.AND P2, PT, R13.reuse, R16.reuse, PT ;  /* 0x000000100d00720c */ /* 0x0c8fe40003f41070 */
        /* <DEDUP_REMOVED lines=8> */
.L_x_1826:
[----:B------:R-:W-:Y:S01]  /*2100*/  LOP3.LUT R4, R19, 0x3e0, RZ, 0xc0, !PT ;  /* 0x000003e013047812 */ /* 0x000fe200078ec0ff */
[----:B------:R-:W-:Y:S01]  /*2110*/  BSSY.RECONVERGENT B1, `(.L_x_1852) ;  /* 0x0000021000017945 */ /* 0x000fe20003800200 */
[----:B------:R-:W-:Y:S02]  /*2120*/  IMAD.MOV.U32 R18, RZ, RZ, R0 ;  /* 0x000000ffff127224 */ /* 0x000fe400078e0000 */
[----:B------:R-:W-:Y:S02]  /*2130*/  IMAD.MOV.U32 R20, RZ, RZ, R16 ;  /* 0x000000ffff147224 */ /* 0x000fe400078e0010 */
[----:B------:R-:W-:Y:S01]  /*2140*/  VIADD R5, R4, 0x20 ;  /* 0x0000002004057836 */ /* 0x000fe20000000000 */
[----:B------:R-:W-:Y:S01]  /*2150*/  LOP3.LUT R4, RZ, R4, RZ, 0x33, !PT ;  /* 0x00000004ff047212 */ /* 0x000fe200078e33ff */
[----:B-----5:R-:W-:Y:S02]  /*2160*/  IMAD.MOV.U32 R12, RZ, RZ, R2 ;  /* 0x000000ffff0c7224 */ /* 0x020fe400078e0002 */
[----:B------:R-:W-:Y:S01]  /*2170*/  IMAD.MOV.U32 R14, RZ, RZ, R3 ;  /* 0x000000ffff0e7224 */ /* 0x000fe200078e0003 */
[----:B------:R-:W-:Y:S01]  /*2180*/  ISETP.GT.AND P0, PT, R5, UR4, PT ;  /* 0x0000000405007c0c */ /* 0x000fe2000bf04270 */
[----:B------:R-:W-:-:S05]  /*2190*/  VIADD R4, R4, UR4 ;  /* 0x0000000404047c36 */ /* 0x000fca0008000000 */
[----:B------:R-:W-:Y:S02]  /*21a0*/  SEL R5, R4, 0x1f, P0 ;  /* 0x0000001f04057807 */ /* 0x000fe40000000000 */
[----:B------:R-:W0:Y:S03]  /*21b0*/  S2R R4, SR_LANEID ;  /* 0x0000000000047919 */ /* 0x000e260000000000 */
        /* <DEDUP_REMOVED lines=22> */
.L_x_1853:
[----:B------:R-:W-:Y:S05]  /*2320*/  BSYNC.RECONVERGENT B1 ;  /* 0x0000000000017941 */ /* 0x000fea0003800200 */
.L_x_1852:
        /* <DEDUP_REMOVED lines=28> */
.L_x_1855:
[----:B------:R-:W-:Y:S05]  /*24f0*/  BSYNC.RECONVERGENT B1 ;  /* 0x0000000000017941 */ /* 0x000fea0003800200 */
.L_x_1854:
        /* <DEDUP_REMOVED lines=28> */
.L_x_1857:
[----:B------:R-:W-:Y:S05]  /*26c0*/  BSYNC.RECONVERGENT B1 ;  /* 0x0000000000017941 */ /* 0x000fea0003800200 */
.L_x_1856:
        /* <DEDUP_REMOVED lines=28> */
.L_x_1859:
[----:B------:R-:W-:Y:S05]  /*2890*/  BSYNC.RECONVERGENT B1 ;  /* 0x0000000000017941 */ /* 0x000fea0003800200 */
.L_x_1858:
        /* <DEDUP_REMOVED lines=29> */
.L_x_1861:
[----:B------:R-:W-:Y:S05]  /*2a70*/  BSYNC.RECONVERGENT B1 ;  /* 0x0000000000017941 */ /* 0x000fea0003800200 */
.L_x_1860:
[----:B------:R-:W-:Y:S04]  /*2a80*/  BSSY.RECONVERGENT B1, `(.L_x_1862) ;  /* 0x000000c000017945 */ /* 0x000fe80003800200 */
[----:B------:R-:W-:Y:S05]  /*2a90*/  @P2 BRA `(.L_x_1863) ;  /* 0x0000000000282947 */ /* 0x000fea0003800000 */
[----:B------:R-:W0:Y:S01]  /*2aa0*/  S2R R5, SR_CgaCtaId ;  /* 0x0000000000057919 */ /* 0x000e220000008800 */
[----:B------:R-:W-:Y:S02]  /*2ab0*/  MOV R4, 0x400 ;  /* 0x0000040000047802 */ /* 0x000fe40000000f00 */
[----:B------:R-:W-:-:S04]  /*2ac0*/  SHF.R.U32.HI R2, RZ, 0x1, R19 ;  /* 0x00000001ff027819 */ /* 0x000fc80000011613 */
[----:B------:R-:W-:Y:S02]  /*2ad0*/  LOP3.LUT R2, R2, 0x1f0, RZ, 0xc0, !PT ;  /* 0x000001f002027812 */ /* 0x000fe400078ec0ff */
[----:B0-----:R-:W-:Y:S01]  /*2ae0*/  LEA R5, R5, R4, 0x18 ;  /* 0x0000000405057211 */ /* 0x001fe200078ec0ff */
[----:B------:R-:W-:-:S04]  /*2af0*/  IMAD.MOV.U32 R4, RZ, RZ, R3 ;  /* 0x000000ffff047224 */ /* 0x000fc800078e0003 */
[----:B------:R-:W-:Y:S02]  /*2b00*/  IMAD.IADD R7, R2, 0x1, R5 ;  /* 0x0000000102077824 */ /* 0x000fe400078e0205 */
[----:B------:R-:W-:-:S03]  /*2b10*/  IMAD.MOV.U32 R5, RZ, RZ, R0 ;  /* 0x000000ffff057224 */ /* 0x000fc600078e0000 */
[----:B------:R0:W-:Y:S04]  /*2b20*/  STS.64 [R7+0x10], R16 ;  /* 0x0000101007007388 */ /* 0x0001e80000000a00 */
[----:B------:R0:W-:Y:S02]  /*2b30*/  STS.64 [R7+0x8], R4 ;  /* 0x0000080407007388 */ /* 0x0001e40000000a00 */
.L_x_1863:
[----:B------:R-:W-:Y:S05]  /*2b40*/  BSYNC.RECONVERGENT B1 ;  /* 0x0000000000017941 */ /* 0x000fea0003800200 */
.L_x_1862:
        /* <DEDUP_REMOVED lines=36> */
.L_x_1865:
[----:B------:R-:W-:Y:S05]  /*2d90*/  BSYNC.RECONVERGENT B1 ;  /* 0x0000000000017941 */ /* 0x000fea0003800200 */
.L_x_1864:
        /* <DEDUP_REMOVED lines=33> */
.L_x_1867:
[----:B------:R-:W-:Y:S05]  /*2fb0*/  BSYNC.RECONVERGENT B1 ;  /* 0x0000000000017941 */ /* 0x000fea0003800200 */
.L_x_1866:
        /* <DEDUP_REMOVED lines=33> */
.L_x_1869:
[----:B------:R-:W-:Y:S05]  /*31d0*/  BSYNC.RECONVERGENT B1 ;  /* 0x0000000000017941 */ /* 0x000fea0003800200 */
.L_x_1868:
        /* <DEDUP_REMOVED lines=33> */
.L_x_1871:
[----:B------:R-:W-:Y:S05]  /*33f0*/  BSYNC.RECONVERGENT B1 ;  /* 0x0000000000017941 */ /* 0x000fea0003800200 */
.L_x_1870:
        /* <DEDUP_REMOVED lines=33> */
.L_x_1873:
[----:B------:R-:W-:Y:S05]  /*3610*/  BSYNC.RECONVERGENT B1 ;  /* 0x0000000000017941 */ /* 0x000fea0003800200 */
.L_x_1872:
        /* <DEDUP_REMOVED lines=33> */
.L_x_1875:
[----:B------:R-:W-:Y:S05]  /*3830*/  BSYNC.RECONVERGENT B1 ;  /* 0x0000000000017941 */ /* 0x000fea0003800200 */
.L_x_1874:
        /* <DEDUP_REMOVED lines=17> */
[----:B------:R2:W4:Y:S01]  /*3950*/  LDS.64 R16, [R6+0x80] ;  /* 0x0000800006107984 */ /* 0x0005220000000a00 */
[----:B------:R-:W-:Y:S01]  /*3960*/  ISETP.GE.U32.AND P0, PT, R8, R7, PT ;  /* 0x000000070800720c */ /* 0x000fe20003f06070 */
[----:B------:R-:W-:Y:S02]  /*3970*/  IMAD.MOV.U32 R3, RZ, RZ, R8 ;  /* 0x000000ffff037224 */ /* 0x000fe400078e0008 */
[----:B------:R-:W-:Y:S01]  /*3980*/  IMAD.MOV.U32 R0, RZ, RZ, R9 ;  /* 0x000000ffff007224 */ /* 0x000fe200078e0009 */
[----:B------:R-:W-:-:S13]  /*3990*/  ISETP.GE.AND.EX P0, PT, R9, R4, PT, P0 ;  /* 0x000000040900720c */ /* 0x000fda0003f06300 */
[----:B--2---:R-:W-:Y:S05]  /*39a0*/  @!P0 BRA `(.L_x_1839) ;  /* 0x0000002c00288947 */ /* 0x004fea0003800000 */
[CC--:B----4-:R-:W-:Y:S02]  /*39b0*/  ISETP.GE.U32.AND P0, PT, R5.reuse, R16.reuse, PT ;  /* 0x000000100500720c */ /* 0x0d0fe40003f06070 */
        /* <DEDUP_REMOVED lines=8> */
.L_x_1809:
[----:B------:R-:W1:Y:S01]  /*3a40*/  S2R R12, SR_TID.X ;  /* 0x00000000000c7919 */ /* 0x000e620000002100 */
[----:B------:R-:W1:Y:S01]  /*3a50*/  LDC.64 R18, c[0x0][0x380] ;  /* 0x0000e000ff127b82 */ /* 0x000e620000000a00 */
[----:B------:R-:W2:Y:S01]  /*3a60*/  LDCU.64 UR6, c[0x0][0x388] ;  /* 0x00007100ff0677ac */ /* 0x000ea20008000a00 */
[----:B-1----:R-:W-:-:S05]  /*3a70*/  IMAD.WIDE.U32 R18, R12, 0x8, R18 ;  /* 0x000000080c127825 */ /* 0x002fca00078e0012 */
[----:B0-----:R-:W3:Y:S04]  /*3a80*/  LDG.E.64 R4, desc[UR8][R18.64] ;  /* 0x0000000812047981 */ /* 0x001ee8000c1e1b00 */
[----:B------:R-:W3:Y:S04]  /*3a90*/  LDG.E.64 R6, desc[UR8][R18.64+0x800] ;  /* 0x0008000812067981 */ /* 0x000ee8000c1e1b00 */
[----:B------:R-:W4:Y:S04]  /*3aa0*/  LDG.E.64 R8, desc[UR8][R18.64+0x1000] ;  /* 0x0010000812087981 */ /* 0x000f28000c1e1b00 */
[----:B------:R-:W5:Y:S04]  /*3ab0*/  LDG.E.64 R10, desc[UR8][R18.64+0x1800] ;  /* 0x00180008120a7981 */ /* 0x000f68000c1e1b00 */
[----:B------:R-:W2:Y:S01]  /*3ac0*/  LDG.E.64 R2, desc[UR8][R18.64+0x2000] ;  /* 0x0020000812027981 */ /* 0x000ea2000c1e1b00 */
[----:B------:R-:W-:Y:S01]  /*3ad0*/  LOP3.LUT R0, R12, 0x400, RZ, 0xfc, !PT ;  /* 0x000004000c007812 */ /* 0x000fe200078efcff */
[----:B------:R-:W-:Y:S01]  /*3ae0*/  BSSY.RECONVERGENT B1, `(.L_x_1876) ;  /* 0x000002e000017945 */ /* 0x000fe20003800200 */
[----:B---3--:R-:W-:-:S02]  /*3af0*/  ISETP.LT.U32.AND P0, PT, R6, R4, PT ;  /* 0x000000040600720c */ /* 0x008fc40003f01070 */
[CC--:B------:R-:W-:Y:S02]  /*3b00*/  ISETP.GE.U32.AND P2, PT, R6.reuse, R4.reuse, PT ;  /* 0x000000040600720c */ /* 0x0c0fe40003f46070 */
[CC--:B------:R-:W-:Y:S02]  /*3b10*/  ISETP.LT.AND.EX P0, PT, R7.reuse, R5.reuse, PT, P0 ;  /* 0x000000050700720c */ /* 0x0c0fe40003f01300 */
[CC--:B------:R-:W-:Y:S02]  /*3b20*/  ISETP.GE.AND.EX P2, PT, R7.reuse, R5.reuse, PT, P2 ;  /* 0x000000050700720c */ /* 0x0c0fe40003f46320 */
[----:B------:R-:W-:Y:S02]  /*3b30*/  SEL R13, R6, R4, P0 ;  /* 0x00000004060d7207 */ /* 0x000fe40000000000 */
[----:B------:R-:W-:Y:S01]  /*3b40*/  SEL R15, R7, R5, P0 ;  /* 0x00000005070f7207 */ /* 0x000fe20000000000 */
[----:B------:R-:W-:Y:S01]  /*3b50*/  VIADD R5, R12, 0x100 ;  /* 0x000001000c057836 */ /* 0x000fe20000000000 */
[----:B----4-:R-:W-:-:S02]  /*3b60*/  ISETP.LT.U32.AND P1, PT, R8, R13, PT ;  /* 0x0000000d0800720c */ /* 0x010fc40003f21070 */
[C---:B------:R-:W-:Y:S02]  /*3b70*/  ISETP.GE.U32.AND P0, PT, R8.reuse, R13, PT ;  /* 0x0000000d0800720c */ /* 0x040fe40003f06070 */
[CC--:B------:R-:W-:Y:S02]  /*3b80*/  ISETP.LT.AND.EX P1, PT, R9.reuse, R15.reuse, PT, P1 ;  /* 0x0000000f0900720c */ /* 0x0c0fe40003f21310 */
[C---:B------:R-:W-:Y:S02]  /*3b90*/  ISETP.GE.AND.EX P0, PT, R9.reuse, R15, PT, P0 ;  /* 0x0000000f0900720c */ /* 0x040fe40003f06300 */
[----:B------:R-:W-:Y:S02]  /*3ba0*/  SEL R13, R8, R13, P1 ;  /* 0x0000000d080d7207 */ /* 0x000fe40000800000 */
[----:B------:R-:W-:Y:S01]  /*3bb0*/  SEL R15, R9, R15, P1 ;  /* 0x0000000f090f7207 */ /* 0x000fe20000800000 */
[----:B------:R-:W-:Y:S01]  /*3bc0*/  VIADD R9, R12, 0x200 ;  /* 0x000002000c097836 */ /* 0x000fe20000000000 */
[----:B-----5:R-:W-:-:S02]  /*3bd0*/  ISETP.GE.U32.AND P1, PT, R10, R13, PT ;  /* 0x0000000d0a00720c */ /* 0x020fc40003f26070 */
[C---:B------:R-:W-:Y:S02]  /*3be0*/  ISETP.LT.U32.AND P3, PT, R10.reuse, R13, PT ;  /* 0x0000000d0a00720c */ /* 0x040fe40003f61070 */
[CC--:B------:R-:W-:Y:S02]  /*3bf0*/  ISETP.GE.AND.EX P1, PT, R11.reuse, R15.reuse, PT, P1 ;  /* 0x0000000f0b00720c */ /* 0x0c0fe40003f26310 */
[----:B------:R-:W-:Y:S02]  /*3c00*/  ISETP.LT.AND.EX P3, PT, R11, R15, PT, P3 ;  /* 0x0000000f0b00720c */ /* 0x000fe40003f61330 */
[----:B------:R-:W-:Y:S02]  /*3c10*/  @P0 SEL R9, R5, R12, !P2 ;  /* 0x0000000c05090207 */ /* 0x000fe40005000000 */
[----:B------:R-:W-:Y:S02]  /*3c20*/  SEL R7, R10, R13, P3 ;  /* 0x0000000d0a077207 */ /* 0x000fe40001800000 */
[----:B------:R-:W-:-:S02]  /*3c30*/  SEL R10, R11, R15, P3 ;  /* 0x0000000f0b0a7207 */ /* 0x000fc40001800000 */
[----:B--2---:R-:W-:Y:S01]  /*3c40*/  ISETP.GE.U32.AND P0, PT, R7, R2, PT ;  /* 0x000000020700720c */ /* 0x004fe20003f06070 */
[----:B------:R-:W-:Y:S02]  /*3c50*/  IMAD.MOV.U32 R16, RZ, RZ, R7 ;  /* 0x000000ffff107224 */ /* 0x000fe400078e0007 */
[----:B------:R-:W-:Y:S01]  /*3c60*/  @!P1 VIADD R9, R12, 0x300 ;  /* 0x000003000c099836 */ /* 0x000fe20000000000 */
[----:B------:R-:W-:Y:S01]  /*3c70*/  ISETP.GE.AND.EX P0, PT, R10, R3, PT, P0 ;  /* 0x000000030a00720c */ /* 0x000fe20003f06300 */
[----:B------:R-:W-:Y:S01]  /*3c80*/  IMAD.MOV.U32 R17, RZ, RZ, R10 ;  /* 0x000000ffff117224 */ /* 0x000fe200078e000a */
[----:B------:R-:W-:Y:S02]  /*3c90*/  IADD3 R11, P1, PT, R0, UR6, RZ ;  /* 0x00000006000b7c10 */ /* 0x000fe4000ff3e0ff */
[----:B------:R-:W-:-:S03]  /*3ca0*/  IADD3 R4, P2, PT, R9, UR6, RZ ;  /* 0x0000000609047c10 */ /* 0x000fc6000ff5e0ff */
[----:B------:R-:W-:Y:S02]  /*3cb0*/  IMAD.X R6, RZ, RZ, UR7, P1 ;  /* 0x00000007ff067e24 */ /* 0x000fe400088e06ff */
[----:B------:R-:W-:Y:S02]  /*3cc0*/  IMAD.X R5, RZ, RZ, UR7, P2 ;  /* 0x00000007ff057e24 */ /* 0x000fe400090e06ff */
[----:B------:R-:W-:Y:S02]  /*3cd0*/  IMAD.MOV.U32 R15, RZ, RZ, R4 ;  /* 0x000000ffff0f7224 */ /* 0x000fe400078e0004 */
[----:B------:R-:W-:Y:S01]  /*3ce0*/  IMAD.MOV.U32 R14, RZ, RZ, R5 ;  /* 0x000000ffff0e7224 */ /* 0x000fe200078e0005 */
[----:B------:R-:W-:Y:S06]  /*3cf0*/  @!P0 BRA `(.L_x_1877) ;  /* 0x0000000000308947 */ /* 0x000fec0003800000 */
        /* <DEDUP_REMOVED lines=12> */
.L_x_1877:
[----:B------:R-:W-:Y:S05]  /*3dc0*/  BSYNC.RECONVERGENT B1 ;  /* 0x0000000000017941 */ /* 0x000fea0003800200 */
.L_x_1876:
[----:B------:R-:W-:Y:S01]  /*3dd0*/  UISETP.GE.U32.AND UP0, UPT, UR4, 0xa00, UPT ;  /* 0x00000a000400788c */ /* 0x000fe2000bf06070 */
[----:B------:R-:W-:Y:S02]  /*3de0*/  IMAD.MOV.U32 R13, RZ, RZ, 0x500 ;  /* 0x00000500ff0d7424 */ /* 0x000fe400078e00ff */
[----:B------:R-:W-:Y:S01]  /*3df0*/  IMAD.MOV.U32 R0, RZ, RZ, RZ ;  /* 0x000000ffff007224 */ /* 0x000fe200078e00ff */
[----:B------:R-:W-:-:S09]  /*3e00*/  UISETP.GE.U32.AND.EX UP0, UPT, UR5, URZ, UPT, UP0 ;  /* 0x000000ff0500728c */ /* 0x000fd2000bf06100 */
[----:B------:R-:W-:Y:S05]  /*3e10*/  BRA.U !UP0, `(.L_x_1878) ;  /* 0x0000000908207547 */ /* 0x000fea000b800000 */
[----:B------:R-:W-:Y:S01]  /*3e20*/  IMAD.MOV.U32 R13, RZ, RZ, 0x500 ;  /* 0x00000500ff0d7424 */ /* 0x000fe200078e00ff */
[----:B------:R-:W0:Y:S01]  /*3e30*/  LDCU.64 UR6, c[0x0][0x388] ;  /* 0x00007100ff0677ac */ /* 0x000e220008000a00 */
[----:B------:R-:W-:Y:S01]  /*3e40*/  IMAD.MOV.U32 R0, RZ, RZ, RZ ;  /* 0x000000ffff007224 */ /* 0x000fe200078e00ff */
[----:B------:R-:W1:Y:S06]  /*3e50*/  LDCU.64 UR4, c[0x0][0x398] ;  /* 0x00007300ff0477ac */ /* 0x000e6c0008000a00 */
.L_x_1889:
[----:B------:R-:W-:-:S04]  /*3e60*/  LEA R26, P0, R13, R18, 0x3 ;  /* 0x000000120d1a7211 */ /* 0x000fc800078018ff */
[----:B------:R-:W-:-:S05]  /*3e70*/  LEA.HI.X R27, R13, R19, R0, 0x3, P0 ;  /* 0x000000130d1b7211 */ /* 0x000fca00000f1c00 */
[----:B------:R-:W2:Y:S04]  /*3e80*/  LDG.E.64 R10, desc[UR8][R26.64] ;  /* 0x000000081a0a7981 */ /* 0x000ea8000c1e1b00 */
[----:B------:R3:W5:Y:S04]  /*3e90*/  LDG.E.64 R8, desc[UR8][R26.64+0x800] ;  /* 0x000800081a087981 */ /* 0x000768000c1e1b00 */
[----:B------:R3:W5:Y:S04]  /*3ea0*/  LDG.E.64 R6, desc[UR8][R26.64+0x1000] ;  /* 0x001000081a067981 */ /* 0x000768000c1e1b00 */
[----:B------:R3:W5:Y:S04]  /*3eb0*/  LDG.E.64 R4, desc[UR8][R26.64+0x1800] ;  /* 0x001800081a047981 */ /* 0x000768000c1e1b00 */
[----:B------:R3:W5:Y:S01]  /*3ec0*/  LDG.E.64 R2, desc[UR8][R26.64+0x2000] ;  /* 0x002000081a027981 */ /* 0x000762000c1e1b00 */
[----:B0-----:R-:W-:Y:S01]  /*3ed0*/  IADD3 R20, P1, P2, R13, UR6, R12 ;  /* 0x000000060d147c10 */ /* 0x001fe2000fa3e00c */
[----:B------:R-:W-:Y:S01]  /*3ee0*/  BSSY.RECONVERGENT B1, `(.L_x_1879) ;  /* 0x0000017000017945 */ /* 0x000fe20003800200 */
[----:B------:R-:W-:-:S02]  /*3ef0*/  IMAD.MOV.U32 R23, RZ, RZ, R16 ;  /* 0x000000ffff177224 */ /* 0x000fc400078e0010 */
[----:B------:R-:W-:Y:S01]  /*3f00*/  IMAD.MOV.U32 R25, RZ, RZ, R17 ;  /* 0x000000ffff197224 */ /* 0x000fe200078e0011 */
[----:B------:R-:W-:Y:S01]  /*3f10*/  IADD3.X R21, PT, PT, R0, UR7, RZ, P1, P2 ;  /* 0x0000000700157c10 */ /* 0x000fe20008fe44ff */
[----:B------:R-:W-:Y:S02]  /*3f20*/  IMAD.MOV.U32 R24, RZ, RZ, R15 ;  /* 0x000000ffff187224 */ /* 0x000fe400078e000f */
[----:B------:R-:W-:Y:S01]  /*3f30*/  IMAD.MOV.U32 R22, RZ, RZ, R14 ;  /* 0x000000ffff167224 */ /* 0x000fe200078e000e */
[----:B--2---:R-:W-:-:S04]  /*3f40*/  ISETP.GE.U32.AND P0, PT, R16, R10, PT ;  /* 0x0000000a1000720c */ /* 0x004fc80003f06070 */
[----:B------:R-:W-:-:S13]  /*3f50*/  ISETP.GE.AND.EX P0, PT, R17, R11, PT, P0 ;  /* 0x0000000b1100720c */ /* 0x000fda0003f06300 */
[----:B---3--:R-:W-:Y:S05]  /*3f60*/  @!P0 BRA `(.L_x_1880) ;  /* 0x0000000000388947 */ /* 0x008fea0003800000 */
        /* <DEDUP_REMOVED lines=14> */
.L_x_1880:
[----:B-1----:R-:W-:Y:S05]  /*4050*/  BSYNC.RECONVERGENT B1 ;  /* 0x0000000000017941 */ /* 0x002fea0003800200 */
.L_x_1879:
        /* <DEDUP_REMOVED lines=9> */
[----:B------:R-:W-:Y:S01]  /*40f0*/  IMAD.MOV.U32 R15, RZ, RZ, R8 ;  /* 0x000000ffff0f7224 */ /* 0x000fe200078e0008 */
[----:B------:R-:W-:Y:S01]  /*4100*/  IADD3 R14, P1, PT, R20, 0x100, RZ ;  /* 0x00000100140e7810 */ /* 0x000fe20007f3e0ff */
[----:B------:R-:W-:Y:S01]  /*4110*/  IMAD.MOV.U32 R11, RZ, RZ, R9 ;  /* 0x000000ffff0b7224 */ /* 0x000fe200078e0009 */
[----:B------:R-:W-:-:S03]  /*4120*/  ISETP.GE.AND.EX P0, PT, R9, R25, PT, P0 ;  /* 0x000000190900720c */ /* 0x000fc60003f06300 */
[----:B------:R-:W-:-:S10]  /*4130*/  IMAD.X R10, RZ, RZ, R21, P1 ;  /* 0x000000ffff0a7224 */ /* 0x000fd400008e0615 */
        /* <DEDUP_REMOVED lines=8> */
.L_x_1882:
[----:B------:R-:W-:Y:S05]  /*41c0*/  BSYNC.RECONVERGENT B1 ;  /* 0x0000000000017941 */ /* 0x000fea0003800200 */
.L_x_1881:
        /* <DEDUP_REMOVED lines=13> */
[----:B------:R-:W-:Y:S02]  /*42a0*/  IMAD.X R17, RZ, RZ, R21, P1 ;  /* 0x000000ffff117224 */ /* 0x000fe400008e0615 */
[----:B------:R-:W-:-:S08]  /*42b0*/  IMAD.MOV.U32 R23, RZ, RZ, R9 ;  /* 0x000000ffff177224 */ /* 0x000fd000078e0009 */
        /* <DEDUP_REMOVED lines=8> */
.L_x_1884:
[----:B------:R-:W-:Y:S05]  /*4340*/  BSYNC.RECONVERGENT B1 ;  /* 0x0000000000017941 */ /* 0x000fea0003800200 */
.L_x_1883:
        /* <DEDUP_REMOVED lines=22> */
.L_x_1886:
[----:B------:R-:W-:Y:S05]  /*44b0*/  BSYNC.RECONVERGENT B1 ;  /* 0x0000000000017941 */ /* 0x000fea0003800200 */
.L_x_1885:
        /* <DEDUP_REMOVED lines=22> */
.L_x_1888:
[----:B------:R-:W-:Y:S05]  /*4620*/  BSYNC.RECONVERGENT B1 ;  /* 0x0000000000017941 */ /* 0x000fea0003800200 */
.L_x_1887:
[----:B------:R-:W-:-:S04]  /*4630*/  IADD3 R2, P1, PT, R13, 0xa00, RZ ;  /* 0x00000a000d027810 */ /* 0x000fc80007f3e0ff */
[----:B------:R-:W-:Y:S01]  /*4640*/  ISETP.GT.U32.AND P0, PT, R2, UR4, PT ;  /* 0x0000000402007c0c */ /* 0x000fe2000bf04070 */
[----:B------:R-:W-:Y:S01]  /*4650*/  IMAD.X R2, RZ, RZ, R0, P1 ;  /* 0x000000ffff027224 */ /* 0x000fe200008e0600 */
[----:B------:R-:W-:-:S04]  /*4660*/  IADD3 R13, P1, PT, R13, 0x500, RZ ;  /* 0x000005000d0d7810 */ /* 0x000fc80007f3e0ff */
[----:B------:R-:W-:Y:S01]  /*4670*/  ISETP.GT.AND.EX P0, PT, R2, UR5, PT, P0 ;  /* 0x0000000502007c0c */ /* 0x000fe2000bf04300 */
[----:B------:R-:W-:-:S12]  /*4680*/  IMAD.X R0, RZ, RZ, R0, P1 ;  /* 0x000000ffff007224 */ /* 0x000fd800008e0600 */
[----:B------:R-:W-:Y:S05]  /*4690*/  @!P0 BRA `(.L_x_1889) ;  /* 0xfffffff400f08947 */ /* 0x000fea000383ffff */
.L_x_1878:
        /* <DEDUP_REMOVED lines=8> */
[----:B------:R-:W-:Y:S01]  /*4720*/  BSSY.RECONVERGENT B2, `(.L_x_1892) ;  /* 0x0000033000027945 */ /* 0x000fe20003800200 */
[----:B------:R-:W-:Y:S02]  /*4730*/  IMAD.MOV.U32 R6, RZ, RZ, R12 ;  /* 0x000000ffff067224 */ /* 0x000fe400078e000c */
[----:B------:R-:W-:-:S04]  /*4740*/  IADD3 R20, PT, PT, -R13, UR4, R2 ;  /* 0x000000040d147c10 */ /* 0x000fc8000fffe102 */
[----:B------:R-:W-:-:S04]  /*4750*/  LOP3.LUT R2, R20, 0x300, RZ, 0xc0, !PT ;  /* 0x0000030014027812 */ /* 0x000fc800078ec0ff */
[----:B------:R-:W-:-:S13]  /*4760*/  ISETP.NE.AND P0, PT, R2, 0x300, PT ;  /* 0x000003000200780c */ /* 0x000fda0003f05270 */
[----:B------:R-:W-:Y:S05]  /*4770*/  @!P0 BRA `(.L_x_1893) ;  /* 0x0000000000b48947 */ /* 0x000fea0003800000 */
[----:B------:R-:W0:Y:S01]  /*4780*/  LDCU.64 UR10, c[0x0][0x380] ;  /* 0x00007000ff0a77ac */ /* 0x000e220008000a00 */
[----:B------:R-:W-:Y:S01]  /*4790*/  IADD3 R11, P0, PT, R12, R13, RZ ;  /* 0x0000000d0c0b7210 */ /* 0x000fe20007f1e0ff */
[----:B------:R-:W-:Y:S01]  /*47a0*/  IMAD.MOV.U32 R6, RZ, RZ, R12 ;  /* 0x000000ffff067224 */ /* 0x000fe200078e000c */
[----:B------:R-:W-:-:S03]  /*47b0*/  LEA.HI R2, R20, 0x1, RZ, 0x18 ;  /* 0x0000000114027811 */ /* 0x000fc600078fc0ff */
[----:B------:R-:W-:Y:S01]  /*47c0*/  IMAD.X R18, RZ, RZ, R0, P0 ;  /* 0x000000ffff127224 */ /* 0x000fe200000e0600 */
[----:B------:R-:W-:Y:S02]  /*47d0*/  LOP3.LUT R2, R2, 0x3, RZ, 0xc0, !PT ;  /* 0x0000000302027812 */ /* 0x000fe400078ec0ff */
[----:B------:R-:W-:-:S03]  /*47e0*/  IADD3 R19, P0, PT, R11, UR6, RZ ;  /* 0x000000060b137c10 */ /* 0x000fc6000ff1e0ff */
[----:B------:R-:W-:Y:S01]  /*47f0*/  IMAD.MOV R4, RZ, RZ, -R2 ;  /* 0x000000ffff047224 */ /* 0x000fe200078e0a02 */
[----:B0-----:R-:W-:-:S04]  /*4800*/  LEA R10, P1, R11, UR10, 0x3 ;  /* 0x0000000a0b0a7c11 */ /* 0x001fc8000f8218ff */
[----:B------:R-:W-:Y:S02]  /*4810*/  LEA.HI.X R11, R11, UR11, R18, 0x3, P1 ;  /* 0x0000000b0b0b7c11 */ /* 0x000fe400088f1c12 */
[----:B------:R-:W-:-:S07]  /*4820*/  IADD3.X R18, PT, PT, R18, UR7, RZ, P0, !PT ;  /* 0x0000000712127c10 */ /* 0x000fce00087fe4ff */
.L_x_1896:
        /* <DEDUP_REMOVED lines=28> */
.L_x_1895:
[----:B------:R-:W-:Y:S05]  /*49f0*/  BSYNC.RECONVERGENT B3 ;  /* 0x0000000000037941 */ /* 0x000fea0003800200 */
.L_x_1894:
[----:B------:R-:W-:Y:S01]  /*4a00*/  IADD3 R19, P0, PT, R19, 0x100, RZ ;  /* 0x0000010013137810 */ /* 0x000fe20007f1e0ff */
[----:B------:R-:W-:Y:S02]  /*4a10*/  VIADD R6, R6, 0x100 ;  /* 0x0000010006067836 */ /* 0x000fe40000000000 */
[----:B------:R-:W-:Y:S02]  /*4a20*/  IMAD.X R11, RZ, RZ, R11, P3 ;  /* 0x000000ffff0b7224 */ /* 0x000fe400018e060b */
[----:B------:R-:W-:Y:S01]  /*4a30*/  IMAD.X R18, RZ, RZ, R18, P0 ;  /* 0x000000ffff127224 */ /* 0x000fe200000e0612 */
[----:B------:R-:W-:Y:S07]  /*4a40*/  @P4 BRA `(.L_x_1896) ;  /* 0xfffffffc00784947 */ /* 0x000fee000383ffff */
.L_x_1893:
[----:B------:R-:W-:Y:S05]  /*4a50*/  BSYNC.RECONVERGENT B2 ;  /* 0x0000000000027941 */ /* 0x000fea0003800200 */
.L_x_1892:
[----:B------:R-:W-:-:S13]  /*4a60*/  ISETP.GE.U32.AND P0, PT, R20, 0x300, PT ;  /* 0x000003001400780c */ /* 0x000fda0003f06070 */
[----:B------:R-:W-:Y:S05]  /*4a70*/  @!P0 BRA `(.L_x_1891) ;  /* 0x0000000400d88947 */ /* 0x000fea0003800000 */
[----:B------:R-:W0:Y:S01]  /*4a80*/  LDC.64 R2, c[0x0][0x380] ;  /* 0x0000e000ff027b82 */ /* 0x000e220000000a00 */
[----:B------:R-:W-:-:S07]  /*4a90*/  VIADD R22, R6, 0x200 ;  /* 0x0000020006167836 */ /* 0x000fce0000000000 */
[----:B------:R-:W1:Y:S02]  /*4aa0*/  LDC.64 R4, c[0x0][0x388] ;  /* 0x0000e200ff047b82 */ /* 0x000e640000000a00 */
.L_x_1905:
        /* <DEDUP_REMOVED lines=13> */
[----:B------:R-:W-:Y:S02]  /*4b80*/  IMAD.X R29, R24, 0x1, R5, P1 ;  /* 0x00000001181d7824 */ /* 0x000fe400008e0605 */
        /* <DEDUP_REMOVED lines=19> */
.L_x_1898:
[----:B------:R-:W-:Y:S05]  /*4cc0*/  BSYNC.RECONVERGENT B2 ;  /* 0x0000000000027941 */ /* 0x000fea0003800200 */
.L_x_1897:
        /* <DEDUP_REMOVED lines=25> */
.L_x_1900:
[----:B------:R-:W-:Y:S05]  /*4e60*/  BSYNC.RECONVERGENT B2 ;  /* 0x0000000000027941 */ /* 0x000fea0003800200 */
.L_x_1899:
        /* <DEDUP_REMOVED lines=25> */
.L_x_1902:
[----:B------:R-:W-:Y:S05]  /*5000*/  BSYNC.RECONVERGENT B2 ;  /* 0x0000000000027941 */ /* 0x000fea0003800200 */
.L_x_1901:
        /* <DEDUP_REMOVED lines=24> */
.L_x_1904:
[----:B------:R-:W-:Y:S05]  /*5190*/  BSYNC.RECONVERGENT B2 ;  /* 0x0000000000027941 */ /* 0x000fea0003800200 */
.L_x_1903:
[C---:B------:R-:W-:Y:S02]  /*51a0*/  VIADD R6, R22.reuse, 0x200 ;  /* 0x0000020016067836 */ /* 0x040fe40000000000 */
[----:B------:R-:W-:-:S03]  /*51b0*/  VIADD R22, R22, 0x400 ;  /* 0x0000040016167836 */ /* 0x000fc60000000000 */
[----:B------:R-:W-:-:S13]  /*51c0*/  ISETP.GE.AND P0, PT, R6, R23, PT ;  /* 0x000000170600720c */ /* 0x000fda0003f06270 */
[----:B------:R-:W-:Y:S05]  /*51d0*/  @!P0 BRA `(.L_x_1905) ;  /* 0xfffffff800348947 */ /* 0x000fea000383ffff */
.L_x_1891:
[----:B------:R-:W-:Y:S05]  /*51e0*/  BSYNC.RECONVERGENT B1 ;  /* 0x0000000000017941 */ /* 0x000fea0003800200 */
.L_x_1890:
        /* <DEDUP_REMOVED lines=28> */
.L_x_1907:
[----:B------:R-:W-:Y:S05]  /*53b0*/  BSYNC.RECONVERGENT B1 ;  /* 0x0000000000017941 */ /* 0x000fea0003800200 */
.L_x_1906:
        /* <DEDUP_REMOVED lines=27> */
.L_x_1909:
[----:B------:R-:W-:Y:S05]  /*5570*/  BSYNC.RECONVERGENT B1 ;  /* 0x0000000000017941 */ /* 0x000fea0003800200 */
.L_x_1908:
        /* <DEDUP_REMOVED lines=27> */
.L_x_1911:
[----:B------:R-:W-:Y:S05]  /*5730*/  BSYNC.RECONVERGENT B1 ;  /* 0x0000000000017941 */ /* 0x000fea0003800200 */
.L_x_1910:
        /* <DEDUP_REMOVED lines=27> */
.L_x_1913:
[----:B------:R-:W-:Y:S05]  /*58f0*/  BSYNC.RECONVERGENT B1 ;  /* 0x0000000000017941 */ /* 0x000fea0003800200 */
.L_x_1912:
        /* <DEDUP_REMOVED lines=28> */
.L_x_1915:
[----:B------:R-:W-:Y:S05]  /*5ac0*/  BSYNC.RECONVERGENT B1 ;  /* 0x0000000000017941 */ /* 0x000fea0003800200 */
.L_x_1914:
        /* <DEDUP_REMOVED lines=12> */
.L_x_1917:
[----:B------:R-:W-:Y:S05]  /*5b90*/  BSYNC.RECONVERGENT B1 ;  /* 0x0000000000017941 */ /* 0x000fea0003800200 */
.L_x_1916:
[----:B------:R-:W-:Y:S01]  /*5ba0*/  BAR.SYNC.DEFER_BLOCKING 0x0 ;  /* 0x0000000000007b1d */ /* 0x000fe20000010000 */
[----:B------:R-:W-:-:S13]  /*5bb0*/  ISETP.NE.AND P1, PT, R12, RZ, PT ;  /* 0x000000ff0c00720c */ /* 0x000fda0003f25270 */
[----:B------:R-:W-:Y:S05]  /*5bc0*/  @P1 BRA `(.L_x_1839) ;  /* 0x0000000800a01947 */ /* 0x000fea0003800000 */
        /* <DEDUP_REMOVED lines=29> */
.L_x_1919:
[----:B------:R-:W-:Y:S05]  /*5da0*/  BSYNC.RECONVERGENT B1 ;  /* 0x0000000000017941 */ /* 0x000fea0003800200 */
.L_x_1918:
        /* <DEDUP_REMOVED lines=23> */
.L_x_1921:
[----:B------:R-:W-:Y:S05]  /*5f20*/  BSYNC.RECONVERGENT B1 ;  /* 0x0000000000017941 */ /* 0x000fea0003800200 */
.L_x_1920:
        /* <DEDUP_REMOVED lines=23> */
.L_x_1923:
[----:B------:R-:W-:Y:S05]  /*60a0*/  BSYNC.RECONVERGENT B1 ;  /* 0x0000000000017941 */ /* 0x000fea0003800200 */
.L_x_1922:
        /* <DEDUP_REMOVED lines=23> */
.L_x_1925:
[----:B------:R-:W-:Y:S05]  /*6220*/  BSYNC.RECONVERGENT B1 ;  /* 0x0000000000017941 */ /* 0x000fea0003800200 */
.L_x_1924:
        /* <DEDUP_REMOVED lines=22> */
.L_x_1927:
[----:B------:R-:W-:Y:S05]  /*6390*/  BSYNC.RECONVERGENT B1 ;  /* 0x0000000000017941 */ /* 0x000fea0003800200 */
.L_x_1926:
        /* <DEDUP_REMOVED lines=22> */
.L_x_1929:
[----:B------:R-:W-:Y:S05]  /*6500*/  BSYNC.RECONVERGENT B1 ;  /* 0x0000000000017941 */ /* 0x000fea0003800200 */
.L_x_1928:
[----:B------:R-:W-:Y:S01]  /*6510*/  ISETP.GE.U32.AND P0, PT, R13, R10, PT ;  /* 0x0000000a0d00720c */ /* 0x000fe20003f06070 */
        /* <DEDUP_REMOVED lines=19> */
.L_x_1839:
[----:B------:R-:W-:Y:S05]  /*6650*/  BSYNC.RECONVERGENT B0 ;  /* 0x0000000000007941 */ /* 0x000fea0003800200 */
.L_x_1808:
[----:B------:R-:W-:Y:S05]  /*6660*/  @P1 EXIT ;  /* 0x000000000000194d */ /* 0x000fea0003800000 */
[----:B01----:R-:W0:Y:S01]  /*6670*/  LDC.64 R4, c[0x0][0x390] ;  /* 0x0000e400ff047b82 */ /* 0x003e220000000a00 */
[----:B------:R-:W-:Y:S02]  /*6680*/  IMAD.MOV.U32 R2, RZ, RZ, R3 ;  /* 0x000000ffff027224 */ /* 0x000fe400078e0003 */
[----:B------:R-:W-:-:S05]  /*6690*/  IMAD.MOV.U32 R3, RZ, RZ, R0 ;  /* 0x000000ffff037224 */ /* 0x000fca00078e0000 */
[----:B0-----:R-:W-:Y:S04]  /*66a0*/  STG.E.64 desc[UR8][R4.64], R2 ;  /* 0x0000000204007986 */ /* 0x001fe8000c101b08 */
[----:B---34-:R-:W-:Y:S01]  /*66b0*/  STG.E.64 desc[UR8][R4.64+0x8], R16 ;  /* 0x0000081004007986 */ /* 0x018fe2000c101b08 */
[----:B------:R-:W-:Y:S05]  /*66c0*/  EXIT ;  /* 0x000000000000794d */ /* 0x000fea0003800000 */
.L_x_1930:
        /* <DEDUP_REMOVED lines=11> */
.L_x_2613:


//--------------------- .text._ZN6thrust24THRUST_300001_SM_1000_NS8cuda_cub4core6detail13_kernel_agentINS1_8__reduce11ReduceAgentIPN4cuda3std3__45tupleIJxlEEESC_SB_iNS1_9__extrema9arg_min_fIxlNS9_4lessIxEEEEEEJSC_SC_iSH_EEEvDpT0_ --------------------------
	.section	.text._ZN6thrust24THRUST_300001_SM_1000_NS8cuda_cub4core6detail13_kernel_agentINS1_8__reduce11ReduceAgentIPN4cuda3std3__45tupleIJxlEEESC_SB_iNS1_9__extrema9arg_min_fIxlNS9_4lessIxEEEEEEJSC_SC_iSH_EEEvDpT0_,"ax",@progbits
	.align	128
        .global         _ZN6thrust24THRUST_300001_SM_1000_NS8cuda_cub4core6detail13_kernel_agentINS1_8__reduce11ReduceAgentIPN4cuda3std3__45tupleIJxlEEESC_SB_iNS1_9__extrema9arg_min_fIxlNS9_4lessIxEEEEEEJSC_SC_iSH_EEEvDpT0_
        .type           _ZN6thrust24THRUST_300001_SM_1000_NS8cuda_cub4core6detail13_kernel_agentINS1_8__reduce11ReduceAgentIPN4cuda3std3__45tupleIJxlEEESC_SB_iNS1_9__extrema9arg_min_fIxlNS9_4lessIxEEEEEEJSC_SC_iSH_EEEvDpT0_,@function
        .size           _ZN6thrust24THRUST_300001_SM_1000_NS8cuda_cub4core6detail13_kernel_agentINS1_8__reduce11ReduceAgentIPN4cuda3std3__45tupleIJxlEEESC_SB_iNS1_9__extrema9arg_min_fIxlNS9_4lessIxEEEEEEJSC_SC_iSH_EEEvDpT0_,(.L_x_2614 - _ZN6thrust24THRUST_300001_SM_1000_NS8cuda_cub4core6detail13_kernel_agentINS1_8__reduce11ReduceAgentIPN4cuda3std3__45tupleIJxlEEESC_SB_iNS1_9__extrema9arg_min_fIxlNS9_4lessIxEEEEEEJSC_SC_iSH_EEEvDpT0_)
        .other          _ZN6thrust24THRUST_300001_SM_1000_NS8cuda_cub4core6detail13_kernel_agentINS1_8__reduce11ReduceAgentIPN4cuda3std3__45tupleIJxlEEESC_SB_iNS1_9__extrema9arg_min_fIxlNS9_4lessIxEEEEEEJSC_SC_iSH_EEEvDpT0_,@"STO_CUDA_ENTRY STV_DEFAULT"
_ZN6thrust24THRUST_300001_SM_1000_NS8cuda_cub4core6detail13_kernel_agentINS1_8__reduce11ReduceAgentIPN4cuda3std3__45tupleIJxlEEESC_SB_iNS1_9__extrema9arg_min_fIxlNS9_4lessIxEEEEEEJSC_SC_iSH_EEEvDpT0_:
.text._ZN6thrust24THRUST_300001_SM_1000_NS8cuda_cub4core6detail13_kernel_agentINS1_8__reduce11ReduceAgentIPN4cuda3std3__45tupleIJxlEEESC_SB_iNS1_9__extrema9arg_min_fIxlNS9_4lessIxEEEEEEJSC_SC_iSH_EEEvDpT0_:
        /* <DEDUP_REMOVED lines=21> */
.L_x_1934:
[----:B0-----:R-:W-:Y:S05]  /*0150*/  BSYNC.RECONVERGENT B1 ;  /* 0x0000000000017941 */ /* 0x001fea0003800200 */
.L_x_1933:
        /* <DEDUP_REMOVED lines=15> */
.L_x_1941:
        /* <DEDUP_REMOVED lines=29> */
.L_x_1940:
[----:B------:R-:W-:Y:S05]  /*0420*/  BSYNC.RECONVERGENT B3 ;  /* 0x0000000000037941 */ /* 0x000fea0003800200 */
.L_x_1939:
[----:B------:R-:W-:Y:S02]  /*0430*/  IMAD.X R9, RZ, RZ, R9, P2 ;  /* 0x000000ffff097224 */ /* 0x000fe400010e0609 */
[----:B------:R-:W-:Y:S01]  /*0440*/  VIADD R6, R6, 0x100 ;  /* 0x0000010006067836 */ /* 0x000fe20000000000 */
[----:B------:R-:W-:Y:S06]  /*0450*/  @P3 BRA `(.L_x_1941) ;  /* 0xfffffffc007c3947 */ /* 0x000fec000383ffff */
.L_x_1938:
[----:B------:R-:W-:Y:S05]  /*0460*/  BSYNC.RECONVERGENT B2 ;  /* 0x0000000000027941 */ /* 0x000fea0003800200 */
.L_x_1937:
[----:B------:R-:W0:Y:S01]  /*0470*/  LDC.64 R10, c[0x0][0x380] ;  /* 0x0000e000ff0a7b82 */ /* 0x000e220000000a00 */
[----:B------:R-:W-:-:S13]  /*0480*/  ISETP.GE.U32.AND P0, PT, R16, 0x300, PT ;  /* 0x000003001000780c */ /* 0x000fda0003f06070 */
[----:B------:R-:W-:Y:S05]  /*0490*/  @!P0 BRA `(.L_x_1936) ;  /* 0x00000004009c8947 */ /* 0x000fea0003800000 */
.L_x_1950:
        /* <DEDUP_REMOVED lines=28> */
.L_x_1943:
[----:B------:R-:W-:Y:S05]  /*0660*/  BSYNC.RECONVERGENT B2 ;  /* 0x0000000000027941 */ /* 0x000fea0003800200 */
.L_x_1942:
        /* <DEDUP_REMOVED lines=23> */
.L_x_1945:
[----:B------:R-:W-:Y:S05]  /*07e0*/  BSYNC.RECONVERGENT B2 ;  /* 0x0000000000027941 */ /* 0x000fea0003800200 */
.L_x_1944:
        /* <DEDUP_REMOVED lines=23> */
.L_x_1947:
[----:B------:R-:W-:Y:S05]  /*0960*/  BSYNC.RECONVERGENT B2 ;  /* 0x0000000000027941 */ /* 0x000fea0003800200 */
.L_x_1946:
        /* <DEDUP_REMOVED lines=22> */
.L_x_1949:
[----:B------:R-:W-:Y:S05]  /*0ad0*/  BSYNC.RECONVERGENT B2 ;  /* 0x0000000000027941 */ /* 0x000fea0003800200 */
.L_x_1948:
[----:B------:R-:W-:-:S05]  /*0ae0*/  VIADD R6, R6, 0x400 ;  /* 0x0000040006067836 */ /* 0x000fca0000000000 */
[----:B------:R-:W-:-:S13]  /*0af0*/  ISETP.GE.AND P0, PT, R6, UR5, PT ;  /* 0x0000000506007c0c */ /* 0x000fda000bf06270 */
[----:B------:R-:W-:Y:S05]  /*0b00*/  @!P0 BRA `(.L_x_1950) ;  /* 0xfffffff800648947 */ /* 0x000fea000383ffff */
.L_x_1936:
[----:B------:R-:W-:Y:S05]  /*0b10*/  BSYNC.RECONVERGENT B1 ;  /* 0x0000000000017941 */ /* 0x000fea0003800200 */
.L_x_1935:
        /* <DEDUP_REMOVED lines=31> */
.L_x_1953:
[----:B------:R-:W-:Y:S05]  /*0d10*/  BSYNC.RECONVERGENT B1 ;  /* 0x0000000000017941 */ /* 0x000fea0003800200 */
.L_x_1952:
        /* <DEDUP_REMOVED lines=27> */
.L_x_1955:
[----:B------:R-:W-:Y:S05]  /*0ed0*/  BSYNC.RECONVERGENT B1 ;  /* 0x0000000000017941 */ /* 0x000fea0003800200 */
.L_x_1954:
        /* <DEDUP_REMOVED lines=27> */
.L_x_1957:
[----:B------:R-:W-:Y:S05]  /*1090*/  BSYNC.RECONVERGENT B1 ;  /* 0x0000000000017941 */ /* 0x000fea0003800200 */
.L_x_1956:
        /* <DEDUP_REMOVED lines=27> */
.L_x_1959:
[----:B------:R-:W-:Y:S05]  /*1250*/  BSYNC.RECONVERGENT B1 ;  /* 0x0000000000017941 */ /* 0x000fea0003800200 */
.L_x_1958:
        /* <DEDUP_REMOVED lines=28> */
.L_x_1961:
[----:B------:R-:W-:Y:S05]  /*1420*/  BSYNC.RECONVERGENT B1 ;  /* 0x0000000000017941 */ /* 0x000fea0003800200 */
.L_x_1960:
        /* <DEDUP_REMOVED lines=12> */
.L_x_1963:
[----:B------:R-:W-:Y:S05]  /*14f0*/  BSYNC.RECONVERGENT B1 ;  /* 0x0000000000017941 */ /* 0x000fea0003800200 */
.L_x_1962:
        /* <DEDUP_REMOVED lines=33> */
.L_x_1966:
[----:B------:R-:W-:Y:S05]  /*1710*/  BSYNC.RECONVERGENT B1 ;  /* 0x0000000000017941 */ /* 0x000fea0003800200 */
.L_x_1965:
        /* <DEDUP_REMOVED lines=25> */
.L_x_1968:
[----:B------:R-:W-:Y:S05]  /*18b0*/  BSYNC.RECONVERGENT B1 ;  /* 0x0000000000017941 */ /* 0x000fea0003800200 */
.L_x_1967:
        /* <DEDUP_REMOVED lines=22> */
.L_x_1970:
[----:B------:R-:W-:Y:S05]  /*1a20*/  BSYNC.RECONVERGENT B1 ;  /* 0x0000000000017941 */ /* 0x000fea0003800200 */
.L_x_1969:
        /* <DEDUP_REMOVED lines=22> */
.L_x_1972:
[----:B------:R-:W-:Y:S05]  /*1b90*/  BSYNC.RECONVERGENT B1 ;  /* 0x0000000000017941 */ /* 0x000fea0003800200 */
.L_x_1971:
        /* <DEDUP_REMOVED lines=22> */
.L_x_1974:
[----:B------:R-:W-:Y:S05]  /*1d00*/  BSYNC.RECONVERGENT B1 ;  /* 0x0000000000017941 */ /* 0x000fea0003800200 */
.L_x_1973:
        /* <DEDUP_REMOVED lines=22> */
.L_x_1976:
[----:B------:R-:W-:Y:S05]  /*1e70*/  BSYNC.RECONVERGENT B1 ;  /* 0x0000000000017941 */ /* 0x000fea0003800200 */
.L_x_1975:
        /* <DEDUP_REMOVED lines=22> */
.L_x_1951:
        /* <DEDUP_REMOVED lines=34> */
.L_x_1978:
[----:B------:R-:W-:Y:S05]  /*2200*/  BSYNC.RECONVERGENT B1 ;  /* 0x0000000000017941 */ /* 0x000fea0003800200 */
.L_x_1977:
        /* <DEDUP_REMOVED lines=28> */
.L_x_1980:
[----:B------:R-:W-:Y:S05]  /*23d0*/  BSYNC.RECONVERGENT B1 ;  /* 0x0000000000017941 */ /* 0x000fea0003800200 */
.L_x_1979:
        /* <DEDUP_REMOVED lines=28> */
.L_x_1982:
[----:B------:R-:W-:Y:S05]  /*25a0*/  BSYNC.RECONVERGENT B1 ;  /* 0x0000000000017941 */ /* 0x000fea0003800200 */
.L_x_1981:
        /* <DEDUP_REMOVED lines=28> */
.L_x_1984:
[----:B------:R-:W-:Y:S05]  /*2770*/  BSYNC.RECONVERGENT B1 ;  /* 0x0000000000017941 */ /* 0x000fea0003800200 */
.L_x_1983:
        /* <DEDUP_REMOVED lines=29> */
.L_x_1986:
[----:B------:R-:W-:Y:S05]  /*2950*/  BSYNC.RECONVERGENT B1 ;  /* 0x0000000000017941 */ /* 0x000fea0003800200 */
.L_x_1985:
        /* <DEDUP_REMOVED lines=12> */
.L_x_1988:
[----:B------:R-:W-:Y:S05]  /*2a20*/  BSYNC.RECONVERGENT B1 ;  /* 0x0000000000017941 */ /* 0x000fea0003800200 */
.L_x_1987:
        /* <DEDUP_REMOVED lines=36> */
.L_x_1990:
[----:B------:R-:W-:Y:S05]  /*2c70*/  BSYNC.RECONVERGENT B1 ;  /* 0x0000000000017941 */ /* 0x000fea0003800200 */
.L_x_1989:
        /* <DEDUP_REMOVED lines=33> */
.L_x_1992:
[----:B------:R-:W-:Y:S05]  /*2e90*/  BSYNC.RECONVERGENT B1 ;  /* 0x0000000000017941 */ /* 0x000fea0003800200 */
.L_x_1991:
        /* <DEDUP_REMOVED lines=33> */
.L_x_1994:
[----:B------:R-:W-:Y:S05]  /*30b0*/  BSYNC.RECONVERGENT B1 ;  /* 0x0000000000017941 */ /* 0x000fea0003800200 */
.L_x_1993:
        /* <DEDUP_REMOVED lines=33> */
.L_x_1996:
[----:B------:R-:W-:Y:S05]  /*32d0*/  BSYNC.RECONVERGENT B1 ;  /* 0x0000000000017941 */ /* 0x000fea0003800200 */
.L_x_1995:
        /* <DEDUP_REMOVED lines=33> */
.L_x_1998:
[----:B------:R-:W-:Y:S05]  /*34f0*/  BSYNC.RECONVERGENT B1 ;  /* 0x0000000000017941 */ /* 0x000fea0003800200 */
.L_x_1997:
        /* <DEDUP_REMOVED lines=33> */
.L_x_2000:
[----:B------:R-:W-:Y:S05]  /*3710*/  BSYNC.RECONVERGENT B1 ;  /* 0x0000000000017941 */ /* 0x000fea0003800200 */
.L_x_1999:
        /* <DEDUP_REMOVED lines=32> */
.L_x_1932:
        /* <DEDUP_REMOVED lines=34> */
.L_x_2002:
[----:B------:R-:W-:Y:S05]  /*3b40*/  BSYNC.RECONVERGENT B1 ;  /* 0x0000000000017941 */ /* 0x000fea0003800200 */
.L_x_2001:
        /* <DEDUP_REMOVED lines=22> */
.L_x_2004:
[----:B------:R-:W-:Y:S05]  /*3cb0*/  BSYNC.RECONVERGENT B1 ;  /* 0x0000000000017941 */ /* 0x000fea0003800200 */
.L_x_2003:
        /* <DEDUP_REMOVED lines=22> */
.L_x_2006:
[----:B------:R-:W-:Y:S05]  /*3e20*/  BSYNC.RECONVERGENT B1 ;  /* 0x0000000000017941 */ /* 0x000fea0003800200 */
.L_x_2005:
        /* <DEDUP_REMOVED lines=22> */
.L_x_2008:
[----:B------:R-:W-:Y:S05]  /*3f90*/  BSYNC.RECONVERGENT B1 ;  /* 0x0000000000017941 */ /* 0x000fea0003800200 */
.L_x_2007:
[----:B------:R-:W-:Y:S01]  /*3fa0*/  UISETP.GE.U32.AND UP0, UPT, UR4, 0xa00, UPT ;  /* 0x00000a000400788c */ /* 0x000fe2000bf06070 */
[----:B------:R-:W-:-:S08]  /*3fb0*/  IMAD.MOV.U32 R29, RZ, RZ, 0x500 ;  /* 0x00000500ff1d7424 */ /* 0x000fd000078e00ff */
[----:B------:R-:W-:Y:S05]  /*3fc0*/  BRA.U !UP0, `(.L_x_2009) ;  /* 0x0000000908187547 */ /* 0x000fea000b800000 */
[----:B------:R-:W0:Y:S01]  /*3fd0*/  LDC.64 R24, c[0x0][0x380] ;  /* 0x0000e000ff187b82 */ /* 0x000e220000000a00 */
[----:B------:R-:W-:Y:S01]  /*3fe0*/  IMAD.MOV.U32 R29, RZ, RZ, 0x500 ;  /* 0x00000500ff1d7424 */ /* 0x000fe200078e00ff */
[----:B------:R-:W1:Y:S06]  /*3ff0*/  LDCU UR4, c[0x0][0x390] ;  /* 0x00007200ff0477ac */ /* 0x000e6c0008000800 */
.L_x_2020:
[----:B------:R-:W-:-:S04]  /*4000*/  IMAD.IADD R27, R0, 0x1, R29 ;  /* 0x00000001001b7824 */ /* 0x000fc800078e021d */
[----:B0-----:R-:W-:-:S05]  /*4010*/  IMAD.WIDE.U32 R26, R27, 0x10, R24 ;  /* 0x000000101b1a7825 */ /* 0x001fca00078e0018 */
        /* <DEDUP_REMOVED lines=32> */
.L_x_2011:
[----:B-1----:R-:W-:Y:S05]  /*4220*/  BSYNC.RECONVERGENT B1 ;  /* 0x0000000000017941 */ /* 0x002fea0003800200 */
.L_x_2010:
        /* <DEDUP_REMOVED lines=22> */
.L_x_2013:
[----:B------:R-:W-:Y:S05]  /*4390*/  BSYNC.RECONVERGENT B1 ;  /* 0x0000000000017941 */ /* 0x000fea0003800200 */
.L_x_2012:
        /* <DEDUP_REMOVED lines=22> */
.L_x_2015:
[----:B------:R-:W-:Y:S05]  /*4500*/  BSYNC.RECONVERGENT B1 ;  /* 0x0000000000017941 */ /* 0x000fea0003800200 */
.L_x_2014:
        /* <DEDUP_REMOVED lines=22> */
.L_x_2017:
[----:B------:R-:W-:Y:S05]  /*4670*/  BSYNC.RECONVERGENT B1 ;  /* 0x0000000000017941 */ /* 0x000fea0003800200 */
.L_x_2016:
        /* <DEDUP_REMOVED lines=22> */
.L_x_2019:
[----:B------:R-:W-:Y:S05]  /*47e0*/  BSYNC.RECONVERGENT B1 ;  /* 0x0000000000017941 */ /* 0x000fea0003800200 */
.L_x_2018:
[C---:B------:R-:W-:Y:S02]  /*47f0*/  VIADD R6, R29.reuse, 0xa00 ;  /* 0x00000a001d067836 */ /* 0x040fe40000000000 */
[----:B------:R-:W-:-:S03]  /*4800*/  VIADD R29, R29, 0x500 ;  /* 0x000005001d1d7836 */ /* 0x000fc60000000000 */
[----:B------:R-:W-:-:S13]  /*4810*/  ISETP.GT.AND P0, PT, R6, UR4, PT ;  /* 0x0000000406007c0c */ /* 0x000fda000bf04270 */
[----:B------:R-:W-:Y:S05]  /*4820*/  @!P0 BRA `(.L_x_2020) ;  /* 0xfffffff400f48947 */ /* 0x000fea000383ffff */
.L_x_2009:
[----:B------:R-:W-:-:S13]  /*4830*/  ISETP.GE.AND P0, PT, R29, UR4, PT ;  /* 0x000000041d007c0c */ /* 0x000fda000bf06270 */
        /* <DEDUP_REMOVED lines=12> */
[----:B------:R-:W0:Y:S01]  /*4900*/  LDC.64 R6, c[0x0][0x380] ;  /* 0x0000e000ff067b82 */ /* 0x000e220000000a00 */
[----:B------:R-:W-:Y:S01]  /*4910*/  LEA.HI R8, R16, 0x1, RZ, 0x18 ;  /* 0x0000000110087811 */ /* 0x000fe200078fc0ff */
[----:B------:R-:W-:Y:S02]  /*4920*/  IMAD.IADD R15, R0, 0x1, R29 ;  /* 0x00000001000f7824 */ /* 0x000fe400078e021d */
[----:B------:R-:W-:Y:S01]  /*4930*/  IMAD.MOV.U32 R10, RZ, RZ, R0 ;  /* 0x000000ffff0a7224 */ /* 0x000fe200078e0000 */
[----:B------:R-:W-:-:S05]  /*4940*/  LOP3.LUT R8, R8, 0x3, RZ, 0xc0, !PT ;  /* 0x0000000308087812 */ /* 0x000fca00078ec0ff */
[----:B------:R-:W-:-:S07]  /*4950*/  IMAD.MOV R14, RZ, RZ, -R8 ;  /* 0x000000ffff0e7224 */ /* 0x000fce00078e0a08 */
.L_x_2027:
[----:B0-----:R-:W-:-:S05]  /*4960*/  IMAD.WIDE.U32 R12, R15, 0x10, R6 ;  /* 0x000000100f0c7825 */ /* 0x001fca00078e0006 */
[----:B------:R-:W2:Y:S01]  /*4970*/  LDG.E.64.CONSTANT R8, desc[UR6][R12.64] ;  /* 0x000000060c087981 */ /* 0x000ea2000c1e9b00 */
[----:B------:R-:W-:Y:S01]  /*4980*/  VIADD R14, R14, 0x1 ;  /* 0x000000010e0e7836 */ /* 0x000fe20000000000 */
[----:B------:R-:W-:Y:S04]  /*4990*/  BSSY.RECONVERGENT B3, `(.L_x_2025) ;  /* 0x0000018000037945 */ /* 0x000fe80003800200 */
        /* <DEDUP_REMOVED lines=23> */
.L_x_2026:
[----:B------:R-:W-:Y:S05]  /*4b10*/  BSYNC.RECONVERGENT B3 ;  /* 0x0000000000037941 */ /* 0x000fea0003800200 */
.L_x_2025:
[----:B------:R-:W-:Y:S02]  /*4b20*/  VIADD R10, R10, 0x100 ;  /* 0x000001000a0a7836 */ /* 0x000fe40000000000 */
[----:B------:R-:W-:Y:S01]  /*4b30*/  VIADD R15, R15, 0x100 ;  /* 0x000001000f0f7836 */ /* 0x000fe20000000000 */
[----:B------:R-:W-:Y:S06]  /*4b40*/  @P3 BRA `(.L_x_2027) ;  /* 0xfffffffc00843947 */ /* 0x000fec000383ffff */
.L_x_2024:
[----:B------:R-:W-:Y:S05]  /*4b50*/  BSYNC.RECONVERGENT B2 ;  /* 0x0000000000027941 */ /* 0x000fea0003800200 */
.L_x_2023:
[----:B------:R-:W-:-:S13]  /*4b60*/  ISETP.GE.U32.AND P0, PT, R16, 0x300, PT ;  /* 0x000003001000780c */ /* 0x000fda0003f06070 */
[----:B------:R-:W-:Y:S05]  /*4b70*/  @!P0 BRA `(.L_x_2022) ;  /* 0x0000000400d08947 */ /* 0x000fea0003800000 */
[----:B------:R-:W0:Y:S01]  /*4b80*/  LDCU.64 UR8, c[0x0][0x380] ;  /* 0x00007000ff0877ac */ /* 0x000e220008000a00 */
[----:B------:R-:W1:Y:S01]  /*4b90*/  LDC.64 R6, c[0x0][0x380] ;  /* 0x0000e000ff067b82 */ /* 0x000e620000000a00 */
[C---:B------:R-:W-:Y:S01]  /*4ba0*/  IADD3 R13, P0, PT, R10.reuse, R29, RZ ;  /* 0x0000001d0a0d7210 */ /* 0x040fe20007f1e0ff */
[----:B------:R-:W-:-:S04]  /*4bb0*/  IMAD.IADD R29, R10, 0x1, R29 ;  /* 0x000000010a1d7824 */ /* 0x000fc800078e021d */
[----:B------:R-:W-:Y:S01]  /*4bc0*/  IMAD.X R8, RZ, RZ, RZ, P0 ;  /* 0x000000ffff087224 */ /* 0x000fe200000e06ff */
[----:B0-----:R-:W-:-:S04]  /*4bd0*/  LEA R12, P1, R13, UR8, 0x4 ;  /* 0x000000080d0c7c11 */ /* 0x001fc8000f8220ff */
[----:B------:R-:W-:Y:S02]  /*4be0*/  IADD3 R12, P0, PT, R12, 0x3008, RZ ;  /* 0x000030080c0c7810 */ /* 0x000fe40007f1e0ff */
[----:B------:R-:W-:-:S05]  /*4bf0*/  LEA.HI.X R13, R13, UR9, R8, 0x4, P1 ;  /* 0x000000090d0d7c11 */ /* 0x000fca00088f2408 */
[----:B------:R-:W-:-:S07]  /*4c00*/  IMAD.X R13, RZ, RZ, R13, P0 ;  /* 0x000000ffff0d7224 */ /* 0x000fce00000e060d */
.L_x_2036:
[----:B-1----:R-:W-:Y:S01]  /*4c10*/  IMAD.WIDE.U32 R20, R29, 0x10, R6 ;  /* 0x000000101d147825 */ /* 0x002fe200078e0006 */
[----:B------:R0:W5:Y:S04]  /*4c20*/  LDG.E.64.CONSTANT R16, desc[UR6][R12.64+-0x2008] ;  /* 0xffdff8060c107981 */ /* 0x000168000c1e9b00 */
[----:B------:R-:W2:Y:S04]  /*4c30*/  LDG.E.64.CONSTANT R18, desc[UR6][R20.64] ;  /* 0x0000000614127981 */ /* 0x000ea8000c1e9b00 */
        /* <DEDUP_REMOVED lines=25> */
.L_x_2029:
[----:B------:R-:W-:Y:S05]  /*4dd0*/  BSYNC.RECONVERGENT B2 ;  /* 0x0000000000027941 */ /* 0x000fea0003800200 */
.L_x_2028:
        /* <DEDUP_REMOVED lines=23> */
.L_x_2031:
[----:B------:R-:W-:Y:S05]  /*4f50*/  BSYNC.RECONVERGENT B2 ;  /* 0x0000000000027941 */ /* 0x000fea0003800200 */
.L_x_2030:
        /* <DEDUP_REMOVED lines=23> */
.L_x_2033:
[----:B------:R-:W-:Y:S05]  /*50d0*/  BSYNC.RECONVERGENT B2 ;  /* 0x0000000000027941 */ /* 0x000fea0003800200 */
.L_x_2032:
        /* <DEDUP_REMOVED lines=23> */
.L_x_2035:
[----:B------:R-:W-:Y:S05]  /*5250*/  BSYNC.RECONVERGENT B2 ;  /* 0x0000000000027941 */ /* 0x000fea0003800200 */
.L_x_2034:
[----:B------:R-:W-:Y:S01]  /*5260*/  VIADD R10, R10, 0x400 ;  /* 0x000004000a0a7836 */ /* 0x000fe20000000000 */
[----:B------:R-:W-:Y:S01]  /*5270*/  IADD3 R12, P1, PT, R12, 0x4000, RZ ;  /* 0x000040000c0c7810 */ /* 0x000fe20007f3e0ff */
[----:B------:R-:W-:-:S03]  /*5280*/  VIADD R29, R29, 0x400 ;  /* 0x000004001d1d7836 */ /* 0x000fc60000000000 */
[----:B------:R-:W-:Y:S01]  /*5290*/  ISETP.GE.AND P0, PT, R10, R11, PT ;  /* 0x0000000b0a00720c */ /* 0x000fe20003f06270 */
[----:B------:R-:W-:-:S12]  /*52a0*/  IMAD.X R13, RZ, RZ, R13, P1 ;  /* 0x000000ffff0d7224 */ /* 0x000fd800008e060d */
[----:B------:R-:W-:Y:S05]  /*52b0*/  @!P0 BRA `(.L_x_2036) ;  /* 0xfffffff800548947 */ /* 0x000fea000383ffff */
.L_x_2022:
[----:B------:R-:W-:Y:S05]  /*52c0*/  BSYNC.RECONVERGENT B1 ;  /* 0x0000000000017941 */ /* 0x000fea0003800200 */
.L_x_2021:
        /* <DEDUP_REMOVED lines=28> */
.L_x_2038:
[----:B------:R-:W-:Y:S05]  /*5490*/  BSYNC.RECONVERGENT B1 ;  /* 0x0000000000017941 */ /* 0x000fea0003800200 */
.L_x_2037:
        /* <DEDUP_REMOVED lines=27> */
.L_x_2040:
[----:B------:R-:W-:Y:S05]  /*5650*/  BSYNC.RECONVERGENT B1 ;  /* 0x0000000000017941 */ /* 0x000fea0003800200 */
.L_x_2039:
        /* <DEDUP_REMOVED lines=27> */
.L_x_2042:
[----:B------:R-:W-:Y:S05]  /*5810*/  BSYNC.RECONVERGENT B1 ;  /* 0x0000000000017941 */ /* 0x000fea0003800200 */
.L_x_2041:
        /* <DEDUP_REMOVED lines=27> */
.L_x_2044:
[----:B------:R-:W-:Y:S05]  /*59d0*/  BSYNC.RECONVERGENT B1 ;  /* 0x0000000000017941 */ /* 0x000fea0003800200 */
.L_x_2043:
        /* <DEDUP_REMOVED lines=28> */
.L_x_2046:
[----:B------:R-:W-:Y:S05]  /*5ba0*/  BSYNC.RECONVERGENT B1 ;  /* 0x0000000000017941 */ /* 0x000fea0003800200 */
.L_x_2045:
        /* <DEDUP_REMOVED lines=12> */
.L_x_2048:
[----:B------:R-:W-:Y:S05]  /*5c70*/  BSYNC.RECONVERGENT B1 ;  /* 0x0000000000017941 */ /* 0x000fea0003800200 */
.L_x_2047:
        /* <DEDUP_REMOVED lines=32> */
.L_x_2050:
[----:B------:R-:W-:Y:S05]  /*5e80*/  BSYNC.RECONVERGENT B1 ;  /* 0x0000000000017941 */ /* 0x000fea0003800200 */
.L_x_2049:
        /* <DEDUP_REMOVED lines=25> */
.L_x_2052:
[----:B------:R-:W-:Y:S05]  /*6020*/  BSYNC.RECONVERGENT B1 ;  /* 0x0000000000017941 */ /* 0x000fea0003800200 */
.L_x_2051:
        /* <DEDUP_REMOVED lines=22> */
.L_x_2054:
[----:B------:R-:W-:Y:S05]  /*6190*/  BSYNC.RECONVERGENT B1 ;  /* 0x0000000000017941 */ /* 0x000fea0003800200 */
.L_x_2053:
        /* <DEDUP_REMOVED lines=22> */
.L_x_2056:
[----:B------:R-:W-:Y:S05]  /*6300*/  BSYNC.RECONVERGENT B1 ;  /* 0x0000000000017941 */ /* 0x000fea0003800200 */
.L_x_2055:
        /* <DEDUP_REMOVED lines=22> */
.L_x_2058:
[----:B------:R-:W-:Y:S05]  /*6470*/  BSYNC.RECONVERGENT B1 ;  /* 0x0000000000017941 */ /* 0x000fea0003800200 */
.L_x_2057:
        /* <DEDUP_REMOVED lines=22> */
.L_x_2060:
[----:B------:R-:W-:Y:S05]  /*65e0*/  BSYNC.RECONVERGENT B1 ;  /* 0x0000000000017941 */ /* 0x000fea0003800200 */
.L_x_2059:
        /* <DEDUP_REMOVED lines=20> */
.L_x_1964:
[----:B------:R-:W-:Y:S05]  /*6730*/  BSYNC.RECONVERGENT B0 ;  /* 0x0000000000007941 */ /* 0x000fea0003800200 */
.L_x_1931:
        /* <DEDUP_REMOVED lines=8> */
.L_x_2061:
        /* <DEDUP_REMOVED lines=12> */
.L_x_2614:


//--------------------- .text._ZN6thrust24THRUST_300001_SM_1000_NS8cuda_cub4core6detail13_kernel_agentINS1_8__reduce10DrainAgentIiEEJN3cub18CUB_300001_SM_10009GridQueueIjEEiEEEvDpT0_ --------------------------
	.section	.text._ZN6thrust24THRUST_300001_SM_1000_NS8cuda_cub4core6detail13_kernel_agentINS1_8__reduce10DrainAgentIiEEJN3cub18CUB_300001_SM_10009GridQueueIjEEiEEEvDpT0_,"ax",@progbits
	.align	128
        .global         _ZN6thrust24THRUST_300001_SM_1000_NS8cuda_cub4core6detail13_kernel_agentINS1_8__reduce10DrainAgentIiEEJN3cub18CUB_300001_SM_10009GridQueueIjEEiEEEvDpT0_
        .type           _ZN6thrust24THRUST_300001_SM_1000_NS8cuda_cub4core6detail13_kernel_agentINS1_8__reduce10DrainAgentIiEEJN3cub18CUB_300001_SM_10009GridQueueIjEEiEEEvDpT0_,@function
        .size           _ZN6thrust24THRUST_300001_SM_1000_NS8cuda_cub4core6detail13_kernel_agentINS1_8__reduce10DrainAgentIiEEJN3cub18CUB_300001_SM_10009GridQueueIjEEiEEEvDpT0_,(.L_x_2615 - _ZN6thrust24THRUST_300001_SM_1000_NS8cuda_cub4core6detail13_kernel_agentINS1_8__reduce10DrainAgentIiEEJN3cub18CUB_300001_SM_10009GridQueueIjEEiEEEvDpT0_)
        .other          _ZN6thrust24THRUST_300001_SM_1000_NS8cuda_cub4core6detail13_kernel_agentINS1_8__reduce10DrainAgentIiEEJN3cub18CUB_300001_SM_10009GridQueueIjEEiEEEvDpT0_,@"STO_CUDA_ENTRY STV_DEFAULT"
_ZN6thrust24THRUST_300001_SM_1000_NS8cuda_cub4core6detail13_kernel_agentINS1_8__reduce10DrainAgentIiEEJN3cub18CUB_300001_SM_10009GridQueueIjEEiEEEvDpT0_:
.text._ZN6thrust24THRUST_300001_SM_1000_NS8cuda_cub4core6detail13_kernel_agentINS1_8__reduce10DrainAgentIiEEJN3cub18CUB_300001_SM_10009GridQueueIjEEiEEEvDpT0_:
[----:B------:R-:W-:Y:S08]  /*0000*/  LDC R1, c[0x0][0x37c] ;  /* 0x0000df00ff017b82 */ /* 0x000ff00000000800 */
[----:B------:R-:W0:Y:S01]  /*0010*/  LDC.64 R2, c[0x0][0x380] ;  /* 0x0000e000ff027b82 */ /* 0x000e220000000a00 */
[----:B------:R-:W0:Y:S07]  /*0020*/  LDCU.64 UR4, c[0x0][0x358] ;  /* 0x00006b00ff0477ac */ /* 0x000e2e0008000a00 */
[----:B------:R-:W1:Y:S01]  /*0030*/  LDC R5, c[0x0][0x388] ;  /* 0x0000e200ff057b82 */ /* 0x000e620000000800 */
[----:B0-----:R-:W-:Y:S04]  /*0040*/  STG.E desc[UR4][R2.64+0x4], RZ ;  /* 0x000004ff02007986 */ /* 0x001fe8000c101904 */
[----:B-1----:R-:W-:Y:S01]  /*0050*/  STG.E desc[UR4][R2.64], R5 ;  /* 0x0000000502007986 */ /* 0x002fe2000c101904 */
[----:B------:R-:W-:Y:S05]  /*0060*/  EXIT ;  /* 0x000000000000794d */ /* 0x000fea0003800000 */
.L_x_2062:
        /* <DEDUP_REMOVED lines=9> */
.L_x_2615:


//--------------------- .text._ZN6thrust24THRUST_300001_SM_1000_NS8cuda_cub4core6detail13_kernel_agentINS1_8__reduce11ReduceAgentINS0_12zip_iteratorIN4cuda3std3__45tupleIJNS0_6detail15normal_iteratorINS0_10device_ptrIxEEEENS0_17counting_iteratorIlNS0_11use_defaultESI_SI_EEEEEEEPNSB_IJxlEEESM_iNS1_9__extrema9arg_min_fIxlNSA_4lessIxEEEEEEJSL_SN_iN3cub18CUB_300001_SM_100013GridEvenShareIiEENSV_9GridQueueIjEESS_EEEvDpT0_ --------------------------
	.section	.text._ZN6thrust24THRUST_300001_SM_1000_NS8cuda_cub4core6detail13_kernel_agentINS1_8__reduce11ReduceAgentINS0_12zip_iteratorIN4cuda3std3__45tupleIJNS0_6detail15normal_iteratorINS0_10device_ptrIxEEEENS0_17counting_iteratorIlNS0_11use_defaultESI_SI_EEEEEEEPNSB_IJxlEEESM_iNS1_9__extrema9arg_min_fIxlNSA_4lessIxEEEEEEJSL_SN_iN3cub18CUB_300001_SM_100013GridEvenShareIiEENSV_9GridQueueIjEESS_EEEvDpT0_,"ax",@progbits
	.align	128
        .global         _ZN6thrust24THRUST_300001_SM_1000_NS8cuda_cub4core6detail13_kernel_agentINS1_8__reduce11ReduceAgentINS0_12zip_iteratorIN4cuda3std3__45tupleIJNS0_6detail15normal_iteratorINS0_10device_ptrIxEEEENS0_17counting_iteratorIlNS0_11use_defaultESI_SI_EEEEEEEPNSB_IJxlEEESM_iNS1_9__extrema9arg_min_fIxlNSA_4lessIxEEEEEEJSL_SN_iN3cub18CUB_300001_SM_100013GridEvenShareIiEENSV_9GridQueueIjEESS_EEEvDpT0_
        .type           _ZN6thrust24THRUST_300001_SM_1000_NS8cuda_cub4core6detail13_kernel_agentINS1_8__reduce11ReduceAgentINS0_12zip_iteratorIN4cuda3std3__45tupleIJNS0_6detail15normal_iteratorINS0_10device_ptrIxEEEENS0_17counting_iteratorIlNS0_11use_defaultESI_SI_EEEEEEEPNSB_IJxlEEESM_iNS1_9__extrema9arg_min_fIxlNSA_4lessIxEEEEEEJSL_SN_iN3cub18CUB_300001_SM_100013GridEvenShareIiEENSV_9GridQueueIjEESS_EEEvDpT0_,@function
        .size           _ZN6thrust24THRUST_300001_SM_1000_NS8cuda_cub4core6detail13_kernel_agentINS1_8__reduce11ReduceAgentINS0_12zip_iteratorIN4cuda3std3__45tupleIJNS0_6detail15normal_iteratorINS0_10device_ptrIxEEEENS0_17counting_iteratorIlNS0_11use_defaultESI_SI_EEEEEEEPNSB_IJxlEEESM_iNS1_9__extrema9arg_min_fIxlNSA_4lessIxEEEEEEJSL_SN_iN3cub18CUB_300001_SM_100013GridEvenShareIiEENSV_9GridQueueIjEESS_EEEvDpT0_,(.L_x_2616 - _ZN6thrust24THRUST_300001_SM_1000_NS8cuda_cub4core6detail13_kernel_agentINS1_8__reduce11ReduceAgentINS0_12zip_iteratorIN4cuda3std3__45tupleIJNS0_6detail15normal_iteratorINS0_10device_ptrIxEEEENS0_17counting_iteratorIlNS0_11use_defaultESI_SI_EEEEEEEPNSB_IJxlEEESM_iNS1_9__extrema9arg_min_fIxlNSA_4lessIxEEEEEEJSL_SN_iN3cub18CUB_300001_SM_100013GridEvenShareIiEENSV_9GridQueueIjEESS_EEEvDpT0_)
        .other          _ZN6thrust24THRUST_300001_SM_1000_NS8cuda_cub4core6detail13_kernel_agentINS1_8__reduce11ReduceAgentINS0_12zip_iteratorIN4cuda3std3__45tupleIJNS0_6detail15normal_iteratorINS0_10device_ptrIxEEEENS0_17counting_iteratorIlNS0_11use_defaultESI_SI_EEEEEEEPNSB_IJxlEEESM_iNS1_9__extrema9arg_min_fIxlNSA_4lessIxEEEEEEJSL_SN_iN3cub18CUB_300001_SM_100013GridEvenShareIiEENSV_9GridQueueIjEESS_EEEvDpT0_,@"STO_CUDA_ENTRY STV_DEFAULT"
_ZN6thrust24THRUST_300001_SM_1000_NS8cuda_cub4core6detail13_kernel_agentINS1_8__reduce11ReduceAgentINS0_12zip_iteratorIN4cuda3std3__45tupleIJNS0_6detail15normal_iteratorINS0_10device_ptrIxEEEENS0_17counting_iteratorIlNS0_11use_defaultESI_SI_EEEEEEEPNSB_IJxlEEESM_iNS1_9__extrema9arg_min_fIxlNSA_4lessIxEEEEEEJSL_SN_iN3cub18CUB_300001_SM_100013GridEvenShareIiEENSV_9GridQueueIjEESS_EEEvDpT0_:
.text._ZN6thrust24THRUST_300001_SM_1000_NS8cuda_cub4core6detail13_kernel_agentINS1_8__reduce11ReduceAgentINS0_12zip_iteratorIN4cuda3std3__45tupleIJNS0_6detail15normal_iteratorINS0_10device_ptrIxEEEENS0_17counting_iteratorIlNS0_11use_defaultESI_SI_EEEEEEEPNSB_IJxlEEESM_iNS1_9__extrema9arg_min_fIxlNSA_4lessIxEEEEEEJSL_SN_iN3cub18CUB_300001_SM_100013GridEvenShareIiEENSV_9GridQueueIjEESS_EEEvDpT0_:
[----:B------:R-:W-:Y:S01]  /*0000*/  LDC R1, c[0x0][0x37c] ;  /* 0x0000df00ff017b82 */ /* 0x000fe20000000800 */
[----:B------:R-:W0:Y:S01]  /*0010*/  S2R R0, SR_CTAID.X ;  /* 0x0000000000007919 */ /* 0x000e220000002500 */
[----:B------:R-:W1:Y:S01]  /*0020*/  LDCU UR4, c[0x0][0x398] ;  /* 0x00007300ff0477ac */ /* 0x000e620008000800 */
[----:B------:R-:W-:Y:S01]  /*0030*/  BSSY.RECONVERGENT B0, `(.L_x_2063) ;  /* 0x0000691000007945 */ /* 0x000fe20003800200 */
[----:B------:R-:W2:Y:S01]  /*0040*/  LDCU UR6, c[0x0][0x370] ;  /* 0x00006e00ff0677ac */ /* 0x000ea20008000800 */
[----:B------:R-:W3:Y:S01]  /*0050*/  LDCU.64 UR10, c[0x0][0x358] ;  /* 0x00006b00ff0a77ac */ /* 0x000ee20008000a00 */
[----:B-1----:R-:W-:Y:S01]  /*0060*/  IMAD.U32 R6, RZ, RZ, UR4 ;  /* 0x00000004ff067e24 */ /* 0x002fe2000f8e00ff */
[----:B--2---:R-:W-:Y:S01]  /*0070*/  UIMAD UR6, UR6, 0x500, URZ ;  /* 0x00000500060678a4 */ /* 0x004fe2000f8e02ff */
[----:B0-----:R-:W-:-:S04]  /*0080*/  IMAD R7, R0, 0x500, RZ ;  /* 0x0000050000077824 */ /* 0x001fc800078e02ff */
[----:B------:R-:W-:-:S05]  /*0090*/  VIADD R3, R7, 0x500 ;  /* 0x0000050007037836 */ /* 0x000fca0000000000 */
[----:B------:R-:W-:-:S13]  /*00a0*/  ISETP.GT.AND P0, PT, R3, R6, PT ;  /* 0x000000060300720c */ /* 0x000fda0003f04270 */
[----:B---3--:R-:W-:Y:S05]  /*00b0*/  @!P0 BRA `(.L_x_2064) ;  /* 0x0000003800648947 */ /* 0x008fea0003800000 */
[----:B------:R-:W0:Y:S01]  /*00c0*/  S2R R9, SR_TID.X ;  /* 0x0000000000097919 */ /* 0x000e220000002100 */
[----:B------:R-:W-:Y:S01]  /*00d0*/  IMAD.IADD R4, R6, 0x1, -R7 ;  /* 0x0000000106047824 */ /* 0x000fe200078e0a07 */
[----:B------:R-:W-:Y:S01]  /*00e0*/  CS2R R2, SRZ ;  /* 0x0000000000027805 */ /* 0x000fe2000001ff00 */
[----:B------:R-:W-:Y:S01]  /*00f0*/  IMAD.MOV.U32 R5, RZ, RZ, RZ ;  /* 0x000000ffff057224 */ /* 0x000fe200078e00ff */
[----:B------:R-:W1:Y:S01]  /*0100*/  LDCU.64 UR4, c[0x0][0x388] ;  /* 0x00007100ff0477ac */ /* 0x000e620008000a00 */
[----:B------:R-:W2:Y:S01]  /*0110*/  LDCU.64 UR6, c[0x0][0x388] ;  /* 0x00007100ff0677ac */ /* 0x000ea20008000a00 */
[----:B0-----:R-:W-:-:S13]  /*0120*/  ISETP.GE.AND P0, PT, R9, R4, PT ;  /* 0x000000040900720c */ /* 0x001fda0003f06270 */
[----:B------:R-:W0:Y:S01]  /*0130*/  @!P0 LDC.64 R10, c[0x0][0x380] ;  /* 0x0000e000ff0a8b82 */ /* 0x000e220000000a00 */
[----:B------:R-:W-:-:S07]  /*0140*/  @!P0 IMAD.IADD R13, R7, 0x1, R9 ;  /* 0x00000001070d8824 */ /* 0x000fce00078e0209 */
[----:B------:R-:W3:Y:S01]  /*0150*/  @!P0 LDC.64 R14, c[0x0][0x388] ;  /* 0x0000e200ff0e8b82 */ /* 0x000ee20000000a00 */
[----:B0-----:R-:W-:-:S05]  /*0160*/  @!P0 IMAD.WIDE R10, R13, 0x8, R10 ;  /* 0x000000080d0a8825 */ /* 0x001fca00078e020a */
[----:B------:R0:W5:Y:S01]  /*0170*/  @!P0 LDG.E.64 R2, desc[UR10][R10.64] ;  /* 0x0000000a0a028981 */ /* 0x000162000c1e1b00 */
[----:B------:R-:W-:Y:S01]  /*0180*/  @!P0 VIADD R9, R9, 0x100 ;  /* 0x0000010009098836 */ /* 0x000fe20000000000 */
[----:B------:R-:W-:Y:S01]  /*0190*/  BSSY.RECONVERGENT B1, `(.L_x_2065) ;  /* 0x00000ab000017945 */ /* 0x000fe20003800200 */
[----:B---3--:R-:W-:Y:S01]  /*01a0*/  @!P0 IADD3 R5, P2, PT, R13, R14, RZ ;  /* 0x0000000e0d058210 */ /* 0x008fe20007f5e0ff */
[----:B------:R-:W-:Y:S02]  /*01b0*/  IMAD.MOV.U32 R8, RZ, RZ, RZ ;  /* 0x000000ffff087224 */ /* 0x000fe400078e00ff */
[----:B------:R-:W-:Y:S02]  /*01c0*/  ISETP.GE.AND P1, PT, R9, R4, PT ;  /* 0x000000040900720c */ /* 0x000fe40003f26270 */
[----:B------:R-:W-:-:S11]  /*01d0*/  @!P0 LEA.HI.X.SX32 R8, R13, R15, 0x1, P2 ;  /* 0x0000000f0d088211 */ /* 0x000fd600010f0eff */
[----:B012---:R-:W-:Y:S05]  /*01e0*/  @P1 BRA `(.L_x_2066) ;  /* 0x0000000800941947 */ /* 0x007fea0003800000 */
[----:B------:R-:W-:Y:S01]  /*01f0*/  LOP3.LUT R10, RZ, R9, RZ, 0x33, !PT ;  /* 0x00000009ff0a7212 */ /* 0x000fe200078e33ff */
[----:B------:R-:W-:Y:S03]  /*0200*/  BSSY.RECONVERGENT B2, `(.L_x_2067) ;  /* 0x000002a000027945 */ /* 0x000fe60003800200 */
[----:B------:R-:W-:-:S04]  /*0210*/  IADD3 R18, PT, PT, -R7, R6, R10 ;  /* 0x0000000607127210 */ /* 0x000fc80007ffe10a */
[----:B------:R-:W-:-:S04]  /*0220*/  LOP3.LUT R6, R18, 0x300, RZ, 0xc0, !PT ;  /* 0x0000030012067812 */ /* 0x000fc800078ec0ff */
[----:B------:R-:W-:-:S13]  /*0230*/  ISETP.NE.AND P0, PT, R6, 0x300, PT ;  /* 0x000003000600780c */ /* 0x000fda0003f05270 */
[----:B------:R-:W-:Y:S05]  /*0240*/  @!P0 BRA `(.L_x_2068) ;  /* 0x0000000000948947 */ /* 0x000fea0003800000 */
[----:B------:R-:W0:Y:S01]  /*0250*/  LDC.64 R10, c[0x0][0x380] ;  /* 0x0000e000ff0a7b82 */ /* 0x000e220000000a00 */
[----:B------:R-:W-:Y:S01]  /*0260*/  LEA.HI R6, R18, 0x1, RZ, 0x18 ;  /* 0x0000000112067811 */ /* 0x000fe200078fc0ff */
[----:B------:R-:W-:-:S03]  /*0270*/  IMAD.IADD R15, R7, 0x1, R9 ;  /* 0x00000001070f7824 */ /* 0x000fc600078e0209 */
[----:B------:R-:W-:-:S05]  /*0280*/  LOP3.LUT R6, R6, 0x3, RZ, 0xc0, !PT ;  /* 0x0000000306067812 */ /* 0x000fca00078ec0ff */
[----:B------:R-:W-:-:S07]  /*0290*/  IMAD.MOV R6, RZ, RZ, -R6 ;  /* 0x000000ffff067224 */ /* 0x000fce00078e0a06 */
.L_x_2071:
[----:B0-----:R-:W-:-:S06]  /*02a0*/  IMAD.WIDE R12, R15, 0x8, R10 ;  /* 0x000000080f0c7825 */ /* 0x001fcc00078e020a */
[----:B------:R-:W2:Y:S01]  /*02b0*/  LDG.E.64 R12, desc[UR10][R12.64] ;  /* 0x0000000a0c0c7981 */ /* 0x000ea2000c1e1b00 */
[----:B------:R-:W-:Y:S01]  /*02c0*/  VIADD R6, R6, 0x1 ;  /* 0x0000000106067836 */ /* 0x000fe20000000000 */
[C---:B------:R-:W-:Y:S01]  /*02d0*/  IADD3 R21, P1, PT, R15.reuse, UR4, RZ ;  /* 0x000000040f157c10 */ /* 0x040fe2000ff3e0ff */
[----:B------:R-:W-:Y:S03]  /*02e0*/  BSSY.RECONVERGENT B3, `(.L_x_2069) ;  /* 0x0000018000037945 */ /* 0x000fe60003800200 */
[----:B------:R-:W-:Y:S02]  /*02f0*/  ISETP.NE.AND P3, PT, R6, RZ, PT ;  /* 0x000000ff0600720c */ /* 0x000fe40003f65270 */
[----:B------:R-:W-:Y:S02]  /*0300*/  LEA.HI.X.SX32 R23, R15, UR5, 0x1, P1 ;  /* 0x000000050f177c11 */ /* 0x000fe400088f0eff */
        /* <DEDUP_REMOVED lines=21> */
.L_x_2070:
[----:B------:R-:W-:Y:S05]  /*0460*/  BSYNC.RECONVERGENT B3 ;  /* 0x0000000000037941 */ /* 0x000fea0003800200 */
.L_x_2069:
[----:B------:R-:W-:Y:S02]  /*0470*/  VIADD R9, R9, 0x100 ;  /* 0x0000010009097836 */ /* 0x000fe40000000000 */
[----:B------:R-:W-:Y:S01]  /*0480*/  VIADD R15, R15, 0x100 ;  /* 0x000001000f0f7836 */ /* 0x000fe20000000000 */
[----:B------:R-:W-:Y:S06]  /*0490*/  @P3 BRA `(.L_x_2071) ;  /* 0xfffffffc00803947 */ /* 0x000fec000383ffff */
.L_x_2068:
[----:B------:R-:W-:Y:S05]  /*04a0*/  BSYNC.RECONVERGENT B2 ;  /* 0x0000000000027941 */ /* 0x000fea0003800200 */
.L_x_2067:
[----:B------:R-:W-:-:S13]  /*04b0*/  ISETP.GE.U32.AND P0, PT, R18, 0x300, PT ;  /* 0x000003001200780c */ /* 0x000fda0003f06070 */
[----:B------:R-:W-:Y:S05]  /*04c0*/  @!P0 BRA `(.L_x_2066) ;  /* 0x0000000400dc8947 */ /* 0x000fea0003800000 */
[----:B------:R-:W0:Y:S01]  /*04d0*/  LDC.64 R10, c[0x0][0x380] ;  /* 0x0000e000ff0a7b82 */ /* 0x000e220000000a00 */
[----:B------:R-:W-:-:S04]  /*04e0*/  IMAD.IADD R17, R7, 0x1, R9 ;  /* 0x0000000107117824 */ /* 0x000fc800078e0209 */
[C---:B------:R-:W-:Y:S02]  /*04f0*/  VIADD R26, R17.reuse, 0x100 ;  /* 0x00000100111a7836 */ /* 0x040fe40000000000 */
[C---:B------:R-:W-:Y:S02]  /*0500*/  VIADD R24, R17.reuse, 0x200 ;  /* 0x0000020011187836 */ /* 0x040fe40000000000 */
[----:B------:R-:W-:Y:S01]  /*0510*/  VIADD R27, R17, 0x300 ;  /* 0x00000300111b7836 */ /* 0x000fe20000000000 */
[----:B0-----:R-:W-:-:S05]  /*0520*/  IADD3 R10, P0, PT, R10, 0x1000, RZ ;  /* 0x000010000a0a7810 */ /* 0x001fca0007f1e0ff */
[----:B------:R-:W-:-:S08]  /*0530*/  IMAD.X R11, RZ, RZ, R11, P0 ;  /* 0x000000ffff0b7224 */ /* 0x000fd000000e060b */
.L_x_2080:
[----:B------:R-:W-:-:S05]  /*0540*/  IMAD.WIDE R20, R17, 0x8, R10 ;  /* 0x0000000811147825 */ /* 0x000fca00078e020a */
[----:B------:R-:W2:Y:S04]  /*0550*/  LDG.E.64 R18, desc[UR10][R20.64+-0x1000] ;  /* 0xfff0000a14127981 */ /* 0x000ea8000c1e1b00 */
[----:B-----5:R0:W5:Y:S04]  /*0560*/  LDG.E.64 R14, desc[UR10][R20.64+-0x800] ;  /* 0xfff8000a140e7981 */ /* 0x020168000c1e1b00 */
[----:B------:R0:W5:Y:S04]  /*0570*/  LDG.E.64 R6, desc[UR10][R20.64] ;  /* 0x0000000a14067981 */ /* 0x000168000c1e1b00 */
[----:B------:R0:W5:Y:S01]  /*0580*/  LDG.E.64 R12, desc[UR10][R20.64+0x800] ;  /* 0x0008000a140c7981 */ /* 0x000162000c1e1b00 */
[----:B------:R-:W-:Y:S01]  /*0590*/  IADD3 R28, P1, PT, R17, UR6, RZ ;  /* 0x00000006111c7c10 */ /* 0x000fe2000ff3e0ff */
[----:B------:R-:W-:Y:S01]  /*05a0*/  BSSY.RECONVERGENT B2, `(.L_x_2072) ;  /* 0x0000017000027945 */ /* 0x000fe20003800200 */
[----:B------:R-:W-:-:S02]  /*05b0*/  IMAD.MOV.U32 R16, RZ, RZ, R5 ;  /* 0x000000ffff107224 */ /* 0x000fc400078e0005 */
[----:B------:R-:W-:Y:S01]  /*05c0*/  IMAD.MOV.U32 R22, RZ, RZ, R8 ;  /* 0x000000ffff167224 */ /* 0x000fe200078e0008 */
[----:B------:R-:W-:Y:S01]  /*05d0*/  LEA.HI.X.SX32 R29, R17, UR7, 0x1, P1 ;  /* 0x00000007111d7c11 */ /* 0x000fe200088f0eff */
        /* <DEDUP_REMOVED lines=19> */
.L_x_2073:
[----:B------:R-:W-:Y:S05]  /*0710*/  BSYNC.RECONVERGENT B2 ;  /* 0x0000000000027941 */ /* 0x000fea0003800200 */
.L_x_2072:
[----:B-----5:R-:W-:Y:S01]  /*0720*/  ISETP.GE.U32.AND P0, PT, R23, R14, PT ;  /* 0x0000000e1700720c */ /* 0x020fe20003f06070 */
[----:B------:R-:W-:Y:S01]  /*0730*/  BSSY.RECONVERGENT B2, `(.L_x_2074) ;  /* 0x0000017000027945 */ /* 0x000fe20003800200 */
[C---:B------:R-:W-:Y:S01]  /*0740*/  IADD3 R19, P1, PT, R26.reuse, UR6, RZ ;  /* 0x000000061a137c10 */ /* 0x040fe2000ff3e0ff */
[----:B------:R-:W-:Y:S01]  /*0750*/  IMAD.MOV.U32 R2, RZ, RZ, R16 ;  /* 0x000000ffff027224 */ /* 0x000fe200078e0010 */
[----:B------:R-:W-:Y:S01]  /*0760*/  ISETP.GE.AND.EX P0, PT, R25, R15, PT, P0 ;  /* 0x0000000f1900720c */ /* 0x000fe20003f06300 */
[----:B------:R-:W-:Y:S01]  /*0770*/  IMAD.MOV.U32 R8, RZ, RZ, R22 ;  /* 0x000000ffff087224 */ /* 0x000fe200078e0016 */
[----:B------:R-:W-:Y:S01]  /*0780*/  LEA.HI.X.SX32 R21, R26, UR7, 0x1, P1 ;  /* 0x000000071a157c11 */ /* 0x000fe200088f0eff */
        /* <DEDUP_REMOVED lines=17> */
.L_x_2075:
[----:B------:R-:W-:Y:S05]  /*08a0*/  BSYNC.RECONVERGENT B2 ;  /* 0x0000000000027941 */ /* 0x000fea0003800200 */
.L_x_2074:
[----:B------:R-:W-:Y:S01]  /*08b0*/  ISETP.GE.U32.AND P0, PT, R3, R6, PT ;  /* 0x000000060300720c */ /* 0x000fe20003f06070 */
        /* <DEDUP_REMOVED lines=23> */
.L_x_2077:
[----:B------:R-:W-:Y:S05]  /*0a30*/  BSYNC.RECONVERGENT B2 ;  /* 0x0000000000027941 */ /* 0x000fea0003800200 */
.L_x_2076:
[----:B------:R-:W-:Y:S01]  /*0a40*/  ISETP.GE.U32.AND P0, PT, R15, R12, PT ;  /* 0x0000000c0f00720c */ /* 0x000fe20003f06070 */
[----:B------:R-:W-:Y:S01]  /*0a50*/  BSSY.RECONVERGENT B2, `(.L_x_2078) ;  /* 0x0000017000027945 */ /* 0x000fe20003800200 */
[----:B------:R-:W-:Y:S01]  /*0a60*/  IADD3 R7, P1, PT, R27, UR6, RZ ;  /* 0x000000061b077c10 */ /* 0x000fe2000ff3e0ff */
        /* <DEDUP_REMOVED lines=21> */
.L_x_2079:
[----:B------:R-:W-:Y:S05]  /*0bc0*/  BSYNC.RECONVERGENT B2 ;  /* 0x0000000000027941 */ /* 0x000fea0003800200 */
.L_x_2078:
[----:B------:R-:W-:Y:S02]  /*0bd0*/  VIADD R9, R9, 0x400 ;  /* 0x0000040009097836 */ /* 0x000fe40000000000 */
[----:B------:R-:W-:Y:S02]  /*0be0*/  VIADD R26, R26, 0x400 ;  /* 0x000004001a1a7836 */ /* 0x000fe40000000000 */
[----:B------:R-:W-:Y:S01]  /*0bf0*/  VIADD R24, R24, 0x400 ;  /* 0x0000040018187836 */ /* 0x000fe20000000000 */
[----:B------:R-:W-:Y:S01]  /*0c00*/  ISETP.GE.AND P0, PT, R9, R4, PT ;  /* 0x000000040900720c */ /* 0x000fe20003f06270 */
[----:B------:R-:W-:Y:S02]  /*0c10*/  VIADD R27, R27, 0x400 ;  /* 0x000004001b1b7836 */ /* 0x000fe40000000000 */
[----:B------:R-:W-:-:S10]  /*0c20*/  VIADD R17, R17, 0x400 ;  /* 0x0000040011117836 */ /* 0x000fd40000000000 */
[----:B------:R-:W-:Y:S05]  /*0c30*/  @!P0 BRA `(.L_x_2080) ;  /* 0xfffffff800408947 */ /* 0x000fea000383ffff */
.L_x_2066:
[----:B------:R-:W-:Y:S05]  /*0c40*/  BSYNC.RECONVERGENT B1 ;  /* 0x0000000000017941 */ /* 0x000fea0003800200 */
.L_x_2065:
[----:B------:R-:W0:Y:S01]  /*0c50*/  S2R R10, SR_TID.X ;  /* 0x00000000000a7919 */ /* 0x000e220000002100 */
[----:B------:R-:W-:-:S13]  /*0c60*/  ISETP.GE.AND P0, PT, R4, 0x100, PT ;  /* 0x000001000400780c */ /* 0x000fda0003f06270 */
[----:B------:R-:W-:Y:S05]  /*0c70*/  @!P0 BRA `(.L_x_2081) ;  /* 0x0000001400248947 */ /* 0x000fea0003800000 */
[----:B-----5:R-:W1:Y:S01]  /*0c80*/  SHFL.DOWN PT, R7, R2, 0x1, 0x1f ;  /* 0x08201f0002077f89 */ /* 0x020e6200000e0000 */
[----:B------:R-:W-:Y:S01]  /*0c90*/  BSSY.RECONVERGENT B1, `(.L_x_2082) ;  /* 0x000001b000017945 */ /* 0x000fe20003800200 */
[----:B------:R-:W-:Y:S01]  /*0ca0*/  IMAD.MOV.U32 R12, RZ, RZ, R5 ;  /* 0x000000ffff0c7224 */ /* 0x000fe200078e0005 */
[----:B------:R-:W2:Y:S01]  /*0cb0*/  S2R R4, SR_LANEID ;  /* 0x0000000000047919 */ /* 0x000ea20000000000 */
[----:B------:R-:W-:Y:S02]  /*0cc0*/  IMAD.MOV.U32 R13, RZ, RZ, R8 ;  /* 0x000000ffff0d7224 */ /* 0x000fe400078e0008 */
[----:B------:R-:W-:Y:S01]  /*0cd0*/  IMAD.MOV.U32 R9, RZ, RZ, R2 ;  /* 0x000000ffff097224 */ /* 0x000fe200078e0002 */
[----:B------:R-:W3:Y:S01]  /*0ce0*/  SHFL.DOWN PT, R6, R3, 0x1, 0x1f ;  /* 0x08201f0003067f89 */ /* 0x000ee200000e0000 */
[----:B------:R-:W-:-:S03]  /*0cf0*/  IMAD.MOV.U32 R11, RZ, RZ, R3 ;  /* 0x000000ffff0b7224 */ /* 0x000fc600078e0003 */
[----:B------:R4:W0:Y:S04]  /*0d00*/  SHFL.DOWN PT, R14, R5, 0x1, 0x1f ;  /* 0x08201f00050e7f89 */ /* 0x00082800000e0000 */
[----:B------:R4:W0:Y:S01]  /*0d10*/  SHFL.DOWN PT, R15, R8, 0x1, 0x1f ;  /* 0x08201f00080f7f89 */ /* 0x00082200000e0000 */
[----:B-1----:R-:W-:-:S04]  /*0d20*/  ISETP.GE.U32.AND P0, PT, R2, R7, PT ;  /* 0x000000070200720c */ /* 0x002fc80003f06070 */
[----:B---3--:R-:W-:-:S04]  /*0d30*/  ISETP.GE.AND.EX P0, PT, R3, R6, PT, P0 ;  /* 0x000000060300720c */ /* 0x008fc80003f06300 */
[----:B--2---:R-:W-:-:S13]  /*0d40*/  ISETP.GT.OR P0, PT, R4, 0x1e, !P0 ;  /* 0x0000001e0400780c */ /* 0x004fda0004704670 */
        /* <DEDUP_REMOVED lines=15> */
.L_x_2083:
[----:B------:R-:W-:Y:S05]  /*0e40*/  BSYNC.RECONVERGENT B1 ;  /* 0x0000000000017941 */ /* 0x000fea0003800200 */
.L_x_2082:
        /* <DEDUP_REMOVED lines=27> */
.L_x_2085:
[----:B------:R-:W-:Y:S05]  /*1000*/  BSYNC.RECONVERGENT B1 ;  /* 0x0000000000017941 */ /* 0x000fea0003800200 */
.L_x_2084:
        /* <DEDUP_REMOVED lines=27> */
.L_x_2087:
[----:B------:R-:W-:Y:S05]  /*11c0*/  BSYNC.RECONVERGENT B1 ;  /* 0x0000000000017941 */ /* 0x000fea0003800200 */
.L_x_2086:
        /* <DEDUP_REMOVED lines=27> */
.L_x_2089:
[----:B------:R-:W-:Y:S05]  /*1380*/  BSYNC.RECONVERGENT B1 ;  /* 0x0000000000017941 */ /* 0x000fea0003800200 */
.L_x_2088:
        /* <DEDUP_REMOVED lines=28> */
.L_x_2091:
[----:B------:R-:W-:Y:S05]  /*1550*/  BSYNC.RECONVERGENT B1 ;  /* 0x0000000000017941 */ /* 0x000fea0003800200 */
.L_x_2090:
[----:B------:R-:W-:Y:S04]  /*1560*/  BSSY.RECONVERGENT B1, `(.L_x_2092) ;  /* 0x000000c000017945 */ /* 0x000fe80003800200 */
[----:B------:R-:W-:Y:S05]  /*1570*/  @P3 BRA `(.L_x_2093) ;  /* 0x0000000000283947 */ /* 0x000fea0003800000 */
[----:B------:R-:W1:Y:S01]  /*1580*/  S2R R6, SR_CgaCtaId ;  /* 0x0000000000067919 */ /* 0x000e620000008800 */
[----:B------:R-:W-:Y:S02]  /*1590*/  MOV R5, 0x400 ;  /* 0x0000040000057802 */ /* 0x000fe40000000f00 */
[----:B0-----:R-:W-:-:S04]  /*15a0*/  SHF.R.U32.HI R4, RZ, 0x1, R10 ;  /* 0x00000001ff047819 */ /* 0x001fc8000001160a */
[----:B------:R-:W-:Y:S02]  /*15b0*/  LOP3.LUT R4, R4, 0x1f0, RZ, 0xc0, !PT ;  /* 0x000001f004047812 */ /* 0x000fe400078ec0ff */
[----:B-1----:R-:W-:-:S05]  /*15c0*/  LEA R5, R6, R5, 0x18 ;  /* 0x0000000506057211 */ /* 0x002fca00078ec0ff */
[----:B------:R-:W-:Y:S02]  /*15d0*/  IMAD.IADD R7, R4, 0x1, R5 ;  /* 0x0000000104077824 */ /* 0x000fe400078e0205 */
[----:B------:R-:W-:Y:S02]  /*15e0*/  IMAD.MOV.U32 R4, RZ, RZ, R3 ;  /* 0x000000ffff047224 */ /* 0x000fe400078e0003 */
[----:B------:R-:W-:Y:S01]  /*15f0*/  IMAD.MOV.U32 R5, RZ, RZ, R2 ;  /* 0x000000ffff057224 */ /* 0x000fe200078e0002 */
[----:B------:R1:W-:Y:S04]  /*1600*/  STS.64 [R7+0x10], R16 ;  /* 0x0000101007007388 */ /* 0x0003e80000000a00 */
[----:B------:R1:W-:Y:S02]  /*1610*/  STS.64 [R7+0x8], R4 ;  /* 0x0000080407007388 */ /* 0x0003e40000000a00 */
.L_x_2093:
[----:B------:R-:W-:Y:S05]  /*1620*/  BSYNC.RECONVERGENT B1 ;  /* 0x0000000000017941 */ /* 0x000fea0003800200 */
.L_x_2092:
        /* <DEDUP_REMOVED lines=33> */
.L_x_2096:
[----:B------:R-:W-:Y:S05]  /*1840*/  BSYNC.RECONVERGENT B1 ;  /* 0x0000000000017941 */ /* 0x000fea0003800200 */
.L_x_2095:
        /* <DEDUP_REMOVED lines=25> */
.L_x_2098:
[----:B------:R-:W-:Y:S05]  /*19e0*/  BSYNC.RECONVERGENT B1 ;  /* 0x0000000000017941 */ /* 0x000fea0003800200 */
.L_x_2097:
        /* <DEDUP_REMOVED lines=22> */
.L_x_2100:
[----:B------:R-:W-:Y:S05]  /*1b50*/  BSYNC.RECONVERGENT B1 ;  /* 0x0000000000017941 */ /* 0x000fea0003800200 */
.L_x_2099:
        /* <DEDUP_REMOVED lines=22> */
.L_x_2102:
[----:B------:R-:W-:Y:S05]  /*1cc0*/  BSYNC.RECONVERGENT B1 ;  /* 0x0000000000017941 */ /* 0x000fea0003800200 */
.L_x_2101:
        /* <DEDUP_REMOVED lines=22> */
.L_x_2104:
[----:B------:R-:W-:Y:S05]  /*1e30*/  BSYNC.RECONVERGENT B1 ;  /* 0x0000000000017941 */ /* 0x000fea0003800200 */
.L_x_2103:
        /* <DEDUP_REMOVED lines=22> */
.L_x_2106:
[----:B------:R-:W-:Y:S05]  /*1fa0*/  BSYNC.RECONVERGENT B1 ;  /* 0x0000000000017941 */ /* 0x000fea0003800200 */
.L_x_2105:
[----:B--2---:R-:W-:Y:S01]  /*1fb0*/  ISETP.GE.U32.AND P0, PT, R5, R18, PT ;  /* 0x000000120500720c */ /* 0x004fe20003f06070 */
        /* <DEDUP_REMOVED lines=21> */
.L_x_2081:
[----:B0-----:R-:W-:Y:S01]  /*2110*/  LOP3.LUT R6, R10, 0x3e0, RZ, 0xc0, !PT ;  /* 0x000003e00a067812 */ /* 0x001fe200078ec0ff */
[----:B------:R-:W-:Y:S01]  /*2120*/  BSSY.RECONVERGENT B1, `(.L_x_2107) ;  /* 0x0000021000017945 */ /* 0x000fe20003800200 */
[----:B-----5:R-:W-:Y:S02]  /*2130*/  IMAD.MOV.U32 R22, RZ, RZ, R2 ;  /* 0x000000ffff167224 */ /* 0x020fe400078e0002 */
[----:B------:R-:W-:Y:S01]  /*2140*/  LOP3.LUT R9, RZ, R6, RZ, 0x33, !PT ;  /* 0x00000006ff097212 */ /* 0x000fe200078e33ff */
[----:B------:R-:W-:Y:S02]  /*2150*/  VIADD R7, R6, 0x20 ;  /* 0x0000002006077836 */ /* 0x000fe40000000000 */
[----:B------:R-:W0:Y:S01]  /*2160*/  S2R R6, SR_LANEID ;  /* 0x0000000000067919 */ /* 0x000e220000000000 */
[----:B------:R-:W-:Y:S02]  /*2170*/  IMAD.MOV.U32 R24, RZ, RZ, R3 ;  /* 0x000000ffff187224 */ /* 0x000fe400078e0003 */
[----:B------:R-:W-:Y:S01]  /*2180*/  ISETP.GT.AND P0, PT, R7, R4, PT ;  /* 0x000000040700720c */ /* 0x000fe20003f04270 */
[----:B------:R-:W-:-:S02]  /*2190*/  IMAD.IADD R7, R4, 0x1, R9 ;  /* 0x0000000104077824 */ /* 0x000fc400078e0209 */
[----:B------:R-:W-:Y:S02]  /*21a0*/  IMAD.MOV.U32 R16, RZ, RZ, R5 ;  /* 0x000000ffff107224 */ /* 0x000fe400078e0005 */
        /* <DEDUP_REMOVED lines=24> */
.L_x_2108:
[----:B------:R-:W-:Y:S05]  /*2330*/  BSYNC.RECONVERGENT B1 ;  /* 0x0000000000017941 */ /* 0x000fea0003800200 */
.L_x_2107:
        /* <DEDUP_REMOVED lines=28> */
.L_x_2110:
[----:B------:R-:W-:Y:S05]  /*2500*/  BSYNC.RECONVERGENT B1 ;  /* 0x0000000000017941 */ /* 0x000fea0003800200 */
.L_x_2109:
        /* <DEDUP_REMOVED lines=28> */
.L_x_2112:
[----:B------:R-:W-:Y:S05]  /*26d0*/  BSYNC.RECONVERGENT B1 ;  /* 0x0000000000017941 */ /* 0x000fea0003800200 */
.L_x_2111:
        /* <DEDUP_REMOVED lines=28> */
.L_x_2114:
[----:B------:R-:W-:Y:S05]  /*28a0*/  BSYNC.RECONVERGENT B1 ;  /* 0x0000000000017941 */ /* 0x000fea0003800200 */
.L_x_2113:
        /* <DEDUP_REMOVED lines=29> */
.L_x_2116:
[----:B------:R-:W-:Y:S05]  /*2a80*/  BSYNC.RECONVERGENT B1 ;  /* 0x0000000000017941 */ /* 0x000fea0003800200 */
.L_x_2115:
        /* <DEDUP_REMOVED lines=12> */
.L_x_2118:
[----:B------:R-:W-:Y:S05]  /*2b50*/  BSYNC.RECONVERGENT B1 ;  /* 0x0000000000017941 */ /* 0x000fea0003800200 */
.L_x_2117:
        /* <DEDUP_REMOVED lines=8> */
[----:B------:R-:W-:Y:S01]  /*2be0*/  IMAD.MOV.U32 R9, RZ, RZ, R16 ;  /* 0x000000ffff097224 */ /* 0x000fe200078e0010 */
[----:B------:R-:W-:Y:S01]  /*2bf0*/  ISETP.GE.AND P4, PT, R4, 0x81, PT ;  /* 0x000000810400780c */ /* 0x000fe20003f86270 */
[----:B------:R-:W-:-:S06]  /*2c00*/  IMAD.MOV.U32 R8, RZ, RZ, R17 ;  /* 0x000000ffff087224 */ /* 0x000fcc00078e0011 */
[----:B------:R-:W-:Y:S06]  /*2c10*/  @!P0 BRA `(.L_x_2119) ;  /* 0x0000000000708947 */ /* 0x000fec0003800000 */
        /* <DEDUP_REMOVED lines=27> */
.L_x_2120:
[----:B------:R-:W-:Y:S05]  /*2dd0*/  BSYNC.RECONVERGENT B1 ;  /* 0x0000000000017941 */ /* 0x000fea0003800200 */
.L_x_2119:
[----:B0-----:R-:W-:Y:S02]  /*2de0*/  IMAD.MOV.U32 R7, RZ, RZ, R11 ;  /* 0x000000ffff077224 */ /* 0x001fe400078e000b */
        /* <DEDUP_REMOVED lines=31> */
.L_x_2122:
[----:B------:R-:W-:Y:S05]  /*2fe0*/  BSYNC.RECONVERGENT B1 ;  /* 0x0000000000017941 */ /* 0x000fea0003800200 */
.L_x_2121:
        /* <DEDUP_REMOVED lines=35> */
.L_x_2124:
[----:B------:R-:W-:Y:S05]  /*3220*/  BSYNC.RECONVERGENT B1 ;  /* 0x0000000000017941 */ /* 0x000fea0003800200 */
.L_x_2123:
        /* <DEDUP_REMOVED lines=32> */
.L_x_2126:
[----:B------:R-:W-:Y:S05]  /*3430*/  BSYNC.RECONVERGENT B1 ;  /* 0x0000000000017941 */ /* 0x000fea0003800200 */
.L_x_2125:
        /* <DEDUP_REMOVED lines=32> */
.L_x_2128:
[----:B------:R-:W-:Y:S05]  /*3640*/  BSYNC.RECONVERGENT B1 ;  /* 0x0000000000017941 */ /* 0x000fea0003800200 */
.L_x_2127:
        /* <DEDUP_REMOVED lines=32> */
.L_x_2130:
[----:B------:R-:W-:Y:S05]  /*3850*/  BSYNC.RECONVERGENT B1 ;  /* 0x0000000000017941 */ /* 0x000fea0003800200 */
.L_x_2129:
        /* <DEDUP_REMOVED lines=31> */
.L_x_2064:
[----:B------:R-:W0:Y:S01]  /*3a50*/  S2R R5, SR_TID.X ;  /* 0x0000000000057919 */ /* 0x000e220000002100 */
[----:B------:R-:W1:Y:S01]  /*3a60*/  LDCU.128 UR12, c[0x0][0x380] ;  /* 0x00007000ff0c77ac */ /* 0x000e620008000c00 */
[----:B------:R-:W-:Y:S02]  /*3a70*/  SHF.R.S32.HI R4, RZ, 0x1f, R7 ;  /* 0x0000001fff047819 */ /* 0x000fe40000011407 */
[----:B0-----:R-:W-:-:S04]  /*3a80*/  IADD3 R3, P0, PT, R7, R5, RZ ;  /* 0x0000000507037210 */ /* 0x001fc80007f1e0ff */
[----:B-1----:R-:W-:Y:S01]  /*3a90*/  LEA R2, P1, R3, UR12, 0x3 ;  /* 0x0000000c03027c11 */ /* 0x002fe2000f8218ff */
[----:B------:R-:W-:-:S05]  /*3aa0*/  IMAD.X R8, RZ, RZ, R4, P0 ;  /* 0x000000ffff087224 */ /* 0x000fca00000e0604 */
[----:B------:R-:W-:-:S05]  /*3ab0*/  LEA.HI.X R3, R3, UR13, R8, 0x3, P1 ;  /* 0x0000000d03037c11 */ /* 0x000fca00088f1c08 */
[----:B------:R-:W2:Y:S04]  /*3ac0*/  LDG.E.64 R10, desc[UR10][R2.64] ;  /* 0x0000000a020a7981 */ /* 0x000ea8000c1e1b00 */
[----:B------:R-:W2:Y:S04]  /*3ad0*/  LDG.E.64 R12, desc[UR10][R2.64+0x800] ;  /* 0x0008000a020c7981 */ /* 0x000ea8000c1e1b00 */
[----:B------:R-:W3:Y:S04]  /*3ae0*/  LDG.E.64 R14, desc[UR10][R2.64+0x1000] ;  /* 0x0010000a020e7981 */ /* 0x000ee8000c1e1b00 */
[----:B------:R-:W4:Y:S04]  /*3af0*/  LDG.E.64 R16, desc[UR10][R2.64+0x1800] ;  /* 0x0018000a02107981 */ /* 0x000f28000c1e1b00 */
[----:B------:R0:W5:Y:S01]  /*3b00*/  LDG.E.64 R8, desc[UR10][R2.64+0x2000] ;  /* 0x0020000a02087981 */ /* 0x000162000c1e1b00 */
[----:B------:R-:W-:Y:S01]  /*3b10*/  BSSY.RECONVERGENT B1, `(.L_x_2131) ;  /* 0x0000032000017945 */ /* 0x000fe20003800200 */
[----:B0-----:R-:W-:Y:S01]  /*3b20*/  VIADD R2, R5, 0x100 ;  /* 0x0000010005027836 */ /* 0x001fe20000000000 */
[----:B--2---:R-:W-:-:S04]  /*3b30*/  ISETP.LT.U32.AND P0, PT, R12, R10, PT ;  /* 0x0000000a0c00720c */ /* 0x004fc80003f01070 */
[----:B------:R-:W-:-:S04]  /*3b40*/  ISETP.LT.AND.EX P0, PT, R13, R11, PT, P0 ;  /* 0x0000000b0d00720c */ /* 0x000fc80003f01300 */
[----:B------:R-:W-:Y:S02]  /*3b50*/  SEL R19, R12, R10, P0 ;  /* 0x0000000a0c137207 */ /* 0x000fe40000000000 */
[----:B------:R-:W-:Y:S02]  /*3b60*/  SEL R21, R13, R11, P0 ;  /* 0x0000000b0d157207 */ /* 0x000fe40000000000 */
[CC--:B---3--:R-:W-:Y:S02]  /*3b70*/  ISETP.LT.U32.AND P1, PT, R14.reuse, R19.reuse, PT ;  /* 0x000000130e00720c */ /* 0x0c8fe40003f21070 */
[----:B------:R-:W-:Y:S02]  /*3b80*/  ISETP.GE.U32.AND P0, PT, R14, R19, PT ;  /* 0x000000130e00720c */ /* 0x000fe40003f06070 */
[CC--:B------:R-:W-:Y:S02]  /*3b90*/  ISETP.LT.AND.EX P1, PT, R15.reuse, R21.reuse, PT, P1 ;  /* 0x000000150f00720c */ /* 0x0c0fe40003f21310 */
[----:B------:R-:W-:-:S02]  /*3ba0*/  ISETP.GE.AND.EX P0, PT, R15, R21, PT, P0 ;  /* 0x000000150f00720c */ /* 0x000fc40003f06300 */
[----:B------:R-:W-:Y:S02]  /*3bb0*/  SEL R19, R14, R19, P1 ;  /* 0x000000130e137207 */ /* 0x000fe40000800000 */
[----:B------:R-:W-:Y:S01]  /*3bc0*/  SEL R21, R15, R21, P1 ;  /* 0x000000150f157207 */ /* 0x000fe20000800000 */
[----:B------:R-:W-:Y:S01]  /*3bd0*/  VIADD R15, R5, 0x200 ;  /* 0x00000200050f7836 */ /* 0x000fe20000000000 */
[CC--:B----4-:R-:W-:Y:S02]  /*3be0*/  ISETP.GE.U32.AND P2, PT, R16.reuse, R19.reuse, PT ;  /* 0x000000131000720c */ /* 0x0d0fe40003f46070 */
[----:B------:R-:W-:Y:S02]  /*3bf0*/  ISETP.LT.U32.AND P3, PT, R16, R19, PT ;  /* 0x000000131000720c */ /* 0x000fe40003f61070 */
[----:B------:R-:W-:Y:S02]  /*3c00*/  ISETP.GE.U32.AND P1, PT, R12, R10, PT ;  /* 0x0000000a0c00720c */ /* 0x000fe40003f26070 */
[----:B------:R-:W-:-:S02]  /*3c10*/  ISETP.GE.AND.EX P2, PT, R17, R21, PT, P2 ;  /* 0x000000151100720c */ /* 0x000fc40003f46320 */
[----:B------:R-:W-:Y:S02]  /*3c20*/  ISETP.LT.AND.EX P3, PT, R17, R21, PT, P3 ;  /* 0x000000151100720c */ /* 0x000fe40003f61330 */
[----:B------:R-:W-:Y:S02]  /*3c30*/  ISETP.GE.AND.EX P1, PT, R13, R11, PT, P1 ;  /* 0x0000000b0d00720c */ /* 0x000fe40003f26310 */
[----:B------:R-:W-:Y:S02]  /*3c40*/  SEL R13, R16, R19, P3 ;  /* 0x00000013100d7207 */ /* 0x000fe40001800000 */
[----:B------:R-:W-:Y:S02]  /*3c50*/  @P0 SEL R15, R2, R5, !P1 ;  /* 0x00000005020f0207 */ /* 0x000fe40004800000 */
[----:B------:R-:W-:Y:S02]  /*3c60*/  SEL R16, R17, R21, P3 ;  /* 0x0000001511107207 */ /* 0x000fe40001800000 */
[----:B-----5:R-:W-:Y:S01]  /*3c70*/  ISETP.GE.U32.AND P0, PT, R13, R8, PT ;  /* 0x000000080d00720c */ /* 0x020fe20003f06070 */
[----:B------:R-:W-:Y:S01]  /*3c80*/  @!P2 VIADD R15, R5, 0x300 ;  /* 0x00000300050fa836 */ /* 0x000fe20000000000 */
[----:B------:R-:W-:-:S02]  /*3c90*/  IADD3 R7, P1, PT, R7, UR14, RZ ;  /* 0x0000000e07077c10 */ /* 0x000fc4000ff3e0ff */
[----:B------:R-:W-:Y:S02]  /*3ca0*/  ISETP.GE.AND.EX P0, PT, R16, R9, PT, P0 ;  /* 0x000000091000720c */ /* 0x000fe40003f06300 */
[----:B------:R-:W-:Y:S02]  /*3cb0*/  LOP3.LUT R10, R5, 0x400, RZ, 0xfc, !PT ;  /* 0x00000400050a7812 */ /* 0x000fe400078efcff */
[----:B------:R-:W-:Y:S02]  /*3cc0*/  IADD3.X R4, PT, PT, R4, UR15, RZ, P1, !PT ;  /* 0x0000000f04047c10 */ /* 0x000fe40008ffe4ff */
[-C--:B------:R-:W-:Y:S02]  /*3cd0*/  IADD3 R11, P3, PT, R15, R7.reuse, RZ ;  /* 0x000000070f0b7210 */ /* 0x080fe40007f7e0ff */
[----:B------:R-:W-:Y:S01]  /*3ce0*/  IADD3 R14, P1, PT, R10, R7, RZ ;  /* 0x000000070a0e7210 */ /* 0x000fe20007f3e0ff */
[----:B------:R-:W-:Y:S01]  /*3cf0*/  IMAD.MOV.U32 R7, RZ, RZ, R16 ;  /* 0x000000ffff077224 */ /* 0x000fe200078e0010 */
[----:B------:R-:W-:Y:S01]  /*3d00*/  ISETP.LE.AND P2, PT, R6, UR6, PT ;  /* 0x0000000606007c0c */ /* 0x000fe2000bf43270 */
[----:B------:R-:W-:-:S02]  /*3d10*/  IMAD.X R12, RZ, RZ, R4, P3 ;  /* 0x000000ffff0c7224 */ /* 0x000fc400018e0604 */
[----:B------:R-:W-:Y:S02]  /*3d20*/  IMAD.X R17, RZ, RZ, R4, P1 ;  /* 0x000000ffff117224 */ /* 0x000fe400008e0604 */
[----:B------:R-:W-:Y:S02]  /*3d30*/  IMAD.MOV.U32 R4, RZ, RZ, R13 ;  /* 0x000000ffff047224 */ /* 0x000fe400078e000d */
        /* <DEDUP_REMOVED lines=15> */
.L_x_2132:
[----:B------:R-:W-:Y:S05]  /*3e30*/  BSYNC.RECONVERGENT B1 ;  /* 0x0000000000017941 */ /* 0x000fea0003800200 */
.L_x_2131:
        /* <DEDUP_REMOVED lines=12> */
[----:B------:R-:W-:-:S05]  /*3f00*/  IMAD.MOV.U32 R11, RZ, RZ, 0x500 ;  /* 0x00000500ff0b7424 */ /* 0x000fca00078e00ff */
[----:B------:R-:W2:Y:S01]  /*3f10*/  ATOMG.E.ADD.STRONG.GPU PT, R10, desc[UR10][R8.64], R11 ;  /* 0x8000000b080a79a8 */ /* 0x000ea200081ef10a */
[----:B------:R-:W0:Y:S01]  /*3f20*/  S2UR UR5, SR_CgaCtaId ;  /* 0x00000000000579c3 */ /* 0x000e220000008800 */
[----:B------:R-:W-:Y:S02]  /*3f30*/  UMOV UR4, 0x400 ;  /* 0x0000040000047882 */ /* 0x000fe40000000000 */
[----:B0-----:R-:W-:Y:S01]  /*3f40*/  ULEA UR4, UR5, UR4, 0x18 ;  /* 0x0000000405047291 */ /* 0x001fe2000f8ec0ff */
[----:B--2---:R-:W-:-:S08]  /*3f50*/  VIADD R10, R10, UR6 ;  /* 0x000000060a0a7c36 */ /* 0x004fd00008000000 */
[----:B------:R0:W-:Y:S03]  /*3f60*/  STS [UR4+0x98], R10 ;  /* 0x0000980aff007988 */ /* 0x0001e60008000804 */
.L_x_2135:
[----:B------:R-:W-:Y:S05]  /*3f70*/  BSYNC.RECONVERGENT B1 ;  /* 0x0000000000017941 */ /* 0x000fea0003800200 */
.L_x_2134:
[----:B------:R-:W1:Y:S08]  /*3f80*/  S2UR UR5, SR_CgaCtaId ;  /* 0x00000000000579c3 */ /* 0x000e700000008800 */
[----:B------:R-:W-:Y:S06]  /*3f90*/  BAR.SYNC.DEFER_BLOCKING 0x0 ;  /* 0x0000000000007b1d */ /* 0x000fec0000010000 */
[----:B------:R-:W-:Y:S01]  /*3fa0*/  UMOV UR4, 0x400 ;  /* 0x0000040000047882 */ /* 0x000fe20000000000 */
[----:B------:R-:W2:Y:S01]  /*3fb0*/  LDCU UR7, c[0x0][0x398] ;  /* 0x00007300ff0777ac */ /* 0x000ea20008000800 */
[----:B-1----:R-:W-:-:S06]  /*3fc0*/  ULEA UR4, UR5, UR4, 0x18 ;  /* 0x0000000405047291 */ /* 0x002fcc000f8ec0ff */
[----:B0-----:R-:W-:-:S05]  /*3fd0*/  IMAD.U32 R10, RZ, RZ, UR4 ;  /* 0x00000004ff0a7e24 */ /* 0x001fca000f8e00ff */
[----:B------:R-:W0:Y:S02]  /*3fe0*/  LDS R11, [R10+0x98] ;  /* 0x000098000a0b7984 */ /* 0x000e240000000800 */
[----:B0-----:R-:W-:-:S05]  /*3ff0*/  VIADD R13, R11, 0x500 ;  /* 0x000005000b0d7836 */ /* 0x001fca0000000000 */
[----:B------:R-:W-:-:S13]  /*4000*/  ISETP.GT.AND P0, PT, R13, R6, PT ;  /* 0x000000060d00720c */ /* 0x000fda0003f04270 */
[----:B--2---:R-:W-:Y:S05]  /*4010*/  @P0 BRA `(.L_x_2136) ;  /* 0x0000000800700947 */ /* 0x004fea0003800000 */
[----:B------:R-:W-:Y:S01]  /*4020*/  BSSY.RECONVERGENT B1, `(.L_x_2136) ;  /* 0x000009b000017945 */ /* 0x000fe20003800200 */
.L_x_2149:
[----:B------:R-:W0:Y:S01]  /*4030*/  LDC.64 R24, c[0x0][0x380] ;  /* 0x0000e000ff187b82 */ /* 0x000e220000000a00 */
[----:B------:R-:W-:Y:S02]  /*4040*/  IADD3 R27, P0, PT, R5, R11, RZ ;  /* 0x0000000b051b7210 */ /* 0x000fe40007f1e0ff */
[----:B------:R-:W-:-:S05]  /*4050*/  SHF.R.S32.HI R6, RZ, 0x1f, R11 ;  /* 0x0000001fff067819 */ /* 0x000fca000001140b */
[----:B------:R-:W-:Y:S01]  /*4060*/  IMAD.X R28, RZ, RZ, R6, P0 ;  /* 0x000000ffff1c7224 */ /* 0x000fe200000e0606 */
[----:B------:R-:W1:Y:S01]  /*4070*/  LDC.64 R14, c[0x0][0x388] ;  /* 0x0000e200ff0e7b82 */ /* 0x000e620000000a00 */
[----:B0-----:R-:W-:-:S04]  /*4080*/  LEA R24, P0, R27, R24, 0x3 ;  /* 0x000000181b187211 */ /* 0x001fc800078018ff */
[----:B------:R-:W-:-:S05]  /*4090*/  LEA.HI.X R25, R27, R25, R28, 0x3, P0 ;  /* 0x000000191b197211 */ /* 0x000fca00000f1c1c */
[----:B------:R-:W2:Y:S04]  /*40a0*/  LDG.E.64 R22, desc[UR10][R24.64] ;  /* 0x0000000a18167981 */ /* 0x000ea8000c1e1b00 */
[----:B------:R0:W5:Y:S04]  /*40b0*/  LDG.E.64 R20, desc[UR10][R24.64+0x800] ;  /* 0x0008000a18147981 */ /* 0x000168000c1e1b00 */
        /* <DEDUP_REMOVED lines=27> */
.L_x_2138:
[----:B------:R-:W-:Y:S05]  /*4270*/  BSYNC.RECONVERGENT B2 ;  /* 0x0000000000027941 */ /* 0x000fea0003800200 */
.L_x_2137:
        /* <DEDUP_REMOVED lines=22> */
.L_x_2140:
[----:B------:R-:W-:Y:S05]  /*43e0*/  BSYNC.RECONVERGENT B2 ;  /* 0x0000000000027941 */ /* 0x000fea0003800200 */
.L_x_2139:
        /* <DEDUP_REMOVED lines=10> */
[----:B------:R-:W-:Y:S01]  /*4490*/  IADD3 R2, P1, P2, R5, R14, R11 ;  /* 0x0000000e05027210 */ /* 0x000fe20007a3e00b */
[----:B------:R-:W-:Y:S01]  /*44a0*/  IMAD.MOV.U32 R25, RZ, RZ, R19 ;  /* 0x000000ffff197224 */ /* 0x000fe200078e0013 */
[----:B------:R-:W-:Y:S02]  /*44b0*/  ISETP.GE.AND.EX P0, PT, R19, R29, PT, P0 ;  /* 0x0000001d1300720c */ /* 0x000fe40003f06300 */
[----:B------:R-:W-:Y:S02]  /*44c0*/  IADD3 R3, P3, PT, R2, 0x200, RZ ;  /* 0x0000020002037810 */ /* 0x000fe40007f7e0ff */
[----:B------:R-:W-:-:S05]  /*44d0*/  IADD3.X R2, PT, PT, RZ, R15, R6, P1, P2 ;  /* 0x0000000fff027210 */ /* 0x000fca0000fe4406 */
[----:B------:R-:W-:-:S04]  /*44e0*/  IMAD.X R2, RZ, RZ, R2, P3 ;  /* 0x000000ffff027224 */ /* 0x000fc800018e0602 */
        /* <DEDUP_REMOVED lines=8> */
.L_x_2142:
[----:B------:R-:W-:Y:S05]  /*4570*/  BSYNC.RECONVERGENT B2 ;  /* 0x0000000000027941 */ /* 0x000fea0003800200 */
.L_x_2141:
        /* <DEDUP_REMOVED lines=24> */
.L_x_2144:
[----:B------:R-:W-:Y:S05]  /*4700*/  BSYNC.RECONVERGENT B2 ;  /* 0x0000000000027941 */ /* 0x000fea0003800200 */
.L_x_2143:
        /* <DEDUP_REMOVED lines=13> */
[----:B------:R-:W-:Y:S02]  /*47e0*/  IADD3.X R2, PT, PT, RZ, R15, R6, P1, P2 ;  /* 0x0000000fff027210 */ /* 0x000fe40000fe4406 */
[----:B------:R-:W-:-:S05]  /*47f0*/  IADD3 R3, P1, PT, R3, 0x400, RZ ;  /* 0x0000040003037810 */ /* 0x000fca0007f3e0ff */
        /* <DEDUP_REMOVED lines=9> */
.L_x_2146:
[----:B------:R-:W-:Y:S05]  /*4890*/  BSYNC.RECONVERGENT B2 ;  /* 0x0000000000027941 */ /* 0x000fea0003800200 */
.L_x_2145:
[----:B------:R-:W-:Y:S01]  /*48a0*/  BAR.SYNC.DEFER_BLOCKING 0x0 ;  /* 0x0000000000007b1d */ /* 0x000fe20000010000 */
[----:B------:R-:W-:-:S05]  /*48b0*/  ISETP.NE.AND P0, PT, R5, RZ, PT ;  /* 0x000000ff0500720c */ /* 0x000fca0003f05270 */
[----:B------:R-:W-:Y:S08]  /*48c0*/  BSSY.RECONVERGENT B2, `(.L_x_2147) ;  /* 0x000000a000027945 */ /* 0x000ff00003800200 */
[----:B------:R-:W-:Y:S05]  /*48d0*/  @P0 BRA `(.L_x_2148) ;  /* 0x0000000000200947 */ /* 0x000fea0003800000 */
[----:B------:R-:W-:-:S05]  /*48e0*/  IMAD.MOV.U32 R13, RZ, RZ, 0x500 ;  /* 0x00000500ff0d7424 */ /* 0x000fca00078e00ff */
[----:B------:R-:W2:Y:S01]  /*48f0*/  ATOMG.E.ADD.STRONG.GPU PT, R6, desc[UR10][R8.64], R13 ;  /* 0x8000000d080679a8 */ /* 0x000ea200081ef10a */
[----:B------:R-:W0:Y:S01]  /*4900*/  S2UR UR5, SR_CgaCtaId ;  /* 0x00000000000579c3 */ /* 0x000e220000008800 */
[----:B------:R-:W-:Y:S02]  /*4910*/  UMOV UR4, 0x400 ;  /* 0x0000040000047882 */ /* 0x000fe40000000000 */
[----:B0-----:R-:W-:-:S06]  /*4920*/  ULEA UR4, UR5, UR4, 0x18 ;  /* 0x0000000405047291 */ /* 0x001fcc000f8ec0ff */
[----:B------:R-:W-:Y:S02]  /*4930*/  IMAD.U32 R10, RZ, RZ, UR4 ;  /* 0x00000004ff0a7e24 */ /* 0x000fe4000f8e00ff */
[----:B--2---:R-:W-:-:S05]  /*4940*/  VIADD R11, R6, UR6 ;  /* 0x00000006060b7c36 */ /* 0x004fca0008000000 */
[----:B------:R0:W-:Y:S02]  /*4950*/  STS [R10+0x98], R11 ;  /* 0x0000980b0a007388 */ /* 0x0001e40000000800 */
.L_x_2148:
[----:B------:R-:W-:Y:S05]  /*4960*/  BSYNC.RECONVERGENT B2 ;  /* 0x0000000000027941 */ /* 0x000fea0003800200 */
.L_x_2147:
[----:B------:R-:W-:Y:S01]  /*4970*/  BAR.SYNC.DEFER_BLOCKING 0x0 ;  /* 0x0000000000007b1d */ /* 0x000fe20000010000 */
[----:B------:R-:W-:-:S05]  /*4980*/  IMAD.U32 R6, RZ, RZ, UR7 ;  /* 0x00000007ff067e24 */ /* 0x000fca000f8e00ff */
[----:B0-----:R-:W0:Y:S02]  /*4990*/  LDS R11, [R10+0x98] ;  /* 0x000098000a0b7984 */ /* 0x001e240000000800 */
[----:B0-----:R-:W-:-:S05]  /*49a0*/  VIADD R13, R11, 0x500 ;  /* 0x000005000b0d7836 */ /* 0x001fca0000000000 */
[----:B------:R-:W-:-:S13]  /*49b0*/  ISETP.GT.AND P0, PT, R13, R6, PT ;  /* 0x000000060d00720c */ /* 0x000fda0003f04270 */
[----:B------:R-:W-:Y:S05]  /*49c0*/  @!P0 BRA `(.L_x_2149) ;  /* 0xfffffff400988947 */ /* 0x000fea000383ffff */
[----:B------:R-:W-:Y:S05]  /*49d0*/  BSYNC.RECONVERGENT B1 ;  /* 0x0000000000017941 */ /* 0x000fea0003800200 */
.L_x_2136:
[----:B------:R-:W-:Y:S01]  /*49e0*/  ISETP.GE.AND P0, PT, R11, R6, PT ;  /* 0x000000060b00720c */ /* 0x000fe20003f06270 */
[----:B------:R-:W0:Y:S01]  /*49f0*/  LDCU.64 UR4, c[0x0][0x388] ;  /* 0x00007100ff0477ac */ /* 0x000e220008000a00 */
[----:B------:R-:W-:Y:S01]  /*4a00*/  BSSY.RECONVERGENT B1, `(.L_x_2133) ;  /* 0x00000ad000017945 */ /* 0x000fe20003800200 */
[----:B------:R-:W1:Y:S10]  /*4a10*/  LDCU.64 UR6, c[0x0][0x388] ;  /* 0x00007100ff0677ac */ /* 0x000e740008000a00 */
        /* <DEDUP_REMOVED lines=11> */
[----:B------:R-:W2:Y:S01]  /*4ad0*/  LDC.64 R8, c[0x0][0x380] ;  /* 0x0000e000ff087b82 */ /* 0x000ea20000000a00 */
[----:B------:R-:W-:Y:S01]  /*4ae0*/  LEA.HI R6, R20, 0x1, RZ, 0x18 ;  /* 0x0000000114067811 */ /* 0x000fe200078fc0ff */
[----:B------:R-:W-:-:S03]  /*4af0*/  IMAD.IADD R13, R5, 0x1, R11 ;  /* 0x00000001050d7824 */ /* 0x000fc600078e020b */
[----:B------:R-:W-:Y:S01]  /*4b00*/  LOP3.LUT R10, R6, 0x3, RZ, 0xc0, !PT ;  /* 0x00000003060a7812 */ /* 0x000fe200078ec0ff */
[----:B------:R-:W-:-:S04]  /*4b10*/  IMAD.MOV.U32 R6, RZ, RZ, R5 ;  /* 0x000000ffff067224 */ /* 0x000fc800078e0005 */
[----:B------:R-:W-:-:S07]  /*4b20*/  IMAD.MOV R10, RZ, RZ, -R10 ;  /* 0x000000ffff0a7224 */ /* 0x000fce00078e0a0a */
.L_x_2155:
[----:B--2---:R-:W-:-:S06]  /*4b30*/  IMAD.WIDE R14, R13, 0x8, R8 ;  /* 0x000000080d0e7825 */ /* 0x004fcc00078e0208 */
[----:B------:R-:W2:Y:S01]  /*4b40*/  LDG.E.64 R14, desc[UR10][R14.64] ;  /* 0x0000000a0e0e7981 */ /* 0x000ea2000c1e1b00 */
[----:B------:R-:W-:Y:S01]  /*4b50*/  VIADD R10, R10, 0x1 ;  /* 0x000000010a0a7836 */ /* 0x000fe20000000000 */
[C---:B0-----:R-:W-:Y:S01]  /*4b60*/  IADD3 R21, P1, PT, R13.reuse, UR4, RZ ;  /* 0x000000040d157c10 */ /* 0x041fe2000ff3e0ff */
[----:B------:R-:W-:Y:S03]  /*4b70*/  BSSY.RECONVERGENT B3, `(.L_x_2153) ;  /* 0x0000018000037945 */ /* 0x000fe60003800200 */
[----:B------:R-:W-:Y:S02]  /*4b80*/  ISETP.NE.AND P3, PT, R10, RZ, PT ;  /* 0x000000ff0a00720c */ /* 0x000fe40003f65270 */
[----:B------:R-:W-:Y:S02]  /*4b90*/  LEA.HI.X.SX32 R23, R13, UR5, 0x1, P1 ;  /* 0x000000050d177c11 */ /* 0x000fe400088f0eff */
        /* <DEDUP_REMOVED lines=21> */
.L_x_2154:
[----:B-1----:R-:W-:Y:S05]  /*4cf0*/  BSYNC.RECONVERGENT B3 ;  /* 0x0000000000037941 */ /* 0x002fea0003800200 */
.L_x_2153:
[----:B------:R-:W-:Y:S02]  /*4d00*/  VIADD R6, R6, 0x100 ;  /* 0x0000010006067836 */ /* 0x000fe40000000000 */
[----:B------:R-:W-:Y:S01]  /*4d10*/  VIADD R13, R13, 0x100 ;  /* 0x000001000d0d7836 */ /* 0x000fe20000000000 */
[----:B------:R-:W-:Y:S06]  /*4d20*/  @P3 BRA `(.L_x_2155) ;  /* 0xfffffffc00803947 */ /* 0x000fec000383ffff */
.L_x_2152:
[----:B01----:R-:W-:Y:S05]  /*4d30*/  BSYNC.RECONVERGENT B2 ;  /* 0x0000000000027941 */ /* 0x003fea0003800200 */
.L_x_2151:
        /* <DEDUP_REMOVED lines=9> */
.L_x_2164:
[----:B------:R-:W-:-:S05]  /*4dd0*/  IMAD.WIDE R20, R13, 0x8, R10 ;  /* 0x000000080d147825 */ /* 0x000fca00078e020a */
[----:B------:R-:W2:Y:S04]  /*4de0*/  LDG.E.64 R18, desc[UR10][R20.64+-0x1000] ;  /* 0xfff0000a14127981 */ /* 0x000ea8000c1e1b00 */
[----:B------:R0:W5:Y:S04]  /*4df0*/  LDG.E.64 R16, desc[UR10][R20.64+-0x800] ;  /* 0xfff8000a14107981 */ /* 0x000168000c1e1b00 */
        /* <DEDUP_REMOVED lines=26> */
.L_x_2157:
[----:B------:R-:W-:Y:S05]  /*4fa0*/  BSYNC.RECONVERGENT B2 ;  /* 0x0000000000027941 */ /* 0x000fea0003800200 */
.L_x_2156:
[----:B-----5:R-:W-:Y:S01]  /*4fb0*/  ISETP.GE.U32.AND P0, PT, R25, R16, PT ;  /* 0x000000101900720c */ /* 0x020fe20003f06070 */
        /* <DEDUP_REMOVED lines=23> */
.L_x_2159:
[----:B------:R-:W-:Y:S05]  /*5130*/  BSYNC.RECONVERGENT B2 ;  /* 0x0000000000027941 */ /* 0x000fea0003800200 */
.L_x_2158:
        /* <DEDUP_REMOVED lines=24> */
.L_x_2161:
[----:B------:R-:W-:Y:S05]  /*52c0*/  BSYNC.RECONVERGENT B2 ;  /* 0x0000000000027941 */ /* 0x000fea0003800200 */
.L_x_2160:
        /* <DEDUP_REMOVED lines=24> */
.L_x_2163:
[----:B------:R-:W-:Y:S05]  /*5450*/  BSYNC.RECONVERGENT B2 ;  /* 0x0000000000027941 */ /* 0x000fea0003800200 */
.L_x_2162:
[----:B------:R-:W-:Y:S02]  /*5460*/  VIADD R6, R6, 0x400 ;  /* 0x0000040006067836 */ /* 0x000fe40000000000 */
[----:B------:R-:W-:Y:S02]  /*5470*/  VIADD R29, R29, 0x400 ;  /* 0x000004001d1d7836 */ /* 0x000fe40000000000 */
[----:B------:R-:W-:Y:S01]  /*5480*/  VIADD R28, R28, 0x400 ;  /* 0x000004001c1c7836 */ /* 0x000fe20000000000 */
[----:B------:R-:W-:Y:S01]  /*5490*/  ISETP.GE.AND P0, PT, R6, R12, PT ;  /* 0x0000000c0600720c */ /* 0x000fe20003f06270 */
[----:B------:R-:W-:Y:S02]  /*54a0*/  VIADD R26, R26, 0x400 ;  /* 0x000004001a1a7836 */ /* 0x000fe40000000000 */
[----:B------:R-:W-:-:S10]  /*54b0*/  VIADD R13, R13, 0x400 ;  /* 0x000004000d0d7836 */ /* 0x000fd40000000000 */
[----:B------:R-:W-:Y:S05]  /*54c0*/  @!P0 BRA `(.L_x_2164) ;  /* 0xfffffff800408947 */ /* 0x000fea000383ffff */
.L_x_2150:
[----:B01----:R-:W-:Y:S05]  /*54d0*/  BSYNC.RECONVERGENT B1 ;  /* 0x0000000000017941 */ /* 0x003fea0003800200 */
.L_x_2133:
        /* <DEDUP_REMOVED lines=28> */
.L_x_2166:
[----:B------:R-:W-:Y:S05]  /*56a0*/  BSYNC.RECONVERGENT B1 ;  /* 0x0000000000017941 */ /* 0x000fea0003800200 */
.L_x_2165:
        /* <DEDUP_REMOVED lines=27> */
.L_x_2168:
[----:B------:R-:W-:Y:S05]  /*5860*/  BSYNC.RECONVERGENT B1 ;  /* 0x0000000000017941 */ /* 0x000fea0003800200 */
.L_x_2167:
        /* <DEDUP_REMOVED lines=27> */
.L_x_2170:
[----:B------:R-:W-:Y:S05]  /*5a20*/  BSYNC.RECONVERGENT B1 ;  /* 0x0000000000017941 */ /* 0x000fea0003800200 */
.L_x_2169:
        /* <DEDUP_REMOVED lines=27> */
.L_x_2172:
[----:B------:R-:W-:Y:S05]  /*5be0*/  BSYNC.RECONVERGENT B1 ;  /* 0x0000000000017941 */ /* 0x000fea0003800200 */
.L_x_2171:
        /* <DEDUP_REMOVED lines=28> */
.L_x_2174:
[----:B------:R-:W-:Y:S05]  /*5db0*/  BSYNC.RECONVERGENT B1 ;  /* 0x0000000000017941 */ /* 0x000fea0003800200 */
.L_x_2173:
        /* <DEDUP_REMOVED lines=12> */
.L_x_2176:
[----:B------:R-:W-:Y:S05]  /*5e80*/  BSYNC.RECONVERGENT B1 ;  /* 0x0000000000017941 */ /* 0x000fea0003800200 */
.L_x_2175:
[----:B------:R-:W-:Y:S01]  /*5e90*/  BAR.SYNC.DEFER_BLOCKING 0x0 ;  /* 0x0000000000007b1d */ /* 0x000fe20000010000 */
[----:B------:R-:W-:-:S13]  /*5ea0*/  ISETP.NE.AND P3, PT, R5, RZ, PT ;  /* 0x000000ff0500720c */ /* 0x000fda0003f65270 */
[----:B------:R-:W-:Y:S05]  /*5eb0*/  @P3 BRA `(.L_x_2094) ;  /* 0x0000000800a03947 */ /* 0x000fea0003800000 */
[----:B------:R-:W2:Y:S01]  /*5ec0*/  S2R R5, SR_CgaCtaId ;  /* 0x0000000000057919 */ /* 0x000ea20000008800 */
[----:B------:R-:W-:Y:S01]  /*5ed0*/  MOV R28, 0x400 ;  /* 0x00000400001c7802 */ /* 0x000fe20000000f00 */
[----:B------:R-:W-:Y:S01]  /*5ee0*/  BSSY.RECONVERGENT B1, `(.L_x_2177) ;  /* 0x000001b000017945 */ /* 0x000fe20003800200 */
[----:B------:R-:W-:Y:S02]  /*5ef0*/  IMAD.MOV.U32 R31, RZ, RZ, R3 ;  /* 0x000000ffff1f7224 */ /* 0x000fe400078e0003 */
[----:B------:R-:W-:Y:S02]  /*5f00*/  IMAD.MOV.U32 R32, RZ, RZ, R2 ;  /* 0x000000ffff207224 */ /* 0x000fe400078e0002 */
[----:B------:R-:W-:Y:S02]  /*5f10*/  IMAD.MOV.U32 R29, RZ, RZ, R16 ;  /* 0x000000ffff1d7224 */ /* 0x000fe400078e0010 */
[----:B------:R-:W-:Y:S01]  /*5f20*/  IMAD.MOV.U32 R30, RZ, RZ, R17 ;  /* 0x000000ffff1e7224 */ /* 0x000fe200078e0011 */
[----:B--2---:R-:W-:-:S05]  /*5f30*/  LEA R28, R5, R28, 0x18 ;  /* 0x0000001c051c7211 */ /* 0x004fca00078ec0ff */
[----:B------:R-:W2:Y:S04]  /*5f40*/  LDS.64 R18, [R28+0x18] ;  /* 0x000018001c127984 */ /* 0x000ea80000000a00 */
[----:B01----:R0:W1:Y:S04]  /*5f50*/  LDS.128 R4, [R28+0x40] ;  /* 0x000040001c047984 */ /* 0x0030680000000c00 */
[----:B------:R0:W3:Y:S04]  /*5f60*/  LDS.128 R8, [R28+0x50] ;  /* 0x000050001c087984 */ /* 0x0000e80000000c00 */
[----:B------:R0:W4:Y:S01]  /*5f70*/  LDS.128 R12, [R28+0x20] ;  /* 0x000020001c0c7984 */ /* 0x0001220000000c00 */
[----:B--2---:R-:W-:-:S04]  /*5f80*/  ISETP.GE.U32.AND P0, PT, R3, R18, PT ;  /* 0x000000120300720c */ /* 0x004fc80003f06070 */
        /* <DEDUP_REMOVED lines=16> */
.L_x_2178:
[----:B------:R-:W-:Y:S05]  /*6090*/  BSYNC.RECONVERGENT B1 ;  /* 0x0000000000017941 */ /* 0x000fea0003800200 */
.L_x_2177:
        /* <DEDUP_REMOVED lines=25> */
.L_x_2180:
[----:B------:R-:W-:Y:S05]  /*6230*/  BSYNC.RECONVERGENT B1 ;  /* 0x0000000000017941 */ /* 0x000fea0003800200 */
.L_x_2179:
        /* <DEDUP_REMOVED lines=22> */
.L_x_2182:
[----:B------:R-:W-:Y:S05]  /*63a0*/  BSYNC.RECONVERGENT B1 ;  /* 0x0000000000017941 */ /* 0x000fea0003800200 */
.L_x_2181:
        /* <DEDUP_REMOVED lines=22> */
.L_x_2184:
[----:B------:R-:W-:Y:S05]  /*6510*/  BSYNC.RECONVERGENT B1 ;  /* 0x0000000000017941 */ /* 0x000fea0003800200 */
.L_x_2183:
        /* <DEDUP_REMOVED lines=22> */
.L_x_2186:
[----:B------:R-:W-:Y:S05]  /*6680*/  BSYNC.RECONVERGENT B1 ;  /* 0x0000000000017941 */ /* 0x000fea0003800200 */
.L_x_2185:
        /* <DEDUP_REMOVED lines=22> */
.L_x_2188:
[----:B------:R-:W-:Y:S05]  /*67f0*/  BSYNC.RECONVERGENT B1 ;  /* 0x0000000000017941 */ /* 0x000fea0003800200 */
.L_x_2187:
        /* <DEDUP_REMOVED lines=20> */
.L_x_2094:
[----:B------:R-:W-:Y:S05]  /*6940*/  BSYNC.RECONVERGENT B0 ;  /* 0x0000000000007941 */ /* 0x000fea0003800200 */
.L_x_2063:
[----:B------:R-:W-:Y:S05]  /*6950*/  @P3 EXIT ;  /* 0x000000000000394d */ /* 0x000fea0003800000 */
[----:B01----:R-:W0:Y:S01]  /*6960*/  LDC.64 R4, c[0x0][0x390] ;  /* 0x0000e400ff047b82 */ /* 0x003e220000000a00 */
[----:B------:R-:W-:-:S04]  /*6970*/  LOP3.LUT R3, R3, R2, RZ, 0x3c, !PT ;  /* 0x0000000203037212 */ /* 0x000fc800078e3cff */
[----:B------:R-:W-:-:S04]  /*6980*/  LOP3.LUT R2, R3, R2, RZ, 0x3c, !PT ;  /* 0x0000000203027212 */ /* 0x000fc800078e3cff */
[----:B------:R-:W-:Y:S01]  /*6990*/  LOP3.LUT R3, R3, R2, RZ, 0x3c, !PT ;  /* 0x0000000203037212 */ /* 0x000fe200078e3cff */
[----:B0-----:R-:W-:-:S05]  /*69a0*/  IMAD.WIDE.U32 R4, R0, 0x10, R4 ;  /* 0x0000001000047825 */ /* 0x001fca00078e0004 */
[----:B------:R-:W-:Y:S04]  /*69b0*/  STG.E.64 desc[UR10][R4.64], R2 ;  /* 0x0000000204007986 */ /* 0x000fe8000c101b0a */
[----:B---34-:R-:W-:Y:S01]  /*69c0*/  STG.E.64 desc[UR10][R4.64+0x8], R16 ;  /* 0x0000081004007986 */ /* 0x018fe2000c101b0a */
[----:B------:R-:W-:Y:S05]  /*69d0*/  EXIT ;  /* 0x000000000000794d */ /* 0x000fea0003800000 */
.L_x_2189:
        /* <DEDUP_REMOVED lines=10> */
.L_x_2616:


//--------------------- .text._ZN6thrust24THRUST_300001_SM_1000_NS8cuda_cub4core6detail13_kernel_agentINS1_8__reduce11ReduceAgentINS0_12zip_iteratorIN4cuda3std3__45tupleIJNS0_6detail15normal_iteratorINS0_10device_ptrIxEEEENS0_17counting_iteratorIlNS0_11use_defaultESI_SI_EEEEEEEPNSB_IJxlEEESM_iNS1_9__extrema9arg_min_fIxlNSA_4lessIxEEEEEEJSL_SN_iSS_EEEvDpT0_ --------------------------
	.section	.text._ZN6thrust24THRUST_300001_SM_1000_NS8cuda_cub4core6detail13_kernel_agentINS1_8__reduce11ReduceAgentINS0_12zip_iteratorIN4cuda3std3__45tupleIJNS0_6detail15normal_iteratorINS0_10device_ptrIxEEEENS0_17counting_iteratorIlNS0_11use_defaultESI_SI_EEEEEEEPNSB_IJxlEEESM_iNS1_9__extrema9arg_min_fIxlNSA_4lessIxEEEEEEJSL_SN_iSS_EEEvDpT0_,"ax",@progbits
	.align	128
        .global         _ZN6thrust24THRUST_300001_SM_1000_NS8cuda_cub4core6detail13_kernel_agentINS1_8__reduce11ReduceAgentINS0_12zip_iteratorIN4cuda3std3__45tupleIJNS0_6detail15normal_iteratorINS0_10device_ptrIxEEEENS0_17counting_iteratorIlNS0_11use_defaultESI_SI_EEEEEEEPNSB_IJxlEEESM_iNS1_9__extrema9arg_min_fIxlNSA_4lessIxEEEEEEJSL_SN_iSS_EEEvDpT0_
        .type           _ZN6thrust24THRUST_300001_SM_1000_NS8cuda_cub4core6detail13_kernel_agentINS1_8__reduce11ReduceAgentINS0_12zip_iteratorIN4cuda3std3__45tupleIJNS0_6detail15normal_iteratorINS0_10device_ptrIxEEEENS0_17counting_iteratorIlNS0_11use_defaultESI_SI_EEEEEEEPNSB_IJxlEEESM_iNS1_9__extrema9arg_min_fIxlNSA_4lessIxEEEEEEJSL_SN_iSS_EEEvDpT0_,@function
        .size           _ZN6thrust24THRUST_300001_SM_1000_NS8cuda_cub4core6detail13_kernel_agentINS1_8__reduce11ReduceAgentINS0_12zip_iteratorIN4cuda3std3__45tupleIJNS0_6detail15normal_iteratorINS0_10device_ptrIxEEEENS0_17counting_iteratorIlNS0_11use_defaultESI_SI_EEEEEEEPNSB_IJxlEEESM_iNS1_9__extrema9arg_min_fIxlNSA_4lessIxEEEEEEJSL_SN_iSS_EEEvDpT0_,(.L_x_2617 - _ZN6thrust24THRUST_300001_SM_1000_NS8cuda_cub4core6detail13_kernel_agentINS1_8__reduce11ReduceAgentINS0_12zip_iteratorIN4cuda3std3__45tupleIJNS0_6detail15normal_iteratorINS0_10device_ptrIxEEEENS0_17counting_iteratorIlNS0_11use_defaultESI_SI_EEEEEEEPNSB_IJxlEEESM_iNS1_9__extrema9arg_min_fIxlNSA_4lessIxEEEEEEJSL_SN_iSS_EEEvDpT0_)
        .other          _ZN6thrust24THRUST_300001_SM_1000_NS8cuda_cub4core6detail13_kernel_agentINS1_8__reduce11ReduceAgentINS0_12zip_iteratorIN4cuda3std3__45tupleIJNS0_6detail15normal_iteratorINS0_10device_ptrIxEEEENS0_17counting_iteratorIlNS0_11use_defaultESI_SI_EEEEEEEPNSB_IJxlEEESM_iNS1_9__extrema9arg_min_fIxlNSA_4lessIxEEEEEEJSL_SN_iSS_EEEvDpT0_,@"STO_CUDA_ENTRY STV_DEFAULT"
_ZN6thrust24THRUST_300001_SM_1000_NS8cuda_cub4core6detail13_kernel_agentINS1_8__reduce11ReduceAgentINS0_12zip_iteratorIN4cuda3std3__45tupleIJNS0_6detail15normal_iteratorINS0_10device_ptrIxEEEENS0_17counting_iteratorIlNS0_11use_defaultESI_SI_EEEEEEEPNSB_IJxlEEESM_iNS1_9__extrema9arg_min_fIxlNSA_4lessIxEEEEEEJSL_SN_iSS_EEEvDpT0_:
.text._ZN6thrust24THRUST_300001_SM_1000_NS8cuda_cub4core6detail13_kernel_agentINS1_8__reduce11ReduceAgentINS0_12zip_iteratorIN4cuda3std3__45tupleIJNS0_6detail15normal_iteratorINS0_10device_ptrIxEEEENS0_17counting_iteratorIlNS0_11use_defaultESI_SI_EEEEEEEPNSB_IJxlEEESM_iNS1_9__extrema9arg_min_fIxlNSA_4lessIxEEEEEEJSL_SN_iSS_EEEvDpT0_:
        /* <DEDUP_REMOVED lines=41> */
.L_x_2198:
        /* <DEDUP_REMOVED lines=28> */
.L_x_2197:
[----:B------:R-:W-:Y:S05]  /*0450*/  BSYNC.RECONVERGENT B3 ;  /* 0x0000000000037941 */ /* 0x000fea0003800200 */
.L_x_2196:
[----:B------:R-:W-:Y:S01]  /*0460*/  IADD3 R15, P0, PT, R15, 0x100, RZ ;  /* 0x000001000f0f7810 */ /* 0x000fe20007f1e0ff */
[----:B------:R-:W-:Y:S02]  /*0470*/  VIADD R8, R8, 0x100 ;  /* 0x0000010008087836 */ /* 0x000fe40000000000 */
[----:B------:R-:W-:Y:S02]  /*0480*/  IMAD.X R13, RZ, RZ, R13, P3 ;  /* 0x000000ffff0d7224 */ /* 0x000fe400018e060d */
[----:B------:R-:W-:Y:S01]  /*0490*/  IMAD.X R14, RZ, RZ, R14, P0 ;  /* 0x000000ffff0e7224 */ /* 0x000fe200000e060e */
[----:B------:R-:W-:Y:S07]  /*04a0*/  @P4 BRA `(.L_x_2198) ;  /* 0xfffffffc00784947 */ /* 0x000fee000383ffff */
.L_x_2195:
[----:B------:R-:W-:Y:S05]  /*04b0*/  BSYNC.RECONVERGENT B2 ;  /* 0x0000000000027941 */ /* 0x000fea0003800200 */
.L_x_2194:
[----:B------:R-:W-:-:S13]  /*04c0*/  ISETP.GE.U32.AND P0, PT, R17, 0x300, PT ;  /* 0x000003001100780c */ /* 0x000fda0003f06070 */
[----:B------:R-:W-:Y:S05]  /*04d0*/  @!P0 BRA `(.L_x_2193) ;  /* 0x0000000400cc8947 */ /* 0x000fea0003800000 */
[----:B------:R-:W0:Y:S01]  /*04e0*/  LDC.64 R6, c[0x0][0x380] ;  /* 0x0000e000ff067b82 */ /* 0x000e220000000a00 */
[----:B------:R-:W-:-:S07]  /*04f0*/  VIADD R17, R8, 0x200 ;  /* 0x0000020008117836 */ /* 0x000fce0000000000 */
[----:B------:R-:W1:Y:S02]  /*0500*/  LDC.64 R4, c[0x0][0x388] ;  /* 0x0000e200ff047b82 */ /* 0x000e640000000a00 */
.L_x_2207:
        /* <DEDUP_REMOVED lines=30> */
.L_x_2200:
[----:B------:R-:W-:Y:S05]  /*06f0*/  BSYNC.RECONVERGENT B2 ;  /* 0x0000000000027941 */ /* 0x000fea0003800200 */
.L_x_2199:
        /* <DEDUP_REMOVED lines=25> */
.L_x_2202:
[----:B------:R-:W-:Y:S05]  /*0890*/  BSYNC.RECONVERGENT B2 ;  /* 0x0000000000027941 */ /* 0x000fea0003800200 */
.L_x_2201:
        /* <DEDUP_REMOVED lines=25> */
.L_x_2204:
[----:B------:R-:W-:Y:S05]  /*0a30*/  BSYNC.RECONVERGENT B2 ;  /* 0x0000000000027941 */ /* 0x000fea0003800200 */
.L_x_2203:
        /* <DEDUP_REMOVED lines=24> */
.L_x_2206:
[----:B------:R-:W-:Y:S05]  /*0bc0*/  BSYNC.RECONVERGENT B2 ;  /* 0x0000000000027941 */ /* 0x000fea0003800200 */
.L_x_2205:
[C---:B------:R-:W-:Y:S02]  /*0bd0*/  VIADD R8, R17.reuse, 0x200 ;  /* 0x0000020011087836 */ /* 0x040fe40000000000 */
[----:B------:R-:W-:-:S03]  /*0be0*/  VIADD R17, R17, 0x400 ;  /* 0x0000040011117836 */ /* 0x000fc60000000000 */
[----:B------:R-:W-:-:S13]  /*0bf0*/  ISETP.GE.AND P0, PT, R8, UR5, PT ;  /* 0x0000000508007c0c */ /* 0x000fda000bf06270 */
[----:B------:R-:W-:Y:S05]  /*0c00*/  @!P0 BRA `(.L_x_2207) ;  /* 0xfffffff800408947 */ /* 0x000fea000383ffff */
.L_x_2193:
[----:B------:R-:W-:Y:S05]  /*0c10*/  BSYNC.RECONVERGENT B1 ;  /* 0x0000000000017941 */ /* 0x000fea0003800200 */
.L_x_2192:
        /* <DEDUP_REMOVED lines=31> */
.L_x_2210:
[----:B------:R-:W-:Y:S05]  /*0e10*/  BSYNC.RECONVERGENT B1 ;  /* 0x0000000000017941 */ /* 0x000fea0003800200 */
.L_x_2209:
        /* <DEDUP_REMOVED lines=27> */
.L_x_2212:
[----:B------:R-:W-:Y:S05]  /*0fd0*/  BSYNC.RECONVERGENT B1 ;  /* 0x0000000000017941 */ /* 0x000fea0003800200 */
.L_x_2211:
        /* <DEDUP_REMOVED lines=27> */
.L_x_2214:
[----:B------:R-:W-:Y:S05]  /*1190*/  BSYNC.RECONVERGENT B1 ;  /* 0x0000000000017941 */ /* 0x000fea0003800200 */
.L_x_2213:
        /* <DEDUP_REMOVED lines=27> */
.L_x_2216:
[----:B------:R-:W-:Y:S05]  /*1350*/  BSYNC.RECONVERGENT B1 ;  /* 0x0000000000017941 */ /* 0x000fea0003800200 */
.L_x_2215:
        /* <DEDUP_REMOVED lines=28> */
.L_x_2218:
[----:B------:R-:W-:Y:S05]  /*1520*/  BSYNC.RECONVERGENT B1 ;  /* 0x0000000000017941 */ /* 0x000fea0003800200 */
.L_x_2217:
        /* <DEDUP_REMOVED lines=12> */
.L_x_2220:
[----:B------:R-:W-:Y:S05]  /*15f0*/  BSYNC.RECONVERGENT B1 ;  /* 0x0000000000017941 */ /* 0x000fea0003800200 */
.L_x_2219:
        /* <DEDUP_REMOVED lines=33> */
.L_x_2223:
[----:B------:R-:W-:Y:S05]  /*1810*/  BSYNC.RECONVERGENT B1 ;  /* 0x0000000000017941 */ /* 0x000fea0003800200 */
.L_x_2222:
        /* <DEDUP_REMOVED lines=23> */
.L_x_2225:
[----:B------:R-:W-:Y:S05]  /*1990*/  BSYNC.RECONVERGENT B1 ;  /* 0x0000000000017941 */ /* 0x000fea0003800200 */
.L_x_2224:
        /* <DEDUP_REMOVED lines=23> */
.L_x_2227:
[----:B------:R-:W-:Y:S05]  /*1b10*/  BSYNC.RECONVERGENT B1 ;  /* 0x0000000000017941 */ /* 0x000fea0003800200 */
.L_x_2226:
        /* <DEDUP_REMOVED lines=23> */
.L_x_2229:
[----:B------:R-:W-:Y:S05]  /*1c90*/  BSYNC.RECONVERGENT B1 ;  /* 0x0000000000017941 */ /* 0x000fea0003800200 */
.L_x_2228:
        /* <DEDUP_REMOVED lines=22> */
.L_x_2231:
[----:B------:R-:W-:Y:S05]  /*1e00*/  BSYNC.RECONVERGENT B1 ;  /* 0x0000000000017941 */ /* 0x000fea0003800200 */
.L_x_2230:
        /* <DEDUP_REMOVED lines=22> */
.L_x_2233:
[----:B------:R-:W-:Y:S05]  /*1f70*/  BSYNC.RECONVERGENT B1 ;  /* 0x0000000000017941 */ /* 0x000fea0003800200 */
.L_x_2232:
        /* <DEDUP_REMOVED lines=22> */
.L_x_2208:
        /* <DEDUP_REMOVED lines=34> */
.L_x_2235:
[----:B------:R-:W-:Y:S05]  /*2300*/  BSYNC.RECONVERGENT B1 ;  /* 0x0000000000017941 */ /* 0x000fea0003800200 */
.L_x_2234:
        /* <DEDUP_REMOVED lines=28> */
.L_x_2237:
[----:B------:R-:W-:Y:S05]  /*24d0*/  BSYNC.RECONVERGENT B1 ;  /* 0x0000000000017941 */ /* 0x000fea0003800200 */
.L_x_2236:
        /* <DEDUP_REMOVED lines=28> */
.L_x_2239:
[----:B------:R-:W-:Y:S05]  /*26a0*/  BSYNC.RECONVERGENT B1 ;  /* 0x0000000000017941 */ /* 0x000fea0003800200 */
.L_x_2238:
        /* <DEDUP_REMOVED lines=28> */
.L_x_2241:
[----:B------:R-:W-:Y:S05]  /*2870*/  BSYNC.RECONVERGENT B1 ;  /* 0x0000000000017941 */ /* 0x000fea0003800200 */
.L_x_2240:
        /* <DEDUP_REMOVED lines=29> */
.L_x_2243:
[----:B------:R-:W-:Y:S05]  /*2a50*/  BSYNC.RECONVERGENT B1 ;  /* 0x0000000000017941 */ /* 0x000fea0003800200 */
.L_x_2242:
        /* <DEDUP_REMOVED lines=12> */
.L_x_2245:
[----:B------:R-:W-:Y:S05]  /*2b20*/  BSYNC.RECONVERGENT B1 ;  /* 0x0000000000017941 */ /* 0x000fea0003800200 */
.L_x_2244:
        /* <DEDUP_REMOVED lines=36> */
.L_x_2247:
[----:B------:R-:W-:Y:S05]  /*2d70*/  BSYNC.RECONVERGENT B1 ;  /* 0x0000000000017941 */ /* 0x000fea0003800200 */
.L_x_2246:
        /* <DEDUP_REMOVED lines=33> */
.L_x_2249:
[----:B------:R-:W-:Y:S05]  /*2f90*/  BSYNC.RECONVERGENT B1 ;  /* 0x0000000000017941 */ /* 0x000fea0003800200 */
.L_x_2248:
        /* <DEDUP_REMOVED lines=33> */
.L_x_2251:
[----:B------:R-:W-:Y:S05]  /*31b0*/  BSYNC.RECONVERGENT B1 ;  /* 0x0000000000017941 */ /* 0x000fea0003800200 */
.L_x_2250:
        /* <DEDUP_REMOVED lines=33> */
.L_x_2253:
[----:B------:R-:W-:Y:S05]  /*33d0*/  BSYNC.RECONVERGENT B1 ;  /* 0x0000000000017941 */ /* 0x000fea0003800200 */
.L_x_2252:
        /* <DEDUP_REMOVED lines=33> */
.L_x_2255:
[----:B------:R-:W-:Y:S05]  /*35f0*/  BSYNC.RECONVERGENT B1 ;  /* 0x0000000000017941 */ /* 0x000fea0003800200 */
.L_x_2254:
        /* <DEDUP_REMOVED lines=33> */
.L_x_2257:
[----:B------:R-:W-:Y:S05]  /*3810*/  BSYNC.RECONVERGENT B1 ;  /* 0x0000000000017941 */ /* 0x000fea0003800200 */
.L_x_2256:
        /* <DEDUP_REMOVED lines=32> */
.L_x_2191:
        /* <DEDUP_REMOVED lines=32> */
[----:B------:R-:W-:Y:S01]  /*3c20*/  IMAD.MOV.U32 R15, RZ, RZ, R7 ;  /* 0x000000ffff0f7224 */ /* 0x000fe200078e0007 */
[C---:B------:R-:W-:Y:S01]  /*3c30*/  LOP3.LUT R4, R14.reuse, 0x400, RZ, 0xfc, !PT ;  /* 0x000004000e047812 */ /* 0x040fe200078efcff */
        /* <DEDUP_REMOVED lines=22> */
.L_x_2259:
[----:B------:R-:W-:Y:S05]  /*3da0*/  BSYNC.RECONVERGENT B1 ;  /* 0x0000000000017941 */ /* 0x000fea0003800200 */
.L_x_2258:
[----:B------:R-:W-:Y:S01]  /*3db0*/  UISETP.GE.U32.AND UP0, UPT, UR4, 0xa00, UPT ;  /* 0x00000a000400788c */ /* 0x000fe2000bf06070 */
[----:B------:R-:W-:-:S08]  /*3dc0*/  IMAD.MOV.U32 R5, RZ, RZ, 0x500 ;  /* 0x00000500ff057424 */ /* 0x000fd000078e00ff */
[----:B------:R-:W-:Y:S05]  /*3dd0*/  BRA.U !UP0, `(.L_x_2260) ;  /* 0x00000009083c7547 */ /* 0x000fea000b800000 */
[----:B------:R-:W-:Y:S01]  /*3de0*/  IMAD.MOV.U32 R5, RZ, RZ, 0x500 ;  /* 0x00000500ff057424 */ /* 0x000fe200078e00ff */
[----:B------:R-:W0:Y:S01]  /*3df0*/  LDCU UR4, c[0x0][0x398] ;  /* 0x00007300ff0477ac */ /* 0x000e220008000800 */
[----:B------:R-:W1:Y:S05]  /*3e00*/  LDCU.64 UR6, c[0x0][0x388] ;  /* 0x00007100ff0677ac */ /* 0x000e6a0008000a00 */
.L_x_2271:
[----:B------:R-:W-:-:S05]  /*3e10*/  IMAD.WIDE.U32 R24, R5, 0x8, R18 ;  /* 0x0000000805187825 */ /* 0x000fca00078e0012 */
[----:B------:R-:W2:Y:S04]  /*3e20*/  LDG.E.64 R12, desc[UR8][R24.64] ;  /* 0x00000008180c7981 */ /* 0x000ea8000c1e1b00 */
[----:B------:R3:W5:Y:S04]  /*3e30*/  LDG.E.64 R10, desc[UR8][R24.64+0x800] ;  /* 0x00080008180a7981 */ /* 0x000768000c1e1b00 */
[----:B------:R3:W5:Y:S04]  /*3e40*/  LDG.E.64 R8, desc[UR8][R24.64+0x1000] ;  /* 0x0010000818087981 */ /* 0x000768000c1e1b00 */
[----:B------:R3:W5:Y:S04]  /*3e50*/  LDG.E.64 R6, desc[UR8][R24.64+0x1800] ;  /* 0x0018000818067981 */ /* 0x000768000c1e1b00 */
[----:B------:R3:W5:Y:S01]  /*3e60*/  LDG.E.64 R2, desc[UR8][R24.64+0x2000] ;  /* 0x0020000818027981 */ /* 0x000762000c1e1b00 */
[----:B------:R-:W-:Y:S01]  /*3e70*/  IADD3 R4, P1, PT, R14, R5, RZ ;  /* 0x000000050e047210 */ /* 0x000fe20007f3e0ff */
[----:B------:R-:W-:Y:S01]  /*3e80*/  BSSY.RECONVERGENT B1, `(.L_x_2261) ;  /* 0x0000019000017945 */ /* 0x000fe20003800200 */
[----:B------:R-:W-:-:S02]  /*3e90*/  IMAD.MOV.U32 R23, RZ, RZ, R15 ;  /* 0x000000ffff177224 */ /* 0x000fc400078e000f */
[----:B-1----:R-:W-:Y:S01]  /*3ea0*/  IADD3 R29, P2, PT, R4, UR6, RZ ;  /* 0x00000006041d7c10 */ /* 0x002fe2000ff5e0ff */
[----:B------:R-:W-:Y:S02]  /*3eb0*/  IMAD.X R22, RZ, RZ, RZ, P1 ;  /* 0x000000ffff167224 */ /* 0x000fe400008e06ff */
[----:B------:R-:W-:Y:S02]  /*3ec0*/  IMAD.MOV.U32 R21, RZ, RZ, R17 ;  /* 0x000000ffff157224 */ /* 0x000fe400078e0011 */
[----:B------:R-:W-:Y:S01]  /*3ed0*/  IMAD.MOV.U32 R20, RZ, RZ, R0 ;  /* 0x000000ffff147224 */ /* 0x000fe200078e0000 */
[----:B------:R-:W-:Y:S01]  /*3ee0*/  IADD3.X R22, PT, PT, R22, UR7, RZ, P2, !PT ;  /* 0x0000000716167c10 */ /* 0x000fe200097fe4ff */
        /* <DEDUP_REMOVED lines=18> */
.L_x_2262:
[----:B0-----:R-:W-:Y:S05]  /*4010*/  BSYNC.RECONVERGENT B1 ;  /* 0x0000000000017941 */ /* 0x001fea0003800200 */
.L_x_2261:
        /* <DEDUP_REMOVED lines=14> */
[----:B------:R-:W-:Y:S05]  /*4100*/  @!P0 BRA `(.L_x_2264) ;  /* 0x0000000000308947 */ /* 0x000fea0003800000 */
[----:B------:R-:W-:-:S04]  /*4110*/  IADD3 R17, P0, P1, R14, UR6, R5 ;  /* 0x000000060e117c10 */ /* 0x000fc8000f91e005 */
[----:B------:R-:W-:Y:S02]  /*4120*/  IADD3 R17, P2, PT, R17, 0x100, RZ ;  /* 0x0000010011117810 */ /* 0x000fe40007f5e0ff */
[----:B------:R-:W-:Y:S02]  /*4130*/  IADD3.X R25, PT, PT, RZ, UR7, RZ, P0, P1 ;  /* 0x00000007ff197c10 */ /* 0x000fe400087e24ff */
[CC--:B------:R-:W-:Y:S02]  /*4140*/  ISETP.GE.U32.AND P0, PT, R20.reuse, R17.reuse, PT ;  /* 0x000000111400720c */ /* 0x0c0fe40003f06070 */
[----:B------:R-:W-:Y:S01]  /*4150*/  ISETP.LT.U32.AND P1, PT, R20, R17, PT ;  /* 0x000000111400720c */ /* 0x000fe20003f21070 */
[----:B------:R-:W-:-:S05]  /*4160*/  IMAD.X R25, RZ, RZ, R25, P2 ;  /* 0x000000ffff197224 */ /* 0x000fca00010e0619 */
[CC--:B------:R-:W-:Y:S02]  /*4170*/  ISETP.GE.AND.EX P0, PT, R4.reuse, R25.reuse, PT, P0 ;  /* 0x000000190400720c */ /* 0x0c0fe40003f06300 */
[----:B------:R-:W-:Y:S02]  /*4180*/  ISETP.LT.AND.EX P1, PT, R4, R25, PT, P1 ;  /* 0x000000190400720c */ /* 0x000fe40003f21310 */
[----:B------:R-:W-:Y:S02]  /*4190*/  SEL R13, R23, R10, !P0 ;  /* 0x0000000a170d7207 */ /* 0x000fe40004000000 */
[----:B------:R-:W-:Y:S02]  /*41a0*/  SEL R15, R21, R11, !P0 ;  /* 0x0000000b150f7207 */ /* 0x000fe40004000000 */
[----:B------:R-:W-:Y:S02]  /*41b0*/  SEL R27, R20, R17, P1 ;  /* 0x00000011141b7207 */ /* 0x000fe40000800000 */
[----:B------:R-:W-:-:S07]  /*41c0*/  SEL R25, R4, R25, P1 ;  /* 0x0000001904197207 */ /* 0x000fce0000800000 */
.L_x_2264:
[----:B------:R-:W-:Y:S05]  /*41d0*/  BSYNC.RECONVERGENT B1 ;  /* 0x0000000000017941 */ /* 0x000fea0003800200 */
.L_x_2263:
        /* <DEDUP_REMOVED lines=10> */
[----:B------:R-:W-:Y:S01]  /*4280*/  IADD3 R0, P2, P3, R14, UR6, R5 ;  /* 0x000000060e007c10 */ /* 0x000fe2000fb5e005 */
[----:B------:R-:W-:Y:S01]  /*4290*/  IMAD.MOV.U32 R23, RZ, RZ, R9 ;  /* 0x000000ffff177224 */ /* 0x000fe200078e0009 */
[----:B------:R-:W-:Y:S02]  /*42a0*/  ISETP.GE.AND.EX P0, PT, R9, R15, PT, P0 ;  /* 0x0000000f0900720c */ /* 0x000fe40003f06300 */
[----:B------:R-:W-:Y:S02]  /*42b0*/  IADD3 R0, P1, PT, R0, 0x200, RZ ;  /* 0x0000020000007810 */ /* 0x000fe40007f3e0ff */
[----:B------:R-:W-:-:S05]  /*42c0*/  IADD3.X R4, PT, PT, RZ, UR7, RZ, P2, P3 ;  /* 0x00000007ff047c10 */ /* 0x000fca00097e64ff */
        /* <DEDUP_REMOVED lines=9> */
.L_x_2266:
[----:B------:R-:W-:Y:S05]  /*4360*/  BSYNC.RECONVERGENT B1 ;  /* 0x0000000000017941 */ /* 0x000fea0003800200 */
.L_x_2265:
        /* <DEDUP_REMOVED lines=24> */
.L_x_2268:
[----:B------:R-:W-:Y:S05]  /*44f0*/  BSYNC.RECONVERGENT B1 ;  /* 0x0000000000017941 */ /* 0x000fea0003800200 */
.L_x_2267:
        /* <DEDUP_REMOVED lines=24> */
.L_x_2270:
[----:B------:R-:W-:Y:S05]  /*4680*/  BSYNC.RECONVERGENT B1 ;  /* 0x0000000000017941 */ /* 0x000fea0003800200 */
.L_x_2269:
[C---:B------:R-:W-:Y:S02]  /*4690*/  VIADD R2, R5.reuse, 0xa00 ;  /* 0x00000a0005027836 */ /* 0x040fe40000000000 */
[----:B------:R-:W-:-:S03]  /*46a0*/  VIADD R5, R5, 0x500 ;  /* 0x0000050005057836 */ /* 0x000fc60000000000 */
[----:B------:R-:W-:-:S13]  /*46b0*/  ISETP.GT.AND P0, PT, R2, UR4, PT ;  /* 0x0000000402007c0c */ /* 0x000fda000bf04270 */
[----:B------:R-:W-:Y:S05]  /*46c0*/  @!P0 BRA `(.L_x_2271) ;  /* 0xfffffff400d08947 */ /* 0x000fea000383ffff */
.L_x_2260:
        /* <DEDUP_REMOVED lines=14> */
[----:B------:R-:W-:Y:S01]  /*47b0*/  IMAD.IADD R7, R14, 0x1, R5 ;  /* 0x000000010e077824 */ /* 0x000fe200078e0205 */
[----:B------:R-:W-:-:S04]  /*47c0*/  LEA.HI R4, R6, 0x1, RZ, 0x18 ;  /* 0x0000000106047811 */ /* 0x000fc800078fc0ff */
[----:B------:R-:W-:-:S05]  /*47d0*/  IADD3 R21, P0, PT, R7, UR6, RZ ;  /* 0x0000000607157c10 */ /* 0x000fca000ff1e0ff */
[----:B------:R-:W-:Y:S02]  /*47e0*/  IMAD.X R23, RZ, RZ, UR7, P0 ;  /* 0x00000007ff177e24 */ /* 0x000fe400080e06ff */
[----:B0-----:R-:W-:Y:S01]  /*47f0*/  IMAD.WIDE.U32 R2, R7, 0x8, R2 ;  /* 0x0000000807027825 */ /* 0x001fe200078e0002 */
[----:B------:R-:W-:-:S03]  /*4800*/  LOP3.LUT R7, R4, 0x3, RZ, 0xc0, !PT ;  /* 0x0000000304077812 */ /* 0x000fc600078ec0ff */
[----:B------:R-:W-:Y:S02]  /*4810*/  IMAD.MOV.U32 R12, RZ, RZ, R2 ;  /* 0x000000ffff0c7224 */ /* 0x000fe400078e0002 */
[----:B------:R-:W-:Y:S02]  /*4820*/  IMAD.MOV.U32 R13, RZ, RZ, R3 ;  /* 0x000000ffff0d7224 */ /* 0x000fe400078e0003 */
[----:B------:R-:W-:Y:S02]  /*4830*/  IMAD.MOV.U32 R4, RZ, RZ, R14 ;  /* 0x000000ffff047224 */ /* 0x000fe400078e000e */
[----:B------:R-:W-:-:S07]  /*4840*/  IMAD.MOV R7, RZ, RZ, -R7 ;  /* 0x000000ffff077224 */ /* 0x000fce00078e0a07 */
.L_x_2278:
        /* <DEDUP_REMOVED lines=28> */
.L_x_2277:
[----:B------:R-:W-:Y:S05]  /*4a10*/  BSYNC.RECONVERGENT B3 ;  /* 0x0000000000037941 */ /* 0x000fea0003800200 */
.L_x_2276:
[----:B------:R-:W-:Y:S01]  /*4a20*/  IADD3 R21, P0, PT, R21, 0x100, RZ ;  /* 0x0000010015157810 */ /* 0x000fe20007f1e0ff */
[----:B------:R-:W-:Y:S02]  /*4a30*/  VIADD R4, R4, 0x100 ;  /* 0x0000010004047836 */ /* 0x000fe40000000000 */
[----:B------:R-:W-:Y:S02]  /*4a40*/  IMAD.X R13, RZ, RZ, R13, P3 ;  /* 0x000000ffff0d7224 */ /* 0x000fe400018e060d */
[----:B------:R-:W-:Y:S01]  /*4a50*/  IMAD.X R23, RZ, RZ, R23, P0 ;  /* 0x000000ffff177224 */ /* 0x000fe200000e0617 */
[----:B------:R-:W-:Y:S07]  /*4a60*/  @P4 BRA `(.L_x_2278) ;  /* 0xfffffffc00784947 */ /* 0x000fee000383ffff */
.L_x_2275:
[----:B------:R-:W-:Y:S05]  /*4a70*/  BSYNC.RECONVERGENT B2 ;  /* 0x0000000000027941 */ /* 0x000fea0003800200 */
.L_x_2274:
[----:B------:R-:W-:-:S13]  /*4a80*/  ISETP.GE.U32.AND P0, PT, R6, 0x300, PT ;  /* 0x000003000600780c */ /* 0x000fda0003f06070 */
[----:B------:R-:W-:Y:S05]  /*4a90*/  @!P0 BRA `(.L_x_2273) ;  /* 0x0000000800148947 */ /* 0x000fea0003800000 */
[----:B------:R-:W0:Y:S01]  /*4aa0*/  LDC.64 R24, c[0x0][0x380] ;  /* 0x0000e000ff187b82 */ /* 0x000e220000000a00 */
[----:B------:R-:W1:Y:S01]  /*4ab0*/  LDCU.128 UR12, c[0x0][0x380] ;  /* 0x00007000ff0c77ac */ /* 0x000e620008000c00 */
[C---:B------:R-:W-:Y:S01]  /*4ac0*/  IADD3 R7, P1, PT, R4.reuse, R5, RZ ;  /* 0x0000000504077210 */ /* 0x040fe20007f3e0ff */
[C---:B------:R-:W-:Y:S02]  /*4ad0*/  IMAD.IADD R18, R4.reuse, 0x1, R5 ;  /* 0x0000000104127824 */ /* 0x040fe400078e0205 */
[----:B------:R-:W-:Y:S02]  /*4ae0*/  VIADD R22, R4, 0x200 ;  /* 0x0000020004167836 */ /* 0x000fe40000000000 */
[----:B------:R-:W-:Y:S01]  /*4af0*/  IMAD.X R8, RZ, RZ, RZ, P1 ;  /* 0x000000ffff087224 */ /* 0x000fe200008e06ff */
[----:B------:R-:W2:Y:S01]  /*4b00*/  LDC.64 R2, c[0x0][0x388] ;  /* 0x0000e200ff027b82 */ /* 0x000ea20000000a00 */
[----:B-1----:R-:W-:Y:S02]  /*4b10*/  LEA R6, P2, R7, UR12, 0x3 ;  /* 0x0000000c07067c11 */ /* 0x002fe4000f8418ff */
[----:B------:R-:W-:-:S02]  /*4b20*/  IADD3 R21, P0, PT, R18, UR14, RZ ;  /* 0x0000000e12157c10 */ /* 0x000fc4000ff1e0ff */
[----:B------:R-:W-:Y:S01]  /*4b30*/  IADD3 R6, P1, PT, R6, 0x1800, RZ ;  /* 0x0000180006067810 */ /* 0x000fe20007f3e0ff */
[----:B0-----:R-:W-:Y:S01]  /*4b40*/  IMAD.WIDE.U32 R24, R18, 0x8, R24 ;  /* 0x0000000812187825 */ /* 0x001fe200078e0018 */
[----:B------:R-:W-:-:S03]  /*4b50*/  LEA.HI.X R7, R7, UR13, R8, 0x3, P2 ;  /* 0x0000000d07077c11 */ /* 0x000fc600090f1c08 */
[----:B------:R-:W-:Y:S02]  /*4b60*/  IMAD.X R23, RZ, RZ, UR15, P0 ;  /* 0x0000000fff177e24 */ /* 0x000fe400080e06ff */
[----:B------:R-:W-:Y:S02]  /*4b70*/  IMAD.MOV.U32 R20, RZ, RZ, R24 ;  /* 0x000000ffff147224 */ /* 0x000fe400078e0018 */
[----:B--2---:R-:W-:-:S07]  /*4b80*/  IMAD.X R7, RZ, RZ, R7, P1 ;  /* 0x000000ffff077224 */ /* 0x004fce00008e0607 */
.L_x_2287:
[----:B------:R-:W-:Y:S01]  /*4b90*/  IMAD.MOV.U32 R4, RZ, RZ, R20 ;  /* 0x000000ffff047224 */ /* 0x000fe200078e0014 */
[----:B------:R0:W5:Y:S01]  /*4ba0*/  LDG.E.64 R8, desc[UR8][R6.64+-0x1000] ;  /* 0xfff0000806087981 */ /* 0x000162000c1e1b00 */
[----:B------:R-:W-:-:S03]  /*4bb0*/  IMAD.MOV.U32 R5, RZ, RZ, R25 ;  /* 0x000000ffff057224 */ /* 0x000fc600078e0019 */
[----:B------:R0:W5:Y:S04]  /*4bc0*/  LDG.E.64 R10, desc[UR8][R6.64+-0x800] ;  /* 0xfff80008060a7981 */ /* 0x000168000c1e1b00 */
[----:B------:R-:W2:Y:S04]  /*4bd0*/  LDG.E.64 R4, desc[UR8][R4.64] ;  /* 0x0000000804047981 */ /* 0x000ea8000c1e1b00 */
[----:B------:R0:W5:Y:S01]  /*4be0*/  LDG.E.64 R12, desc[UR8][R6.64] ;  /* 0x00000008060c7981 */ /* 0x000162000c1e1b00 */
        /* <DEDUP_REMOVED lines=16> */
[----:B------:R-:W-:-:S04]  /*4cf0*/  @P0 ISETP.GE.AND.EX P1, PT, R16, R23, PT, P1 ;  /* 0x000000171000020c */ /* 0x000fc80003f26310 */
[----:B------:R-:W-:Y:S02]  /*4d00*/  @P0 SEL R29, R15, R4, !P1 ;  /* 0x000000040f1d0207 */ /* 0x000fe40004800000 */
[----:B------:R-:W-:Y:S02]  /*4d10*/  @P0 SEL R27, R17, R5, !P1 ;  /* 0x00000005111b0207 */ /* 0x000fe40004800000 */
[----:B------:R-:W-:-:S04]  /*4d20*/  @P0 ISETP.LT.AND.EX P1, PT, R16, R23, PT, P2 ;  /* 0x000000171000020c */ /* 0x000fc80003f21320 */
[----:B------:R-:W-:Y:S02]  /*4d30*/  @P0 SEL R26, R0, R21, P1 ;  /* 0x00000015001a0207 */ /* 0x000fe40000800000 */
[----:B------:R-:W-:-:S07]  /*4d40*/  @P0 SEL R24, R16, R23, P1 ;  /* 0x0000001710180207 */ /* 0x000fce0000800000 */
.L_x_2280:
[----:B------:R-:W-:Y:S05]  /*4d50*/  BSYNC.RECONVERGENT B2 ;  /* 0x0000000000027941 */ /* 0x000fea0003800200 */
.L_x_2279:
[----:B-----5:R-:W-:Y:S01]  /*4d60*/  ISETP.GE.U32.AND P0, PT, R29, R8, PT ;  /* 0x000000081d00720c */ /* 0x020fe20003f06070 */
[----:B------:R-:W-:Y:S01]  /*4d70*/  VIADD R5, R18, 0x100 ;  /* 0x0000010012057836 */ /* 0x000fe20000000000 */
[----:B------:R-:W-:Y:S01]  /*4d80*/  BSSY.RECONVERGENT B2, `(.L_x_2281) ;  /* 0x0000017000027945 */ /* 0x000fe20003800200 */
[----:B------:R-:W-:Y:S01]  /*4d90*/  IMAD.MOV.U32 R15, RZ, RZ, R29 ;  /* 0x000000ffff0f7224 */ /* 0x000fe200078e001d */
[----:B------:R-:W-:Y:S01]  /*4da0*/  ISETP.GE.AND.EX P0, PT, R27, R9, PT, P0 ;  /* 0x000000091b00720c */ /* 0x000fe20003f06300 */
[----:B------:R-:W-:Y:S01]  /*4db0*/  IMAD.MOV.U32 R4, RZ, RZ, R26 ;  /* 0x000000ffff047224 */ /* 0x000fe200078e001a */
[----:B------:R-:W-:Y:S01]  /*4dc0*/  IADD3 R17, P1, PT, R5, R2, RZ ;  /* 0x0000000205117210 */ /* 0x000fe20007f3e0ff */
[----:B------:R-:W-:Y:S02]  /*4dd0*/  IMAD.MOV.U32 R5, RZ, RZ, R27 ;  /* 0x000000ffff057224 */ /* 0x000fe400078e001b */
[----:B------:R-:W-:Y:S02]  /*4de0*/  IMAD.MOV.U32 R0, RZ, RZ, R24 ;  /* 0x000000ffff007224 */ /* 0x000fe400078e0018 */
[----:B------:R-:W-:-:S06]  /*4df0*/  IMAD.X R16, RZ, RZ, R3, P1 ;  /* 0x000000ffff107224 */ /* 0x000fcc00008e0603 */
        /* <DEDUP_REMOVED lines=15> */
.L_x_2282:
[----:B------:R-:W-:Y:S05]  /*4ef0*/  BSYNC.RECONVERGENT B2 ;  /* 0x0000000000027941 */ /* 0x000fea0003800200 */
.L_x_2281:
[----:B------:R-:W-:Y:S01]  /*4f00*/  ISETP.GE.U32.AND P0, PT, R15, R10, PT ;  /* 0x0000000a0f00720c */ /* 0x000fe20003f06070 */
        /* <DEDUP_REMOVED lines=24> */
.L_x_2284:
[----:B------:R-:W-:Y:S05]  /*5090*/  BSYNC.RECONVERGENT B2 ;  /* 0x0000000000027941 */ /* 0x000fea0003800200 */
.L_x_2283:
        /* <DEDUP_REMOVED lines=25> */
.L_x_2286:
[----:B------:R-:W-:Y:S05]  /*5230*/  BSYNC.RECONVERGENT B2 ;  /* 0x0000000000027941 */ /* 0x000fea0003800200 */
.L_x_2285:
[----:B------:R-:W-:Y:S01]  /*5240*/  VIADD R4, R22, 0x200 ;  /* 0x0000020016047836 */ /* 0x000fe20000000000 */
[----:B------:R-:W-:Y:S01]  /*5250*/  IADD3 R6, P2, PT, R6, 0x2000, RZ ;  /* 0x0000200006067810 */ /* 0x000fe20007f5e0ff */
[----:B------:R-:W-:Y:S01]  /*5260*/  VIADD R22, R22, 0x400 ;  /* 0x0000040016167836 */ /* 0x000fe20000000000 */
[----:B------:R-:W-:Y:S01]  /*5270*/  IADD3 R21, P1, PT, R21, 0x400, RZ ;  /* 0x0000040015157810 */ /* 0x000fe20007f3e0ff */
[----:B------:R-:W-:Y:S01]  /*5280*/  VIADD R18, R18, 0x400 ;  /* 0x0000040012127836 */ /* 0x000fe20000000000 */
[----:B------:R-:W-:Y:S01]  /*5290*/  ISETP.GE.AND P0, PT, R4, R19, PT ;  /* 0x000000130400720c */ /* 0x000fe20003f06270 */
[----:B------:R-:W-:Y:S01]  /*52a0*/  IMAD.X R7, RZ, RZ, R7, P2 ;  /* 0x000000ffff077224 */ /* 0x000fe200010e0607 */
[----:B------:R-:W-:Y:S01]  /*52b0*/  IADD3 R20, P2, PT, R20, 0x2000, RZ ;  /* 0x0000200014147810 */ /* 0x000fe20007f5e0ff */
[----:B------:R-:W-:-:S04]  /*52c0*/  IMAD.X R23, RZ, RZ, R23, P1 ;  /* 0x000000ffff177224 */ /* 0x000fc800008e0617 */
[----:B------:R-:W-:-:S06]  /*52d0*/  IMAD.X R25, RZ, RZ, R25, P2 ;  /* 0x000000ffff197224 */ /* 0x000fcc00010e0619 */
[----:B------:R-:W-:Y:S05]  /*52e0*/  @!P0 BRA `(.L_x_2287) ;  /* 0xfffffff800288947 */ /* 0x000fea000383ffff */
.L_x_2273:
[----:B------:R-:W-:Y:S05]  /*52f0*/  BSYNC.RECONVERGENT B1 ;  /* 0x0000000000017941 */ /* 0x000fea0003800200 */
.L_x_2272:
        /* <DEDUP_REMOVED lines=28> */
.L_x_2289:
[----:B------:R-:W-:Y:S05]  /*54c0*/  BSYNC.RECONVERGENT B1 ;  /* 0x0000000000017941 */ /* 0x000fea0003800200 */
.L_x_2288:
        /* <DEDUP_REMOVED lines=27> */
.L_x_2291:
[----:B------:R-:W-:Y:S05]  /*5680*/  BSYNC.RECONVERGENT B1 ;  /* 0x0000000000017941 */ /* 0x000fea0003800200 */
.L_x_2290:
        /* <DEDUP_REMOVED lines=27> */
.L_x_2293:
[----:B------:R-:W-:Y:S05]  /*5840*/  BSYNC.RECONVERGENT B1 ;  /* 0x0000000000017941 */ /* 0x000fea0003800200 */
.L_x_2292:
        /* <DEDUP_REMOVED lines=27> */
.L_x_2295:
[----:B------:R-:W-:Y:S05]  /*5a00*/  BSYNC.RECONVERGENT B1 ;  /* 0x0000000000017941 */ /* 0x000fea0003800200 */
.L_x_2294:
        /* <DEDUP_REMOVED lines=28> */
.L_x_2297:
[----:B------:R-:W-:Y:S05]  /*5bd0*/  BSYNC.RECONVERGENT B1 ;  /* 0x0000000000017941 */ /* 0x000fea0003800200 */
.L_x_2296:
[----:B------:R-:W-:Y:S04]  /*5be0*/  BSSY.RECONVERGENT B1, `(.L_x_2298) ;  /* 0x000000c000017945 */ /* 0x000fe80003800200 */
[----:B------:R-:W-:Y:S05]  /*5bf0*/  @P2 BRA `(.L_x_2299) ;  /* 0x0000000000282947 */ /* 0x000fea0003800000 */
[----:B------:R-:W1:Y:S01]  /*5c00*/  S2R R5, SR_CgaCtaId ;  /* 0x0000000000057919 */ /* 0x000e620000008800 */
[----:B------:R-:W-:Y:S02]  /*5c10*/  MOV R4, 0x400 ;  /* 0x0000040000047802 */ /* 0x000fe40000000f00 */
[----:B0-----:R-:W-:-:S04]  /*5c20*/  SHF.R.U32.HI R2, RZ, 0x1, R14 ;  /* 0x00000001ff027819 */ /* 0x001fc8000001160e */
[----:B------:R-:W-:Y:S02]  /*5c30*/  LOP3.LUT R2, R2, 0x1f0, RZ, 0xc0, !PT ;  /* 0x000001f002027812 */ /* 0x000fe400078ec0ff */
[----:B-1----:R-:W-:Y:S01]  /*5c40*/  LEA R5, R5, R4, 0x18 ;  /* 0x0000000405057211 */ /* 0x002fe200078ec0ff */
[----:B------:R-:W-:-:S04]  /*5c50*/  IMAD.MOV.U32 R4, RZ, RZ, R3 ;  /* 0x000000ffff047224 */ /* 0x000fc800078e0003 */
[----:B------:R-:W-:Y:S02]  /*5c60*/  IMAD.IADD R7, R2, 0x1, R5 ;  /* 0x0000000102077824 */ /* 0x000fe400078e0205 */
[----:B------:R-:W-:-:S03]  /*5c70*/  IMAD.MOV.U32 R5, RZ, RZ, R0 ;  /* 0x000000ffff057224 */ /* 0x000fc600078e0000 */
[----:B------:R1:W-:Y:S04]  /*5c80*/  STS.64 [R7+0x10], R16 ;  /* 0x0000101007007388 */ /* 0x0003e80000000a00 */
[----:B------:R1:W-:Y:S02]  /*5c90*/  STS.64 [R7+0x8], R4 ;  /* 0x0000080407007388 */ /* 0x0003e40000000a00 */
.L_x_2299:
[----:B------:R-:W-:Y:S05]  /*5ca0*/  BSYNC.RECONVERGENT B1 ;  /* 0x0000000000017941 */ /* 0x000fea0003800200 */
.L_x_2298:
[----:B------:R-:W-:Y:S01]  /*5cb0*/  BAR.SYNC.DEFER_BLOCKING 0x0 ;  /* 0x0000000000007b1d */ /* 0x000fe20000010000 */
[----:B------:R-:W-:-:S13]  /*5cc0*/  ISETP.NE.AND P1, PT, R14, RZ, PT ;  /* 0x000000ff0e00720c */ /* 0x000fda0003f25270 */
[----:B------:R-:W-:Y:S05]  /*5cd0*/  @P1 BRA `(.L_x_2221) ;  /* 0x0000000800a01947 */ /* 0x000fea0003800000 */
[----:B-1----:R-:W1:Y:S01]  /*5ce0*/  S2R R5, SR_CgaCtaId ;  /* 0x0000000000057919 */ /* 0x002e620000008800 */
[----:B0-----:R-:W-:Y:S01]  /*5cf0*/  MOV R2, 0x400 ;  /* 0x0000040000027802 */ /* 0x001fe20000000f00 */
[----:B------:R-:W-:Y:S01]  /*5d00*/  BSSY.RECONVERGENT B1, `(.L_x_2300) ;  /* 0x000001b000017945 */ /* 0x000fe20003800200 */
[----:B------:R-:W-:Y:S02]  /*5d10*/  IMAD.MOV.U32 R23, RZ, RZ, R3 ;  /* 0x000000ffff177224 */ /* 0x000fe400078e0003 */
[----:B------:R-:W-:Y:S02]  /*5d20*/  IMAD.MOV.U32 R22, RZ, RZ, R0 ;  /* 0x000000ffff167224 */ /* 0x000fe400078e0000 */
[----:B------:R-:W-:Y:S02]  /*5d30*/  IMAD.MOV.U32 R21, RZ, RZ, R16 ;  /* 0x000000ffff157224 */ /* 0x000fe400078e0010 */
[----:B------:R-:W-:Y:S01]  /*5d40*/  IMAD.MOV.U32 R20, RZ, RZ, R17 ;  /* 0x000000ffff147224 */ /* 0x000fe200078e0011 */
[----:B-1----:R-:W-:-:S05]  /*5d50*/  LEA R2, R5, R2, 0x18 ;  /* 0x0000000205027211 */ /* 0x002fca00078ec0ff */
        /* <DEDUP_REMOVED lines=21> */
.L_x_2301:
[----:B------:R-:W-:Y:S05]  /*5eb0*/  BSYNC.RECONVERGENT B1 ;  /* 0x0000000000017941 */ /* 0x000fea0003800200 */
.L_x_2300:
        /* <DEDUP_REMOVED lines=23> */
.L_x_2303:
[----:B------:R-:W-:Y:S05]  /*6030*/  BSYNC.RECONVERGENT B1 ;  /* 0x0000000000017941 */ /* 0x000fea0003800200 */
.L_x_2302:
        /* <DEDUP_REMOVED lines=23> */
.L_x_2305:
[----:B------:R-:W-:Y:S05]  /*61b0*/  BSYNC.RECONVERGENT B1 ;  /* 0x0000000000017941 */ /* 0x000fea0003800200 */
.L_x_2304:
        /* <DEDUP_REMOVED lines=23> */
.L_x_2307:
[----:B------:R-:W-:Y:S05]  /*6330*/  BSYNC.RECONVERGENT B1 ;  /* 0x0000000000017941 */ /* 0x000fea0003800200 */
.L_x_2306:
        /* <DEDUP_REMOVED lines=22> */
.L_x_2309:
[----:B------:R-:W-:Y:S05]  /*64a0*/  BSYNC.RECONVERGENT B1 ;  /* 0x0000000000017941 */ /* 0x000fea0003800200 */
.L_x_2308:
        /* <DEDUP_REMOVED lines=22> */
.L_x_2311:
[----:B------:R-:W-:Y:S05]  /*6610*/  BSYNC.RECONVERGENT B1 ;  /* 0x0000000000017941 */ /* 0x000fea0003800200 */
.L_x_2310:
        /* <DEDUP_REMOVED lines=20> */
.L_x_2221:
[----:B------:R-:W-:Y:S05]  /*6760*/  BSYNC.RECONVERGENT B0 ;  /* 0x0000000000007941 */ /* 0x000fea0003800200 */
.L_x_2190:
[----:B------:R-:W-:Y:S05]  /*6770*/  @P1 EXIT ;  /* 0x000000000000194d */ /* 0x000fea0003800000 */
[----:B01----:R-:W0:Y:S01]  /*6780*/  LDC.64 R4, c[0x0][0x390] ;  /* 0x0000e400ff047b82 */ /* 0x003e220000000a00 */
[----:B------:R-:W-:Y:S02]  /*6790*/  IMAD.MOV.U32 R2, RZ, RZ, R3 ;  /* 0x000000ffff027224 */ /* 0x000fe400078e0003 */
[----:B------:R-:W-:-:S05]  /*67a0*/  IMAD.MOV.U32 R3, RZ, RZ, R0 ;  /* 0x000000ffff037224 */ /* 0x000fca00078e0000 */
[----:B0-----:R-:W-:Y:S04]  /*67b0*/  STG.E.64 desc[UR8][R4.64], R2 ;  /* 0x0000000204007986 */ /* 0x001fe8000c101b08 */
[----:B---34-:R-:W-:Y:S01]  /*67c0*/  STG.E.64 desc[UR8][R4.64+0x8], R16 ;  /* 0x0000081004007986 */ /* 0x018fe2000c101b08 */
[----:B------:R-:W-:Y:S05]  /*67d0*/  EXIT ;  /* 0x000000000000794d */ /* 0x000fea0003800000 */
.L_x_2312:
        /* <DEDUP_REMOVED lines=10> */
.L_x_2617:


//--------------------- .text._Z15fallback_kernelPKiS0_S0_S0_iiPiPxS1_S1_iPKxS0_S4_S4_ --------------------------
	.section	.text._Z15fallback_kernelPKiS0_S0_S0_iiPiPxS1_S1_iPKxS0_S4_S4_,"ax",@progbits
	.align	128
        .global         _Z15fallback_kernelPKiS0_S0_S0_iiPiPxS1_S1_iPKxS0_S4_S4_
        .type           _Z15fallback_kernelPKiS0_S0_S0_iiPiPxS1_S1_iPKxS0_S4_S4_,@function
        .size           _Z15fallback_kernelPKiS0_S0_S0_iiPiPxS1_S1_iPKxS0_S4_S4_,(.L_x_2618 - _Z15fallback_kernelPKiS0_S0_S0_iiPiPxS1_S1_iPKxS0_S4_S4_)
        .other          _Z15fallback_kernelPKiS0_S0_S0_iiPiPxS1_S1_iPKxS0_S4_S4_,@"STO_CUDA_ENTRY STV_DEFAULT"
_Z15fallback_kernelPKiS0_S0_S0_iiPiPxS1_S1_iPKxS0_S4_S4_:
.text._Z15fallback_kernelPKiS0_S0_S0_iiPiPxS1_S1_iPKxS0_S4_S4_:
[----:B------:R-:W-:Y:S01]  /*0000*/  LDC R1, c[0x0][0x37c] ;  /* 0x0000df00ff017b82 */ /* 0x000fe20000000800 */
[----:B------:R-:W0:Y:S07]  /*0010*/  S2R R3, SR_TID.X ;  /* 0x0000000000037919 */ /* 0x000e2e0000002100 */
[----:B------:R-:W0:Y:S08]  /*0020*/  S2UR UR4, SR_CTAID.X ;  /* 0x00000000000479c3 */ /* 0x000e300000002500 */
[----:B------:R-:W0:Y:S08]  /*0030*/  LDC R0, c[0x0][0x360] ;  /* 0x0000d800ff007b82 */ /* 0x000e300000000800 */
[----:B------:R-:W1:Y:S01]  /*0040*/  LDC R11, c[0x0][0x3c8] ;  /* 0x0000f200ff0b7b82 */ /* 0x000e620000000800 */
[----:B0-----:R-:W-:-:S05]  /*0050*/  IMAD R0, R0, UR4, R3 ;  /* 0x0000000400007c24 */ /* 0x001fca000f8e0203 */
[----:B-1----:R-:W-:-:S13]  /*0060*/  ISETP.GE.AND P0, PT, R0, R11, PT ;  /* 0x0000000b0000720c */ /* 0x002fda0003f06270 */
[----:B------:R-:W-:Y:S05]  /*0070*/  @P0 EXIT ;  /* 0x000000000000094d */ /* 0x000fea0003800000 */
[----:B------:R-:W0:Y:S01]  /*0080*/  LDC.64 R6, c[0x0][0x3d8] ;  /* 0x0000f600ff067b82 */ /* 0x000e220000000a00 */
[----:B------:R-:W1:Y:S07]  /*0090*/  LDCU.64 UR4, c[0x0][0x358] ;  /* 0x00006b00ff0477ac */ /* 0x000e6e0008000a00 */
[----:B------:R-:W2:Y:S08]  /*00a0*/  LDC.64 R4, c[0x0][0x3e0] ;  /* 0x0000f800ff047b82 */ /* 0x000eb00000000a00 */
[----:B------:R-:W3:Y:S01]  /*00b0*/  LDC.64 R2, c[0x0][0x3e8] ;  /* 0x0000fa00ff027b82 */ /* 0x000ee20000000a00 */
[----:B0-----:R-:W-:-:S07]  /*00c0*/  IMAD.WIDE R6, R0, 0x4, R6 ;  /* 0x0000000400067825 */ /* 0x001fce00078e0206 */
[----:B------:R-:W0:Y:S01]  /*00d0*/  LDC.64 R8, c[0x0][0x3d0] ;  /* 0x0000f400ff087b82 */ /* 0x000e220000000a00 */
[----:B-1----:R-:W0:Y:S01]  /*00e0*/  LDG.E R6, desc[UR4][R6.64] ;  /* 0x0000000406067981 */ /* 0x002e22000c1e1900 */
[----:B--2---:R-:W-:-:S05]  /*00f0*/  IMAD.WIDE R4, R0, 0x8, R4 ;  /* 0x0000000800047825 */ /* 0x004fca00078e0204 */
[----:B------:R-:W2:Y:S01]  /*0100*/  LDG.E.64 R12, desc[UR4][R4.64] ;  /* 0x00000004040c7981 */ /* 0x000ea2000c1e1b00 */
[----:B---3--:R-:W-:-:S05]  /*0110*/  IMAD.WIDE R2, R0, 0x8, R2 ;  /* 0x0000000800027825 */ /* 0x008fca00078e0202 */
[----:B------:R-:W2:Y:S01]  /*0120*/  LDG.E.64 R14, desc[UR4][R2.64] ;  /* 0x00000004020e7981 */ /* 0x000ea2000c1e1b00 */
[----:B0-----:R-:W-:-:S06]  /*0130*/  IMAD.WIDE R8, R6, 0x8, R8 ;  /* 0x0000000806087825 */ /* 0x001fcc00078e0208 */
[----:B------:R-:W3:Y:S01]  /*0140*/  LDG.E.64 R8, desc[UR4][R8.64] ;  /* 0x0000000408087981 */ /* 0x000ee2000c1e1b00 */
[----:B--2---:R-:W-:-:S05]  /*0150*/  IADD3 R17, P0, PT, R12, R14, RZ ;  /* 0x0000000e0c117210 */ /* 0x004fca0007f1e0ff */
[----:B------:R-:W-:Y:S01]  /*0160*/  IMAD.X R13, R13, 0x1, R15, P0 ;  /* 0x000000010d0d7824 */ /* 0x000fe200000e060f */
[----:B------:R-:W-:Y:S02]  /*0170*/  SHF.R.S32.HI R7, RZ, 0x1f, R6 ;  /* 0x0000001fff077819 */ /* 0x000fe40000011406 */
[C---:B---3--:R-:W-:Y:S02]  /*0180*/  ISETP.LE.U32.AND P0, PT, R8.reuse, R17, PT ;  /* 0x000000110800720c */ /* 0x048fe40003f03070 */
[----:B------:R-:W-:Y:S02]  /*0190*/  ISETP.NE.U32.AND P1, PT, R8, RZ, PT ;  /* 0x000000ff0800720c */ /* 0x000fe40003f25070 */
[C---:B------:R-:W-:Y:S02]  /*01a0*/  ISETP.LE.AND.EX P0, PT, R9.reuse, R13, PT, P0 ;  /* 0x0000000d0900720c */ /* 0x040fe40003f03300 */
[----:B------:R-:W-:-:S13]  /*01b0*/  ISETP.NE.AND.EX P1, PT, R9, RZ, PT, P1 ;  /* 0x000000ff0900720c */ /* 0x000fda0003f25310 */
[----:B------:R-:W-:Y:S05]  /*01c0*/  @P1 BRA P0, `(.L_x_2313) ;  /* 0x00000000004c1947 */ /* 0x000fea0000000000 */
[----:B------:R-:W0:Y:S01]  /*01d0*/  LDC.64 R8, c[0x0][0x3b8] ;  /* 0x0000ee00ff087b82 */ /* 0x000e220000000a00 */
[----:B------:R-:W-:Y:S02]  /*01e0*/  HFMA2 R19, -RZ, RZ, 0, 5.9604644775390625e-08 ;  /* 0x00000001ff137431 */ /* 0x000fe400000001ff */
[----:B------:R-:W-:-:S05]  /*01f0*/  IMAD R17, R0, 0x3, RZ ;  /* 0x0000000300117824 */ /* 0x000fca00078e02ff */
[----:B------:R-:W1:Y:S08]  /*0200*/  LDC.64 R10, c[0x0][0x3c0] ;  /* 0x0000f000ff0a7b82 */ /* 0x000e700000000a00 */
[----:B------:R-:W2:Y:S08]  /*0210*/  LDC.64 R12, c[0x0][0x3a8] ;  /* 0x0000ea00ff0c7b82 */ /* 0x000eb00000000a00 */
[----:B------:R-:W3:Y:S01]  /*0220*/  LDC.64 R14, c[0x0][0x3b0] ;  /* 0x0000ec00ff0e7b82 */ /* 0x000ee20000000a00 */
[----:B0-----:R-:W-:-:S05]  /*0230*/  IMAD.WIDE R8, R0, 0x4, R8 ;  /* 0x0000000400087825 */ /* 0x001fca00078e0208 */
[----:B------:R-:W-:Y:S01]  /*0240*/  STG.E desc[UR4][R8.64], R19 ;  /* 0x0000001308007986 */ /* 0x000fe2000c101904 */
[----:B-1----:R-:W-:-:S05]  /*0250*/  IMAD.WIDE R10, R0, 0x4, R10 ;  /* 0x00000004000a7825 */ /* 0x002fca00078e020a */
[----:B------:R-:W-:Y:S01]  /*0260*/  STG.E desc[UR4][R10.64], R19 ;  /* 0x000000130a007986 */ /* 0x000fe2000c101904 */
[----:B--2---:R-:W-:-:S05]  /*0270*/  IMAD.WIDE R12, R0, 0x4, R12 ;  /* 0x00000004000c7825 */ /* 0x004fca00078e020c */
[----:B------:R-:W-:Y:S01]  /*0280*/  STG.E desc[UR4][R12.64], R6 ;  /* 0x000000060c007986 */ /* 0x000fe2000c101904 */
[----:B---3--:R-:W-:-:S05]  /*0290*/  IMAD.WIDE R14, R17, 0x8, R14 ;  /* 0x00000008110e7825 */ /* 0x008fca00078e020e */
[----:B------:R-:W-:Y:S04]  /*02a0*/  STG.E.64 desc[UR4][R14.64], R6 ;  /* 0x000000060e007986 */ /* 0x000fe8000c101b04 */
[----:B------:R-:W2:Y:S04]  /*02b0*/  LDG.E.64 R4, desc[UR4][R4.64] ;  /* 0x0000000404047981 */ /* 0x000ea8000c1e1b00 */
[----:B--2---:R-:W-:Y:S04]  /*02c0*/  STG.E.64 desc[UR4][R14.64+0x8], R4 ;  /* 0x000008040e007986 */ /* 0x004fe8000c101b04 */
[----:B------:R-:W2:Y:S04]  /*02d0*/  LDG.E.64 R2, desc[UR4][R2.64] ;  /* 0x0000000402027981 */ /* 0x000ea8000c1e1b00 */
[----:B--2---:R-:W-:Y:S01]  /*02e0*/  STG.E.64 desc[UR4][R14.64+0x10], R2 ;  /* 0x000010020e007986 */ /* 0x004fe2000c101b04 */
[----:B------:R-:W-:Y:S05]  /*02f0*/  EXIT ;  /* 0x000000000000794d */ /* 0x000fea0003800000 */
.L_x_2313:
[----:B------:R-:W0:Y:S01]  /*0300*/  LDCU.64 UR6, c[0x0][0x380] ;  /* 0x00007000ff0677ac */ /* 0x000e220008000a00 */
[----:B------:R-:W-:Y:S01]  /*0310*/  IMAD.MOV.U32 R13, RZ, RZ, -0x1 ;  /* 0xffffffffff0d7424 */ /* 0x000fe200078e00ff */
[----:B------:R-:W1:Y:S08]  /*0320*/  LDC.64 R20, c[0x0][0x3b8] ;  /* 0x0000ee00ff147b82 */ /* 0x000e700000000a00 */
[----:B------:R-:W2:Y:S01]  /*0330*/  LDC.64 R24, c[0x0][0x3c0] ;  /* 0x0000f000ff187b82 */ /* 0x000ea20000000a00 */
[----:B0-----:R-:W-:-:S07]  /*0340*/  LEA R16, P0, R6, UR6, 0x2 ;  /* 0x0000000606107c11 */ /* 0x001fce000f8010ff */
[----:B------:R-:W0:Y:S01]  /*0350*/  LDC.64 R26, c[0x0][0x3b0] ;  /* 0x0000ec00ff1a7b82 */ /* 0x000e220000000a00 */
[----:B------:R-:W-:-:S05]  /*0360*/  LEA.HI.X R17, R6, UR7, R7, 0x2, P0 ;  /* 0x0000000706117c11 */ /* 0x000fca00080f1407 */
[----:B------:R-:W3:Y:S04]  /*0370*/  LDG.E R15, desc[UR4][R16.64] ;  /* 0x00000004100f7981 */ /* 0x000ee8000c1e1900 */
[----:B------:R-:W3:Y:S02]  /*0380*/  LDG.E R10, desc[UR4][R16.64+0x4] ;  /* 0x00000404100a7981 */ /* 0x000ee4000c1e1900 */
[----:B---3--:R-:W-:-:S13]  /*0390*/  ISETP.GE.AND P0, PT, R15, R10, PT ;  /* 0x0000000a0f00720c */ /* 0x008fda0003f06270 */
[----:B------:R-:W3:Y:S02]  /*03a0*/  @!P0 LDC.64 R18, c[0x0][0x388] ;  /* 0x0000e200ff128b82 */ /* 0x000ee40000000a00 */
[----:B---3--:R-:W-:-:S06]  /*03b0*/  @!P0 IMAD.WIDE R18, R15, 0x4, R18 ;  /* 0x000000040f128825 */ /* 0x008fcc00078e0212 */
[----:B------:R-:W3:Y:S01]  /*03c0*/  LDC.64 R14, c[0x0][0x3a8] ;  /* 0x0000ea00ff0e7b82 */ /* 0x000ee20000000a00 */
[----:B------:R-:W4:Y:S01]  /*03d0*/  @!P0 LDG.E R13, desc[UR4][R18.64] ;  /* 0x00000004120d8981 */ /* 0x000f22000c1e1900 */
[----:B------:R-:W-:Y:S01]  /*03e0*/  MOV R29, 0x2 ;  /* 0x00000002001d7802 */ /* 0x000fe20000000f00 */
[----:B-1----:R-:W-:-:S04]  /*03f0*/  IMAD.WIDE R22, R0, 0x4, R20 ;  /* 0x0000000400167825 */ /* 0x002fc800078e0214 */
[C---:B--2---:R-:W-:Y:S01]  /*0400*/  IMAD.WIDE R24, R0.reuse, 0x4, R24 ;  /* 0x0000000400187825 */ /* 0x044fe200078e0218 */
[----:B------:R-:W-:Y:S04]  /*0410*/  STG.E desc[UR4][R22.64], R29 ;  /* 0x0000001d16007986 */ /* 0x000fe8000c101904 */
[----:B------:R-:W-:Y:S01]  /*0420*/  STG.E desc[UR4][R24.64], R29 ;  /* 0x0000001d18007986 */ /* 0x000fe2000c101904 */
[----:B---3--:R-:W-:-:S05]  /*0430*/  IMAD.WIDE R14, R0, 0x4, R14 ;  /* 0x00000004000e7825 */ /* 0x008fca00078e020e */
[----:B------:R1:W-:Y:S01]  /*0440*/  STG.E desc[UR4][R14.64], R6 ;  /* 0x000000060e007986 */ /* 0x0003e2000c101904 */
[----:B------:R-:W-:Y:S01]  /*0450*/  IMAD.WIDE R20, R11, 0x4, R14 ;  /* 0x000000040b147825 */ /* 0x000fe200078e020e */
[----:B----4-:R-:W-:-:S04]  /*0460*/  ISETP.NE.AND P0, PT, R13, -0x1, PT ;  /* 0xffffffff0d00780c */ /* 0x010fc80003f05270 */
[----:B------:R-:W-:-:S05]  /*0470*/  SEL R12, R6, R13, !P0 ;  /* 0x0000000d060c7207 */ /* 0x000fca0004000000 */
[----:B------:R-:W-:Y:S04]  /*0480*/  STG.E desc[UR4][R20.64], R12 ;  /* 0x0000000c14007986 */ /* 0x000fe8000c101904 */
[----:B------:R-:W2:Y:S01]  /*0490*/  LDG.E.64 R16, desc[UR4][R4.64] ;  /* 0x0000000404107981 */ /* 0x000ea2000c1e1b00 */
[----:B------:R-:W-:-:S04]  /*04a0*/  IMAD R13, R0, 0x3, RZ ;  /* 0x00000003000d7824 */ /* 0x000fc800078e02ff */
[----:B0-----:R-:W-:-:S05]  /*04b0*/  IMAD.WIDE R26, R13, 0x8, R26 ;  /* 0x000000080d1a7825 */ /* 0x001fca00078e021a */
[----:B------:R-:W-:Y:S01]  /*04c0*/  STG.E.64 desc[UR4][R26.64], R6 ;  /* 0x000000061a007986 */ /* 0x000fe2000c101b04 */
[----:B--2---:R-:W-:-:S04]  /*04d0*/  ISETP.LT.U32.AND P0, PT, R8, R16, PT ;  /* 0x000000100800720c */ /* 0x004fc80003f01070 */
[----:B------:R-:W-:-:S04]  /*04e0*/  ISETP.LT.AND.EX P0, PT, R9, R17, PT, P0 ;  /* 0x000000110900720c */ /* 0x000fc80003f01300 */
[C---:B------:R-:W-:Y:S02]  /*04f0*/  SEL R16, R8.reuse, R16, P0 ;  /* 0x0000001008107207 */ /* 0x040fe40000000000 */
[----:B------:R-:W-:Y:S02]  /*0500*/  SEL R17, R9, R17, P0 ;  /* 0x0000001109117207 */ /* 0x000fe40000000000 */
[----:B------:R-:W-:-:S03]  /*0510*/  IADD3 R18, P0, PT, R8, -R16, RZ ;  /* 0x8000001008127210 */ /* 0x000fc60007f1e0ff */
[----:B------:R-:W-:Y:S02]  /*0520*/  STG.E.64 desc[UR4][R26.64+0x8], R16 ;  /* 0x000008101a007986 */ /* 0x000fe4000c101b04 */
[----:B------:R-:W-:-:S05]  /*0530*/  IMAD.X R19, R9, 0x1, ~R17, P0 ;  /* 0x0000000109137824 */ /* 0x000fca00000e0e11 */
[----:B------:R-:W-:Y:S04]  /*0540*/  STG.E.64 desc[UR4][R26.64+0x10], R18 ;  /* 0x000010121a007986 */ /* 0x000fe8000c101b04 */
[----:B------:R-:W1:Y:S04]  /*0550*/  LDG.E.64 R2, desc[UR4][R2.64] ;  /* 0x0000000402027981 */ /* 0x000e68000c1e1b00 */
[----:B------:R-:W2:Y:S01]  /*0560*/  LDG.E.64 R4, desc[UR4][R4.64] ;  /* 0x0000000404047981 */ /* 0x000ea2000c1e1b00 */
[----:B------:R-:W-:Y:S01]  /*0570*/  IMAD.WIDE R8, R11, 0x18, R26 ;  /* 0x000000180b087825 */ /* 0x000fe200078e021a */
[----:B------:R-:W-:-:S05]  /*0580*/  SHF.R.S32.HI R13, RZ, 0x1f, R12 ;  /* 0x0000001fff0d7819 */ /* 0x000fca000001140c */
[----:B------:R-:W-:Y:S01]  /*0590*/  STG.E.64 desc[UR4][R8.64], R12 ;  /* 0x0000000c08007986 */ /* 0x000fe2000c101b04 */
[----:B-1----:R-:W-:Y:S02]  /*05a0*/  IADD3 R14, P1, PT, R2, -R18, RZ ;  /* 0x80000012020e7210 */ /* 0x002fe40007f3e0ff */
[----:B--2---:R-:W-:-:S03]  /*05b0*/  IADD3 R10, P0, PT, R4, -R16, RZ ;  /* 0x80000010040a7210 */ /* 0x004fc60007f1e0ff */
[----:B------:R-:W-:Y:S01]  /*05c0*/  IMAD.X R15, R3, 0x1, ~R19, P1 ;  /* 0x00000001030f7824 */ /* 0x000fe200008e0e13 */
[----:B------:R-:W-:-:S04]  /*05d0*/  IADD3.X R11, PT, PT, R5, ~R17, RZ, P0, !PT ;  /* 0x80000011050b7210 */ /* 0x000fc800007fe4ff */
[----:B------:R-:W-:Y:S04]  /*05e0*/  STG.E.64 desc[UR4][R8.64+0x10], R14 ;  /* 0x0000100e08007986 */ /* 0x000fe8000c101b04 */
[----:B------:R-:W-:Y:S01]  /*05f0*/  STG.E.64 desc[UR4][R8.64+0x8], R10 ;  /* 0x0000080a08007986 */ /* 0x000fe2000c101b04 */
[----:B------:R-:W-:Y:S05]  /*0600*/  EXIT ;  /* 0x000000000000794d */ /* 0x000fea0003800000 */
.L_x_2314:
        /* <DEDUP_REMOVED lines=15> */
.L_x_2618:


//--------------------- .text._Z16reconstruct_pathPKiS0_S0_PKxS2_PiS3_S3_ii --------------------------
	.section	.text._Z16reconstruct_pathPKiS0_S0_PKxS2_PiS3_S3_ii,"ax",@progbits
	.align	128
        .global         _Z16reconstruct_pathPKiS0_S0_PKxS2_PiS3_S3_ii
        .type           _Z16reconstruct_pathPKiS0_S0_PKxS2_PiS3_S3_ii,@function
        .size           _Z16reconstruct_pathPKiS0_S0_PKxS2_PiS3_S3_ii,(.L_x_2619 - _Z16reconstruct_pathPKiS0_S0_PKxS2_PiS3_S3_ii)
        .other          _Z16reconstruct_pathPKiS0_S0_PKxS2_PiS3_S3_ii,@"STO_CUDA_ENTRY STV_DEFAULT"
_Z16reconstruct_pathPKiS0_S0_PKxS2_PiS3_S3_ii:
.text._Z16reconstruct_pathPKiS0_S0_PKxS2_PiS3_S3_ii:
[----:B------:R-:W-:Y:S01]  /*0000*/  LDC R1, c[0x0][0x37c] ;  /* 0x0000df00ff017b82 */ /* 0x000fe20000000800 */
[----:B------:R-:W0:Y:S07]  /*0010*/  S2R R3, SR_TID.X ;  /* 0x0000000000037919 */ /* 0x000e2e0000002100 */
[----:B------:R-:W0:Y:S01]  /*0020*/  S2UR UR4, SR_CTAID.X ;  /* 0x00000000000479c3 */ /* 0x000e220000002500 */
[----:B------:R-:W1:Y:S07]  /*0030*/  LDCU UR5, c[0x0][0x3c4] ;  /* 0x00007880ff0577ac */ /* 0x000e6e0008000800 */
[----:B------:R-:W0:Y:S02]  /*0040*/  LDC R0, c[0x0][0x360] ;  /* 0x0000d800ff007b82 */ /* 0x000e240000000800 */
[----:B0-----:R-:W-:-:S05]  /*0050*/  IMAD R0, R0, UR4, R3 ;  /* 0x0000000400007c24 */ /* 0x001fca000f8e0203 */
[----:B-1----:R-:W-:-:S13]  /*0060*/  ISETP.GE.AND P0, PT, R0, UR5, PT ;  /* 0x0000000500007c0c */ /* 0x002fda000bf06270 */
[----:B------:R-:W-:Y:S05]  /*0070*/  @P0 EXIT ;  /* 0x000000000000094d */ /* 0x000fea0003800000 */
[----:B------:R-:W0:Y:S01]  /*0080*/  LDC.64 R2, c[0x0][0x3b8] ;  /* 0x0000ee00ff027b82 */ /* 0x000e220000000a00 */
[----:B------:R-:W1:Y:S07]  /*0090*/  LDCU.64 UR4, c[0x0][0x358] ;  /* 0x00006b00ff0477ac */ /* 0x000e6e0008000a00 */
[----:B------:R-:W2:Y:S01]  /*00a0*/  LDC.64 R4, c[0x0][0x3a0] ;  /* 0x0000e800ff047b82 */ /* 0x000ea20000000a00 */
[----:B0-----:R-:W-:-:S06]  /*00b0*/  IMAD.WIDE R2, R0, 0x4, R2 ;  /* 0x0000000400027825 */ /* 0x001fcc00078e0202 */
[----:B-1----:R-:W2:Y:S02]  /*00c0*/  LDG.E R2, desc[UR4][R2.64] ;  /* 0x0000000402027981 */ /* 0x002ea4000c1e1900 */
[----:B--2---:R-:W-:-:S06]  /*00d0*/  IMAD.WIDE R4, R2, 0x8, R4 ;  /* 0x0000000802047825 */ /* 0x004fcc00078e0204 */
[----:B------:R-:W2:Y:S02]  /*00e0*/  LDG.E.64 R4, desc[UR4][R4.64] ;  /* 0x0000000404047981 */ /* 0x000ea4000c1e1b00 */
[----:B--2---:R-:W-:-:S04]  /*00f0*/  ISETP.GE.U32.AND P0, PT, R4, 0x1, PT ;  /* 0x000000010400780c */ /* 0x004fc80003f06070 */
[----:B------:R-:W-:-:S13]  /*0100*/  ISETP.GE.AND.EX P0, PT, R5, RZ, PT, P0 ;  /* 0x000000ff0500720c */ /* 0x000fda0003f06300 */
[----:B------:R-:W-:Y:S05]  /*0110*/  @!P0 BRA `(.L_x_2315) ;  /* 0x0000000000288947 */ /* 0x000fea0003800000 */
[----:B------:R-:W0:Y:S01]  /*0120*/  LDC.64 R4, c[0x0][0x3a8] ;  /* 0x0000ea00ff047b82 */ /* 0x000e220000000a00 */
[----:B------:R-:W1:Y:S01]  /*0130*/  LDCU UR6, c[0x3][URZ] ;  /* 0x00c00000ff0677ac */ /* 0x000e620008000800 */
[----:B------:R-:W-:-:S06]  /*0140*/  HFMA2 R9, -RZ, RZ, 0, 5.9604644775390625e-08 ;  /* 0x00000001ff097431 */ /* 0x000fcc00000001ff */
[----:B------:R-:W2:Y:S01]  /*0150*/  LDC.64 R6, c[0x0][0x3b0] ;  /* 0x0000ec00ff067b82 */ /* 0x000ea20000000a00 */
[----:B-1----:R-:W-:-:S04]  /*0160*/  IMAD R3, R0, UR6, RZ ;  /* 0x0000000600037c24 */ /* 0x002fc8000f8e02ff */
[----:B0-----:R-:W-:-:S05]  /*0170*/  IMAD.WIDE R4, R3, 0x4, R4 ;  /* 0x0000000403047825 */ /* 0x001fca00078e0204 */
[----:B------:R-:W-:Y:S01]  /*0180*/  STG.E desc[UR4][R4.64], R2 ;  /* 0x0000000204007986 */ /* 0x000fe2000c101904 */
[----:B--2---:R-:W-:-:S05]  /*0190*/  IMAD.WIDE R6, R0, 0x4, R6 ;  /* 0x0000000400067825 */ /* 0x004fca00078e0206 */
[----:B------:R-:W-:Y:S01]  /*01a0*/  STG.E desc[UR4][R6.64], R9 ;  /* 0x0000000906007986 */ /* 0x000fe2000c101904 */
[----:B------:R-:W-:Y:S05]  /*01b0*/  EXIT ;  /* 0x000000000000794d */ /* 0x000fea0003800000 */
.L_x_2315:
[----:B------:R-:W0:Y:S02]  /*01c0*/  LDC.64 R4, c[0x0][0x398] ;  /* 0x0000e600ff047b82 */ /* 0x000e240000000a00 */
[----:B0-----:R-:W-:-:S06]  /*01d0*/  IMAD.WIDE R4, R0, 0x8, R4 ;  /* 0x0000000800047825 */ /* 0x001fcc00078e0204 */
[----:B------:R-:W2:Y:S02]  /*01e0*/  LDG.E.64 R4, desc[UR4][R4.64] ;  /* 0x0000000404047981 */ /* 0x000ea4000c1e1b00 */
[----:B--2---:R-:W-:-:S04]  /*01f0*/  ISETP.NE.U32.AND P0, PT, R4, -0x1, PT ;  /* 0xffffffff0400780c */ /* 0x004fc80003f05070 */
[----:B------:R-:W-:-:S13]  /*0200*/  ISETP.NE.AND.EX P0, PT, R5, 0x7fffffff, PT, P0 ;  /* 0x7fffffff0500780c */ /* 0x000fda0003f05300 */
[----:B------:R-:W-:Y:S05]  /*0210*/  @!P0 BRA `(.L_x_2316) ;  /* 0x0000000400248947 */ /* 0x000fea0003800000 */
[----:B------:R-:W0:Y:S01]  /*0220*/  LDCU UR6, c[0x0][0x3c0] ;  /* 0x00007800ff0677ac */ /* 0x000e220008000800 */
[----:B------:R-:W-:Y:S01]  /*0230*/  BSSY.RECONVERGENT B0, `(.L_x_2317) ;  /* 0x0000043000007945 */ /* 0x000fe20003800200 */
[----:B------:R-:W-:Y:S02]  /*0240*/  MOV R4, RZ ;  /* 0x000000ff00047202 */ /* 0x000fe40000000f00 */
[----:B0-----:R-:W-:-:S07]  /*0250*/  VIMNMX R3, PT, PT, RZ, UR6, !PT ;  /* 0x00000006ff037c48 */ /* 0x001fce000ffe0100 */
.L_x_2322:
[----:B------:R-:W-:Y:S01]  /*0260*/  ISETP.NE.AND P0, PT, R4, R3, PT ;  /* 0x000000030400720c */ /* 0x000fe20003f05270 */
[----:B------:R-:W-:-:S12]  /*0270*/  IMAD.MOV.U32 R6, RZ, RZ, R3 ;  /* 0x000000ffff067224 */ /* 0x000fd800078e0003 */
[----:B------:R-:W-:Y:S05]  /*0280*/  @!P0 BRA `(.L_x_2318) ;  /* 0x0000000000f48947 */ /* 0x000fea0003800000 */
[----:B------:R-:W0:Y:S01]  /*0290*/  LDC.64 R8, c[0x0][0x3a8] ;  /* 0x0000ea00ff087b82 */ /* 0x000e220000000a00 */
[----:B------:R-:W1:Y:S07]  /*02a0*/  LDCU UR6, c[0x3][URZ] ;  /* 0x00c00000ff0677ac */ /* 0x000e6e0008000800 */
[----:B------:R-:W2:Y:S01]  /*02b0*/  LDC.64 R10, c[0x0][0x3a0] ;  /* 0x0000e800ff0a7b82 */ /* 0x000ea20000000a00 */
[----:B-1----:R-:W-:-:S04]  /*02c0*/  IMAD R5, R0, UR6, R4 ;  /* 0x0000000600057c24 */ /* 0x002fc8000f8e0204 */
[----:B0-----:R-:W-:-:S05]  /*02d0*/  IMAD.WIDE R8, R5, 0x4, R8 ;  /* 0x0000000405087825 */ /* 0x001fca00078e0208 */
[----:B------:R0:W-:Y:S01]  /*02e0*/  STG.E desc[UR4][R8.64], R2 ;  /* 0x0000000208007986 */ /* 0x0001e2000c101904 */
[----:B--2---:R-:W-:-:S06]  /*02f0*/  IMAD.WIDE R10, R2, 0x8, R10 ;  /* 0x00000008020a7825 */ /* 0x004fcc00078e020a */
[----:B------:R-:W2:Y:S01]  /*0300*/  LDG.E.64 R10, desc[UR4][R10.64] ;  /* 0x000000040a0a7981 */ /* 0x000ea2000c1e1b00 */
[----:B------:R-:W-:-:S05]  /*0310*/  IADD3 R4, PT, PT, R4, 0x1, RZ ;  /* 0x0000000104047810 */ /* 0x000fca0007ffe0ff */
[----:B------:R-:W-:Y:S01]  /*0320*/  IMAD.MOV.U32 R6, RZ, RZ, R4 ;  /* 0x000000ffff067224 */ /* 0x000fe200078e0004 */
[----:B--2---:R-:W-:-:S04]  /*0330*/  ISETP.GT.U32.AND P0, PT, R10, RZ, PT ;  /* 0x000000ff0a00720c */ /* 0x004fc80003f04070 */
[----:B------:R-:W-:-:S13]  /*0340*/  ISETP.GT.AND.EX P0, PT, R11, RZ, PT, P0 ;  /* 0x000000ff0b00720c */ /* 0x000fda0003f04300 */
[----:B0-----:R-:W-:Y:S05]  /*0350*/  @P0 BRA `(.L_x_2318) ;  /* 0x0000000000c00947 */ /* 0x001fea0003800000 */
[----:B------:R-:W0:Y:S02]  /*0360*/  LDC.64 R8, c[0x0][0x380] ;  /* 0x0000e000ff087b82 */ /* 0x000e240000000a00 */
[----:B0-----:R-:W-:-:S05]  /*0370*/  IMAD.WIDE R8, R2, 0x4, R8 ;  /* 0x0000000402087825 */ /* 0x001fca00078e0208 */
[----:B------:R-:W2:Y:S04]  /*0380*/  LDG.E R5, desc[UR4][R8.64] ;  /* 0x0000000408057981 */ /* 0x000ea8000c1e1900 */
[----:B------:R-:W2:Y:S01]  /*0390*/  LDG.E R7, desc[UR4][R8.64+0x4] ;  /* 0x0000040408077981 */ /* 0x000ea2000c1e1900 */
[----:B------:R-:W-:Y:S01]  /*03a0*/  HFMA2 R6, -RZ, RZ, 0, 0 ;  /* 0x00000000ff067431 */ /* 0x000fe200000001ff */
[----:B--2---:R-:W-:-:S13]  /*03b0*/  ISETP.GE.AND P0, PT, R5, R7, PT ;  /* 0x000000070500720c */ /* 0x004fda0003f06270 */
[----:B------:R-:W-:Y:S05]  /*03c0*/  @P0 BRA `(.L_x_2318) ;  /* 0x0000000000a40947 */ /* 0x000fea0003800000 */
[----:B------:R-:W0:Y:S08]  /*03d0*/  LDC.64 R18, c[0x0][0x388] ;  /* 0x0000e200ff127b82 */ /* 0x000e300000000a00 */
[----:B------:R-:W1:Y:S08]  /*03e0*/  LDC.64 R16, c[0x0][0x398] ;  /* 0x0000e600ff107b82 */ /* 0x000e700000000a00 */
[----:B------:R-:W2:Y:S01]  /*03f0*/  LDC.64 R20, c[0x0][0x390] ;  /* 0x0000e400ff147b82 */ /* 0x000ea20000000a00 */
[----:B0-----:R-:W-:-:S07]  /*0400*/  IMAD.WIDE R18, R5, 0x4, R18 ;  /* 0x0000000405127825 */ /* 0x001fce00078e0212 */
[----:B------:R-:W0:Y:S01]  /*0410*/  LDC.64 R10, c[0x0][0x388] ;  /* 0x0000e200ff0a7b82 */ /* 0x000e220000000a00 */
[----:B-1----:R-:W-:-:S07]  /*0420*/  IMAD.WIDE R8, R2, 0x8, R16 ;  /* 0x0000000802087825 */ /* 0x002fce00078e0210 */
[----:B------:R-:W1:Y:S01]  /*0430*/  LDC.64 R12, c[0x0][0x390] ;  /* 0x0000e400ff0c7b82 */ /* 0x000e620000000a00 */
[----:B------:R-:W3:Y:S04]  /*0440*/  LDG.E R2, desc[UR4][R18.64] ;  /* 0x0000000412027981 */ /* 0x000ee8000c1e1900 */
[----:B------:R-:W4:Y:S01]  /*0450*/  LDG.E.64 R8, desc[UR4][R8.64] ;  /* 0x0000000408087981 */ /* 0x000f22000c1e1b00 */
[----:B--2---:R-:W-:Y:S02]  /*0460*/  IMAD.WIDE R20, R5, 0x4, R20 ;  /* 0x0000000405147825 */ /* 0x004fe400078e0214 */
[----:B------:R-:W2:Y:S04]  /*0470*/  LDC.64 R14, c[0x0][0x398] ;  /* 0x0000e600ff0e7b82 */ /* 0x000ea80000000a00 */
[----:B------:R-:W5:Y:S01]  /*0480*/  LDG.E R21, desc[UR4][R20.64] ;  /* 0x0000000414157981 */ /* 0x000f62000c1e1900 */
[----:B---3--:R-:W-:-:S06]  /*0490*/  IMAD.WIDE R16, R2, 0x8, R16 ;  /* 0x0000000802107825 */ /* 0x008fcc00078e0210 */
[----:B------:R-:W5:Y:S01]  /*04a0*/  LDG.E.64 R16, desc[UR4][R16.64] ;  /* 0x0000000410107981 */ /* 0x000f62000c1e1b00 */
[----:B------:R-:W-:Y:S01]  /*04b0*/  BSSY.RELIABLE B1, `(.L_x_2319) ;  /* 0x0000018000017945 */ /* 0x000fe20003800100 */
[----:B-----5:R-:W-:-:S04]  /*04c0*/  IADD3 R23, P0, PT, R21, R16, RZ ;  /* 0x0000001015177210 */ /* 0x020fc80007f1e0ff */
[----:B------:R-:W-:Y:S02]  /*04d0*/  LEA.HI.X.SX32 R19, R21, R17, 0x1, P0 ;  /* 0x0000001115137211 */ /* 0x000fe400000f0eff */
[----:B----4-:R-:W-:-:S04]  /*04e0*/  ISETP.NE.U32.AND P0, PT, R23, R8, PT ;  /* 0x000000081700720c */ /* 0x010fc80003f05070 */
[----:B------:R-:W-:-:S13]  /*04f0*/  ISETP.NE.AND.EX P0, PT, R19, R9, PT, P0 ;  /* 0x000000091300720c */ /* 0x000fda0003f05300 */
[----:B012---:R-:W-:Y:S05]  /*0500*/  @!P0 BRA `(.L_x_2320) ;  /* 0x0000000000488947 */ /* 0x007fea0003800000 */
[----:B------:R-:W-:Y:S01]  /*0510*/  BSSY.RELIABLE B2, `(.L_x_2320) ;  /* 0x0000011000027945 */ /* 0x000fe20003800100 */
.L_x_2321:
[----:B------:R-:W-:-:S05]  /*0520*/  VIADD R5, R5, 0x1 ;  /* 0x0000000105057836 */ /* 0x000fca0000000000 */
[----:B------:R-:W-:-:S13]  /*0530*/  ISETP.GE.AND P0, PT, R5, R7, PT ;  /* 0x000000070500720c */ /* 0x000fda0003f06270 */
[----:B------:R-:W-:Y:S05]  /*0540*/  @P0 BREAK.RELIABLE B2 ;  /* 0x0000000000020942 */ /* 0x000fea0003800100 */
[----:B------:R-:W-:Y:S05]  /*0550*/  @P0 BREAK.RELIABLE B1 ;  /* 0x0000000000010942 */ /* 0x000fea0003800100 */
[----:B------:R-:W-:Y:S05]  /*0560*/  @P0 BRA `(.L_x_2318) ;  /* 0x00000000003c0947 */ /* 0x000fea0003800000 */
[----:B------:R-:W-:-:S05]  /*0570*/  IMAD.WIDE R18, R5, 0x4, R10 ;  /* 0x0000000405127825 */ /* 0x000fca00078e020a */
[----:B------:R-:W2:Y:S01]  /*0580*/  LDG.E R2, desc[UR4][R18.64] ;  /* 0x0000000412027981 */ /* 0x000ea2000c1e1900 */
[----:B------:R-:W-:-:S06]  /*0590*/  IMAD.WIDE R20, R5, 0x4, R12 ;  /* 0x0000000405147825 */ /* 0x000fcc00078e020c */
[----:B------:R-:W3:Y:S01]  /*05a0*/  LDG.E R21, desc[UR4][R20.64] ;  /* 0x0000000414157981 */ /* 0x000ee2000c1e1900 */
[----:B--2---:R-:W-:-:S06]  /*05b0*/  IMAD.WIDE R16, R2, 0x8, R14 ;  /* 0x0000000802107825 */ /* 0x004fcc00078e020e */
[----:B------:R-:W3:Y:S02]  /*05c0*/  LDG.E.64 R16, desc[UR4][R16.64] ;  /* 0x0000000410107981 */ /* 0x000ee4000c1e1b00 */
[----:B---3--:R-:W-:-:S04]  /*05d0*/  IADD3 R23, P0, PT, R21, R16, RZ ;  /* 0x0000001015177210 */ /* 0x008fc80007f1e0ff */
[----:B------:R-:W-:Y:S02]  /*05e0*/  LEA.HI.X.SX32 R25, R21, R17, 0x1, P0 ;  /* 0x0000001115197211 */ /* 0x000fe400000f0eff */
[----:B------:R-:W-:-:S04]  /*05f0*/  ISETP.NE.U32.AND P0, PT, R23, R8, PT ;  /* 0x000000081700720c */ /* 0x000fc80003f05070 */
[----:B------:R-:W-:-:S13]  /*0600*/  ISETP.NE.AND.EX P0, PT, R25, R9, PT, P0 ;  /* 0x000000091900720c */ /* 0x000fda0003f05300 */
[----:B------:R-:W-:Y:S05]  /*0610*/  @P0 BRA `(.L_x_2321) ;  /* 0xfffffffc00c00947 */ /* 0x000fea000383ffff */
[----:B------:R-:W-:Y:S05]  /*0620*/  BSYNC.RELIABLE B2 ;  /* 0x0000000000027941 */ /* 0x000fea0003800100 */
.L_x_2320:
[----:B------:R-:W-:Y:S05]  /*0630*/  BSYNC.RELIABLE B1 ;  /* 0x0000000000017941 */ /* 0x000fea0003800100 */
.L_x_2319:
[----:B------:R-:W-:-:S13]  /*0640*/  ISETP.NE.AND P0, PT, R2, -0x1, PT ;  /* 0xffffffff0200780c */ /* 0x000fda0003f05270 */
[----:B------:R-:W-:Y:S05]  /*0650*/  @P0 BRA `(.L_x_2322) ;  /* 0xfffffffc00000947 */ /* 0x000fea000383ffff */
.L_x_2318:
[----:B------:R-:W-:Y:S05]  /*0660*/  BSYNC.RECONVERGENT B0 ;  /* 0x0000000000007941 */ /* 0x000fea0003800200 */
.L_x_2317:
[----:B------:R-:W0:Y:S02]  /*0670*/  LDC.64 R2, c[0x0][0x3b0] ;  /* 0x0000ec00ff027b82 */ /* 0x000e240000000a00 */
[----:B0-----:R-:W-:-:S05]  /*0680*/  IMAD.WIDE R2, R0, 0x4, R2 ;  /* 0x0000000400027825 */ /* 0x001fca00078e0202 */
[----:B------:R-:W-:Y:S01]  /*0690*/  STG.E desc[UR4][R2.64], R6 ;  /* 0x0000000602007986 */ /* 0x000fe2000c101904 */
[----:B------:R-:W-:Y:S05]  /*06a0*/  EXIT ;  /* 0x000000000000794d */ /* 0x000fea0003800000 */
.L_x_2316:
[----:B------:R-:W0:Y:S02]  /*06b0*/  LDC.64 R4, c[0x0][0x3b0] ;  /* 0x0000ec00ff047b82 */ /* 0x000e240000000a00 */
[----:B0-----:R-:W-:-:S05]  /*06c0*/  IMAD.WIDE R2, R2, 0x4, R4 ;  /* 0x0000000402027825 */ /* 0x001fca00078e0204 */
[----:B------:R-:W-:Y:S01]  /*06d0*/  STG.E desc[UR4][R2.64], RZ ;  /* 0x000000ff02007986 */ /* 0x000fe2000c101904 */
[----:B------:R-:W-:Y:S05]  /*06e0*/  EXIT ;  /* 0x000000000000794d */ /* 0x000fea0003800000 */
.L_x_2323:
        /* <DEDUP_REMOVED lines=9> */
.L_x_2619:


//--------------------- .text._Z15relax_distancesPKiS0_S0_PKxPxS3_Pbi --------------------------
	.section	.text._Z15relax_distancesPKiS0_S0_PKxPxS3_Pbi,"ax",@progbits
	.align	128
        .global         _Z15relax_distancesPKiS0_S0_PKxPxS3_Pbi
        .type           _Z15relax_distancesPKiS0_S0_PKxPxS3_Pbi,@function
        .size           _Z15relax_distancesPKiS0_S0_PKxPxS3_Pbi,(.L_x_2620 - _Z15relax_distancesPKiS0_S0_PKxPxS3_Pbi)
        .other          _Z15relax_distancesPKiS0_S0_PKxPxS3_Pbi,@"STO_CUDA_ENTRY STV_DEFAULT"
_Z15relax_distancesPKiS0_S0_PKxPxS3_Pbi:
.text._Z15relax_distancesPKiS0_S0_PKxPxS3_Pbi:
        /* <DEDUP_REMOVED lines=9> */
[----:B------:R-:W1:Y:S01]  /*0090*/  LDCU.64 UR4, c[0x0][0x358] ;  /* 0x00006b00ff0477ac */ /* 0x000e620008000a00 */
[----:B------:R-:W2:Y:S01]  /*00a0*/  LDCU.64 UR6, c[0x0][0x3a0] ;  /* 0x00007400ff0677ac */ /* 0x000ea20008000a00 */
[----:B0-----:R-:W-:-:S06]  /*00b0*/  IMAD.WIDE R4, R2, 0x8, R4 ;  /* 0x0000000802047825 */ /* 0x001fcc00078e0204 */
[----:B-1----:R-:W3:Y:S01]  /*00c0*/  LDG.E.64 R4, desc[UR4][R4.64] ;  /* 0x0000000404047981 */ /* 0x002ee2000c1e1b00 */
[----:B--2---:R-:W-:Y:S02]  /*00d0*/  IMAD.U32 R8, RZ, RZ, UR6 ;  /* 0x00000006ff087e24 */ /* 0x004fe4000f8e00ff */
[----:B------:R-:W-:Y:S01]  /*00e0*/  IMAD.U32 R9, RZ, RZ, UR7 ;  /* 0x00000007ff097e24 */ /* 0x000fe2000f8e00ff */
[----:B------:R-:W0:Y:S01]  /*00f0*/  LDCU.64 UR6, c[0x0][0x3a0] ;  /* 0x00007400ff0677ac */ /* 0x000e220008000a00 */
[----:B------:R-:W-:-:S06]  /*0100*/  IMAD.WIDE R10, R2, 0x8, R8 ;  /* 0x00000008020a7825 */ /* 0x000fcc00078e0208 */
[----:B------:R-:W5:Y:S01]  /*0110*/  LDG.E.64 R10, desc[UR4][R10.64] ;  /* 0x000000040a0a7981 */ /* 0x000f62000c1e1b00 */
[----:B------:R-:W-:Y:S01]  /*0120*/  BSSY.RECONVERGENT B0, `(.L_x_2324) ;  /* 0x00000fb000007945 */ /* 0x000fe20003800200 */
[----:B------:R-:W-:Y:S02]  /*0130*/  IMAD.MOV.U32 R0, RZ, RZ, RZ ;  /* 0x000000ffff007224 */ /* 0x000fe400078e00ff */
[----:B------:R-:W-:Y:S01]  /*0140*/  IMAD.MOV.U32 R3, RZ, RZ, RZ ;  /* 0x000000ffff037224 */ /* 0x000fe200078e00ff */
[----:B---3--:R-:W-:-:S04]  /*0150*/  ISETP.GT.U32.AND P0, PT, R4, RZ, PT ;  /* 0x000000ff0400720c */ /* 0x008fc80003f04070 */
[----:B------:R-:W-:-:S13]  /*0160*/  ISETP.GT.AND.EX P0, PT, R5, RZ, PT, P0 ;  /* 0x000000ff0500720c */ /* 0x000fda0003f04300 */
[----:B0-----:R-:W-:Y:S05]  /*0170*/  @P0 BRA `(.L_x_2325) ;  /* 0x0000000c00d40947 */ /* 0x001fea0003800000 */
[----:B------:R-:W0:Y:S02]  /*0180*/  LDC.64 R4, c[0x0][0x380] ;  /* 0x0000e000ff047b82 */ /* 0x000e240000000a00 */
[----:B0-----:R-:W-:-:S05]  /*0190*/  IMAD.WIDE R4, R2, 0x4, R4 ;  /* 0x0000000402047825 */ /* 0x001fca00078e0204 */
[----:B------:R-:W2:Y:S04]  /*01a0*/  LDG.E R7, desc[UR4][R4.64] ;  /* 0x0000000404077981 */ /* 0x000ea8000c1e1900 */
[----:B------:R-:W2:Y:S01]  /*01b0*/  LDG.E R6, desc[UR4][R4.64+0x4] ;  /* 0x0000040404067981 */ /* 0x000ea2000c1e1900 */
[----:B-----5:R-:W-:Y:S02]  /*01c0*/  IMAD.MOV.U32 R0, RZ, RZ, R10 ;  /* 0x000000ffff007224 */ /* 0x020fe400078e000a */
[----:B------:R-:W-:Y:S01]  /*01d0*/  IMAD.MOV.U32 R3, RZ, RZ, R11 ;  /* 0x000000ffff037224 */ /* 0x000fe200078e000b */
[----:B--2---:R-:W-:-:S13]  /*01e0*/  ISETP.GE.AND P0, PT, R7, R6, PT ;  /* 0x000000060700720c */ /* 0x004fda0003f06270 */
[----:B------:R-:W-:Y:S05]  /*01f0*/  @P0 BRA `(.L_x_2325) ;  /* 0x0000000c00b40947 */ /* 0x000fea0003800000 */
[----:B------:R-:W-:Y:S01]  /*0200*/  VIADDMNMX R6, R7, 0x1, R6, !PT ;  /* 0x0000000107067846 */ /* 0x000fe20007800106 */
[----:B------:R-:W-:Y:S01]  /*0210*/  BSSY.RECONVERGENT B1, `(.L_x_2326) ;  /* 0x0000079000017945 */ /* 0x000fe20003800200 */
[----:B------:R-:W-:-:S03]  /*0220*/  IMAD.MOV.U32 R3, RZ, RZ, R11 ;  /* 0x000000ffff037224 */ /* 0x000fc600078e000b */
[----:B------:R-:W-:Y:S02]  /*0230*/  IMAD.IADD R0, R7, 0x1, -R6 ;  /* 0x0000000107007824 */ /* 0x000fe400078e0a06 */
[----:B------:R-:W-:-:S03]  /*0240*/  IMAD.IADD R5, R6, 0x1, -R7 ;  /* 0x0000000106057824 */ /* 0x000fc600078e0a07 */
[----:B------:R-:W-:Y:S01]  /*0250*/  ISETP.GT.U32.AND P0, PT, R0, -0x8, PT ;  /* 0xfffffff80000780c */ /* 0x000fe20003f04070 */
[----:B------:R-:W-:Y:S01]  /*0260*/  IMAD.MOV.U32 R0, RZ, RZ, R10 ;  /* 0x000000ffff007224 */ /* 0x000fe200078e000a */
[----:B------:R-:W-:-:S04]  /*0270*/  LOP3.LUT R6, R5, 0x7, RZ, 0xc0, !PT ;  /* 0x0000000705067812 */ /* 0x000fc800078ec0ff */
[----:B------:R-:W-:-:S07]  /*0280*/  ISETP.NE.AND P4, PT, R6, RZ, PT ;  /* 0x000000ff0600720c */ /* 0x000fce0003f85270 */
[----:B------:R-:W-:Y:S06]  /*0290*/  @P0 BRA `(.L_x_2327) ;  /* 0x0000000400c00947 */ /* 0x000fec0003800000 */
[----:B------:R-:W0:Y:S01]  /*02a0*/  LDC.64 R14, c[0x0][0x390] ;  /* 0x0000e400ff0e7b82 */ /* 0x000e220000000a00 */
[----:B------:R-:W-:Y:S01]  /*02b0*/  LOP3.LUT R4, R5, 0xfffffff8, RZ, 0xc0, !PT ;  /* 0xfffffff805047812 */ /* 0x000fe200078ec0ff */
[----:B------:R-:W-:Y:S02]  /*02c0*/  IMAD.MOV.U32 R0, RZ, RZ, R10 ;  /* 0x000000ffff007224 */ /* 0x000fe400078e000a */
[----:B------:R-:W-:Y:S02]  /*02d0*/  IMAD.MOV.U32 R3, RZ, RZ, R11 ;  /* 0x000000ffff037224 */ /* 0x000fe400078e000b */
[----:B------:R-:W-:Y:S02]  /*02e0*/  IMAD.MOV R4, RZ, RZ, -R4 ;  /* 0x000000ffff047224 */ /* 0x000fe400078e0a04 */
[----:B------:R-:W1:Y:S01]  /*02f0*/  LDC.64 R12, c[0x0][0x388] ;  /* 0x0000e200ff0c7b82 */ /* 0x000e620000000a00 */
[----:B0-----:R-:W-:-:S05]  /*0300*/  IADD3 R14, P0, PT, R14, 0x10, RZ ;  /* 0x000000100e0e7810 */ /* 0x001fca0007f1e0ff */
[----:B------:R-:W-:-:S08]  /*0310*/  IMAD.X R15, RZ, RZ, R15, P0 ;  /* 0x000000ffff0f7224 */ /* 0x000fd000000e060f */
.L_x_2328:
[----:B-1----:R-:W-:-:S05]  /*0320*/  IMAD.WIDE R28, R7, 0x4, R12 ;  /* 0x00000004071c7825 */ /* 0x002fca00078e020c */
[----:B------:R-:W2:Y:S01]  /*0330*/  LDG.E R19, desc[UR4][R28.64] ;  /* 0x000000041c137981 */ /* 0x000ea2000c1e1900 */
[----:B------:R-:W-:Y:S02]  /*0340*/  IMAD.U32 R8, RZ, RZ, UR6 ;  /* 0x00000006ff087e24 */ /* 0x000fe4000f8e00ff */
[----:B------:R-:W-:Y:S01]  /*0350*/  IMAD.U32 R9, RZ, RZ, UR7 ;  /* 0x00000007ff097e24 */ /* 0x000fe2000f8e00ff */
[----:B------:R-:W3:Y:S01]  /*0360*/  LDG.E R27, desc[UR4][R28.64+0x4] ;  /* 0x000004041c1b7981 */ /* 0x000ee2000c1e1900 */
[----:B--2---:R-:W-:-:S06]  /*0370*/  IMAD.WIDE R18, R19, 0x8, R8 ;  /* 0x0000000813127825 */ /* 0x004fcc00078e0208 */
[----:B------:R-:W2:Y:S01]  /*0380*/  LDG.E.64 R18, desc[UR4][R18.64] ;  /* 0x0000000412127981 */ /* 0x000ea2000c1e1b00 */
[----:B---3--:R-:W-:-:S06]  /*0390*/  IMAD.WIDE R26, R27, 0x8, R8 ;  /* 0x000000081b1a7825 */ /* 0x008fcc00078e0208 */
[----:B------:R-:W3:Y:S01]  /*03a0*/  LDG.E.64 R26, desc[UR4][R26.64] ;  /* 0x000000041a1a7981 */ /* 0x000ee2000c1e1b00 */
[----:B------:R-:W-:Y:S01]  /*03b0*/  IMAD.WIDE R16, R7, 0x4, R14 ;  /* 0x0000000407107825 */ /* 0x000fe200078e020e */
[----:B--2---:R-:W-:-:S04]  /*03c0*/  ISETP.NE.U32.AND P1, PT, R18, -0x1, PT ;  /* 0xffffffff1200780c */ /* 0x004fc80003f25070 */
[----:B------:R-:W-:-:S13]  /*03d0*/  ISETP.NE.AND.EX P1, PT, R19, 0x7fffffff, PT, P1 ;  /* 0x7fffffff1300780c */ /* 0x000fda0003f25310 */
[----:B------:R-:W2:Y:S01]  /*03e0*/  @P1 LDG.E R21, desc[UR4][R16.64+-0x10] ;  /* 0xfffff00410151981 */ /* 0x000ea2000c1e1900 */
[----:B---3--:R-:W-:-:S04]  /*03f0*/  ISETP.NE.U32.AND P2, PT, R26, -0x1, PT ;  /* 0xffffffff1a00780c */ /* 0x008fc80003f45070 */
[----:B------:R-:W-:-:S13]  /*0400*/  ISETP.NE.AND.EX P2, PT, R27, 0x7fffffff, PT, P2 ;  /* 0x7fffffff1b00780c */ /* 0x000fda0003f45320 */
[----:B------:R-:W3:Y:S01]  /*0410*/  @P2 LDG.E R25, desc[UR4][R16.64+-0xc] ;  /* 0xfffff40410192981 */ /* 0x000ee2000c1e1900 */
[----:B--2---:R-:W-:-:S04]  /*0420*/  @P1 IADD3 R23, P0, PT, R18, R21, RZ ;  /* 0x0000001512171210 */ /* 0x004fc80007f1e0ff */
[----:B------:R-:W-:Y:S02]  /*0430*/  @P1 LEA.HI.X.SX32 R22, R21, R19, 0x1, P0 ;  /* 0x0000001315161211 */ /* 0x000fe400000f0eff */
[----:B------:R-:W2:Y:S01]  /*0440*/  LDG.E R19, desc[UR4][R28.64+0x8] ;  /* 0x000008041c137981 */ /* 0x000ea2000c1e1900 */
[----:B---3--:R-:W-:-:S04]  /*0450*/  @P2 IADD3 R21, P0, PT, R26, R25, RZ ;  /* 0x000000191a152210 */ /* 0x008fc80007f1e0ff */
[----:B------:R-:W-:Y:S01]  /*0460*/  @P2 LEA.HI.X.SX32 R26, R25, R27, 0x1, P0 ;  /* 0x0000001b191a2211 */ /* 0x000fe200000f0eff */
[----:B--2---:R-:W-:-:S05]  /*0470*/  IMAD.WIDE R24, R19, 0x8, R8 ;  /* 0x0000000813187825 */ /* 0x004fca00078e0208 */
[----:B------:R-:W2:Y:S01]  /*0480*/  LDG.E.64 R18, desc[UR4][R24.64] ;  /* 0x0000000418127981 */ /* 0x000ea2000c1e1b00 */
[----:B------:R-:W-:-:S04]  /*0490*/  @P1 ISETP.LT.U32.AND P5, PT, R23, R0, PT ;  /* 0x000000001700120c */ /* 0x000fc80003fa1070 */
[----:B------:R-:W-:Y:S01]  /*04a0*/  @P1 ISETP.LT.AND.EX P5, PT, R22, R3, PT, P5 ;  /* 0x000000031600120c */ /* 0x000fe20003fa1350 */
[----:B------:R-:W3:Y:S01]  /*04b0*/  LDG.E R25, desc[UR4][R28.64+0xc] ;  /* 0x00000c041c197981 */ /* 0x000ee2000c1e1900 */
[----:B--2---:R-:W-:-:S04]  /*04c0*/  ISETP.NE.U32.AND P3, PT, R18, -0x1, PT ;  /* 0xffffffff1200780c */ /* 0x004fc80003f65070 */
[----:B------:R-:W-:-:S13]  /*04d0*/  ISETP.NE.AND.EX P3, PT, R19, 0x7fffffff, PT, P3 ;  /* 0x7fffffff1300780c */ /* 0x000fda0003f65330 */
[----:B------:R-:W2:Y:S01]  /*04e0*/  @P3 LDG.E R27, desc[UR4][R16.64+-0x8] ;  /* 0xfffff804101b3981 */ /* 0x000ea2000c1e1900 */
[----:B------:R-:W-:Y:S02]  /*04f0*/  @P1 SEL R0, R23, R0, P5 ;  /* 0x0000000017001207 */ /* 0x000fe40002800000 */
[----:B--2---:R-:W-:-:S04]  /*0500*/  @P3 IADD3 R23, P0, PT, R18, R27, RZ ;  /* 0x0000001b12173210 */ /* 0x004fc80007f1e0ff */
[----:B------:R-:W-:Y:S01]  /*0510*/  @P3 LEA.HI.X.SX32 R20, R27, R19, 0x1, P0 ;  /* 0x000000131b143211 */ /* 0x000fe200000f0eff */
[----:B---3--:R-:W-:Y:S01]  /*0520*/  IMAD.WIDE R18, R25, 0x8, R8 ;  /* 0x0000000819127825 */ /* 0x008fe200078e0208 */
[----:B------:R-:W2:Y:S05]  /*0530*/  LDG.E R27, desc[UR4][R28.64+0x10] ;  /* 0x000010041c1b7981 */ /* 0x000eaa000c1e1900 */
[----:B------:R-:W3:Y:S02]  /*0540*/  LDG.E.64 R18, desc[UR4][R18.64] ;  /* 0x0000000412127981 */ /* 0x000ee4000c1e1b00 */
[----:B---3--:R-:W-:-:S04]  /*0550*/  ISETP.NE.U32.AND P0, PT, R18, -0x1, PT ;  /* 0xffffffff1200780c */ /* 0x008fc80003f05070 */
[----:B------:R-:W-:-:S13]  /*0560*/  ISETP.NE.AND.EX P0, PT, R19, 0x7fffffff, PT, P0 ;  /* 0x7fffffff1300780c */ /* 0x000fda0003f05300 */
[----:B------:R-:W3:Y:S01]  /*0570*/  @P0 LDG.E R25, desc[UR4][R16.64+-0x4] ;  /* 0xfffffc0410190981 */ /* 0x000ee2000c1e1900 */
[----:B------:R-:W-:Y:S02]  /*0580*/  @P1 SEL R3, R22, R3, P5 ;  /* 0x0000000316031207 */ /* 0x000fe40002800000 */
[----:B------:R-:W-:-:S04]  /*0590*/  @P2 ISETP.LT.U32.AND P5, PT, R21, R0, PT ;  /* 0x000000001500220c */ /* 0x000fc80003fa1070 */
[----:B------:R-:W-:-:S04]  /*05a0*/  @P2 ISETP.LT.AND.EX P5, PT, R26, R3, PT, P5 ;  /* 0x000000031a00220c */ /* 0x000fc80003fa1350 */
[----:B------:R-:W-:Y:S02]  /*05b0*/  @P2 SEL R0, R21, R0, P5 ;  /* 0x0000000015002207 */ /* 0x000fe40002800000 */
[----:B---3--:R-:W-:-:S04]  /*05c0*/  @P0 IADD3 R21, P1, PT, R18, R25, RZ ;  /* 0x0000001912150210 */ /* 0x008fc80007f3e0ff */
[----:B------:R-:W-:Y:S01]  /*05d0*/  @P0 LEA.HI.X.SX32 R22, R25, R19, 0x1, P1 ;  /* 0x0000001319160211 */ /* 0x000fe200008f0eff */
[----:B--2---:R-:W-:-:S05]  /*05e0*/  IMAD.WIDE R18, R27, 0x8, R8 ;  /* 0x000000081b127825 */ /* 0x004fca00078e0208 */
[----:B------:R-:W2:Y:S01]  /*05f0*/  LDG.E.64 R24, desc[UR4][R18.64] ;  /* 0x0000000412187981 */ /* 0x000ea2000c1e1b00 */
[----:B------:R-:W-:-:S03]  /*0600*/  @P2 SEL R3, R26, R3, P5 ;  /* 0x000000031a032207 */ /* 0x000fc60002800000 */
[----:B------:R-:W3:Y:S01]  /*0610*/  LDG.E R26, desc[UR4][R28.64+0x14] ;  /* 0x000014041c1a7981 */ /* 0x000ee2000c1e1900 */
[----:B--2---:R-:W-:-:S04]  /*0620*/  ISETP.NE.U32.AND P1, PT, R24, -0x1, PT ;  /* 0xffffffff1800780c */ /* 0x004fc80003f25070 */
[----:B------:R-:W-:-:S13]  /*0630*/  ISETP.NE.AND.EX P1, PT, R25, 0x7fffffff, PT, P1 ;  /* 0x7fffffff1900780c */ /* 0x000fda0003f25310 */
[----:B------:R-:W2:Y:S01]  /*0640*/  @P1 LDG.E R27, desc[UR4][R16.64] ;  /* 0x00000004101b1981 */ /* 0x000ea2000c1e1900 */
[----:B------:R-:W-:-:S04]  /*0650*/  @P3 ISETP.LT.U32.AND P5, PT, R23, R0, PT ;  /* 0x000000001700320c */ /* 0x000fc80003fa1070 */
[----:B------:R-:W-:Y:S01]  /*0660*/  @P3 ISETP.LT.AND.EX P5, PT, R20, R3, PT, P5 ;  /* 0x000000031400320c */ /* 0x000fe20003fa1350 */
[----:B---3--:R-:W-:-:S03]  /*0670*/  IMAD.WIDE R18, R26, 0x8, R8 ;  /* 0x000000081a127825 */ /* 0x008fc600078e0208 */
[----:B------:R-:W-:Y:S02]  /*0680*/  @P3 SEL R0, R23, R0, P5 ;  /* 0x0000000017003207 */ /* 0x000fe40002800000 */
[----:B--2---:R-:W-:-:S04]  /*0690*/  @P1 IADD3 R23, P2, PT, R24, R27, RZ ;  /* 0x0000001b18171210 */ /* 0x004fc80007f5e0ff */
[----:B------:R-:W-:Y:S02]  /*06a0*/  @P1 LEA.HI.X.SX32 R24, R27, R25, 0x1, P2 ;  /* 0x000000191b181211 */ /* 0x000fe400010f0eff */
[----:B------:R-:W2:Y:S01]  /*06b0*/  LDG.E.64 R26, desc[UR4][R18.64] ;  /* 0x00000004121a7981 */ /* 0x000ea2000c1e1b00 */
[----:B------:R-:W-:Y:S02]  /*06c0*/  @P3 SEL R3, R20, R3, P5 ;  /* 0x0000000314033207 */ /* 0x000fe40002800000 */
[----:B--2---:R-:W-:-:S04]  /*06d0*/  ISETP.NE.U32.AND P2, PT, R26, -0x1, PT ;  /* 0xffffffff1a00780c */ /* 0x004fc80003f45070 */
[----:B------:R-:W-:-:S13]  /*06e0*/  ISETP.NE.AND.EX P2, PT, R27, 0x7fffffff, PT, P2 ;  /* 0x7fffffff1b00780c */ /* 0x000fda0003f45320 */
[----:B------:R-:W2:Y:S01]  /*06f0*/  @P2 LDG.E R20, desc[UR4][R16.64+0x4] ;  /* 0x0000040410142981 */ /* 0x000ea2000c1e1900 */
[----:B------:R-:W-:-:S04]  /*0700*/  @P0 ISETP.LT.U32.AND P5, PT, R21, R0, PT ;  /* 0x000000001500020c */ /* 0x000fc80003fa1070 */
[----:B------:R-:W-:-:S04]  /*0710*/  @P0 ISETP.LT.AND.EX P5, PT, R22, R3, PT, P5 ;  /* 0x000000031600020c */ /* 0x000fc80003fa1350 */
[----:B------:R-:W-:Y:S02]  /*0720*/  @P0 SEL R0, R21, R0, P5 ;  /* 0x0000000015000207 */ /* 0x000fe40002800000 */
[----:B------:R-:W3:Y:S01]  /*0730*/  LDG.E R21, desc[UR4][R28.64+0x18] ;  /* 0x000018041c157981 */ /* 0x000ee2000c1e1900 */
[----:B--2---:R-:W-:-:S04]  /*0740*/  @P2 IADD3 R25, P3, PT, R26, R20, RZ ;  /* 0x000000141a192210 */ /* 0x004fc80007f7e0ff */
[----:B------:R-:W-:Y:S02]  /*0750*/  @P2 LEA.HI.X.SX32 R26, R20, R27, 0x1, P3 ;  /* 0x0000001b141a2211 */ /* 0x000fe400018f0eff */
[----:B------:R-:W2:Y:S01]  /*0760*/  LDG.E R27, desc[UR4][R28.64+0x1c] ;  /* 0x00001c041c1b7981 */ /* 0x000ea2000c1e1900 */
[----:B---3--:R-:W-:-:S06]  /*0770*/  IMAD.WIDE R18, R21, 0x8, R8 ;  /* 0x0000000815127825 */ /* 0x008fcc00078e0208 */
[----:B------:R-:W3:Y:S01]  /*0780*/  LDG.E.64 R18, desc[UR4][R18.64] ;  /* 0x0000000412127981 */ /* 0x000ee2000c1e1b00 */
[----:B--2---:R-:W-:-:S06]  /*0790*/  IMAD.WIDE R20, R27, 0x8, R8 ;  /* 0x000000081b147825 */ /* 0x004fcc00078e0208 */
[----:B------:R-:W2:Y:S01]  /*07a0*/  LDG.E.64 R20, desc[UR4][R20.64] ;  /* 0x0000000414147981 */ /* 0x000ea2000c1e1b00 */
[----:B---3--:R-:W-:-:S04]  /*07b0*/  ISETP.NE.U32.AND P3, PT, R18, -0x1, PT ;  /* 0xffffffff1200780c */ /* 0x008fc80003f65070 */
[----:B------:R-:W-:Y:S02]  /*07c0*/  ISETP.NE.AND.EX P3, PT, R19, 0x7fffffff, PT, P3 ;  /* 0x7fffffff1300780c */ /* 0x000fe40003f65330 */
[----:B------:R-:W-:-:S11]  /*07d0*/  @P0 SEL R3, R22, R3, P5 ;  /* 0x0000000316030207 */ /* 0x000fd60002800000 */
[----:B------:R-:W3:Y:S01]  /*07e0*/  @P3 LDG.E R27, desc[UR4][R16.64+0x8] ;  /* 0x00000804101b3981 */ /* 0x000ee2000c1e1900 */
[----:B--2---:R-:W-:-:S04]  /*07f0*/  ISETP.NE.U32.AND P6, PT, R20, -0x1, PT ;  /* 0xffffffff1400780c */ /* 0x004fc80003fc5070 */
[----:B------:R-:W-:-:S13]  /*0800*/  ISETP.NE.AND.EX P0, PT, R21, 0x7fffffff, PT, P6 ;  /* 0x7fffffff1500780c */ /* 0x000fda0003f05360 */
[----:B------:R-:W2:Y:S01]  /*0810*/  @P0 LDG.E R29, desc[UR4][R16.64+0xc] ;  /* 0x00000c04101d0981 */ /* 0x000ea2000c1e1900 */
[----:B------:R-:W-:-:S04]  /*0820*/  @P1 ISETP.LT.U32.AND P5, PT, R23, R0, PT ;  /* 0x000000001700120c */ /* 0x000fc80003fa1070 */
[----:B------:R-:W-:-:S04]  /*0830*/  @P1 ISETP.LT.AND.EX P5, PT, R24, R3, PT, P5 ;  /* 0x000000031800120c */ /* 0x000fc80003fa1350 */
[----:B------:R-:W-:Y:S02]  /*0840*/  @P1 SEL R0, R23, R0, P5 ;  /* 0x0000000017001207 */ /* 0x000fe40002800000 */
[----:B------:R-:W-:Y:S02]  /*0850*/  @P1 SEL R3, R24, R3, P5 ;  /* 0x0000000318031207 */ /* 0x000fe40002800000 */
[----:B------:R-:W-:-:S04]  /*0860*/  @P2 ISETP.LT.U32.AND P1, PT, R25, R0, PT ;  /* 0x000000001900220c */ /* 0x000fc80003f21070 */
[----:B------:R-:W-:Y:S02]  /*0870*/  @P2 ISETP.LT.AND.EX P1, PT, R26, R3, PT, P1 ;  /* 0x000000031a00220c */ /* 0x000fe40003f21310 */
[----:B---3--:R-:W-:Y:S02]  /*0880*/  @P3 IADD3 R23, P5, PT, R18, R27, RZ ;  /* 0x0000001b12173210 */ /* 0x008fe40007fbe0ff */
[----:B------:R-:W-:Y:S01]  /*0890*/  @P2 SEL R0, R25, R0, P1 ;  /* 0x0000000019002207 */ /* 0x000fe20000800000 */
[----:B------:R-:W-:Y:S01]  /*08a0*/  VIADD R4, R4, 0x8 ;  /* 0x0000000804047836 */ /* 0x000fe20000000000 */
[----:B------:R-:W-:Y:S02]  /*08b0*/  @P2 SEL R3, R26, R3, P1 ;  /* 0x000000031a032207 */ /* 0x000fe40000800000 */
[----:B------:R-:W-:Y:S02]  /*08c0*/  @P3 LEA.HI.X.SX32 R18, R27, R19, 0x1, P5 ;  /* 0x000000131b123211 */ /* 0x000fe400028f0eff */
[----:B------:R-:W-:-:S04]  /*08d0*/  @P3 ISETP.LT.U32.AND P1, PT, R23, R0, PT ;  /* 0x000000001700320c */ /* 0x000fc80003f21070 */
[----:B------:R-:W-:-:S04]  /*08e0*/  @P3 ISETP.LT.AND.EX P1, PT, R18, R3, PT, P1 ;  /* 0x000000031200320c */ /* 0x000fc80003f21310 */
[----:B------:R-:W-:Y:S02]  /*08f0*/  @P3 SEL R0, R23, R0, P1 ;  /* 0x0000000017003207 */ /* 0x000fe40000800000 */
[----:B------:R-:W-:Y:S01]  /*0900*/  @P3 SEL R3, R18, R3, P1 ;  /* 0x0000000312033207 */ /* 0x000fe20000800000 */
[----:B------:R-:W-:Y:S01]  /*0910*/  VIADD R7, R7, 0x8 ;  /* 0x0000000807077836 */ /* 0x000fe20000000000 */
[----:B--2---:R-:W-:-:S04]  /*0920*/  @P0 IADD3 R17, P2, PT, R20, R29, RZ ;  /* 0x0000001d14110210 */ /* 0x004fc80007f5e0ff */
[----:B------:R-:W-:Y:S02]  /*0930*/  @P0 LEA.HI.X.SX32 R20, R29, R21, 0x1, P2 ;  /* 0x000000151d140211 */ /* 0x000fe400010f0eff */
[----:B------:R-:W-:Y:S02]  /*0940*/  ISETP.NE.AND P2, PT, R4, RZ, PT ;  /* 0x000000ff0400720c */ /* 0x000fe40003f45270 */
[----:B------:R-:W-:-:S04]  /*0950*/  @P0 ISETP.LT.U32.AND P1, PT, R17, R0, PT ;  /* 0x000000001100020c */ /* 0x000fc80003f21070 */
[----:B------:R-:W-:-:S04]  /*0960*/  @P0 ISETP.LT.AND.EX P1, PT, R20, R3, PT, P1 ;  /* 0x000000031400020c */ /* 0x000fc80003f21310 */
[----:B------:R-:W-:Y:S02]  /*0970*/  @P0 SEL R0, R17, R0, P1 ;  /* 0x0000000011000207 */ /* 0x000fe40000800000 */
[----:B------:R-:W-:Y:S01]  /*0980*/  @P0 SEL R3, R20, R3, P1 ;  /* 0x0000000314030207 */ /* 0x000fe20000800000 */
[----:B------:R-:W-:Y:S06]  /*0990*/  @P2 BRA `(.L_x_2328) ;  /* 0xfffffff800602947 */ /* 0x000fec000383ffff */
.L_x_2327:
[----:B------:R-:W-:Y:S05]  /*09a0*/  BSYNC.RECONVERGENT B1 ;  /* 0x0000000000017941 */ /* 0x000fea0003800200 */
.L_x_2326:
[----:B------:R-:W-:Y:S05]  /*09b0*/  @!P4 BRA `(.L_x_2325) ;  /* 0x0000000400c4c947 */ /* 0x000fea0003800000 */
[----:B------:R-:W-:Y:S01]  /*09c0*/  ISETP.GE.U32.AND P0, PT, R6, 0x4, PT ;  /* 0x000000040600780c */ /* 0x000fe20003f06070 */
[----:B------:R-:W-:Y:S01]  /*09d0*/  BSSY.RECONVERGENT B1, `(.L_x_2329) ;  /* 0x0000039000017945 */ /* 0x000fe20003800200 */
[----:B------:R-:W-:-:S04]  /*09e0*/  LOP3.LUT R4, R5, 0x3, RZ, 0xc0, !PT ;  /* 0x0000000305047812 */ /* 0x000fc800078ec0ff */
[----:B------:R-:W-:-:S07]  /*09f0*/  ISETP.NE.AND P5, PT, R4, RZ, PT ;  /* 0x000000ff0400720c */ /* 0x000fce0003fa5270 */
[----:B------:R-:W-:Y:S06]  /*0a00*/  @!P0 BRA `(.L_x_2330) ;  /* 0x0000000000d48947 */ /* 0x000fec0003800000 */
[----:B------:R-:W0:Y:S08]  /*0a10*/  LDC.64 R22, c[0x0][0x388] ;  /* 0x0000e200ff167b82 */ /* 0x000e300000000a00 */
[----:B------:R-:W1:Y:S01]  /*0a20*/  LDC.64 R20, c[0x0][0x390] ;  /* 0x0000e400ff147b82 */ /* 0x000e620000000a00 */
[----:B0-----:R-:W-:-:S05]  /*0a30*/  IMAD.WIDE R22, R7, 0x4, R22 ;  /* 0x0000000407167825 */ /* 0x001fca00078e0216 */
[----:B------:R-:W2:Y:S04]  /*0a40*/  LDG.E R13, desc[UR4][R22.64] ;  /* 0x00000004160d7981 */ /* 0x000ea8000c1e1900 */
[----:B------:R-:W3:Y:S04]  /*0a50*/  LDG.E R15, desc[UR4][R22.64+0x4] ;  /* 0x00000404160f7981 */ /* 0x000ee8000c1e1900 */
[----:B------:R-:W4:Y:S04]  /*0a60*/  LDG.E R17, desc[UR4][R22.64+0x8] ;  /* 0x0000080416117981 */ /* 0x000f28000c1e1900 */
[----:B------:R-:W5:Y:S01]  /*0a70*/  LDG.E R19, desc[UR4][R22.64+0xc] ;  /* 0x00000c0416137981 */ /* 0x000f62000c1e1900 */
[----:B--2---:R-:W-:-:S06]  /*0a80*/  IMAD.WIDE R12, R13, 0x8, R8 ;  /* 0x000000080d0c7825 */ /* 0x004fcc00078e0208 */
[----:B------:R-:W2:Y:S01]  /*0a90*/  LDG.E.64 R12, desc[UR4][R12.64] ;  /* 0x000000040c0c7981 */ /* 0x000ea2000c1e1b00 */
[----:B---3--:R-:W-:-:S06]  /*0aa0*/  IMAD.WIDE R14, R15, 0x8, R8 ;  /* 0x000000080f0e7825 */ /* 0x008fcc00078e0208 */
[----:B------:R-:W3:Y:S01]  /*0ab0*/  LDG.E.64 R14, desc[UR4][R14.64] ;  /* 0x000000040e0e7981 */ /* 0x000ee2000c1e1b00 */
[----:B----4-:R-:W-:-:S06]  /*0ac0*/  IMAD.WIDE R16, R17, 0x8, R8 ;  /* 0x0000000811107825 */ /* 0x010fcc00078e0208 */
[----:B------:R-:W4:Y:S01]  /*0ad0*/  LDG.E.64 R16, desc[UR4][R16.64] ;  /* 0x0000000410107981 */ /* 0x000f22000c1e1b00 */
[----:B-----5:R-:W-:-:S06]  /*0ae0*/  IMAD.WIDE R18, R19, 0x8, R8 ;  /* 0x0000000813127825 */ /* 0x020fcc00078e0208 */
[----:B------:R-:W5:Y:S01]  /*0af0*/  LDG.E.64 R18, desc[UR4][R18.64] ;  /* 0x0000000412127981 */ /* 0x000f62000c1e1b00 */
[----:B-1----:R-:W-:Y:S01]  /*0b00*/  IMAD.WIDE R20, R7, 0x4, R20 ;  /* 0x0000000407147825 */ /* 0x002fe200078e0214 */
[----:B--2---:R-:W-:-:S04]  /*0b10*/  ISETP.NE.U32.AND P0, PT, R12, -0x1, PT ;  /* 0xffffffff0c00780c */ /* 0x004fc80003f05070 */
[----:B------:R-:W-:Y:S02]  /*0b20*/  ISETP.NE.AND.EX P0, PT, R13, 0x7fffffff, PT, P0 ;  /* 0x7fffffff0d00780c */ /* 0x000fe40003f05300 */
[----:B---3--:R-:W-:-:S04]  /*0b30*/  ISETP.NE.U32.AND P3, PT, R14, -0x1, PT ;  /* 0xffffffff0e00780c */ /* 0x008fc80003f65070 */
[----:B------:R-:W-:-:S07]  /*0b40*/  ISETP.NE.AND.EX P3, PT, R15, 0x7fffffff, PT, P3 ;  /* 0x7fffffff0f00780c */ /* 0x000fce0003f65330 */
[----:B------:R-:W2:Y:S01]  /*0b50*/  @P0 LDG.E R23, desc[UR4][R20.64] ;  /* 0x0000000414170981 */ /* 0x000ea2000c1e1900 */
[----:B----4-:R-:W-:-:S04]  /*0b60*/  ISETP.NE.U32.AND P2, PT, R16, -0x1, PT ;  /* 0xffffffff1000780c */ /* 0x010fc80003f45070 */
[----:B------:R-:W-:Y:S01]  /*0b70*/  ISETP.NE.AND.EX P2, PT, R17, 0x7fffffff, PT, P2 ;  /* 0x7fffffff1100780c */ /* 0x000fe20003f45320 */
[----:B------:R-:W3:Y:S01]  /*0b80*/  @P3 LDG.E R25, desc[UR4][R20.64+0x4] ;  /* 0x0000040414193981 */ /* 0x000ee2000c1e1900 */
[----:B-----5:R-:W-:-:S04]  /*0b90*/  ISETP.NE.U32.AND P1, PT, R18, -0x1, PT ;  /* 0xffffffff1200780c */ /* 0x020fc80003f25070 */
[----:B------:R-:W-:-:S07]  /*0ba0*/  ISETP.NE.AND.EX P1, PT, R19, 0x7fffffff, PT, P1 ;  /* 0x7fffffff1300780c */ /* 0x000fce0003f25310 */
[----:B------:R-:W4:Y:S06]  /*0bb0*/  @P2 LDG.E R27, desc[UR4][R20.64+0x8] ;  /* 0x00000804141b2981 */ /* 0x000f2c000c1e1900 */
[----:B------:R-:W5:Y:S01]  /*0bc0*/  @P1 LDG.E R29, desc[UR4][R20.64+0xc] ;  /* 0x00000c04141d1981 */ /* 0x000f62000c1e1900 */
[----:B------:R-:W-:Y:S01]  /*0bd0*/  VIADD R7, R7, 0x4 ;  /* 0x0000000407077836 */ /* 0x000fe20000000000 */
[----:B--2---:R-:W-:-:S04]  /*0be0*/  @P0 IADD3 R6, P4, PT, R12, R23, RZ ;  /* 0x000000170c060210 */ /* 0x004fc80007f9e0ff */
[----:B------:R-:W-:Y:S02]  /*0bf0*/  @P0 LEA.HI.X.SX32 R12, R23, R13, 0x1, P4 ;  /* 0x0000000d170c0211 */ /* 0x000fe400020f0eff */
[-C--:B------:R-:W-:Y:S02]  /*0c00*/  @P0 ISETP.LT.U32.AND P4, PT, R6, R0.reuse, PT ;  /* 0x000000000600020c */ /* 0x080fe40003f81070 */
[----:B---3--:R-:W-:Y:S02]  /*0c10*/  @P3 IADD3 R13, P6, PT, R14, R25, RZ ;  /* 0x000000190e0d3210 */ /* 0x008fe40007fde0ff */
[----:B------:R-:W-:Y:S02]  /*0c20*/  @P0 ISETP.LT.AND.EX P4, PT, R12, R3, PT, P4 ;  /* 0x000000030c00020c */ /* 0x000fe40003f81340 */
[----:B------:R-:W-:Y:S02]  /*0c30*/  @P3 LEA.HI.X.SX32 R14, R25, R15, 0x1, P6 ;  /* 0x0000000f190e3211 */ /* 0x000fe400030f0eff */
[----:B------:R-:W-:-:S02]  /*0c40*/  @P0 SEL R0, R6, R0, P4 ;  /* 0x0000000006000207 */ /* 0x000fc40002000000 */
[----:B------:R-:W-:Y:S02]  /*0c50*/  @P0 SEL R3, R12, R3, P4 ;  /* 0x000000030c030207 */ /* 0x000fe40002000000 */
[-C--:B------:R-:W-:Y:S02]  /*0c60*/  @P3 ISETP.LT.U32.AND P0, PT, R13, R0.reuse, PT ;  /* 0x000000000d00320c */ /* 0x080fe40003f01070 */
[----:B----4-:R-:W-:Y:S02]  /*0c70*/  @P2 IADD3 R15, P4, PT, R16, R27, RZ ;  /* 0x0000001b100f2210 */ /* 0x010fe40007f9e0ff */
[----:B------:R-:W-:Y:S02]  /*0c80*/  @P3 ISETP.LT.AND.EX P0, PT, R14, R3, PT, P0 ;  /* 0x000000030e00320c */ /* 0x000fe40003f01300 */
[----:B------:R-:W-:Y:S02]  /*0c90*/  @P2 LEA.HI.X.SX32 R16, R27, R17, 0x1, P4 ;  /* 0x000000111b102211 */ /* 0x000fe400020f0eff */
[----:B------:R-:W-:-:S02]  /*0ca0*/  @P3 SEL R0, R13, R0, P0 ;  /* 0x000000000d003207 */ /* 0x000fc40000000000 */
[----:B------:R-:W-:Y:S02]  /*0cb0*/  @P3 SEL R3, R14, R3, P0 ;  /* 0x000000030e033207 */ /* 0x000fe40000000000 */
[-C--:B------:R-:W-:Y:S02]  /*0cc0*/  @P2 ISETP.LT.U32.AND P0, PT, R15, R0.reuse, PT ;  /* 0x000000000f00220c */ /* 0x080fe40003f01070 */
[----:B-----5:R-:W-:Y:S02]  /*0cd0*/  @P1 IADD3 R13, P3, PT, R18, R29, RZ ;  /* 0x0000001d120d1210 */ /* 0x020fe40007f7e0ff */
[----:B------:R-:W-:Y:S02]  /*0ce0*/  @P2 ISETP.LT.AND.EX P0, PT, R16, R3, PT, P0 ;  /* 0x000000031000220c */ /* 0x000fe40003f01300 */
[----:B------:R-:W-:Y:S02]  /*0cf0*/  @P1 LEA.HI.X.SX32 R18, R29, R19, 0x1, P3 ;  /* 0x000000131d121211 */ /* 0x000fe400018f0eff */
[----:B------:R-:W-:-:S02]  /*0d00*/  @P2 SEL R0, R15, R0, P0 ;  /* 0x000000000f002207 */ /* 0x000fc40000000000 */
[----:B------:R-:W-:Y:S02]  /*0d10*/  @P2 SEL R3, R16, R3, P0 ;  /* 0x0000000310032207 */ /* 0x000fe40000000000 */
[----:B------:R-:W-:-:S04]  /*0d20*/  @P1 ISETP.LT.U32.AND P0, PT, R13, R0, PT ;  /* 0x000000000d00120c */ /* 0x000fc80003f01070 */
[----:B------:R-:W-:-:S04]  /*0d30*/  @P1 ISETP.LT.AND.EX P0, PT, R18, R3, PT, P0 ;  /* 0x000000031200120c */ /* 0x000fc80003f01300 */
[----:B------:R-:W-:Y:S02]  /*0d40*/  @P1 SEL R0, R13, R0, P0 ;  /* 0x000000000d001207 */ /* 0x000fe40000000000 */
[----:B------:R-:W-:-:S07]  /*0d50*/  @P1 SEL R3, R18, R3, P0 ;  /* 0x0000000312031207 */ /* 0x000fce0000000000 */
.L_x_2330:
[----:B------:R-:W-:Y:S05]  /*0d60*/  BSYNC.RECONVERGENT B1 ;  /* 0x0000000000017941 */ /* 0x000fea0003800200 */
.L_x_2329:
[----:B------:R-:W-:Y:S05]  /*0d70*/  @!P5 BRA `(.L_x_2325) ;  /* 0x0000000000d4d947 */ /* 0x000fea0003800000 */
[----:B------:R-:W-:Y:S01]  /*0d80*/  ISETP.NE.AND P0, PT, R4, 0x1, PT ;  /* 0x000000010400780c */ /* 0x000fe20003f05270 */
[----:B------:R-:W-:Y:S01]  /*0d90*/  BSSY.RECONVERGENT B1, `(.L_x_2331) ;  /* 0x0000021000017945 */ /* 0x000fe20003800200 */
[----:B------:R-:W-:-:S04]  /*0da0*/  LOP3.LUT R5, R5, 0x1, RZ, 0xc0, !PT ;  /* 0x0000000105057812 */ /* 0x000fc800078ec0ff */
[----:B------:R-:W-:-:S07]  /*0db0*/  ISETP.NE.U32.AND P3, PT, R5, 0x1, PT ;  /* 0x000000010500780c */ /* 0x000fce0003f65070 */
[----:B------:R-:W-:Y:S06]  /*0dc0*/  @!P0 BRA `(.L_x_2332) ;  /* 0x0000000000748947 */ /* 0x000fec0003800000 */
[----:B------:R-:W0:Y:S08]  /*0dd0*/  LDC.64 R4, c[0x0][0x388] ;  /* 0x0000e200ff047b82 */ /* 0x000e300000000a00 */
[----:B------:R-:W1:Y:S01]  /*0de0*/  LDC.64 R16, c[0x0][0x390] ;  /* 0x0000e400ff107b82 */ /* 0x000e620000000a00 */
[----:B0-----:R-:W-:-:S05]  /*0df0*/  IMAD.WIDE R14, R7, 0x4, R4 ;  /* 0x00000004070e7825 */ /* 0x001fca00078e0204 */
[----:B------:R-:W2:Y:S04]  /*0e00*/  LDG.E R5, desc[UR4][R14.64] ;  /* 0x000000040e057981 */ /* 0x000ea8000c1e1900 */
[----:B------:R-:W3:Y:S01]  /*0e10*/  LDG.E R13, desc[UR4][R14.64+0x4] ;  /* 0x000004040e0d7981 */ /* 0x000ee2000c1e1900 */
[----:B--2---:R-:W-:-:S06]  /*0e20*/  IMAD.WIDE R4, R5, 0x8, R8 ;  /* 0x0000000805047825 */ /* 0x004fcc00078e0208 */
[----:B------:R-:W2:Y:S01]  /*0e30*/  LDG.E.64 R4, desc[UR4][R4.64] ;  /* 0x0000000404047981 */ /* 0x000ea2000c1e1b00 */
[----:B---3--:R-:W-:-:S06]  /*0e40*/  IMAD.WIDE R12, R13, 0x8, R8 ;  /* 0x000000080d0c7825 */ /* 0x008fcc00078e0208 */
[----:B------:R-:W3:Y:S01]  /*0e50*/  LDG.E.64 R12, desc[UR4][R12.64] ;  /* 0x000000040c0c7981 */ /* 0x000ee2000c1e1b00 */
[----:B-1----:R-:W-:Y:S01]  /*0e60*/  IMAD.WIDE R16, R7, 0x4, R16 ;  /* 0x0000000407107825 */ /* 0x002fe200078e0210 */
[----:B--2---:R-:W-:-:S04]  /*0e70*/  ISETP.NE.U32.AND P1, PT, R4, -0x1, PT ;  /* 0xffffffff0400780c */ /* 0x004fc80003f25070 */
[----:B------:R-:W-:Y:S02]  /*0e80*/  ISETP.NE.AND.EX P1, PT, R5, 0x7fffffff, PT, P1 ;  /* 0x7fffffff0500780c */ /* 0x000fe40003f25310 */
[----:B---3--:R-:W-:-:S04]  /*0e90*/  ISETP.NE.U32.AND P0, PT, R12, -0x1, PT ;  /* 0xffffffff0c00780c */ /* 0x008fc80003f05070 */
[----:B------:R-:W-:-:S07]  /*0ea0*/  ISETP.NE.AND.EX P0, PT, R13, 0x7fffffff, PT, P0 ;  /* 0x7fffffff0d00780c */ /* 0x000fce0003f05300 */
[----:B------:R-:W2:Y:S06]  /*0eb0*/  @P1 LDG.E R15, desc[UR4][R16.64] ;  /* 0x00000004100f1981 */ /* 0x000eac000c1e1900 */
[----:B------:R-:W3:Y:S01]  /*0ec0*/  @P0 LDG.E R19, desc[UR4][R16.64+0x4] ;  /* 0x0000040410130981 */ /* 0x000ee2000c1e1900 */
        /* <DEDUP_REMOVED lines=13> */
.L_x_2332:
[----:B------:R-:W-:Y:S05]  /*0fa0*/  BSYNC.RECONVERGENT B1 ;  /* 0x0000000000017941 */ /* 0x000fea0003800200 */
.L_x_2331:
[----:B------:R-:W-:Y:S05]  /*0fb0*/  @P3 BRA `(.L_x_2325) ;  /* 0x0000000000443947 */ /* 0x000fea0003800000 */
[----:B------:R-:W0:Y:S08]  /*0fc0*/  LDC.64 R4, c[0x0][0x388] ;  /* 0x0000e200ff047b82 */ /* 0x000e300000000a00 */
[----:B------:R-:W1:Y:S01]  /*0fd0*/  LDC.64 R12, c[0x0][0x390] ;  /* 0x0000e400ff0c7b82 */ /* 0x000e620000000a00 */
[----:B0-----:R-:W-:-:S06]  /*0fe0*/  IMAD.WIDE R4, R7, 0x4, R4 ;  /* 0x0000000407047825 */ /* 0x001fcc00078e0204 */
[----:B------:R-:W2:Y:S02]  /*0ff0*/  LDG.E R5, desc[UR4][R4.64] ;  /* 0x0000000404057981 */ /* 0x000ea4000c1e1900 */
[----:B--2---:R-:W-:-:S06]  /*1000*/  IMAD.WIDE R8, R5, 0x8, R8 ;  /* 0x0000000805087825 */ /* 0x004fcc00078e0208 */
[----:B------:R-:W2:Y:S01]  /*1010*/  LDG.E.64 R8, desc[UR4][R8.64] ;  /* 0x0000000408087981 */ /* 0x000ea2000c1e1b00 */
[----:B-1----:R-:W-:Y:S01]  /*1020*/  IMAD.WIDE R6, R7, 0x4, R12 ;  /* 0x0000000407067825 */ /* 0x002fe200078e020c */
[----:B--2---:R-:W-:-:S04]  /*1030*/  ISETP.NE.U32.AND P0, PT, R8, -0x1, PT ;  /* 0xffffffff0800780c */ /* 0x004fc80003f05070 */
[----:B------:R-:W-:-:S13]  /*1040*/  ISETP.NE.AND.EX P0, PT, R9, 0x7fffffff, PT, P0 ;  /* 0x7fffffff0900780c */ /* 0x000fda0003f05300 */
[----:B------:R-:W-:Y:S05]  /*1050*/  @!P0 BRA `(.L_x_2325) ;  /* 0x00000000001c8947 */ /* 0x000fea0003800000 */
[----:B------:R-:W2:Y:S02]  /*1060*/  LDG.E R7, desc[UR4][R6.64] ;  /* 0x0000000406077981 */ /* 0x000ea4000c1e1900 */
[----:B--2---:R-:W-:-:S04]  /*1070*/  IADD3 R5, P0, PT, R8, R7, RZ ;  /* 0x0000000708057210 */ /* 0x004fc80007f1e0ff */
[----:B------:R-:W-:Y:S02]  /*1080*/  LEA.HI.X.SX32 R8, R7, R9, 0x1, P0 ;  /* 0x0000000907087211 */ /* 0x000fe400000f0eff */
[----:B------:R-:W-:-:S04]  /*1090*/  ISETP.LT.U32.AND P0, PT, R5, R0, PT ;  /* 0x000000000500720c */ /* 0x000fc80003f01070 */
[----:B------:R-:W-:-:S04]  /*10a0*/  ISETP.LT.AND.EX P0, PT, R8, R3, PT, P0 ;  /* 0x000000030800720c */ /* 0x000fc80003f01300 */
[----:B------:R-:W-:Y:S02]  /*10b0*/  SEL R0, R5, R0, P0 ;  /* 0x0000000005007207 */ /* 0x000fe40000000000 */
[----:B------:R-:W-:-:S07]  /*10c0*/  SEL R3, R8, R3, P0 ;  /* 0x0000000308037207 */ /* 0x000fce0000000000 */
.L_x_2325:
[----:B------:R-:W-:Y:S05]  /*10d0*/  BSYNC.RECONVERGENT B0 ;  /* 0x0000000000007941 */ /* 0x000fea0003800200 */
.L_x_2324:
[----:B------:R-:W0:Y:S01]  /*10e0*/  LDC.64 R4, c[0x0][0x3a8] ;  /* 0x0000ea00ff047b82 */ /* 0x000e220000000a00 */
[----:B-----5:R-:W-:Y:S01]  /*10f0*/  ISETP.GE.U32.AND P0, PT, R0, R10, PT ;  /* 0x0000000a0000720c */ /* 0x020fe20003f06070 */
[----:B------:R-:W-:Y:S02]  /*1100*/  IMAD.MOV.U32 R6, RZ, RZ, R0 ;  /* 0x000000ffff067224 */ /* 0x000fe400078e0000 */
[----:B------:R-:W-:Y:S01]  /*1110*/  IMAD.MOV.U32 R7, RZ, RZ, R3 ;  /* 0x000000ffff077224 */ /* 0x000fe200078e0003 */
[----:B------:R-:W-:Y:S01]  /*1120*/  ISETP.GE.AND.EX P0, PT, R3, R11, PT, P0 ;  /* 0x0000000b0300720c */ /* 0x000fe20003f06300 */
[----:B0-----:R-:W-:-:S05]  /*1130*/  IMAD.WIDE R4, R2, 0x8, R4 ;  /* 0x0000000802047825 */ /* 0x001fca00078e0204 */
[----:B------:R0:W-:Y:S07]  /*1140*/  STG.E.64 desc[UR4][R4.64], R6 ;  /* 0x0000000604007986 */ /* 0x0001ee000c101b04 */
[----:B------:R-:W-:Y:S05]  /*1150*/  @P0 EXIT ;  /* 0x000000000000094d */ /* 0x000fea0003800000 */
[----:B------:R-:W0:Y:S01]  /*1160*/  LDCU.64 UR6, c[0x0][0x3b0] ;  /* 0x00007600ff0677ac */ /* 0x000e220008000a00 */
[----:B------:R-:W-:Y:S01]  /*1170*/  IMAD.MOV.U32 R0, RZ, RZ, 0x1 ;  /* 0x00000001ff007424 */ /* 0x000fe200078e00ff */
[----:B0-----:R-:W-:-:S04]  /*1180*/  IADD3 R4, P0, PT, R2, UR6, RZ ;  /* 0x0000000602047c10 */ /* 0x001fc8000ff1e0ff */
[----:B------:R-:W-:Y:S02]  /*1190*/  LEA.HI.X.SX32 R5, R2, UR7, 0x1, P0 ;  /* 0x0000000702057c11 */ /* 0x000fe400080f0eff */
[----:B------:R-:W-:-:S05]  /*11a0*/  PRMT R2, R0, 0x7610, R2 ;  /* 0x0000761000027816 */ /* 0x000fca0000000002 */
[----:B------:R-:W-:Y:S01]  /*11b0*/  STG.E.U8 desc[UR4][R4.64], R2 ;  /* 0x0000000204007986 */ /* 0x000fe2000c101104 */
[----:B------:R-:W-:Y:S05]  /*11c0*/  EXIT ;  /* 0x000000000000794d */ /* 0x000fea0003800000 */
.L_x_2333:
        /* <DEDUP_REMOVED lines=11> */
.L_x_2620:


//--------------------- .text._Z14init_distancesPxS_PKxi --------------------------
	.section	.text._Z14init_distancesPxS_PKxi,"ax",@progbits
	.align	128
        .global         _Z14init_distancesPxS_PKxi
        .type           _Z14init_distancesPxS_PKxi,@function
        .size           _Z14init_distancesPxS_PKxi,(.L_x_2621 - _Z14init_distancesPxS_PKxi)
        .other          _Z14init_distancesPxS_PKxi,@"STO_CUDA_ENTRY STV_DEFAULT"
_Z14init_distancesPxS_PKxi:
.text._Z14init_distancesPxS_PKxi:
        /* <DEDUP_REMOVED lines=10> */
[----:B------:R-:W2:Y:S08]  /*00a0*/  LDC.64 R4, c[0x0][0x380] ;  /* 0x0000e000ff047b82 */ /* 0x000eb00000000a00 */
[----:B------:R-:W3:Y:S01]  /*00b0*/  LDC.64 R6, c[0x0][0x388] ;  /* 0x0000e200ff067b82 */ /* 0x000ee20000000a00 */
[----:B0-----:R-:W-:-:S06]  /*00c0*/  IMAD.WIDE R2, R9, 0x8, R2 ;  /* 0x0000000809027825 */ /* 0x001fcc00078e0202 */
[----:B-1----:R-:W4:Y:S02]  /*00d0*/  LDG.E.64 R2, desc[UR4][R2.64] ;  /* 0x0000000402027981 */ /* 0x002f24000c1e1b00 */
[----:B----4-:R-:W-:-:S04]  /*00e0*/  ISETP.GE.U32.AND P0, PT, R2, 0x1, PT ;  /* 0x000000010200780c */ /* 0x010fc80003f06070 */
[----:B------:R-:W-:-:S13]  /*00f0*/  ISETP.GE.AND.EX P0, PT, R3, RZ, PT, P0 ;  /* 0x000000ff0300720c */ /* 0x000fda0003f06300 */
[----:B--2---:R-:W-:-:S04]  /*0100*/  @P0 IMAD.WIDE R4, R9, 0x8, R4 ;  /* 0x0000000809040825 */ /* 0x004fc800078e0204 */
[----:B---3--:R-:W-:Y:S01]  /*0110*/  @P0 IMAD.WIDE R6, R9, 0x8, R6 ;  /* 0x0000000809060825 */ /* 0x008fe200078e0206 */
[----:B------:R0:W-:Y:S04]  /*0120*/  @P0 STG.E.64 desc[UR4][R4.64], RZ ;  /* 0x000000ff04000986 */ /* 0x0001e8000c101b04 */
[----:B------:R0:W-:Y:S01]  /*0130*/  @P0 STG.E.64 desc[UR4][R6.64], RZ ;  /* 0x000000ff06000986 */ /* 0x0001e2000c101b04 */
[----:B------:R-:W-:Y:S05]  /*0140*/  @P0 EXIT ;  /* 0x000000000000094d */ /* 0x000fea0003800000 */
[----:B0-----:R-:W0:Y:S01]  /*0150*/  LDC.64 R4, c[0x0][0x380] ;  /* 0x0000e000ff047b82 */ /* 0x001e220000000a00 */
[----:B------:R-:W-:Y:S02]  /*0160*/  MOV R2, 0xffffffff ;  /* 0xffffffff00027802 */ /* 0x000fe40000000f00 */
[----:B------:R-:W-:-:S05]  /*0170*/  MOV R3, 0x7fffffff ;  /* 0x7fffffff00037802 */ /* 0x000fca0000000f00 */
[----:B------:R-:W1:Y:S01]  /*0180*/  LDC.64 R6, c[0x0][0x388] ;  /* 0x0000e200ff067b82 */ /* 0x000e620000000a00 */
[----:B0-----:R-:W-:-:S05]  /*0190*/  IMAD.WIDE R4, R9, 0x8, R4 ;  /* 0x0000000809047825 */ /* 0x001fca00078e0204 */
[----:B------:R-:W-:Y:S01]  /*01a0*/  STG.E.64 desc[UR4][R4.64], R2 ;  /* 0x0000000204007986 */ /* 0x000fe2000c101b04 */
[----:B-1----:R-:W-:-:S05]  /*01b0*/  IMAD.WIDE R6, R9, 0x8, R6 ;  /* 0x0000000809067825 */ /* 0x002fca00078e0206 */
[----:B------:R-:W-:Y:S01]  /*01c0*/  STG.E.64 desc[UR4][R6.64], R2 ;  /* 0x0000000206007986 */ /* 0x000fe2000c101b04 */
[----:B------:R-:W-:Y:S05]  /*01d0*/  EXIT ;  /* 0x000000000000794d */ /* 0x000fea0003800000 */
.L_x_2334:
        /* <DEDUP_REMOVED lines=10> */
.L_x_2621:


//--------------------- .text._Z9drop_restPKiS0_S0_S0_iS0_PxS1_iS1_iPiS2_S1_S2_S2_S2_S2_S2_S1_S1_S2_S2_S1_ --------------------------
	.section	.text._Z9drop_restPKiS0_S0_S0_iS0_PxS1_iS1_iPiS2_S1_S2_S2_S2_S2_S2_S1_S1_S2_S2_S1_,"ax",@progbits
	.align	128
        .global         _Z9drop_restPKiS0_S0_S0_iS0_PxS1_iS1_iPiS2_S1_S2_S2_S2_S2_S2_S1_S1_S2_S2_S1_
        .type           _Z9drop_restPKiS0_S0_S0_iS0_PxS1_iS1_iPiS2_S1_S2_S2_S2_S2_S2_S1_S1_S2_S2_S1_,@function
        .size           _Z9drop_restPKiS0_S0_S0_iS0_PxS1_iS1_iPiS2_S1_S2_S2_S2_S2_S2_S1_S1_S2_S2_S1_,(.L_x_2622 - _Z9drop_restPKiS0_S0_S0_iS0_PxS1_iS1_iPiS2_S1_S2_S2_S2_S2_S2_S1_S1_S2_S2_S1_)
        .other          _Z9drop_restPKiS0_S0_S0_iS0_PxS1_iS1_iPiS2_S1_S2_S2_S2_S2_S2_S1_S1_S2_S2_S1_,@"STO_CUDA_ENTRY STV_DEFAULT"
_Z9drop_restPKiS0_S0_S0_iS0_PxS1_iS1_iPiS2_S1_S2_S2_S2_S2_S2_S1_S1_S2_S2_S1_:
.text._Z9drop_restPKiS0_S0_S0_iS0_PxS1_iS1_iPiS2_S1_S2_S2_S2_S2_S2_S1_S1_S2_S2_S1_:
        /* <DEDUP_REMOVED lines=10> */
[----:B0-----:R-:W-:-:S06]  /*00a0*/  IMAD.WIDE R2, R0, 0x4, R2 ;  /* 0x0000000400027825 */ /* 0x001fcc00078e0202 */
[----:B-1----:R-:W2:Y:S02]  /*00b0*/  LDG.E R2, desc[UR4][R2.64] ;  /* 0x0000000402027981 */ /* 0x002ea4000c1e1900 */
[----:B--2---:R-:W-:-:S13]  /*00c0*/  ISETP.NE.AND P0, PT, R2, 0x1, PT ;  /* 0x000000010200780c */ /* 0x004fda0003f05270 */
[----:B------:R-:W-:Y:S05]  /*00d0*/  @!P0 EXIT ;  /* 0x000000000000894d */ /* 0x000fea0003800000 */
[----:B------:R-:W0:Y:S01]  /*00e0*/  LDC.64 R4, c[0x0][0x3f8] ;  /* 0x0000fe00ff047b82 */ /* 0x000e220000000a00 */
[----:B------:R-:W1:Y:S07]  /*00f0*/  LDCU.64 UR6, c[0x3][URZ] ;  /* 0x00c00000ff0677ac */ /* 0x000e6e0008000a00 */
[----:B------:R-:W2:Y:S08]  /*0100*/  LDC.64 R2, c[0x0][0x430] ;  /* 0x00010c00ff027b82 */ /* 0x000eb00000000a00 */
[----:B------:R-:W3:Y:S01]  /*0110*/  LDC.64 R6, c[0x0][0x3d8] ;  /* 0x0000f600ff067b82 */ /* 0x000ee20000000a00 */
[----:B0-----:R-:W-:-:S07]  /*0120*/  IMAD.WIDE R4, R0, 0x4, R4 ;  /* 0x0000000400047825 */ /* 0x001fce00078e0204 */
[----:B------:R-:W0:Y:S01]  /*0130*/  LDC.64 R8, c[0x0][0x3b8] ;  /* 0x0000ee00ff087b82 */ /* 0x000e220000000a00 */
[----:B------:R-:W4:Y:S01]  /*0140*/  LDG.E R4, desc[UR4][R4.64] ;  /* 0x0000000404047981 */ /* 0x000f22000c1e1900 */
[----:B--2---:R-:W-:-:S06]  /*0150*/  IMAD.WIDE R2, R0, 0x4, R2 ;  /* 0x0000000400027825 */ /* 0x004fcc00078e0202 */
[----:B------:R-:W2:Y:S01]  /*0160*/  LDC.64 R10, c[0x0][0x3b0] ;  /* 0x0000ec00ff0a7b82 */ /* 0x000ea20000000a00 */
[----:B------:R-:W5:Y:S01]  /*0170*/  LDG.E R15, desc[UR4][R2.64] ;  /* 0x00000004020f7981 */ /* 0x000f62000c1e1900 */
[----:B0-----:R-:W-:-:S06]  /*0180*/  IMAD.WIDE R8, R0, 0x8, R8 ;  /* 0x0000000800087825 */ /* 0x001fcc00078e0208 */
[----:B------:R-:W5:Y:S01]  /*0190*/  LDG.E.64 R8, desc[UR4][R8.64] ;  /* 0x0000000408087981 */ /* 0x000f62000c1e1b00 */
[----:B--2---:R-:W-:-:S06]  /*01a0*/  IMAD.WIDE R10, R0, 0x8, R10 ;  /* 0x00000008000a7825 */ /* 0x004fcc00078e020a */
[----:B------:R-:W2:Y:S01]  /*01b0*/  LDG.E.64 R10, desc[UR4][R10.64] ;  /* 0x000000040a0a7981 */ /* 0x000ea2000c1e1b00 */
[----:B----4-:R-:W-:-:S05]  /*01c0*/  VIMNMX R13, PT, PT, RZ, R4, !PT ;  /* 0x00000004ff0d7248 */ /* 0x010fca0007fe0100 */
[----:B-1----:R-:W-:-:S04]  /*01d0*/  IMAD R13, R0, UR6, R13 ;  /* 0x00000006000d7c24 */ /* 0x002fc8000f8e020d */
[----:B---3--:R-:W-:Y:S02]  /*01e0*/  IMAD.WIDE R6, R13, 0x4, R6 ;  /* 0x000000040d067825 */ /* 0x008fe400078e0206 */
[----:B------:R-:W0:Y:S03]  /*01f0*/  LDC.64 R12, c[0x0][0x438] ;  /* 0x00010e00ff0c7b82 */ /* 0x000e260000000a00 */
[----:B------:R-:W3:Y:S01]  /*0200*/  LDG.E R4, desc[UR4][R6.64] ;  /* 0x0000000406047981 */ /* 0x000ee2000c1e1900 */
[----:B-----5:R-:W-:-:S04]  /*0210*/  IMAD R15, R0, UR7, R15 ;  /* 0x00000007000f7c24 */ /* 0x020fc8000f8e020f */
[----:B------:R-:W-:-:S04]  /*0220*/  IMAD R15, R15, 0x3, RZ ;  /* 0x000000030f0f7824 */ /* 0x000fc800078e02ff */
[----:B0-----:R-:W-:-:S05]  /*0230*/  IMAD.WIDE R12, R15, 0x8, R12 ;  /* 0x000000080f0c7825 */ /* 0x001fca00078e020c */
[----:B------:R-:W-:Y:S04]  /*0240*/  STG.E.64 desc[UR4][R12.64+0x10], R8 ;  /* 0x000010080c007986 */ /* 0x000fe8000c101b04 */
[----:B--2---:R-:W-:Y:S01]  /*0250*/  STG.E.64 desc[UR4][R12.64+0x8], R10 ;  /* 0x0000080a0c007986 */ /* 0x004fe2000c101b04 */
[----:B---3--:R-:W-:-:S05]  /*0260*/  SHF.R.S32.HI R5, RZ, 0x1f, R4 ;  /* 0x0000001fff057819 */ /* 0x008fca0000011404 */
[----:B------:R-:W-:Y:S04]  /*0270*/  STG.E.64 desc[UR4][R12.64], R4 ;  /* 0x000000040c007986 */ /* 0x000fe8000c101b04 */
[----:B------:R-:W2:Y:S01]  /*0280*/  LDG.E R0, desc[UR4][R2.64] ;  /* 0x0000000402007981 */ /* 0x000ea2000c1e1900 */
[----:B------:R-:W-:-:S04]  /*0290*/  ISETP.GT.U32.AND P0, PT, R8, R10, PT ;  /* 0x0000000a0800720c */ /* 0x000fc80003f04070 */
[----:B------:R-:W-:-:S04]  /*02a0*/  ISETP.GT.AND.EX P0, PT, R9, R11, PT, P0 ;  /* 0x0000000b0900720c */ /* 0x000fc80003f04300 */
[----:B------:R-:W-:Y:S02]  /*02b0*/  SEL R6, R8, R10, P0 ;  /* 0x0000000a08067207 */ /* 0x000fe40000000000 */
[----:B------:R-:W-:Y:S02]  /*02c0*/  SEL R7, R9, R11, P0 ;  /* 0x0000000b09077207 */ /* 0x000fe40000000000 */
[----:B------:R-:W-:-:S04]  /*02d0*/  ISETP.GT.U32.AND P0, PT, R6, RZ, PT ;  /* 0x000000ff0600720c */ /* 0x000fc80003f04070 */
[----:B------:R-:W-:Y:S02]  /*02e0*/  ISETP.GT.AND.EX P0, PT, R7, RZ, PT, P0 ;  /* 0x000000ff0700720c */ /* 0x000fe40003f04300 */
[----:B--2---:R-:W-:-:S11]  /*02f0*/  IADD3 R7, PT, PT, R0, 0x1, RZ ;  /* 0x0000000100077810 */ /* 0x004fd60007ffe0ff */
[----:B------:R-:W-:-:S05]  /*0300*/  @!P0 IADD3 R7, PT, PT, R0, RZ, RZ ;  /* 0x000000ff00078210 */ /* 0x000fca0007ffe0ff */
[----:B------:R-:W-:Y:S01]  /*0310*/  STG.E desc[UR4][R2.64], R7 ;  /* 0x0000000702007986 */ /* 0x000fe2000c101904 */
[----:B------:R-:W-:Y:S05]  /*0320*/  EXIT ;  /* 0x000000000000794d */ /* 0x000fea0003800000 */
.L_x_2335:
        /* <DEDUP_REMOVED lines=13> */
.L_x_2622:


//--------------------- .text._Z15resolve_disputePKiS0_S0_S0_iS0_PxS1_iS1_iPiS1_S2_S2_S2_S2_S2_S1_S1_S2_S2_S1_ --------------------------
	.section	.text._Z15resolve_disputePKiS0_S0_S0_iS0_PxS1_iS1_iPiS1_S2_S2_S2_S2_S2_S1_S1_S2_S2_S1_,"ax",@progbits
	.align	128
        .global         _Z15resolve_disputePKiS0_S0_S0_iS0_PxS1_iS1_iPiS1_S2_S2_S2_S2_S2_S1_S1_S2_S2_S1_
        .type           _Z15resolve_disputePKiS0_S0_S0_iS0_PxS1_iS1_iPiS1_S2_S2_S2_S2_S2_S1_S1_S2_S2_S1_,@function
        .size           _Z15resolve_disputePKiS0_S0_S0_iS0_PxS1_iS1_iPiS1_S2_S2_S2_S2_S2_S1_S1_S2_S2_S1_,(.L_x_2574 - _Z15resolve_disputePKiS0_S0_S0_iS0_PxS1_iS1_iPiS1_S2_S2_S2_S2_S2_S1_S1_S2_S2_S1_)
        .other          _Z15resolve_disputePKiS0_S0_S0_iS0_PxS1_iS1_iPiS1_S2_S2_S2_S2_S2_S1_S1_S2_S2_S1_,@"STO_CUDA_ENTRY STV_DEFAULT"
_Z15resolve_disputePKiS0_S0_S0_iS0_PxS1_iS1_iPiS1_S2_S2_S2_S2_S2_S1_S1_S2_S2_S1_:
.text._Z15resolve_disputePKiS0_S0_S0_iS0_PxS1_iS1_iPiS1_S2_S2_S2_S2_S2_S1_S1_S2_S2_S1_:
        /* <DEDUP_REMOVED lines=14> */
[----:B------:R-:W0:Y:S08]  /*00e0*/  LDC.64 R8, c[0x0][0x3f8] ;  /* 0x0000fe00ff087b82 */ /* 0x000e300000000a00 */
[----:B------:R-:W1:Y:S01]  /*00f0*/  LDC.64 R14, c[0x0][0x3e0] ;  /* 0x0000f800ff0e7b82 */ /* 0x000e620000000a00 */
[----:B0-----:R-:W-:-:S05]  /*0100*/  IMAD.WIDE R8, R4, 0x4, R8 ;  /* 0x0000000404087825 */ /* 0x001fca00078e0208 */
[----:B------:R-:W2:Y:S04]  /*0110*/  LDG.E R3, desc[UR4][R8.64] ;  /* 0x0000000408037981 */ /* 0x000ea8000c1e1900 */
[----:B-1----:R-:W3:Y:S01]  /*0120*/  LDG.E.64 R14, desc[UR4][R14.64] ;  /* 0x000000040e0e7981 */ /* 0x002ee2000c1e1b00 */
[----:B--2---:R-:W-:Y:S02]  /*0130*/  SHF.R.S32.HI R0, RZ, 0x1f, R3 ;  /* 0x0000001fff007819 */ /* 0x004fe40000011403 */
[----:B---3--:R-:W-:-:S04]  /*0140*/  ISETP.GE.U32.AND P0, PT, R14, R3, PT ;  /* 0x000000030e00720c */ /* 0x008fc80003f06070 */
[----:B------:R-:W-:-:S13]  /*0150*/  ISETP.GE.AND.EX P0, PT, R15, R0, PT, P0 ;  /* 0x000000000f00720c */ /* 0x000fda0003f06300 */
[----:B------:R-:W-:Y:S05]  /*0160*/  @!P0 EXIT ;  /* 0x000000000000894d */ /* 0x000fea0003800000 */
[----:B------:R-:W0:Y:S01]  /*0170*/  LDC.64 R10, c[0x0][0x3f0] ;  /* 0x0000fc00ff0a7b82 */ /* 0x000e220000000a00 */
[----:B------:R-:W1:Y:S07]  /*0180*/  LDCU UR6, c[0x3][URZ] ;  /* 0x00c00000ff0677ac */ /* 0x000e6e0008000800 */
[----:B------:R-:W2:Y:S08]  /*0190*/  LDC.64 R12, c[0x0][0x3d8] ;  /* 0x0000f600ff0c7b82 */ /* 0x000eb00000000a00 */
[----:B------:R-:W3:Y:S01]  /*01a0*/  LDC.64 R16, c[0x0][0x380] ;  /* 0x0000e000ff107b82 */ /* 0x000ee20000000a00 */
[----:B0-----:R-:W-:-:S05]  /*01b0*/  IMAD.WIDE R10, R4, 0x4, R10 ;  /* 0x00000004040a7825 */ /* 0x001fca00078e020a */
[----:B------:R-:W1:Y:S02]  /*01c0*/  LDG.E R3, desc[UR4][R10.64] ;  /* 0x000000040a037981 */ /* 0x000e64000c1e1900 */
[----:B-1----:R-:W-:-:S04]  /*01d0*/  IMAD R3, R4, UR6, R3 ;  /* 0x0000000604037c24 */ /* 0x002fc8000f8e0203 */
[----:B--2---:R-:W-:-:S05]  /*01e0*/  IMAD.WIDE R12, R3, 0x4, R12 ;  /* 0x00000004030c7825 */ /* 0x004fca00078e020c */
[----:B------:R-:W2:Y:S04]  /*01f0*/  LDG.E R18, desc[UR4][R12.64] ;  /* 0x000000040c127981 */ /* 0x000ea8000c1e1900 */
[----:B------:R-:W2:Y:S02]  /*0200*/  LDG.E R23, desc[UR4][R12.64+0x4] ;  /* 0x000004040c177981 */ /* 0x000ea4000c1e1900 */
[----:B--2---:R-:W-:-:S05]  /*0210*/  VIMNMX R3, PT, PT, R18, R23, PT ;  /* 0x0000001712037248 */ /* 0x004fca0003fe0100 */
[----:B---3--:R-:W-:-:S05]  /*0220*/  IMAD.WIDE R16, R3, 0x4, R16 ;  /* 0x0000000403107825 */ /* 0x008fca00078e0210 */
[----:B------:R-:W2:Y:S04]  /*0230*/  LDG.E R25, desc[UR4][R16.64] ;  /* 0x0000000410197981 */ /* 0x000ea8000c1e1900 */
[----:B------:R-:W2:Y:S01]  /*0240*/  LDG.E R5, desc[UR4][R16.64+0x4] ;  /* 0x0000040410057981 */ /* 0x000ea2000c1e1900 */
[----:B------:R-:W-:Y:S01]  /*0250*/  BSSY.RECONVERGENT B0, `(.L_x_2336) ;  /* 0x0000025000007945 */ /* 0x000fe20003800200 */
[----:B------:R-:W-:Y:S01]  /*0260*/  IMAD.MOV.U32 R0, RZ, RZ, R14 ;  /* 0x000000ffff007224 */ /* 0x000fe200078e000e */
[----:B------:R-:W-:Y:S01]  /*0270*/  CS2R R6, SRZ ;  /* 0x0000000000067805 */ /* 0x000fe2000001ff00 */
[----:B------:R-:W-:Y:S02]  /*0280*/  IMAD.MOV.U32 R2, RZ, RZ, -0x1 ;  /* 0xffffffffff027424 */ /* 0x000fe400078e00ff */
[----:B------:R-:W-:Y:S01]  /*0290*/  IMAD.MOV.U32 R3, RZ, RZ, -0x1 ;  /* 0xffffffffff037424 */ /* 0x000fe200078e00ff */
[----:B--2---:R-:W-:-:S13]  /*02a0*/  ISETP.GE.AND P0, PT, R25, R5, PT ;  /* 0x000000051900720c */ /* 0x004fda0003f06270 */
[----:B------:R-:W-:Y:S05]  /*02b0*/  @P0 BRA `(.L_x_2337) ;  /* 0x0000000000780947 */ /* 0x000fea0003800000 */
[----:B------:R-:W0:Y:S08]  /*02c0*/  LDC.64 R20, c[0x0][0x388] ;  /* 0x0000e200ff147b82 */ /* 0x000e300000000a00 */
[----:B------:R-:W1:Y:S01]  /*02d0*/  LDC.64 R16, c[0x0][0x388] ;  /* 0x0000e200ff107b82 */ /* 0x000e620000000a00 */
[----:B0-----:R-:W-:-:S06]  /*02e0*/  IMAD.WIDE R20, R25, 0x4, R20 ;  /* 0x0000000419147825 */ /* 0x001fcc00078e0214 */
[----:B------:R-:W2:Y:S01]  /*02f0*/  LDG.E R20, desc[UR4][R20.64] ;  /* 0x0000000414147981 */ /* 0x000ea2000c1e1900 */
[----:B------:R-:W-:Y:S01]  /*0300*/  VIMNMX R23, PT, PT, R18, R23, !PT ;  /* 0x0000001712177248 */ /* 0x000fe20007fe0100 */
[--C-:B------:R-:W-:Y:S01]  /*0310*/  IMAD.MOV.U32 R12, RZ, RZ, R25.reuse ;  /* 0x000000ffff0c7224 */ /* 0x100fe200078e0019 */
[----:B------:R-:W-:Y:S02]  /*0320*/  SHF.R.S32.HI R13, RZ, 0x1f, R25 ;  /* 0x0000001fff0d7819 */ /* 0x000fe40000011419 */
[----:B--2---:R-:W-:-:S13]  /*0330*/  ISETP.NE.AND P0, PT, R20, R23, PT ;  /* 0x000000171400720c */ /* 0x004fda0003f05270 */
[----:B-1----:R-:W-:Y:S05]  /*0340*/  @!P0 BRA `(.L_x_2338) ;  /* 0x0000000000248947 */ /* 0x002fea0003800000 */
.L_x_2339:
[----:B------:R-:W-:-:S05]  /*0350*/  VIADD R14, R12, 0x1 ;  /* 0x000000010c0e7836 */ /* 0x000fca0000000000 */
[----:B------:R-:W-:-:S13]  /*0360*/  ISETP.GE.AND P0, PT, R14, R5, PT ;  /* 0x000000050e00720c */ /* 0x000fda0003f06270 */
[----:B------:R-:W-:Y:S05]  /*0370*/  @P0 BRA `(.L_x_2337) ;  /* 0x0000000000480947 */ /* 0x000fea0003800000 */
[----:B------:R-:W-:-:S06]  /*0380*/  IMAD.WIDE R12, R14, 0x4, R16 ;  /* 0x000000040e0c7825 */ /* 0x000fcc00078e0210 */
[----:B------:R0:W2:Y:S02]  /*0390*/  LDG.E R12, desc[UR4][R12.64] ;  /* 0x000000040c0c7981 */ /* 0x0000a4000c1e1900 */
[--C-:B0-----:R-:W-:Y:S02]  /*03a0*/  SHF.R.S32.HI R13, RZ, 0x1f, R14.reuse ;  /* 0x0000001fff0d7819 */ /* 0x101fe4000001140e */
[----:B--2---:R-:W-:Y:S01]  /*03b0*/  ISETP.NE.AND P0, PT, R12, R23, PT ;  /* 0x000000170c00720c */ /* 0x004fe20003f05270 */
[----:B------:R-:W-:-:S12]  /*03c0*/  IMAD.MOV.U32 R12, RZ, RZ, R14 ;  /* 0x000000ffff0c7224 */ /* 0x000fd800078e000e */
[----:B------:R-:W-:Y:S05]  /*03d0*/  @P0 BRA `(.L_x_2339) ;  /* 0xfffffffc00dc0947 */ /* 0x000fea000383ffff */
.L_x_2338:
[----:B------:R-:W0:Y:S01]  /*03e0*/  LDCU.128 UR8, c[0x0][0x390] ;  /* 0x00007200ff0877ac */ /* 0x000e220008000c00 */
[C---:B------:R-:W-:Y:S01]  /*03f0*/  IMAD.SHL.U32 R16, R12.reuse, 0x4, RZ ;  /* 0x000000040c107824 */ /* 0x040fe200078e00ff */
[----:B------:R-:W-:-:S04]  /*0400*/  SHF.L.U64.HI R2, R12, 0x2, R13 ;  /* 0x000000020c027819 */ /* 0x000fc8000001020d */
[----:B0-----:R-:W-:-:S04]  /*0410*/  IADD3 R20, P0, PT, R16, UR10, RZ ;  /* 0x0000000a10147c10 */ /* 0x001fc8000ff1e0ff */
[----:B------:R-:W-:Y:S02]  /*0420*/  IADD3.X R21, PT, PT, R2, UR11, RZ, P0, !PT ;  /* 0x0000000b02157c10 */ /* 0x000fe400087fe4ff */
[----:B------:R-:W-:-:S03]  /*0430*/  IADD3 R16, P0, PT, R16, UR8, RZ ;  /* 0x0000000810107c10 */ /* 0x000fc6000ff1e0ff */
[----:B------:R-:W2:Y:S01]  /*0440*/  LDG.E R6, desc[UR4][R20.64] ;  /* 0x0000000414067981 */ /* 0x000ea2000c1e1900 */
[----:B------:R-:W-:-:S05]  /*0450*/  IADD3.X R17, PT, PT, R2, UR9, RZ, P0, !PT ;  /* 0x0000000902117c10 */ /* 0x000fca00087fe4ff */
[----:B------:R0:W5:Y:S01]  /*0460*/  LDG.E R5, desc[UR4][R16.64] ;  /* 0x0000000410057981 */ /* 0x000162000c1e1900 */
[----:B------:R-:W-:Y:S02]  /*0470*/  IMAD.MOV.U32 R2, RZ, RZ, R12 ;  /* 0x000000ffff027224 */ /* 0x000fe400078e000c */
[----:B------:R-:W-:Y:S01]  /*0480*/  IMAD.MOV.U32 R3, RZ, RZ, R13 ;  /* 0x000000ffff037224 */ /* 0x000fe200078e000d */
[----:B0-2---:R-:W-:-:S07]  /*0490*/  SHF.R.S32.HI R7, RZ, 0x1f, R6 ;  /* 0x0000001fff077819 */ /* 0x005fce0000011406 */
.L_x_2337:
[----:B------:R-:W-:Y:S05]  /*04a0*/  BSYNC.RECONVERGENT B0 ;  /* 0x0000000000007941 */ /* 0x000fea0003800200 */
.L_x_2336:
[----:B------:R-:W0:Y:S02]  /*04b0*/  LDCU.64 UR6, c[0x0][0x408] ;  /* 0x00008100ff0677ac */ /* 0x000e240008000a00 */
[----:B0-----:R-:W-:-:S04]  /*04c0*/  LEA R12, P0, R2, UR6, 0x2 ;  /* 0x00000006020c7c11 */ /* 0x001fc8000f8010ff */
[----:B------:R-:W-:-:S05]  /*04d0*/  LEA.HI.X R13, R2, UR7, R3, 0x2, P0 ;  /* 0x00000007020d7c11 */ /* 0x000fca00080f1403 */
[----:B------:R-:W2:Y:S02]  /*04e0*/  LDG.E R21, desc[UR4][R12.64] ;  /* 0x000000040c157981 */ /* 0x000ea4000c1e1900 */
[----:B--2---:R-:W-:Y:S02]  /*04f0*/  ISETP.GE.U32.AND P0, PT, R0, R21, PT ;  /* 0x000000150000720c */ /* 0x004fe40003f06070 */
[----:B------:R-:W-:-:S04]  /*0500*/  SHF.R.S32.HI R14, RZ, 0x1f, R21 ;  /* 0x0000001fff0e7819 */ /* 0x000fc80000011415 */
[----:B------:R-:W-:-:S13]  /*0510*/  ISETP.GE.AND.EX P0, PT, R15, R14, PT, P0 ;  /* 0x0000000e0f00720c */ /* 0x000fda0003f06300 */
[----:B------:R0:W-:Y:S01]  /*0520*/  @!P0 STG.E desc[UR4][R8.64], R21 ;  /* 0x0000001508008986 */ /* 0x0001e2000c101904 */
[----:B------:R-:W-:Y:S05]  /*0530*/  @!P0 EXIT ;  /* 0x000000000000894d */ /* 0x000fea0003800000 */
[----:B------:R-:W1:Y:S02]  /*0540*/  LDCU.64 UR6, c[0x0][0x420] ;  /* 0x00008400ff0677ac */ /* 0x000e640008000a00 */
[----:B-1----:R-:W-:-:S04]  /*0550*/  LEA R14, P0, R2, UR6, 0x2 ;  /* 0x00000006020e7c11 */ /* 0x002fc8000f8010ff */
[----:B------:R-:W-:-:S05]  /*0560*/  LEA.HI.X R15, R2, UR7, R3, 0x2, P0 ;  /* 0x00000007020f7c11 */ /* 0x000fca00080f1403 */
[----:B------:R-:W2:Y:S02]  /*0570*/  LDG.E R17, desc[UR4][R14.64] ;  /* 0x000000040e117981 */ /* 0x000ea4000c1e1900 */
[----:B--2---:R-:W-:-:S13]  /*0580*/  ISETP.NE.AND P0, PT, R17, R4, PT ;  /* 0x000000041100720c */ /* 0x004fda0003f05270 */
[----:B------:R-:W-:Y:S05]  /*0590*/  @P0 BRA `(.L_x_2340) ;  /* 0x0000000400880947 */ /* 0x000fea0003800000 */
[----:B0-----:R-:W0:Y:S08]  /*05a0*/  LDC.64 R20, c[0x0][0x3b8] ;  /* 0x0000ee00ff147b82 */ /* 0x001e300000000a00 */
[----:B------:R-:W1:Y:S01]  /*05b0*/  LDC.64 R16, c[0x0][0x400] ;  /* 0x00010000ff107b82 */ /* 0x000e620000000a00 */
[----:B0-----:R-:W-:-:S05]  /*05c0*/  IMAD.WIDE R20, R4, 0x8, R20 ;  /* 0x0000000804147825 */ /* 0x001fca00078e0214 */
[----:B------:R-:W2:Y:S01]  /*05d0*/  LDG.E.64 R26, desc[UR4][R20.64] ;  /* 0x00000004141a7981 */ /* 0x000ea2000c1e1b00 */
[----:B------:R-:W-:Y:S01]  /*05e0*/  BSSY.RECONVERGENT B0, `(.L_x_2341) ;  /* 0x000001e000007945 */ /* 0x000fe20003800200 */
[----:B-1----:R-:W-:Y:S01]  /*05f0*/  IMAD.WIDE R16, R4, 0x4, R16 ;  /* 0x0000000404107825 */ /* 0x002fe200078e0210 */
[----:B--2---:R-:W-:-:S04]  /*0600*/  ISETP.GE.U32.AND P0, PT, R26, 0x1, PT ;  /* 0x000000011a00780c */ /* 0x004fc80003f06070 */
[----:B------:R-:W-:-:S13]  /*0610*/  ISETP.GE.AND.EX P0, PT, R27, RZ, PT, P0 ;  /* 0x000000ff1b00720c */ /* 0x000fda0003f06300 */
[----:B------:R-:W-:Y:S05]  /*0620*/  @!P0 BRA `(.L_x_2342) ;  /* 0x0000000000648947 */ /* 0x000fea0003800000 */
[----:B------:R-:W2:Y:S01]  /*0630*/  LDG.E R22, desc[UR4][R16.64] ;  /* 0x0000000410167981 */ /* 0x000ea2000c1e1900 */
[----:B------:R-:W0:Y:S01]  /*0640*/  LDCU UR6, c[0x0][0x3d0] ;  /* 0x00007a00ff0677ac */ /* 0x000e220008000800 */
[----:B--2--5:R-:W-:-:S05]  /*0650*/  IMAD.IADD R22, R5, 0x1, R22 ;  /* 0x0000000105167824 */ /* 0x024fca00078e0216 */
[----:B0-----:R-:W-:-:S13]  /*0660*/  ISETP.GT.AND P0, PT, R22, UR6, PT ;  /* 0x0000000616007c0c */ /* 0x001fda000bf04270 */
[----:B------:R-:W-:Y:S05]  /*0670*/  @!P0 BRA `(.L_x_2342) ;  /* 0x0000000000508947 */ /* 0x000fea0003800000 */
[----:B------:R-:W0:Y:S01]  /*0680*/  LDC.64 R22, c[0x0][0x428] ;  /* 0x00010a00ff167b82 */ /* 0x000e220000000a00 */
[----:B------:R-:W1:Y:S07]  /*0690*/  LDCU UR6, c[0x3][0x4] ;  /* 0x00c00080ff0677ac */ /* 0x000e6e0008000800 */
[----:B------:R-:W2:Y:S01]  /*06a0*/  LDC.64 R24, c[0x0][0x430] ;  /* 0x00010c00ff187b82 */ /* 0x000ea20000000a00 */
[----:B0-----:R-:W-:-:S05]  /*06b0*/  IMAD.WIDE R22, R4, 0x4, R22 ;  /* 0x0000000404167825 */ /* 0x001fca00078e0216 */
[----:B------:R-:W1:Y:S02]  /*06c0*/  LDG.E R19, desc[UR4][R22.64] ;  /* 0x0000000416137981 */ /* 0x000e64000c1e1900 */
[----:B-1----:R-:W-:-:S04]  /*06d0*/  IMAD R19, R4, UR6, R19 ;  /* 0x0000000604137c24 */ /* 0x002fc8000f8e0213 */
[----:B------:R-:W-:Y:S01]  /*06e0*/  IMAD R27, R19, 0x3, RZ ;  /* 0x00000003131b7824 */ /* 0x000fe200078e02ff */
[----:B------:R-:W-:-:S03]  /*06f0*/  SHF.R.S32.HI R19, RZ, 0x1f, R18 ;  /* 0x0000001fff137819 */ /* 0x000fc60000011412 */
[----:B--2---:R-:W-:-:S05]  /*0700*/  IMAD.WIDE R24, R27, 0x8, R24 ;  /* 0x000000081b187825 */ /* 0x004fca00078e0218 */
[----:B------:R0:W-:Y:S04]  /*0710*/  STG.E.64 desc[UR4][R24.64], R18 ;  /* 0x0000001218007986 */ /* 0x0001e8000c101b04 */
[----:B0-----:R-:W2:Y:S04]  /*0720*/  LDG.E.64 R18, desc[UR4][R20.64] ;  /* 0x0000000414127981 */ /* 0x001ea8000c1e1b00 */
[----:B------:R-:W-:Y:S01]  /*0730*/  STG.E.64 desc[UR4][R24.64+0x8], RZ ;  /* 0x000008ff18007986 */ /* 0x000fe2000c101b04 */
[----:B------:R-:W0:Y:S03]  /*0740*/  LDC.64 R28, c[0x0][0x3e0] ;  /* 0x0000f800ff1c7b82 */ /* 0x000e260000000a00 */
[----:B--2---:R-:W-:Y:S04]  /*0750*/  STG.E.64 desc[UR4][R24.64+0x10], R18 ;  /* 0x0000101218007986 */ /* 0x004fe8000c101b04 */
[----:B------:R-:W-:Y:S04]  /*0760*/  STG.E.64 desc[UR4][R20.64], RZ ;  /* 0x000000ff14007986 */ /* 0x000fe8000c101b04 */
[----:B------:R-:W2:Y:S02]  /*0770*/  LDG.E R0, desc[UR4][R22.64] ;  /* 0x0000000416007981 */ /* 0x000ea4000c1e1900 */
[----:B--2---:R-:W-:-:S05]  /*0780*/  VIADD R27, R0, 0x1 ;  /* 0x00000001001b7836 */ /* 0x004fca0000000000 */
[----:B------:R1:W-:Y:S04]  /*0790*/  STG.E desc[UR4][R22.64], R27 ;  /* 0x0000001b16007986 */ /* 0x0003e8000c101904 */
[----:B0-----:R0:W5:Y:S04]  /*07a0*/  LDG.E R0, desc[UR4][R28.64] ;  /* 0x000000041c007981 */ /* 0x001168000c1e1900 */
[----:B-1----:R0:W5:Y:S02]  /*07b0*/  LDG.E.64 R26, desc[UR4][R20.64] ;  /* 0x00000004141a7981 */ /* 0x002164000c1e1b00 */
.L_x_2342:
[----:B------:R-:W-:Y:S05]  /*07c0*/  BSYNC.RECONVERGENT B0 ;  /* 0x0000000000007941 */ /* 0x000fea0003800200 */
.L_x_2341:
[----:B------:R-:W1:Y:S02]  /*07d0*/  LDC.64 R18, c[0x0][0x3b0] ;  /* 0x0000ec00ff127b82 */ /* 0x000e640000000a00 */
[----:B-1----:R-:W-:-:S06]  /*07e0*/  IMAD.WIDE R18, R4, 0x8, R18 ;  /* 0x0000000804127825 */ /* 0x002fcc00078e0212 */
[----:B------:R-:W2:Y:S01]  /*07f0*/  LDG.E.64 R18, desc[UR4][R18.64] ;  /* 0x0000000412127981 */ /* 0x000ea2000c1e1b00 */
[----:B------:R-:W-:Y:S01]  /*0800*/  BSSY.RECONVERGENT B0, `(.L_x_2343) ;  /* 0x000001d000007945 */ /* 0x000fe20003800200 */
[----:B--2--5:R-:W-:-:S04]  /*0810*/  IADD3 R24, P0, P1, R26, R6, R18 ;  /* 0x000000061a187210 */ /* 0x024fc8000791e012 */
[----:B------:R-:W-:Y:S02]  /*0820*/  IADD3.X R26, PT, PT, R27, R7, R19, P0, P1 ;  /* 0x000000071b1a7210 */ /* 0x000fe400007e2413 */
[----:B------:R-:W-:-:S04]  /*0830*/  IADD3 R24, P0, PT, R24, -0x1, RZ ;  /* 0xffffffff18187810 */ /* 0x000fc80007f1e0ff */
[----:B------:R-:W-:-:S04]  /*0840*/  IADD3.X R26, PT, PT, R26, -0x1, RZ, P0, !PT ;  /* 0xffffffff1a1a7810 */ /* 0x000fc800007fe4ff */
[----:B------:R-:W-:-:S04]  /*0850*/  LOP3.LUT R4, R26, R7, RZ, 0xfc, !PT ;  /* 0x000000071a047212 */ /* 0x000fc800078efcff */
[----:B------:R-:W-:-:S13]  /*0860*/  ISETP.NE.U32.AND P0, PT, R4, RZ, PT ;  /* 0x000000ff0400720c */ /* 0x000fda0003f05070 */
[----:B------:R-:W-:Y:S05]  /*0870*/  @P0 BRA `(.L_x_2344) ;  /* 0x00000000004c0947 */ /* 0x000fea0003800000 */
[----:B------:R-:W1:Y:S01]  /*0880*/  I2F.U32.RP R4, R6 ;  /* 0x0000000600047306 */ /* 0x000e620000209000 */
[----:B------:R-:W-:-:S07]  /*0890*/  ISETP.NE.U32.AND P2, PT, R6, RZ, PT ;  /* 0x000000ff0600720c */ /* 0x000fce0003f45070 */
[----:B-1----:R-:W1:Y:S02]  /*08a0*/  MUFU.RCP R4, R4 ;  /* 0x0000000400047308 */ /* 0x002e640000001000 */
[----:B-1----:R-:W-:-:S06]  /*08b0*/  VIADD R18, R4, 0xffffffe ;  /* 0x0ffffffe04127836 */ /* 0x002fcc0000000000 */
[----:B------:R1:W2:Y:S02]  /*08c0*/  F2I.FTZ.U32.TRUNC.NTZ R19, R18 ;  /* 0x0000001200137305 */ /* 0x0002a4000021f000 */
[----:B-1----:R-:W-:Y:S02]  /*08d0*/  HFMA2 R18, -RZ, RZ, 0, 0 ;  /* 0x00000000ff127431 */ /* 0x002fe400000001ff */
[----:B--2---:R-:W-:-:S04]  /*08e0*/  IMAD.MOV R7, RZ, RZ, -R19 ;  /* 0x000000ffff077224 */ /* 0x004fc800078e0a13 */
[----:B------:R-:W-:-:S04]  /*08f0*/  IMAD R7, R7, R6, RZ ;  /* 0x0000000607077224 */ /* 0x000fc800078e02ff */
[----:B------:R-:W-:-:S06]  /*0900*/  IMAD.HI.U32 R19, R19, R7, R18 ;  /* 0x0000000713137227 */ /* 0x000fcc00078e0012 */
[----:B------:R-:W-:-:S04]  /*0910*/  IMAD.HI.U32 R19, R19, R24, RZ ;  /* 0x0000001813137227 */ /* 0x000fc800078e00ff */
[----:B------:R-:W-:-:S04]  /*0920*/  IMAD.MOV R7, RZ, RZ, -R19 ;  /* 0x000000ffff077224 */ /* 0x000fc800078e0a13 */
[----:B------:R-:W-:-:S05]  /*0930*/  IMAD R7, R6, R7, R24 ;  /* 0x0000000706077224 */ /* 0x000fca00078e0218 */
[----:B------:R-:W-:-:S13]  /*0940*/  ISETP.GE.U32.AND P0, PT, R7, R6, PT ;  /* 0x000000060700720c */ /* 0x000fda0003f06070 */
[----:B------:R-:W-:Y:S02]  /*0950*/  @P0 IMAD.IADD R7, R7, 0x1, -R6 ;  /* 0x0000000107070824 */ /* 0x000fe400078e0a06 */
[----:B------:R-:W-:-:S03]  /*0960*/  @P0 VIADD R19, R19, 0x1 ;  /* 0x0000000113130836 */ /* 0x000fc60000000000 */
[----:B------:R-:W-:-:S13]  /*0970*/  ISETP.GE.U32.AND P1, PT, R7, R6, PT ;  /* 0x000000060700720c */ /* 0x000fda0003f26070 */
[----:B------:R-:W-:Y:S01]  /*0980*/  @P1 VIADD R19, R19, 0x1 ;  /* 0x0000000113131836 */ /* 0x000fe20000000000 */
[----:B------:R-:W-:Y:S01]  /*0990*/  @!P2 LOP3.LUT R19, RZ, R6, RZ, 0x33, !PT ;  /* 0x00000006ff13a212 */ /* 0x000fe200078e33ff */
[----:B------:R-:W-:Y:S06]  /*09a0*/  BRA `(.L_x_2345) ;  /* 0x0000000000087947 */ /* 0x000fec0003800000 */
.L_x_2344:
[----:B------:R-:W-:-:S07]  /*09b0*/  MOV R4, 0x9d0 ;  /* 0x000009d000047802 */ /* 0x000fce0000000f00 */
[----:B0-----:R-:W-:Y:S05]  /*09c0*/  CALL.REL.NOINC `($__internal_0_$__cuda_sm20_div_s64) ;  /* 0x0000000000847944 */ /* 0x001fea0003c00000 */
.L_x_2345:
[----:B------:R-:W-:Y:S05]  /*09d0*/  BSYNC.RECONVERGENT B0 ;  /* 0x0000000000007941 */ /* 0x000fea0003800200 */
.L_x_2343:
[----:B------:R-:W-:Y:S01]  /*09e0*/  IMAD R19, R5, R19, R0 ;  /* 0x0000001305137224 */ /* 0x000fe200078e0200 */
[----:B------:R-:W1:Y:S04]  /*09f0*/  LDCU.128 UR8, c[0x0][0x410] ;  /* 0x00008200ff0877ac */ /* 0x000e680008000c00 */
[----:B------:R-:W-:Y:S04]  /*0a00*/  STG.E desc[UR4][R8.64], R19 ;  /* 0x0000001308007986 */ /* 0x000fe8000c101904 */
[----:B------:R-:W2:Y:S02]  /*0a10*/  LDG.E R0, desc[UR4][R10.64] ;  /* 0x000000040a007981 */ /* 0x000ea4000c1e1900 */
[----:B--2---:R-:W-:-:S05]  /*0a20*/  VIADD R7, R0, 0x1 ;  /* 0x0000000100077836 */ /* 0x004fca0000000000 */
[----:B------:R2:W-:Y:S04]  /*0a30*/  STG.E desc[UR4][R10.64], R7 ;  /* 0x000000070a007986 */ /* 0x0005e8000c101904 */
[----:B------:R-:W3:Y:S01]  /*0a40*/  LDG.E R0, desc[UR4][R16.64] ;  /* 0x0000000410007981 */ /* 0x000ee2000c1e1900 */
[----:B------:R-:W-:Y:S01]  /*0a50*/  SHF.L.U64.HI R4, R2, 0x3, R3 ;  /* 0x0000000302047819 */ /* 0x000fe20000010203 */
[----:B---3--:R-:W-:-:S05]  /*0a60*/  IMAD.IADD R5, R5, 0x1, R0 ;  /* 0x0000000105057824 */ /* 0x008fca00078e0200 */
[----:B------:R3:W-:Y:S04]  /*0a70*/  STG.E desc[UR4][R16.64], R5 ;  /* 0x0000000510007986 */ /* 0x0007e8000c101904 */
[----:B0-----:R-:W4:Y:S01]  /*0a80*/  LDG.E R21, desc[UR4][R8.64] ;  /* 0x0000000408157981 */ /* 0x001f22000c1e1900 */
[----:B------:R-:W-:-:S05]  /*0a90*/  IMAD.SHL.U32 R0, R2, 0x8, RZ ;  /* 0x0000000802007824 */ /* 0x000fca00078e00ff */
[----:B-1----:R-:W-:-:S04]  /*0aa0*/  IADD3 R2, P0, PT, R0, UR8, RZ ;  /* 0x0000000800027c10 */ /* 0x002fc8000ff1e0ff */
[----:B------:R-:W-:Y:S01]  /*0ab0*/  IADD3.X R3, PT, PT, R4, UR9, RZ, P0, !PT ;  /* 0x0000000904037c10 */ /* 0x000fe200087fe4ff */
[----:B----4-:R3:W-:Y:S04]  /*0ac0*/  REDG.E.MAX.S32.STRONG.GPU desc[UR4][R12.64], R21 ;  /* 0x000000150c00798e */ /* 0x0107e8000d12e304 */
[----:B------:R3:W5:Y:S01]  /*0ad0*/  ATOMG.E.EXCH.64.STRONG.GPU PT, RZ, desc[UR4][R2.64], RZ ;  /* 0x800000ff02ff79a8 */ /* 0x000762000c1ef504 */
[----:B--2---:R-:W-:Y:S01]  /*0ae0*/  IADD3 R10, P0, PT, R0, UR10, RZ ;  /* 0x0000000a000a7c10 */ /* 0x004fe2000ff1e0ff */
[----:B------:R-:W-:Y:S03]  /*0af0*/  BSSY B0, `(.L_x_2346) ;  /* 0x0000009000007945 */ /* 0x000fe60003800000 */
[----:B------:R-:W-:-:S09]  /*0b00*/  IADD3.X R11, PT, PT, R4, UR11, RZ, P0, !PT ;  /* 0x0000000b040b7c10 */ /* 0x000fd200087fe4ff */
.L_x_2347:
[----:B---3--:R-:W2:Y:S01]  /*0b10*/  LDG.E.64 R4, desc[UR4][R10.64] ;  /* 0x000000040a047981 */ /* 0x008ea2000c1e1b00 */
[----:B------:R-:W-:Y:S01]  /*0b20*/  CS2R R6, SRZ ;  /* 0x0000000000067805 */ /* 0x000fe2000001ff00 */
[----:B------:R-:W-:Y:S05]  /*0b30*/  YIELD ;  /* 0x0000000000007946 */ /* 0x000fea0003800000 */
[----:B--2---:R-:W2:Y:S02]  /*0b40*/  ATOMG.E.CAS.64.STRONG.GPU PT, R6, [R10], R4, R6 ;  /* 0x000000040a0673a9 */ /* 0x004ea400001ee506 */
[----:B--2---:R-:W-:-:S04]  /*0b50*/  ISETP.NE.U32.AND P0, PT, R6, R4, PT ;  /* 0x000000040600720c */ /* 0x004fc80003f05070 */
[----:B------:R-:W-:-:S13]  /*0b60*/  ISETP.NE.AND.EX P0, PT, R7, R5, PT, P0 ;  /* 0x000000050700720c */ /* 0x000fda0003f05300 */
[----:B------:R-:W-:Y:S05]  /*0b70*/  @P0 BRA `(.L_x_2347) ;  /* 0xfffffffc00e40947 */ /* 0x000fea000383ffff */
[----:B------:R-:W-:Y:S05]  /*0b80*/  BSYNC B0 ;  /* 0x0000000000007941 */ /* 0x000fea0003800000 */
.L_x_2346:
[----:B------:R-:W-:-:S05]  /*0b90*/  IMAD.MOV.U32 R3, RZ, RZ, -0x1 ;  /* 0xffffffffff037424 */ /* 0x000fca00078e00ff */
[----:B------:R-:W-:Y:S01]  /*0ba0*/  ATOMG.E.EXCH.STRONG.GPU PT, RZ, desc[UR4][R14.64], R3 ;  /* 0x800000030eff79a8 */ /* 0x000fe2000c1ef104 */
[----:B------:R-:W-:Y:S05]  /*0bb0*/  EXIT ;  /* 0x000000000000794d */ /* 0x000fea0003800000 */
.L_x_2340:
[----:B------:R-:W-:Y:S01]  /*0bc0*/  STG.E desc[UR4][R8.64], R21 ;  /* 0x0000001508007986 */ /* 0x000fe2000c101904 */
[----:B------:R-:W-:Y:S05]  /*0bd0*/  EXIT ;  /* 0x000000000000794d */ /* 0x000fea0003800000 */
        .weak           $__internal_0_$__cuda_sm20_div_s64
        .type           $__internal_0_$__cuda_sm20_div_s64,@function
        .size           $__internal_0_$__cuda_sm20_div_s64,(.L_x_2574 - $__internal_0_$__cuda_sm20_div_s64)
$__internal_0_$__cuda_sm20_div_s64:
[-C--:B------:R-:W-:Y:S02]  /*0be0*/  IADD3 R19, P1, PT, RZ, -R6.reuse, RZ ;  /* 0x80000006ff137210 */ /* 0x080fe40007f3e0ff */
[----:B------:R-:W-:Y:S02]  /*0bf0*/  ISETP.GE.AND P0, PT, R7, RZ, PT ;  /* 0x000000ff0700720c */ /* 0x000fe40003f06270 */
[----:B------:R-:W-:Y:S01]  /*0c00*/  ISETP.GE.AND P3, PT, R26, RZ, PT ;  /* 0x000000ff1a00720c */ /* 0x000fe20003f66270 */
[----:B------:R-:W-:Y:S01]  /*0c10*/  IMAD.X R20, RZ, RZ, ~R7, P1 ;  /* 0x000000ffff147224 */ /* 0x000fe200008e0e07 */
[----:B------:R-:W-:-:S04]  /*0c20*/  SEL R18, R19, R6, !P0 ;  /* 0x0000000613127207 */ /* 0x000fc80004000000 */
[----:B------:R-:W-:-:S04]  /*0c30*/  SEL R19, R20, R7, !P0 ;  /* 0x0000000714137207 */ /* 0x000fc80004000000 */
[----:B------:R-:W0:Y:S08]  /*0c40*/  I2F.U64.RP R28, R18 ;  /* 0x00000012001c7312 */ /* 0x000e300000309000 */
[----:B0-----:R-:W0:Y:S02]  /*0c50*/  MUFU.RCP R28, R28 ;  /* 0x0000001c001c7308 */ /* 0x001e240000001000 */
[----:B0-----:R-:W-:-:S06]  /*0c60*/  IADD3 R20, PT, PT, R28, 0x1ffffffe, RZ ;  /* 0x1ffffffe1c147810 */ /* 0x001fcc0007ffe0ff */
[----:B------:R-:W0:Y:S02]  /*0c70*/  F2I.U64.TRUNC R20, R20 ;  /* 0x0000001400147311 */ /* 0x000e24000020d800 */
[----:B0-----:R-:W-:-:S04]  /*0c80*/  IMAD.WIDE.U32 R22, R20, R18, RZ ;  /* 0x0000001214167225 */ /* 0x001fc800078e00ff */
[----:B------:R-:W-:Y:S01]  /*0c90*/  IMAD R23, R20, R19, R23 ;  /* 0x0000001314177224 */ /* 0x000fe200078e0217 */
[----:B------:R-:W-:-:S03]  /*0ca0*/  IADD3 R27, P0, PT, RZ, -R22, RZ ;  /* 0x80000016ff1b7210 */ /* 0x000fc60007f1e0ff */
[----:B------:R-:W-:Y:S02]  /*0cb0*/  IMAD R23, R21, R18, R23 ;  /* 0x0000001215177224 */ /* 0x000fe400078e0217 */
[----:B------:R-:W-:-:S04]  /*0cc0*/  IMAD.HI.U32 R22, R20, R27, RZ ;  /* 0x0000001b14167227 */ /* 0x000fc800078e00ff */
[----:B------:R-:W-:Y:S02]  /*0cd0*/  IMAD.X R25, RZ, RZ, ~R23, P0 ;  /* 0x000000ffff197224 */ /* 0x000fe400000e0e17 */
[----:B------:R-:W-:Y:S02]  /*0ce0*/  IMAD.MOV.U32 R23, RZ, RZ, R20 ;  /* 0x000000ffff177224 */ /* 0x000fe400078e0014 */
[----:B------:R-:W-:-:S04]  /*0cf0*/  IMAD.WIDE.U32 R22, P0, R20, R25, R22 ;  /* 0x0000001914167225 */ /* 0x000fc80007800016 */
[----:B------:R-:W-:-:S04]  /*0d00*/  IMAD.HI.U32 R22, P1, R21, R27, R22 ;  /* 0x0000001b15167227 */ /* 0x000fc80007820016 */
[CC--:B------:R-:W-:Y:S02]  /*0d10*/  IMAD R23, R21.reuse, R25.reuse, RZ ;  /* 0x0000001915177224 */ /* 0x0c0fe400078e02ff */
[----:B------:R-:W-:-:S03]  /*0d20*/  IMAD.HI.U32 R25, R21, R25, RZ ;  /* 0x0000001915197227 */ /* 0x000fc600078e00ff */
[----:B------:R-:W-:Y:S01]  /*0d30*/  IADD3 R23, P2, PT, R23, R22, RZ ;  /* 0x0000001617177210 */ /* 0x000fe20007f5e0ff */
[----:B------:R-:W-:-:S04]  /*0d40*/  IMAD.X R25, R25, 0x1, R21, P0 ;  /* 0x0000000119197824 */ /* 0x000fc800000e0615 */
[----:B------:R-:W-:Y:S01]  /*0d50*/  IMAD.WIDE.U32 R20, R23, R18, RZ ;  /* 0x0000001217147225 */ /* 0x000fe200078e00ff */
[----:B------:R-:W-:-:S03]  /*0d60*/  IADD3.X R25, PT, PT, RZ, RZ, R25, P2, P1 ;  /* 0x000000ffff197210 */ /* 0x000fc600017e2419 */
[----:B------:R-:W-:Y:S01]  /*0d70*/  IMAD R22, R23, R19, R21 ;  /* 0x0000001317167224 */ /* 0x000fe200078e0215 */
[----:B------:R-:W-:-:S03]  /*0d80*/  IADD3 R21, P0, PT, RZ, -R20, RZ ;  /* 0x80000014ff157210 */ /* 0x000fc60007f1e0ff */
[----:B------:R-:W-:Y:S02]  /*0d90*/  IMAD R20, R25, R18, R22 ;  /* 0x0000001219147224 */ /* 0x000fe400078e0216 */
[----:B------:R-:W-:-:S04]  /*0da0*/  IMAD.HI.U32 R22, R23, R21, RZ ;  /* 0x0000001517167227 */ /* 0x000fc800078e00ff */
[----:B------:R-:W-:-:S04]  /*0db0*/  IMAD.X R20, RZ, RZ, ~R20, P0 ;  /* 0x000000ffff147224 */ /* 0x000fc800000e0e14 */
[----:B------:R-:W-:-:S04]  /*0dc0*/  IMAD.WIDE.U32 R22, P0, R23, R20, R22 ;  /* 0x0000001417167225 */ /* 0x000fc80007800016 */
[----:B------:R-:W-:Y:S01]  /*0dd0*/  IMAD.HI.U32 R22, P1, R25, R21, R22 ;  /* 0x0000001519167227 */ /* 0x000fe20007820016 */
[----:B------:R-:W-:-:S03]  /*0de0*/  IADD3 R23, P4, PT, RZ, -R24, RZ ;  /* 0x80000018ff177210 */ /* 0x000fc60007f9e0ff */
[----:B------:R-:W-:Y:S01]  /*0df0*/  IMAD R21, R25, R20, RZ ;  /* 0x0000001419157224 */ /* 0x000fe200078e02ff */
[----:B------:R-:W-:Y:S01]  /*0e00*/  SEL R23, R23, R24, !P3 ;  /* 0x0000001817177207 */ /* 0x000fe20005800000 */
[----:B------:R-:W-:Y:S02]  /*0e10*/  IMAD.X R27, RZ, RZ, ~R26, P4 ;  /* 0x000000ffff1b7224 */ /* 0x000fe400020e0e1a */
[----:B------:R-:W-:Y:S01]  /*0e20*/  IMAD.HI.U32 R24, R25, R20, RZ ;  /* 0x0000001419187227 */ /* 0x000fe200078e00ff */
[----:B------:R-:W-:Y:S02]  /*0e30*/  IADD3 R22, P2, PT, R21, R22, RZ ;  /* 0x0000001615167210 */ /* 0x000fe40007f5e0ff */
[-C--:B------:R-:W-:Y:S01]  /*0e40*/  SEL R27, R27, R26.reuse, !P3 ;  /* 0x0000001a1b1b7207 */ /* 0x080fe20005800000 */
[----:B------:R-:W-:Y:S01]  /*0e50*/  IMAD.X R25, R24, 0x1, R25, P0 ;  /* 0x0000000118197824 */ /* 0x000fe200000e0619 */
[----:B------:R-:W-:Y:S01]  /*0e60*/  LOP3.LUT R26, R7, R26, RZ, 0x3c, !PT ;  /* 0x0000001a071a7212 */ /* 0x000fe200078e3cff */
[----:B------:R-:W-:-:S04]  /*0e70*/  IMAD.HI.U32 R20, R22, R23, RZ ;  /* 0x0000001716147227 */ /* 0x000fc800078e00ff */
[----:B------:R-:W-:Y:S02]  /*0e80*/  IMAD.MOV.U32 R21, RZ, RZ, RZ ;  /* 0x000000ffff157224 */ /* 0x000fe400078e00ff */
[----:B------:R-:W-:Y:S01]  /*0e90*/  IMAD.WIDE.U32 R20, R22, R27, R20 ;  /* 0x0000001b16147225 */ /* 0x000fe200078e0014 */
[----:B------:R-:W-:-:S05]  /*0ea0*/  IADD3.X R22, PT, PT, RZ, RZ, R25, P2, P1 ;  /* 0x000000ffff167210 */ /* 0x000fca00017e2419 */
[----:B------:R-:W-:-:S04]  /*0eb0*/  IMAD.HI.U32 R20, P0, R22, R23, R20 ;  /* 0x0000001716147227 */ /* 0x000fc80007800014 */
[CC--:B------:R-:W-:Y:S02]  /*0ec0*/  IMAD R25, R22.reuse, R27.reuse, RZ ;  /* 0x0000001b16197224 */ /* 0x0c0fe400078e02ff */
[----:B------:R-:W-:-:S03]  /*0ed0*/  IMAD.HI.U32 R22, R22, R27, RZ ;  /* 0x0000001b16167227 */ /* 0x000fc600078e00ff */
[----:B------:R-:W-:Y:S01]  /*0ee0*/  IADD3 R25, P1, PT, R25, R20, RZ ;  /* 0x0000001419197210 */ /* 0x000fe20007f3e0ff */
[----:B------:R-:W-:-:S04]  /*0ef0*/  IMAD.X R22, RZ, RZ, R22, P0 ;  /* 0x000000ffff167224 */ /* 0x000fc800000e0616 */
[----:B------:R-:W-:Y:S01]  /*0f00*/  IMAD.WIDE.U32 R20, R25, R18, RZ ;  /* 0x0000001219147225 */ /* 0x000fe200078e00ff */
[----:B------:R-:W-:-:S03]  /*0f10*/  IADD3.X R29, PT, PT, RZ, R22, RZ, P1, !PT ;  /* 0x00000016ff1d7210 */ /* 0x000fc60000ffe4ff */
[----:B------:R-:W-:Y:S01]  /*0f20*/  IMAD R21, R25, R19, R21 ;  /* 0x0000001319157224 */ /* 0x000fe200078e0215 */
[----:B------:R-:W-:-:S03]  /*0f30*/  IADD3 R22, P1, PT, -R20, R23, RZ ;  /* 0x0000001714167210 */ /* 0x000fc60007f3e1ff */
[-C--:B------:R-:W-:Y:S01]  /*0f40*/  IMAD R20, R29, R18.reuse, R21 ;  /* 0x000000121d147224 */ /* 0x080fe200078e0215 */
[----:B------:R-:W-:-:S03]  /*0f50*/  ISETP.GE.U32.AND P0, PT, R22, R18, PT ;  /* 0x000000121600720c */ /* 0x000fc60003f06070 */
[----:B------:R-:W-:Y:S01]  /*0f60*/  IMAD.X R27, R27, 0x1, ~R20, P1 ;  /* 0x000000011b1b7824 */ /* 0x000fe200008e0e14 */
[----:B------:R-:W-:Y:S01]  /*0f70*/  IADD3 R21, P1, PT, R22, -R18, RZ ;  /* 0x8000001216157210 */ /* 0x000fe20007f3e0ff */
[----:B------:R-:W-:-:S03]  /*0f80*/  VIADD R20, R25, 0x1 ;  /* 0x0000000119147836 */ /* 0x000fc60000000000 */
[C---:B------:R-:W-:Y:S01]  /*0f90*/  ISETP.GE.U32.AND.EX P0, PT, R27.reuse, R19, PT, P0 ;  /* 0x000000131b00720c */ /* 0x040fe20003f06100 */
[----:B------:R-:W-:Y:S01]  /*0fa0*/  IMAD.X R23, R27, 0x1, ~R19, P1 ;  /* 0x000000011b177824 */ /* 0x000fe200008e0e13 */
[----:B------:R-:W-:Y:S02]  /*0fb0*/  ISETP.GE.AND P1, PT, R26, RZ, PT ;  /* 0x000000ff1a00720c */ /* 0x000fe40003f26270 */
[----:B------:R-:W-:Y:S02]  /*0fc0*/  SEL R21, R21, R22, P0 ;  /* 0x0000001615157207 */ /* 0x000fe40000000000 */
[----:B------:R-:W-:Y:S02]  /*0fd0*/  SEL R25, R20, R25, P0 ;  /* 0x0000001914197207 */ /* 0x000fe40000000000 */
[----:B------:R-:W-:Y:S02]  /*0fe0*/  SEL R23, R23, R27, P0 ;  /* 0x0000001b17177207 */ /* 0x000fe40000000000 */
[----:B------:R-:W-:Y:S01]  /*0ff0*/  ISETP.GE.U32.AND P0, PT, R21, R18, PT ;  /* 0x000000121500720c */ /* 0x000fe20003f06070 */
[----:B------:R-:W-:-:S03]  /*1000*/  VIADD R18, R25, 0x1 ;  /* 0x0000000119127836 */ /* 0x000fc60000000000 */
[----:B------:R-:W-:-:S04]  /*1010*/  ISETP.GE.U32.AND.EX P0, PT, R23, R19, PT, P0 ;  /* 0x000000131700720c */ /* 0x000fc80003f06100 */
[----:B------:R-:W-:Y:S02]  /*1020*/  SEL R19, R18, R25, P0 ;  /* 0x0000001912137207 */ /* 0x000fe40000000000 */
[----:B------:R-:W-:-:S03]  /*1030*/  ISETP.NE.U32.AND P0, PT, R6, RZ, PT ;  /* 0x000000ff0600720c */ /* 0x000fc60003f05070 */
[----:B------:R-:W-:Y:S01]  /*1040*/  IMAD.MOV R6, RZ, RZ, -R19 ;  /* 0x000000ffff067224 */ /* 0x000fe200078e0a13 */
[----:B------:R-:W-:Y:S01]  /*1050*/  ISETP.NE.AND.EX P0, PT, R7, RZ, PT, P0 ;  /* 0x000000ff0700720c */ /* 0x000fe20003f05300 */
[----:B------:R-:W-:-:S03]  /*1060*/  IMAD.MOV.U32 R7, RZ, RZ, 0x0 ;  /* 0x00000000ff077424 */ /* 0x000fc600078e00ff */
[----:B------:R-:W-:Y:S01]  /*1070*/  SEL R19, R6, R19, !P1 ;  /* 0x0000001306137207 */ /* 0x000fe20004800000 */
[----:B------:R-:W-:-:S03]  /*1080*/  IMAD.MOV.U32 R6, RZ, RZ, R4 ;  /* 0x000000ffff067224 */ /* 0x000fc600078e0004 */
[----:B------:R-:W-:Y:S01]  /*1090*/  SEL R19, R19, 0xffffffff, P0 ;  /* 0xffffffff13137807 */ /* 0x000fe20000000000 */
[----:B------:R-:W-:Y:S06]  /*10a0*/  RET.REL.NODEC R6 `(_Z15resolve_disputePKiS0_S0_S0_iS0_PxS1_iS1_iPiS1_S2_S2_S2_S2_S2_S1_S1_S2_S2_S1_) ;  /* 0xffffffec06d47950 */ /* 0x000fec0003c3ffff */
.L_x_2348:
        /* <DEDUP_REMOVED lines=13> */
.L_x_2574:


//--------------------- .text._Z17simulation_kernelPKiS0_S0_S0_iS0_PxS1_iS1_iPiS2_S1_S2_S2_S2_S2_S2_S1_S1_S2_S2_S1_ --------------------------
	.section	.text._Z17simulation_kernelPKiS0_S0_S0_iS0_PxS1_iS1_iPiS2_S1_S2_S2_S2_S2_S2_S1_S1_S2_S2_S1_,"ax",@progbits
	.align	128
        .global         _Z17simulation_kernelPKiS0_S0_S0_iS0_PxS1_iS1_iPiS2_S1_S2_S2_S2_S2_S2_S1_S1_S2_S2_S1_
        .type           _Z17simulation_kernelPKiS0_S0_S0_iS0_PxS1_iS1_iPiS2_S1_S2_S2_S2_S2_S2_S1_S1_S2_S2_S1_,@function
        .size           _Z17simulation_kernelPKiS0_S0_S0_iS0_PxS1_iS1_iPiS2_S1_S2_S2_S2_S2_S2_S1_S1_S2_S2_S1_,(.L_x_2624 - _Z17simulation_kernelPKiS0_S0_S0_iS0_PxS1_iS1_iPiS2_S1_S2_S2_S2_S2_S2_S1_S1_S2_S2_S1_)
        .other          _Z17simulation_kernelPKiS0_S0_S0_iS0_PxS1_iS1_iPiS2_S1_S2_S2_S2_S2_S2_S1_S1_S2_S2_S1_,@"STO_CUDA_ENTRY STV_DEFAULT"
_Z17simulation_kernelPKiS0_S0_S0_iS0_PxS1_iS1_iPiS2_S1_S2_S2_S2_S2_S2_S1_S1_S2_S2_S1_:
.text._Z17simulation_kernelPKiS0_S0_S0_iS0_PxS1_iS1_iPiS2_S1_S2_S2_S2_S2_S2_S1_S1_S2_S2_S1_:
[----:B------:R-:W0:Y:S01]  /*0000*/  LDC R1, c[0x0][0x37c] ;  /* 0x0000df00ff017b82 */ /* 0x000e220000000800 */
[----:B------:R-:W1:Y:S07]  /*0010*/  S2R R0, SR_TID.X ;  /* 0x0000000000007919 */ /* 0x000e6e0000002100 */
[----:B------:R-:W1:Y:S01]  /*0020*/  S2UR UR4, SR_CTAID.X ;  /* 0x00000000000479c3 */ /* 0x000e620000002500 */
[----:B------:R-:W2:Y:S07]  /*0030*/  LDCU UR5, c[0x0][0x3c0] ;  /* 0x00007800ff0577ac */ /* 0x000eae0008000800 */
[----:B------:R-:W1:Y:S02]  /*0040*/  LDC R37, c[0x0][0x360] ;  /* 0x0000d800ff257b82 */ /* 0x000e640000000800 */
[----:B-1----:R-:W-:-:S05]  /*0050*/  IMAD R37, R37, UR4, R0 ;  /* 0x0000000425257c24 */ /* 0x002fca000f8e0200 */
[----:B--2---:R-:W-:-:S13]  /*0060*/  ISETP.GE.AND P0, PT, R37, UR5, PT ;  /* 0x0000000525007c0c */ /* 0x004fda000bf06270 */
[----:B0-----:R-:W-:Y:S05]  /*0070*/  @P0 EXIT ;  /* 0x000000000000094d */ /* 0x001fea0003800000 */
[----:B------:R-:W0:Y:S01]  /*0080*/  LDC.64 R28, c[0x0][0x3f0] ;  /* 0x0000fc00ff1c7b82 */ /* 0x000e220000000a00 */
[----:B------:R-:W1:Y:S01]  /*0090*/  LDCU.64 UR36, c[0x0][0x358] ;  /* 0x00006b00ff2477ac */ /* 0x000e620008000a00 */
[----:B0-----:R-:W-:-:S05]  /*00a0*/  IMAD.WIDE R28, R37, 0x4, R28 ;  /* 0x00000004251c7825 */ /* 0x001fca00078e021c */
[----:B-1----:R-:W2:Y:S02]  /*00b0*/  LDG.E R0, desc[UR36][R28.64] ;  /* 0x000000241c007981 */ /* 0x002ea4000c1e1900 */
[----:B--2---:R-:W-:-:S13]  /*00c0*/  ISETP.NE.AND P0, PT, R0, 0x1, PT ;  /* 0x000000010000780c */ /* 0x004fda0003f05270 */
[----:B------:R-:W-:Y:S05]  /*00d0*/  @!P0 EXIT ;  /* 0x000000000000894d */ /* 0x000fea0003800000 */
[----:B------:R-:W0:Y:S08]  /*00e0*/  LDC.64 R4, c[0x0][0x400] ;  /* 0x00010000ff047b82 */ /* 0x000e300000000a00 */
[----:B------:R-:W1:Y:S01]  /*00f0*/  LDC.64 R2, c[0x0][0x3e8] ;  /* 0x0000fa00ff027b82 */ /* 0x000e620000000a00 */
[----:B0-----:R-:W-:-:S06]  /*0100*/  IMAD.WIDE R4, R37, 0x4, R4 ;  /* 0x0000000425047825 */ /* 0x001fcc00078e0204 */
        /* <DEDUP_REMOVED lines=10> */
[----:B0-----:R-:W-:-:S07]  /*01b0*/  IMAD.WIDE R26, R37, 0x4, R26 ;  /* 0x00000004251a7825 */ /* 0x001fce00078e021a */
[----:B------:R-:W0:Y:S01]  /*01c0*/  LDC.64 R16, c[0x0][0x3b8] ;  /* 0x0000ee00ff107b82 */ /* 0x000e220000000a00 */
[----:B------:R-:W4:Y:S01]  /*01d0*/  LDG.E R36, desc[UR36][R26.64] ;  /* 0x000000241a247981 */ /* 0x000f22000c1e1900 */
[----:B-1----:R-:W-:-:S06]  /*01e0*/  IMAD R3, R37, UR4, RZ ;  /* 0x0000000425037c24 */ /* 0x002fcc000f8e02ff */
[----:B------:R-:W1:Y:S01]  /*01f0*/  LDC.64 R18, c[0x0][0x3b0] ;  /* 0x0000ec00ff127b82 */ /* 0x000e620000000a00 */
[----:B----4-:R-:W-:-:S04]  /*0200*/  IMAD.IADD R3, R36, 0x1, R3 ;  /* 0x0000000124037824 */ /* 0x010fc800078e0203 */
[----:B--2---:R-:W-:-:S06]  /*0210*/  IMAD.WIDE R24, R3, 0x4, R24 ;  /* 0x0000000403187825 */ /* 0x004fcc00078e0218 */
[----:B------:R-:W3:Y:S02]  /*0220*/  LDG.E R24, desc[UR36][R24.64] ;  /* 0x0000002418187981 */ /* 0x000ee4000c1e1900 */
[----:B---3--:R-:W-:-:S05]  /*0230*/  IMAD.WIDE R8, R24, 0x8, R8 ;  /* 0x0000000818087825 */ /* 0x008fca00078e0208 */
[----:B------:R-:W2:Y:S01]  /*0240*/  LDG.E.64 R4, desc[UR36][R8.64] ;  /* 0x0000002408047981 */ /* 0x000ea2000c1e1b00 */
[----:B------:R-:W-:Y:S01]  /*0250*/  BSSY B8, `(.L_x_2349) ;  /* 0x000053b000087945 */ /* 0x000fe20003800000 */
[----:B0-----:R-:W-:-:S04]  /*0260*/  IMAD.WIDE R16, R37, 0x8, R16 ;  /* 0x0000000825107825 */ /* 0x001fc800078e0210 */
[----:B-1----:R-:W-:Y:S01]  /*0270*/  IMAD.WIDE R18, R37, 0x8, R18 ;  /* 0x0000000825127825 */ /* 0x002fe200078e0212 */
[----:B--2---:R-:W-:-:S04]  /*0280*/  ISETP.GE.U32.AND P0, PT, R4, 0x1, PT ;  /* 0x000000010400780c */ /* 0x004fc80003f06070 */
[----:B------:R-:W-:-:S13]  /*0290*/  ISETP.GE.AND.EX P0, PT, R5, RZ, PT, P0 ;  /* 0x000000ff0500720c */ /* 0x000fda0003f06300 */
[----:B------:R-:W-:Y:S05]  /*02a0*/  @!P0 BRA `(.L_x_2350) ;  /* 0x0000005000d48947 */ /* 0x000fea0003800000 */
[----:B------:R-:W2:Y:S04]  /*02b0*/  LDG.E.64 R10, desc[UR36][R16.64] ;  /* 0x00000024100a7981 */ /* 0x000ea8000c1e1b00 */
[----:B------:R0:W5:Y:S01]  /*02c0*/  LDG.E.64 R32, desc[UR36][R18.64] ;  /* 0x0000002412207981 */ /* 0x000162000c1e1b00 */
[----:B------:R-:W-:Y:S01]  /*02d0*/  BSSY B7, `(.L_x_2351) ;  /* 0x0000288000077945 */ /* 0x000fe20003800000 */
[----:B------:R-:W-:Y:S01]  /*02e0*/  IMAD.MOV.U32 R2, RZ, RZ, RZ ;  /* 0x000000ffff027224 */ /* 0x000fe200078e00ff */
[----:B------:R-:W-:Y:S02]  /*02f0*/  CS2R R34, SRZ ;  /* 0x0000000000227805 */ /* 0x000fe4000001ff00 */
[----:B--2---:R-:W-:-:S04]  /*0300*/  ISETP.GE.U32.AND P0, PT, R10, 0x1, PT ;  /* 0x000000010a00780c */ /* 0x004fc80003f06070 */
[----:B------:R-:W-:-:S13]  /*0310*/  ISETP.GE.AND.EX P0, PT, R11, RZ, PT, P0 ;  /* 0x000000ff0b00720c */ /* 0x000fda0003f06300 */
[----:B0-----:R-:W-:Y:S05]  /*0320*/  @!P0 BRA `(.L_x_2352) ;  /* 0x0000002800088947 */ /* 0x001fea0003800000 */
[----:B------:R-:W-:Y:S01]  /*0330*/  BSSY B0, `(.L_x_2353) ;  /* 0x0000014000007945 */ /* 0x000fe20003800000 */
.L_x_2355:
[----:B------:R-:W-:Y:S01]  /*0340*/  ISETP.LT.U32.AND P0, PT, R10, R4, PT ;  /* 0x000000040a00720c */ /* 0x000fe20003f01070 */
[----:B------:R-:W-:Y:S05]  /*0350*/  YIELD ;  /* 0x0000000000007946 */ /* 0x000fea0003800000 */
[----:B------:R-:W-:-:S04]  /*0360*/  ISETP.LT.AND.EX P0, PT, R11, R5, PT, P0 ;  /* 0x000000050b00720c */ /* 0x000fc80003f01300 */
[----:B------:R-:W-:Y:S02]  /*0370*/  SEL R3, R10, R4, P0 ;  /* 0x000000040a037207 */ /* 0x000fe40000000000 */
[----:B------:R-:W-:Y:S02]  /*0380*/  SEL R7, R11, R5, P0 ;  /* 0x000000050b077207 */ /* 0x000fe40000000000 */
[----:B------:R-:W-:-:S05]  /*0390*/  IADD3 R6, P0, PT, R4, -R3, RZ ;  /* 0x8000000304067210 */ /* 0x000fca0007f1e0ff */
[----:B------:R-:W-:-:S06]  /*03a0*/  IMAD.X R7, R5, 0x1, ~R7, P0 ;  /* 0x0000000105077824 */ /* 0x000fcc00000e0e07 */
[----:B------:R-:W2:Y:S01]  /*03b0*/  ATOMG.E.CAS.64.STRONG.GPU PT, R6, [R8], R4, R6 ;  /* 0x00000004080673a9 */ /* 0x000ea200001ee506 */
[----:B------:R-:W-:Y:S02]  /*03c0*/  IMAD.MOV.U32 R3, RZ, RZ, R4 ;  /* 0x000000ffff037224 */ /* 0x000fe400078e0004 */
[----:B------:R-:W-:Y:S01]  /*03d0*/  IMAD.MOV.U32 R0, RZ, RZ, R5 ;  /* 0x000000ffff007224 */ /* 0x000fe200078e0005 */
[----:B--2---:R-:W-:-:S04]  /*03e0*/  ISETP.NE.U32.AND P0, PT, R6, R4, PT ;  /* 0x000000040600720c */ /* 0x004fc80003f05070 */
[----:B------:R-:W-:-:S13]  /*03f0*/  ISETP.NE.AND.EX P0, PT, R7, R5, PT, P0 ;  /* 0x000000050700720c */ /* 0x000fda0003f05300 */
[----:B------:R-:W-:Y:S05]  /*0400*/  @!P0 BRA `(.L_x_2354) ;  /* 0x0000000000188947 */ /* 0x000fea0003800000 */
[----:B------:R-:W2:Y:S02]  /*0410*/  LDG.E.64 R4, desc[UR36][R8.64] ;  /* 0x0000002408047981 */ /* 0x000ea4000c1e1b00 */
[----:B--2---:R-:W-:-:S04]  /*0420*/  ISETP.NE.U32.AND P0, PT, R4, RZ, PT ;  /* 0x000000ff0400720c */ /* 0x004fc80003f05070 */
[----:B------:R-:W-:-:S13]  /*0430*/  ISETP.NE.AND.EX P0, PT, R5, RZ, PT, P0 ;  /* 0x000000ff0500720c */ /* 0x000fda0003f05300 */
[----:B------:R-:W-:Y:S05]  /*0440*/  @P0 BRA `(.L_x_2355) ;  /* 0xfffffffc00bc0947 */ /* 0x000fea000383ffff */
[----:B------:R-:W-:Y:S02]  /*0450*/  IMAD.MOV.U32 R3, RZ, RZ, RZ ;  /* 0x000000ffff037224 */ /* 0x000fe400078e00ff */
[----:B------:R-:W-:-:S07]  /*0460*/  IMAD.MOV.U32 R0, RZ, RZ, RZ ;  /* 0x000000ffff007224 */ /* 0x000fce00078e00ff */
.L_x_2354:
[----:B------:R-:W-:Y:S05]  /*0470*/  BSYNC B0 ;  /* 0x0000000000007941 */ /* 0x000fea0003800000 */
.L_x_2353:
[C---:B------:R-:W-:Y:S02]  /*0480*/  ISETP.GE.U32.AND P0, PT, R6.reuse, 0x1, PT ;  /* 0x000000010600780c */ /* 0x040fe40003f06070 */
[----:B------:R-:W-:Y:S02]  /*0490*/  ISETP.NE.U32.AND P1, PT, R6, R3, PT ;  /* 0x000000030600720c */ /* 0x000fe40003f25070 */
[----:B------:R-:W-:-:S04]  /*04a0*/  ISETP.GE.AND.EX P0, PT, R7, RZ, PT, P0 ;  /* 0x000000ff0700720c */ /* 0x000fc80003f06300 */
[----:B------:R-:W-:-:S13]  /*04b0*/  ISETP.NE.OR.EX P0, PT, R7, R0, !P0, P1 ;  /* 0x000000000700720c */ /* 0x000fda0004705710 */
[----:B------:R-:W-:Y:S05]  /*04c0*/  @P0 BRA `(.L_x_2352) ;  /* 0x0000002400a00947 */ /* 0x000fea0003800000 */
[----:B------:R-:W-:-:S04]  /*04d0*/  ISETP.GT.U32.AND P0, PT, R10, R3, PT ;  /* 0x000000030a00720c */ /* 0x000fc80003f04070 */
[----:B------:R-:W-:-:S13]  /*04e0*/  ISETP.GT.AND.EX P0, PT, R11, R0, PT, P0 ;  /* 0x000000000b00720c */ /* 0x000fda0003f04300 */
[----:B------:R0:W-:Y:S01]  /*04f0*/  @!P0 STG.E.64 desc[UR36][R16.64], RZ ;  /* 0x000000ff10008986 */ /* 0x0001e2000c101b24 */
[----:B------:R-:W-:Y:S02]  /*0500*/  @!P0 IMAD.MOV.U32 R2, RZ, RZ, 0x1 ;  /* 0x00000001ff028424 */ /* 0x000fe400078e00ff */
[----:B------:R-:W-:Y:S02]  /*0510*/  @!P0 IMAD.MOV.U32 R34, RZ, RZ, R10 ;  /* 0x000000ffff228224 */ /* 0x000fe400078e000a */
[----:B------:R-:W-:Y:S01]  /*0520*/  @!P0 IMAD.MOV.U32 R35, RZ, RZ, R11 ;  /* 0x000000ffff238224 */ /* 0x000fe200078e000b */
[----:B------:R-:W-:Y:S06]  /*0530*/  @!P0 BRA `(.L_x_2352) ;  /* 0x0000002400848947 */ /* 0x000fec0003800000 */
[----:B------:R-:W2:Y:S01]  /*0540*/  LDG.E.64 R4, desc[UR36][R16.64] ;  /* 0x0000002410047981 */ /* 0x000ea2000c1e1b00 */
[----:B------:R-:W-:Y:S01]  /*0550*/  ISETP.LT.U32.AND P0, PT, R10, R3, PT ;  /* 0x000000030a00720c */ /* 0x000fe20003f01070 */
[----:B------:R-:W1:Y:S03]  /*0560*/  LDCU UR4, c[0x0][0x3a0] ;  /* 0x00007400ff0477ac */ /* 0x000e660008000800 */
[----:B------:R-:W-:-:S04]  /*0570*/  ISETP.LT.AND.EX P0, PT, R11, R0, PT, P0 ;  /* 0x000000000b00720c */ /* 0x000fc80003f01300 */
[----:B------:R-:W-:Y:S02]  /*0580*/  SEL R9, R10, R3, P0 ;  /* 0x000000030a097207 */ /* 0x000fe40000000000 */
[----:B------:R-:W-:Y:S02]  /*0590*/  SEL R11, R11, R0, P0 ;  /* 0x000000000b0b7207 */ /* 0x000fe40000000000 */
[----:B------:R-:W-:-:S04]  /*05a0*/  MOV R0, 0x168 ;  /* 0x0000016800007802 */ /* 0x000fc80000000f00 */
[----:B------:R3:W4:Y:S01]  /*05b0*/  LDC.64 R6, c[0x4][R0] ;  /* 0x0100000000067b82 */ /* 0x0007220000000a00 */
[----:B-1----:R-:W-:-:S06]  /*05c0*/  UIMAD.WIDE UR4, UR4, 0x4, URZ ;  /* 0x00000004040478a5 */ /* 0x002fcc000f8e02ff */
[----:B------:R-:W-:Y:S01]  /*05d0*/  IMAD.U32 R10, RZ, RZ, UR4 ;  /* 0x00000004ff0a7e24 */ /* 0x000fe2000f8e00ff */
[----:B--2---:R-:W-:Y:S01]  /*05e0*/  IADD3 R8, P0, PT, -R9, R4, RZ ;  /* 0x0000000409087210 */ /* 0x004fe20007f1e1ff */
[----:B------:R-:W-:-:S04]  /*05f0*/  IMAD.U32 R4, RZ, RZ, UR4 ;  /* 0x00000004ff047e24 */ /* 0x000fc8000f8e00ff */
[----:B------:R-:W-:Y:S02]  /*0600*/  IMAD.X R9, R5, 0x1, ~R11, P0 ;  /* 0x0000000105097824 */ /* 0x000fe400000e0e0b */
[----:B------:R-:W-:Y:S02]  /*0610*/  IMAD.U32 R11, RZ, RZ, UR5 ;  /* 0x00000005ff0b7e24 */ /* 0x000fe4000f8e00ff */
[----:B------:R-:W-:Y:S01]  /*0620*/  IMAD.U32 R5, RZ, RZ, UR5 ;  /* 0x00000005ff057e24 */ /* 0x000fe2000f8e00ff */
[----:B------:R3:W-:Y:S01]  /*0630*/  STG.E.64 desc[UR36][R16.64], R8 ;  /* 0x0000000810007986 */ /* 0x0007e2000c101b24 */
[----:B----4-:R-:W-:-:S07]  /*0640*/  IMAD.MOV.U32 R5, RZ, RZ, R11 ;  /* 0x000000ffff057224 */ /* 0x010fce00078e000b */
[----:B------:R-:W-:-:S07]  /*0650*/  LEPC R20, `(.L_x_2356) ;  /* 0x000000001014794e */ /* 0x000fce0000000000 */
[----:B0--3-5:R-:W-:Y:S05]  /*0660*/  CALL.ABS.NOINC R6 ;  /* 0x0000000006007343 */ /* 0x029fea0003c00000 */
.L_x_2356:
[----:B------:R-:W-:Y:S01]  /*0670*/  ISETP.NE.U32.AND P0, PT, R4, RZ, PT ;  /* 0x000000ff0400720c */ /* 0x000fe20003f05070 */
[----:B------:R-:W-:Y:S02]  /*0680*/  IMAD.MOV.U32 R22, RZ, RZ, R4 ;  /* 0x000000ffff167224 */ /* 0x000fe400078e0004 */
[----:B------:R-:W-:Y:S01]  /*0690*/  IMAD.MOV.U32 R23, RZ, RZ, R5 ;  /* 0x000000ffff177224 */ /* 0x000fe200078e0005 */
[----:B------:R-:W-:-:S13]  /*06a0*/  ISETP.NE.AND.EX P0, PT, R5, RZ, PT, P0 ;  /* 0x000000ff0500720c */ /* 0x000fda0003f05300 */
[----:B------:R-:W-:Y:S05]  /*06b0*/  @!P0 BRA `(.L_x_2357) ;  /* 0x0000002400188947 */ /* 0x000fea0003800000 */
[----:B------:R-:W0:Y:S02]  /*06c0*/  LDC R40, c[0x0][0x3a0] ;  /* 0x0000e800ff287b82 */ /* 0x000e240000000800 */
[----:B0-----:R-:W-:-:S04]  /*06d0*/  ISETP.GE.AND P0, PT, R40, 0x1, PT ;  /* 0x000000012800780c */ /* 0x001fc80003f06270 */
[----:B------:R-:W-:-:S09]  /*06e0*/  P2R R0, PR, RZ, 0x1 ;  /* 0x00000001ff007803 */ /* 0x000fd20000000000 */
[----:B------:R-:W-:Y:S05]  /*06f0*/  @!P0 BRA `(.L_x_2358) ;  /* 0x0000000400188947 */ /* 0x000fea0003800000 */
[C---:B------:R-:W-:Y:S01]  /*0700*/  VIADD R0, R40.reuse, 0xffffffff ;  /* 0xffffffff28007836 */ /* 0x040fe20000000000 */
[----:B------:R-:W-:Y:S01]  /*0710*/  LOP3.LUT R6, R40, 0xf, RZ, 0xc0, !PT ;  /* 0x0000000f28067812 */ /* 0x000fe200078ec0ff */
[----:B------:R-:W-:-:S03]  /*0720*/  IMAD.MOV.U32 R3, RZ, RZ, RZ ;  /* 0x000000ffff037224 */ /* 0x000fc600078e00ff */
[----:B------:R-:W-:Y:S02]  /*0730*/  ISETP.GE.U32.AND P0, PT, R0, 0xf, PT ;  /* 0x0000000f0000780c */ /* 0x000fe40003f06070 */
[----:B------:R-:W-:-:S11]  /*0740*/  ISETP.NE.AND P1, PT, R6, RZ, PT ;  /* 0x000000ff0600720c */ /* 0x000fd60003f25270 */
[----:B------:R-:W-:Y:S05]  /*0750*/  @!P0 BRA `(.L_x_2359) ;  /* 0x0000000000648947 */ /* 0x000fea0003800000 */
[----:B------:R-:W-:Y:S01]  /*0760*/  BSSY.RECONVERGENT B0, `(.L_x_2359) ;  /* 0x0000018000007945 */ /* 0x000fe20003800200 */
[----:B------:R-:W-:Y:S01]  /*0770*/  LOP3.LUT R3, R40, 0x7ffffff0, RZ, 0xc0, !PT ;  /* 0x7ffffff028037812 */ /* 0x000fe200078ec0ff */
[----:B------:R-:W-:Y:S02]  /*0780*/  IMAD.MOV.U32 R0, RZ, RZ, RZ ;  /* 0x000000ffff007224 */ /* 0x000fe400078e00ff */
[----:B------:R-:W-:-:S07]  /*0790*/  IMAD.MOV.U32 R7, RZ, RZ, -0x1 ;  /* 0xffffffffff077424 */ /* 0x000fce00078e00ff */
.L_x_2360:
[----:B0-----:R-:W-:-:S04]  /*07a0*/  IMAD.WIDE.U32 R4, R0, 0x4, R22 ;  /* 0x0000000400047825 */ /* 0x001fc800078e0016 */
[----:B------:R-:W-:Y:S01]  /*07b0*/  VIADD R0, R0, 0x10 ;  /* 0x0000001000007836 */ /* 0x000fe20000000000 */
[----:B------:R0:W-:Y:S04]  /*07c0*/  ST.E desc[UR36][R4.64], R7 ;  /* 0x0000000704007985 */ /* 0x0001e8000c101924 */
[----:B------:R0:W-:Y:S01]  /*07d0*/  ST.E desc[UR36][R4.64+0x4], R7 ;  /* 0x0000040704007985 */ /* 0x0001e2000c101924 */
[----:B------:R-:W-:-:S03]  /*07e0*/  ISETP.NE.AND P0, PT, R0, R3, PT ;  /* 0x000000030000720c */ /* 0x000fc60003f05270 */
[----:B------:R0:W-:Y:S04]  /*07f0*/  ST.E desc[UR36][R4.64+0x8], R7 ;  /* 0x0000080704007985 */ /* 0x0001e8000c101924 */
        /* <DEDUP_REMOVED lines=12> */
[----:B------:R0:W-:Y:S01]  /*08c0*/  ST.E desc[UR36][R4.64+0x3c], R7 ;  /* 0x00003c0704007985 */ /* 0x0001e2000c101924 */
[----:B------:R-:W-:Y:S05]  /*08d0*/  @P0 BRA `(.L_x_2360) ;  /* 0xfffffffc00b00947 */ /* 0x000fea000383ffff */
[----:B------:R-:W-:Y:S05]  /*08e0*/  BSYNC.RECONVERGENT B0 ;  /* 0x0000000000007941 */ /* 0x000fea0003800200 */
.L_x_2359:
[----:B------:R-:W-:Y:S04]  /*08f0*/  BSSY.RECONVERGENT B0, `(.L_x_2358) ;  /* 0x0000026000007945 */ /* 0x000fe80003800200 */
[----:B------:R-:W-:Y:S05]  /*0900*/  @!P1 BRA `(.L_x_2361) ;  /* 0x0000000000909947 */ /* 0x000fea0003800000 */
[----:B------:R-:W-:Y:S02]  /*0910*/  ISETP.GE.U32.AND P0, PT, R6, 0x8, PT ;  /* 0x000000080600780c */ /* 0x000fe40003f06070 */
[----:B------:R-:W-:-:S04]  /*0920*/  LOP3.LUT R8, R40, 0x7, RZ, 0xc0, !PT ;  /* 0x0000000728087812 */ /* 0x000fc800078ec0ff */
[----:B------:R-:W-:-:S07]  /*0930*/  ISETP.NE.AND P1, PT, R8, RZ, PT ;  /* 0x000000ff0800720c */ /* 0x000fce0003f25270 */
[----:B------:R-:W-:Y:S06]  /*0940*/  @!P0 BRA `(.L_x_2362) ;  /* 0x00000000002c8947 */ /* 0x000fec0003800000 */
[----:B0-----:R-:W-:Y:S02]  /*0950*/  IMAD.MOV.U32 R7, RZ, RZ, -0x1 ;  /* 0xffffffffff077424 */ /* 0x001fe400078e00ff */
[----:B------:R-:W-:-:S04]  /*0960*/  IMAD.WIDE.U32 R4, R3, 0x4, R22 ;  /* 0x0000000403047825 */ /* 0x000fc800078e0016 */
[----:B------:R-:W-:Y:S01]  /*0970*/  VIADD R3, R3, 0x8 ;  /* 0x0000000803037836 */ /* 0x000fe20000000000 */
[----:B------:R1:W-:Y:S04]  /*0980*/  ST.E desc[UR36][R4.64], R7 ;  /* 0x0000000704007985 */ /* 0x0003e8000c101924 */
[----:B------:R1:W-:Y:S04]  /*0990*/  ST.E desc[UR36][R4.64+0x4], R7 ;  /* 0x0000040704007985 */ /* 0x0003e8000c101924 */
[----:B------:R1:W-:Y:S04]  /*09a0*/  ST.E desc[UR36][R4.64+0x8], R7 ;  /* 0x0000080704007985 */ /* 0x0003e8000c101924 */
[----:B------:R1:W-:Y:S04]  /*09b0*/  ST.E desc[UR36][R4.64+0xc], R7 ;  /* 0x00000c0704007985 */ /* 0x0003e8000c101924 */
[----:B------:R1:W-:Y:S04]  /*09c0*/  ST.E desc[UR36][R4.64+0x10], R7 ;  /* 0x0000100704007985 */ /* 0x0003e8000c101924 */
[----:B------:R1:W-:Y:S04]  /*09d0*/  ST.E desc[UR36][R4.64+0x14], R7 ;  /* 0x0000140704007985 */ /* 0x0003e8000c101924 */
[----:B------:R1:W-:Y:S04]  /*09e0*/  ST.E desc[UR36][R4.64+0x18], R7 ;  /* 0x0000180704007985 */ /* 0x0003e8000c101924 */
[----:B------:R1:W-:Y:S02]  /*09f0*/  ST.E desc[UR36][R4.64+0x1c], R7 ;  /* 0x00001c0704007985 */ /* 0x0003e4000c101924 */
.L_x_2362:
[----:B------:R-:W-:Y:S05]  /*0a00*/  @!P1 BRA `(.L_x_2361) ;  /* 0x0000000000509947 */ /* 0x000fea0003800000 */
[----:B------:R-:W-:Y:S02]  /*0a10*/  ISETP.GE.U32.AND P0, PT, R8, 0x4, PT ;  /* 0x000000040800780c */ /* 0x000fe40003f06070 */
[----:B------:R-:W-:-:S04]  /*0a20*/  LOP3.LUT R0, R40, 0x3, RZ, 0xc0, !PT ;  /* 0x0000000328007812 */ /* 0x000fc800078ec0ff */
[----:B------:R-:W-:-:S07]  /*0a30*/  ISETP.NE.AND P1, PT, R0, RZ, PT ;  /* 0x000000ff0000720c */ /* 0x000fce0003f25270 */
[----:B------:R-:W-:Y:S06]  /*0a40*/  @!P0 BRA `(.L_x_2363) ;  /* 0x00000000001c8947 */ /* 0x000fec0003800000 */
[----:B01----:R-:W-:Y:S02]  /*0a50*/  IMAD.MOV.U32 R7, RZ, RZ, -0x1 ;  /* 0xffffffffff077424 */ /* 0x003fe400078e00ff */
[----:B------:R-:W-:-:S04]  /*0a60*/  IMAD.WIDE.U32 R4, R3, 0x4, R22 ;  /* 0x0000000403047825 */ /* 0x000fc800078e0016 */
[----:B------:R-:W-:Y:S01]  /*0a70*/  VIADD R3, R3, 0x4 ;  /* 0x0000000403037836 */ /* 0x000fe20000000000 */
[----:B------:R2:W-:Y:S04]  /*0a80*/  ST.E desc[UR36][R4.64], R7 ;  /* 0x0000000704007985 */ /* 0x0005e8000c101924 */
[----:B------:R2:W-:Y:S04]  /*0a90*/  ST.E desc[UR36][R4.64+0x4], R7 ;  /* 0x0000040704007985 */ /* 0x0005e8000c101924 */
[----:B------:R2:W-:Y:S04]  /*0aa0*/  ST.E desc[UR36][R4.64+0x8], R7 ;  /* 0x0000080704007985 */ /* 0x0005e8000c101924 */
[----:B------:R2:W-:Y:S02]  /*0ab0*/  ST.E desc[UR36][R4.64+0xc], R7 ;  /* 0x00000c0704007985 */ /* 0x0005e4000c101924 */
.L_x_2363:
[----:B------:R-:W-:Y:S05]  /*0ac0*/  @!P1 BRA `(.L_x_2361) ;  /* 0x0000000000209947 */ /* 0x000fea0003800000 */
[----:B012---:R-:W-:Y:S02]  /*0ad0*/  IMAD.MOV.U32 R7, RZ, RZ, RZ ;  /* 0x000000ffff077224 */ /* 0x007fe400078e00ff */
[----:B------:R-:W-:-:S07]  /*0ae0*/  IMAD.MOV.U32 R9, RZ, RZ, -0x1 ;  /* 0xffffffffff097424 */ /* 0x000fce00078e00ff */
.L_x_2364:
[----:B------:R-:W-:-:S04]  /*0af0*/  IMAD.WIDE.U32 R4, R3, 0x4, R22 ;  /* 0x0000000403047825 */ /* 0x000fc800078e0016 */
[----:B------:R-:W-:Y:S01]  /*0b00*/  VIADD R7, R7, 0x1 ;  /* 0x0000000107077836 */ /* 0x000fe20000000000 */
[----:B------:R3:W-:Y:S01]  /*0b10*/  ST.E desc[UR36][R4.64], R9 ;  /* 0x0000000904007985 */ /* 0x0007e2000c101924 */
[----:B------:R-:W-:-:S03]  /*0b20*/  VIADD R3, R3, 0x1 ;  /* 0x0000000103037836 */ /* 0x000fc60000000000 */
[----:B------:R-:W-:-:S13]  /*0b30*/  ISETP.NE.AND P0, PT, R7, R0, PT ;  /* 0x000000000700720c */ /* 0x000fda0003f05270 */
[----:B---3--:R-:W-:Y:S05]  /*0b40*/  @P0 BRA `(.L_x_2364) ;  /* 0xfffffffc00e80947 */ /* 0x008fea000383ffff */
.L_x_2361:
[----:B------:R-:W-:Y:S05]  /*0b50*/  BSYNC.RECONVERGENT B0 ;  /* 0x0000000000007941 */ /* 0x000fea0003800200 */
.L_x_2358:
[----:B------:R-:W3:Y:S01]  /*0b60*/  LDC R30, c[0x0][0x3a0] ;  /* 0x0000e800ff1e7b82 */ /* 0x000ee20000000800 */
[----:B------:R-:W-:-:S07]  /*0b70*/  MOV R0, 0x168 ;  /* 0x0000016800007802 */ /* 0x000fce0000000f00 */
[----:B012---:R0:W1:Y:S01]  /*0b80*/  LDC.64 R6, c[0x4][R0] ;  /* 0x0100000000067b82 */ /* 0x0070620000000a00 */
[----:B---3--:R-:W-:-:S04]  /*0b90*/  IMAD.WIDE R30, R30, 0x4, RZ ;  /* 0x000000041e1e7825 */ /* 0x008fc800078e02ff */
[----:B------:R-:W-:Y:S02]  /*0ba0*/  IMAD.MOV.U32 R4, RZ, RZ, R30 ;  /* 0x000000ffff047224 */ /* 0x000fe400078e001e */
[----:B0-----:R-:W-:-:S07]  /*0bb0*/  IMAD.MOV.U32 R5, RZ, RZ, R31 ;  /* 0x000000ffff057224 */ /* 0x001fce00078e001f */
[----:B------:R-:W-:-:S07]  /*0bc0*/  LEPC R20, `(.L_x_2365) ;  /* 0x000000001014794e */ /* 0x000fce0000000000 */
[----:B-1----:R-:W-:Y:S05]  /*0bd0*/  CALL.ABS.NOINC R6 ;  /* 0x0000000006007343 */ /* 0x002fea0003c00000 */
.L_x_2365:
[----:B------:R-:W0:Y:S01]  /*0be0*/  LDCU UR4, c[0x0][0x3a0] ;  /* 0x00007400ff0477ac */ /* 0x000e220008000800 */
[----:B------:R-:W-:Y:S01]  /*0bf0*/  MOV R41, 0x168 ;  /* 0x0000016800297802 */ /* 0x000fe20000000f00 */
[----:B------:R-:W-:Y:S01]  /*0c00*/  IMAD.MOV.U32 R44, RZ, RZ, R4 ;  /* 0x000000ffff2c7224 */ /* 0x000fe200078e0004 */
[----:B------:R-:W1:Y:S02]  /*0c10*/  LDCU UR5, c[0x0][0x3a0] ;  /* 0x00007400ff0577ac */ /* 0x000e640008000800 */
[----:B------:R2:W3:Y:S01]  /*0c20*/  LDC.64 R6, c[0x4][R41] ;  /* 0x0100000029067b82 */ /* 0x0004e20000000a00 */
[----:B------:R-:W-:Y:S01]  /*0c30*/  IMAD.MOV.U32 R45, RZ, RZ, R5 ;  /* 0x000000ffff2d7224 */ /* 0x000fe200078e0005 */
[----:B0-----:R-:W-:Y:S01]  /*0c40*/  USHF.R.S32.HI UR4, URZ, 0x1f, UR4 ;  /* 0x0000001fff047899 */ /* 0x001fe20008011404 */
[----:B-1----:R-:W-:-:S05]  /*0c50*/  IMAD.U32 R4, RZ, RZ, UR5 ;  /* 0x00000005ff047e24 */ /* 0x002fca000f8e00ff */
[----:B--2---:R-:W-:-:S07]  /*0c60*/  IMAD.U32 R5, RZ, RZ, UR4 ;  /* 0x00000004ff057e24 */ /* 0x004fce000f8e00ff */
[----:B------:R-:W-:-:S07]  /*0c70*/  LEPC R20, `(.L_x_2366) ;  /* 0x000000001014794e */ /* 0x000fce0000000000 */
[----:B---3--:R-:W-:Y:S05]  /*0c80*/  CALL.ABS.NOINC R6 ;  /* 0x0000000006007343 */ /* 0x008fea0003c00000 */
.L_x_2366:
[----:B------:R0:W1:Y:S01]  /*0c90*/  LDC.64 R6, c[0x4][R41] ;  /* 0x0100000029067b82 */ /* 0x0000620000000a00 */
[----:B------:R-:W-:Y:S02]  /*0ca0*/  IMAD.MOV.U32 R39, RZ, RZ, R4 ;  /* 0x000000ffff277224 */ /* 0x000fe400078e0004 */
[----:B------:R-:W-:Y:S02]  /*0cb0*/  IMAD.MOV.U32 R38, RZ, RZ, R5 ;  /* 0x000000ffff267224 */ /* 0x000fe400078e0005 */
[----:B------:R-:W-:Y:S02]  /*0cc0*/  IMAD.MOV.U32 R4, RZ, RZ, R30 ;  /* 0x000000ffff047224 */ /* 0x000fe400078e001e */
[----:B------:R-:W-:-:S07]  /*0cd0*/  IMAD.MOV.U32 R5, RZ, RZ, R31 ;  /* 0x000000ffff057224 */ /* 0x000fce00078e001f */
[----:B------:R-:W-:-:S07]  /*0ce0*/  LEPC R20, `(.L_x_2367) ;  /* 0x000000001014794e */ /* 0x000fce0000000000 */
[----:B01----:R-:W-:Y:S05]  /*0cf0*/  CALL.ABS.NOINC R6 ;  /* 0x0000000006007343 */ /* 0x003fea0003c00000 */
.L_x_2367:
[----:B------:R-:W-:Y:S01]  /*0d00*/  ISETP.NE.U32.AND P0, PT, R39, RZ, PT ;  /* 0x000000ff2700720c */ /* 0x000fe20003f05070 */
[----:B------:R-:W-:Y:S01]  /*0d10*/  IMAD.MOV.U32 R30, RZ, RZ, R4 ;  /* 0x000000ffff1e7224 */ /* 0x000fe200078e0004 */
[----:B------:R-:W-:Y:S01]  /*0d20*/  ISETP.EQ.U32.AND P2, PT, R44, RZ, PT ;  /* 0x000000ff2c00720c */ /* 0x000fe20003f42070 */
[----:B------:R-:W-:Y:S01]  /*0d30*/  IMAD.MOV.U32 R31, RZ, RZ, R5 ;  /* 0x000000ffff1f7224 */ /* 0x000fe200078e0005 */
[----:B------:R-:W-:Y:S02]  /*0d40*/  ISETP.NE.AND.EX P4, PT, R38, RZ, PT, P0 ;  /* 0x000000ff2600720c */ /* 0x000fe40003f85300 */
[C---:B------:R-:W-:Y:S02]  /*0d50*/  ISETP.EQ.U32.AND P1, PT, R4.reuse, RZ, PT ;  /* 0x000000ff0400720c */ /* 0x040fe40003f22070 */
[----:B------:R-:W-:Y:S02]  /*0d60*/  ISETP.EQ.OR.EX P2, PT, R45, RZ, !P4, P2 ;  /* 0x000000ff2d00720c */ /* 0x000fe40006742720 */
[----:B------:R-:W-:-:S02]  /*0d70*/  ISETP.NE.U32.AND P3, PT, R4, RZ, PT ;  /* 0x000000ff0400720c */ /* 0x000fc40003f65070 */
[C---:B------:R-:W-:Y:S02]  /*0d80*/  ISETP.EQ.OR.EX P1, PT, R5.reuse, RZ, P2, P1 ;  /* 0x000000ff0500720c */ /* 0x040fe40001722710 */
[----:B------:R-:W-:Y:S02]  /*0d90*/  ISETP.NE.U32.AND P0, PT, R44, RZ, PT ;  /* 0x000000ff2c00720c */ /* 0x000fe40003f05070 */
[----:B------:R-:W-:Y:S02]  /*0da0*/  ISETP.NE.AND.EX P3, PT, R5, RZ, PT, P3 ;  /* 0x000000ff0500720c */ /* 0x000fe40003f65330 */
[----:B------:R-:W-:Y:S02]  /*0db0*/  P2R R41, PR, RZ, 0x10 ;  /* 0x00000010ff297803 */ /* 0x000fe40000000000 */
[----:B------:R-:W-:Y:S02]  /*0dc0*/  ISETP.NE.AND.EX P0, PT, R45, RZ, PT, P0 ;  /* 0x000000ff2d00720c */ /* 0x000fe40003f05300 */
[----:B------:R-:W-:-:S03]  /*0dd0*/  P2R R42, PR, RZ, 0x8 ;  /* 0x00000008ff2a7803 */ /* 0x000fc60000000000 */
[----:B------:R-:W-:Y:S08]  /*0de0*/  @P1 BRA `(.L_x_2368) ;  /* 0x0000001800b81947 */ /* 0x000ff00003800000 */
[----:B------:R-:W-:-:S13]  /*0df0*/  ISETP.GE.AND P6, PT, R40, 0x1, PT ;  /* 0x000000012800780c */ /* 0x000fda0003fc6270 */
[----:B------:R-:W-:Y:S05]  /*0e00*/  @!P6 BRA `(.L_x_2369) ;  /* 0x000000180050e947 */ /* 0x000fea0003800000 */
[----:B------:R-:W0:Y:S01]  /*0e10*/  LDC R4, c[0x0][0x3a0] ;  /* 0x0000e800ff047b82 */ /* 0x000e220000000800 */
[----:B------:R-:W-:Y:S02]  /*0e20*/  IMAD.MOV.U32 R6, RZ, RZ, RZ ;  /* 0x000000ffff067224 */ /* 0x000fe400078e00ff */
[C---:B0-----:R-:W-:Y:S01]  /*0e30*/  VIADD R0, R4.reuse, 0xffffffff ;  /* 0xffffffff04007836 */ /* 0x041fe20000000000 */
[----:B------:R-:W-:-:S04]  /*0e40*/  LOP3.LUT R14, R4, 0x7, RZ, 0xc0, !PT ;  /* 0x00000007040e7812 */ /* 0x000fc800078ec0ff */
[----:B------:R-:W-:Y:S02]  /*0e50*/  ISETP.GE.U32.AND P0, PT, R0, 0x7, PT ;  /* 0x000000070000780c */ /* 0x000fe40003f06070 */
[----:B------:R-:W-:-:S11]  /*0e60*/  ISETP.NE.AND P1, PT, R14, RZ, PT ;  /* 0x000000ff0e00720c */ /* 0x000fd60003f25270 */
[----:B------:R-:W-:Y:S05]  /*0e70*/  @!P0 BRA `(.L_x_2370) ;  /* 0x0000000000948947 */ /* 0x000fea0003800000 */
[----:B------:R-:W-:Y:S01]  /*0e80*/  BSSY.RECONVERGENT B0, `(.L_x_2370) ;  /* 0x0000024000007945 */ /* 0x000fe20003800200 */
[----:B------:R-:W-:Y:S01]  /*0e90*/  LOP3.LUT R6, R4, 0x7ffffff8, RZ, 0xc0, !PT ;  /* 0x7ffffff804067812 */ /* 0x000fe200078ec0ff */
[----:B------:R-:W-:-:S07]  /*0ea0*/  IMAD.MOV.U32 R3, RZ, RZ, RZ ;  /* 0x000000ffff037224 */ /* 0x000fce00078e00ff */
.L_x_2371:
[C---:B0-----:R-:W-:Y:S01]  /*0eb0*/  IADD3 R8, P0, PT, R3.reuse, R39, RZ ;  /* 0x0000002703087210 */ /* 0x041fe20007f1e0ff */
[----:B------:R-:W-:Y:S02]  /*0ec0*/  IMAD.MOV.U32 R5, RZ, RZ, 0x7fffffff ;  /* 0x7fffffffff057424 */ /* 0x000fe400078e00ff */
[----:B------:R-:W-:-:S04]  /*0ed0*/  IMAD.WIDE.U32 R10, R3, 0x4, R44 ;  /* 0x00000004030a7825 */ /* 0x000fc800078e002c */
[----:B------:R-:W-:Y:S01]  /*0ee0*/  IMAD.X R9, RZ, RZ, R38, P0 ;  /* 0x000000ffff097224 */ /* 0x000fe200000e0626 */
[----:B------:R0:W-:Y:S01]  /*0ef0*/  ST.E desc[UR36][R10.64], R5 ;  /* 0x000000050a007985 */ /* 0x0001e2000c101924 */
[----:B------:R-:W-:Y:S02]  /*0f00*/  IMAD.MOV.U32 R7, RZ, RZ, -0x1 ;  /* 0xffffffffff077424 */ /* 0x000fe400078e00ff */
[C---:B------:R-:W-:Y:S01]  /*0f10*/  IMAD.WIDE.U32 R12, R3.reuse, 0x4, R30 ;  /* 0x00000004030c7825 */ /* 0x040fe200078e001e */
[----:B------:R0:W-:Y:S03]  /*0f20*/  ST.E.U8 desc[UR36][R8.64], RZ ;  /* 0x000000ff08007985 */ /* 0x0001e6000c101124 */
[----:B------:R-:W-:Y:S01]  /*0f30*/  VIADD R3, R3, 0x8 ;  /* 0x0000000803037836 */ /* 0x000fe20000000000 */
[----:B------:R0:W-:Y:S04]  /*0f40*/  ST.E desc[UR36][R12.64], R7 ;  /* 0x000000070c007985 */ /* 0x0001e8000c101924 */
[----:B------:R0:W-:Y:S01]  /*0f50*/  ST.E desc[UR36][R10.64+0x4], R5 ;  /* 0x000004050a007985 */ /* 0x0001e2000c101924 */
[----:B------:R-:W-:-:S03]  /*0f60*/  ISETP.NE.AND P0, PT, R3, R6, PT ;  /* 0x000000060300720c */ /* 0x000fc60003f05270 */
[----:B------:R0:W-:Y:S04]  /*0f70*/  ST.E.U8 desc[UR36][R8.64+0x1], RZ ;  /* 0x000001ff08007985 */ /* 0x0001e8000c101124 */
[----:B------:R0:W-:Y:S04]  /*0f80*/  ST.E desc[UR36][R12.64+0x4], R7 ;  /* 0x000004070c007985 */ /* 0x0001e8000c101924 */
[----:B------:R0:W-:Y:S04]  /*0f90*/  ST.E desc[UR36][R10.64+0x8], R5 ;  /* 0x000008050a007985 */ /* 0x0001e8000c101924 */
        /* <DEDUP_REMOVED lines=16> */
[----:B------:R0:W-:Y:S01]  /*10a0*/  ST.E desc[UR36][R12.64+0x1c], R7 ;  /* 0x00001c070c007985 */ /* 0x0001e2000c101924 */
[----:B------:R-:W-:Y:S05]  /*10b0*/  @P0 BRA `(.L_x_2371) ;  /* 0xfffffffc007c0947 */ /* 0x000fea000383ffff */
[----:B------:R-:W-:Y:S05]  /*10c0*/  BSYNC.RECONVERGENT B0 ;  /* 0x0000000000007941 */ /* 0x000fea0003800200 */
.L_x_2370:
[----:B------:R-:W-:Y:S05]  /*10d0*/  @!P1 BRA `(.L_x_2372) ;  /* 0x0000000000fc9947 */ /* 0x000fea0003800000 */
[----:B------:R-:W-:Y:S02]  /*10e0*/  ISETP.GE.U32.AND P0, PT, R14, 0x4, PT ;  /* 0x000000040e00780c */ /* 0x000fe40003f06070 */
[----:B0-----:R-:W-:-:S04]  /*10f0*/  LOP3.LUT R7, R4, 0x3, RZ, 0xc0, !PT ;  /* 0x0000000304077812 */ /* 0x001fc800078ec0ff */
[----:B------:R-:W-:-:S07]  /*1100*/  ISETP.NE.AND P1, PT, R7, RZ, PT ;  /* 0x000000ff0700720c */ /* 0x000fce0003f25270 */
[----:B------:R-:W-:Y:S06]  /*1110*/  @!P0 BRA `(.L_x_2373) ;  /* 0x00000000005c8947 */ /* 0x000fec0003800000 */
[C---:B------:R-:W-:Y:S01]  /*1120*/  IADD3 R10, P0, PT, R6.reuse, R39, RZ ;  /* 0x00000027060a7210 */ /* 0x040fe20007f1e0ff */
[----:B------:R-:W-:Y:S02]  /*1130*/  IMAD.MOV.U32 R8, RZ, RZ, R44 ;  /* 0x000000ffff087224 */ /* 0x000fe400078e002c */
[----:B------:R-:W-:Y:S02]  /*1140*/  IMAD.MOV.U32 R9, RZ, RZ, R45 ;  /* 0x000000ffff097224 */ /* 0x000fe400078e002d */
[----:B------:R-:W-:Y:S02]  /*1150*/  IMAD.MOV.U32 R12, RZ, RZ, R30 ;  /* 0x000000ffff0c7224 */ /* 0x000fe400078e001e */
[----:B------:R-:W-:Y:S02]  /*1160*/  IMAD.MOV.U32 R13, RZ, RZ, R31 ;  /* 0x000000ffff0d7224 */ /* 0x000fe400078e001f */
        /* <DEDUP_REMOVED lines=17> */
[----:B------:R0:W-:Y:S02]  /*1280*/  ST.E desc[UR36][R12.64+0xc], R5 ;  /* 0x00000c050c007985 */ /* 0x0001e4000c101924 */
.L_x_2373:
[----:B------:R-:W-:Y:S05]  /*1290*/  @!P1 BRA `(.L_x_2372) ;  /* 0x00000000008c9947 */ /* 0x000fea0003800000 */
[----:B------:R-:W-:Y:S02]  /*12a0*/  ISETP.NE.AND P0, PT, R7, 0x1, PT ;  /* 0x000000010700780c */ /* 0x000fe40003f05270 */
[----:B0-----:R-:W-:-:S04]  /*12b0*/  LOP3.LUT R3, R4, 0x1, RZ, 0xc0, !PT ;  /* 0x0000000104037812 */ /* 0x001fc800078ec0ff */
[----:B------:R-:W-:-:S07]  /*12c0*/  ISETP.NE.U32.AND P1, PT, R3, 0x1, PT ;  /* 0x000000010300780c */ /* 0x000fce0003f25070 */
        /* <DEDUP_REMOVED lines=17> */
[----:B------:R0:W-:Y:S02]  /*13e0*/  ST.E desc[UR36][R12.64+0x4], R5 ;  /* 0x000004050c007985 */ /* 0x0001e4000c101924 */
.L_x_2374:
[----:B------:R-:W-:Y:S05]  /*13f0*/  @P1 BRA `(.L_x_2372) ;  /* 0x0000000000341947 */ /* 0x000fea0003800000 */
[C---:B0-----:R-:W-:Y:S01]  /*1400*/  IADD3 R12, P0, PT, R6.reuse, R39, RZ ;  /* 0x00000027060c7210 */ /* 0x041fe20007f1e0ff */
[----:B------:R-:W-:Y:S01]  /*1410*/  IMAD.MOV.U32 R8, RZ, RZ, R44 ;  /* 0x000000ffff087224 */ /* 0x000fe200078e002c */
[----:B------:R-:W-:Y:S01]  /*1420*/  MOV R5, 0xffffffff ;  /* 0xffffffff00057802 */ /* 0x000fe20000000f00 */
[----:B------:R-:W-:Y:S02]  /*1430*/  IMAD.MOV.U32 R9, RZ, RZ, R45 ;  /* 0x000000ffff097224 */ /* 0x000fe400078e002d */
[----:B------:R-:W-:Y:S02]  /*1440*/  IMAD.MOV.U32 R10, RZ, RZ, R30 ;  /* 0x000000ffff0a7224 */ /* 0x000fe400078e001e */
[----:B------:R-:W-:Y:S02]  /*1450*/  IMAD.MOV.U32 R11, RZ, RZ, R31 ;  /* 0x000000ffff0b7224 */ /* 0x000fe400078e001f */
[----:B------:R-:W-:Y:S02]  /*1460*/  IMAD.MOV.U32 R3, RZ, RZ, 0x7fffffff ;  /* 0x7fffffffff037424 */ /* 0x000fe400078e00ff */
[----:B------:R-:W-:-:S04]  /*1470*/  IMAD.WIDE.U32 R8, R6, 0x4, R8 ;  /* 0x0000000406087825 */ /* 0x000fc800078e0008 */
[----:B------:R-:W-:Y:S01]  /*1480*/  IMAD.X R13, RZ, RZ, R38, P0 ;  /* 0x000000ffff0d7224 */ /* 0x000fe200000e0626 */
[----:B------:R1:W-:Y:S01]  /*1490*/  ST.E desc[UR36][R8.64], R3 ;  /* 0x0000000308007985 */ /* 0x0003e2000c101924 */
[----:B------:R-:W-:-:S03]  /*14a0*/  IMAD.WIDE.U32 R10, R6, 0x4, R10 ;  /* 0x00000004060a7825 */ /* 0x000fc600078e000a */
[----:B------:R1:W-:Y:S04]  /*14b0*/  ST.E.U8 desc[UR36][R12.64], RZ ;  /* 0x000000ff0c007985 */ /* 0x0003e8000c101124 */
[----:B------:R1:W-:Y:S02]  /*14c0*/  ST.E desc[UR36][R10.64], R5 ;  /* 0x000000050a007985 */ /* 0x0003e4000c101924 */
.L_x_2372:
[----:B01----:R-:W-:Y:S01]  /*14d0*/  SHF.R.S32.HI R3, RZ, 0x1f, R24 ;  /* 0x0000001fff037819 */ /* 0x003fe20000011418 */
[----:B------:R-:W-:Y:S01]  /*14e0*/  IMAD.MOV.U32 R5, RZ, RZ, RZ ;  /* 0x000000ffff057224 */ /* 0x000fe200078e00ff */
[----:B------:R-:W-:-:S04]  /*14f0*/  LEA R6, P0, R24, R44, 0x2 ;  /* 0x0000002c18067211 */ /* 0x000fc800078010ff */
[----:B------:R-:W-:Y:S02]  /*1500*/  LEA.HI.X R7, R24, R45, R3, 0x2, P0 ;  /* 0x0000002d18077211 */ /* 0x000fe400000f1403 */
[C---:B------:R-:W-:Y:S02]  /*1510*/  LOP3.LUT R3, R4.reuse, 0x3, RZ, 0xc0, !PT ;  /* 0x0000000304037812 */ /* 0x040fe400078ec0ff */
[----:B------:R-:W-:Y:S01]  /*1520*/  LOP3.LUT R4, R4, 0x7ffffffc, RZ, 0xc0, !PT ;  /* 0x7ffffffc04047812 */ /* 0x000fe200078ec0ff */
[----:B------:R0:W-:Y:S06]  /*1530*/  ST.E desc[UR36][R6.64], RZ ;  /* 0x000000ff06007985 */ /* 0x0001ec000c101924 */
.L_x_2391:
[----:B------:R-:W-:Y:S01]  /*1540*/  ISETP.GE.U32.AND P0, PT, R0, 0x3, PT ;  /* 0x000000030000780c */ /* 0x000fe20003f06070 */
[----:B0-----:R-:W-:Y:S02]  /*1550*/  IMAD.MOV.U32 R10, RZ, RZ, 0x7fffffff ;  /* 0x7fffffffff0a7424 */ /* 0x001fe400078e00ff */
[----:B------:R-:W-:Y:S02]  /*1560*/  IMAD.MOV.U32 R14, RZ, RZ, -0x1 ;  /* 0xffffffffff0e7424 */ /* 0x000fe400078e00ff */
[----:B------:R-:W-:-:S08]  /*1570*/  IMAD.MOV.U32 R11, RZ, RZ, RZ ;  /* 0x000000ffff0b7224 */ /* 0x000fd000078e00ff */
[----:B------:R-:W-:Y:S05]  /*1580*/  @!P0 BRA `(.L_x_2375) ;  /* 0x0000000000b08947 */ /* 0x000fea0003800000 */
[----:B------:R-:W-:Y:S01]  /*1590*/  BSSY.RECONVERGENT B0, `(.L_x_2376) ;  /* 0x000002a000007945 */ /* 0x000fe20003800200 */
[----:B------:R-:W-:Y:S02]  /*15a0*/  IMAD.MOV.U32 R10, RZ, RZ, 0x7fffffff ;  /* 0x7fffffffff0a7424 */ /* 0x000fe400078e00ff */
[----:B------:R-:W-:Y:S02]  /*15b0*/  IMAD.MOV.U32 R14, RZ, RZ, -0x1 ;  /* 0xffffffffff0e7424 */ /* 0x000fe400078e00ff */
[----:B------:R-:W-:-:S07]  /*15c0*/  IMAD.MOV.U32 R11, RZ, RZ, RZ ;  /* 0x000000ffff0b7224 */ /* 0x000fce00078e00ff */
.L_x_2377:
[----:B0-----:R-:W-:-:S05]  /*15d0*/  IADD3 R6, P0, PT, R11, R39, RZ ;  /* 0x000000270b067210 */ /* 0x001fca0007f1e0ff */
[----:B------:R-:W-:-:S05]  /*15e0*/  IMAD.X R7, RZ, RZ, R38, P0 ;  /* 0x000000ffff077224 */ /* 0x000fca00000e0626 */
[----:B------:R-:W2:Y:S04]  /*15f0*/  LD.E.U8 R9, desc[UR36][R6.64] ;  /* 0x0000002406097980 */ /* 0x000ea8000c101100 */
[----:B------:R-:W3:Y:S04]  /*1600*/  LD.E.U8 R8, desc[UR36][R6.64+0x1] ;  /* 0x0000012406087980 */ /* 0x000ee8000c101100 */
[----:B------:R-:W4:Y:S01]  /*1610*/  LD.E.U8 R12, desc[UR36][R6.64+0x2] ;  /* 0x00000224060c7980 */ /* 0x000f22000c101100 */
[----:B--2---:R-:W-:Y:S01]  /*1620*/  ISETP.NE.AND P5, PT, R9, RZ, PT ;  /* 0x000000ff0900720c */ /* 0x004fe20003fa5270 */
[----:B------:R-:W-:Y:S01]  /*1630*/  IMAD.MOV.U32 R9, RZ, RZ, R45 ;  /* 0x000000ffff097224 */ /* 0x000fe200078e002d */
[----:B---3--:R-:W-:Y:S01]  /*1640*/  ISETP.NE.AND P2, PT, R8, RZ, PT ;  /* 0x000000ff0800720c */ /* 0x008fe20003f45270 */
[----:B------:R-:W-:Y:S01]  /*1650*/  IMAD.MOV.U32 R8, RZ, RZ, R44 ;  /* 0x000000ffff087224 */ /* 0x000fe200078e002c */
[----:B----4-:R-:W-:-:S03]  /*1660*/  ISETP.NE.AND P3, PT, R12, RZ, PT ;  /* 0x000000ff0c00720c */ /* 0x010fc60003f65270 */
[----:B------:R-:W-:Y:S01]  /*1670*/  IMAD.WIDE.U32 R8, R11, 0x4, R8 ;  /* 0x000000040b087825 */ /* 0x000fe200078e0008 */
[----:B------:R-:W2:Y:S05]  /*1680*/  LD.E.U8 R12, desc[UR36][R6.64+0x3] ;  /* 0x00000324060c7980 */ /* 0x000eaa000c101100 */
[----:B------:R-:W3:Y:S04]  /*1690*/  @!P5 LD.E R13, desc[UR36][R8.64] ;  /* 0x00000024080dd980 */ /* 0x000ee8000c101900 */
[----:B------:R-:W4:Y:S04]  /*16a0*/  @!P2 LD.E R15, desc[UR36][R8.64+0x4] ;  /* 0x00000424080fa980 */ /* 0x000f28000c101900 */
[----:B------:R-:W5:Y:S01]  /*16b0*/  @!P3 LD.E R21, desc[UR36][R8.64+0x8] ;  /* 0x000008240815b980 */ /* 0x000f62000c101900 */
[----:B------:R-:W-:-:S02]  /*16c0*/  PLOP3.LUT P1, PT, PT, PT, PT, 0x80, 0x8 ;  /* 0x000000000008781c */ /* 0x000fc40003f2f070 */
[----:B---3--:R-:W-:Y:S02]  /*16d0*/  @!P5 ISETP.GE.AND P6, PT, R13, R10, PT ;  /* 0x0000000a0d00d20c */ /* 0x008fe40003fc6270 */
[----:B------:R-:W-:-:S04]  /*16e0*/  @!P5 VIMNMX R10, PT, PT, R10, R13, PT ;  /* 0x0000000d0a0ad248 */ /* 0x000fc80003fe0100 */
[----:B----4-:R-:W-:Y:S02]  /*16f0*/  @!P2 ISETP.GE.AND P0, PT, R15, R10, PT ;  /* 0x0000000a0f00a20c */ /* 0x010fe40003f06270 */
[----:B------:R-:W-:Y:S02]  /*1700*/  @!P2 VIMNMX R10, PT, PT, R10, R15, PT ;  /* 0x0000000f0a0aa248 */ /* 0x000fe40003fe0100 */
[----:B------:R-:W-:Y:S02]  /*1710*/  @!P2 PLOP3.LUT P1, PT, P0, PT, PT, 0x80, 0x8 ;  /* 0x000000000008a81c */ /* 0x000fe4000072f070 */
[----:B-----5:R-:W-:Y:S02]  /*1720*/  @!P3 ISETP.GE.AND P4, PT, R21, R10, PT ;  /* 0x0000000a1500b20c */ /* 0x020fe40003f86270 */
[----:B------:R-:W-:Y:S02]  /*1730*/  PLOP3.LUT P0, PT, PT, PT, PT, 0x80, 0x8 ;  /* 0x000000000008781c */ /* 0x000fe40003f0f070 */
[----:B------:R-:W-:-:S02]  /*1740*/  @!P3 PLOP3.LUT P0, PT, P4, PT, PT, 0x80, 0x8 ;  /* 0x000000000008b81c */ /* 0x000fc4000270f070 */
[----:B--2---:R-:W-:-:S13]  /*1750*/  ISETP.NE.AND P4, PT, R12, RZ, PT ;  /* 0x000000ff0c00720c */ /* 0x004fda0003f85270 */
[----:B------:R-:W2:Y:S01]  /*1760*/  @!P4 LD.E R9, desc[UR36][R8.64+0xc] ;  /* 0x00000c240809c980 */ /* 0x000ea2000c101900 */
[----:B------:R-:W-:Y:S02]  /*1770*/  @!P3 VIMNMX R10, PT, PT, R10, R21, PT ;  /* 0x000000150a0ab248 */ /* 0x000fe40003fe0100 */
[C---:B------:R-:W-:Y:S01]  /*1780*/  @!P5 SEL R14, R11.reuse, R14, !P6 ;  /* 0x0000000e0b0ed207 */ /* 0x040fe20007000000 */
[C---:B------:R-:W-:Y:S01]  /*1790*/  @!P1 VIADD R14, R11.reuse, 0x1 ;  /* 0x000000010b0e9836 */ /* 0x040fe20000000000 */
[----:B------:R-:W-:Y:S01]  /*17a0*/  PLOP3.LUT P1, PT, PT, PT, PT, 0x80, 0x8 ;  /* 0x000000000008781c */ /* 0x000fe20003f2f070 */
[----:B------:R-:W-:Y:S01]  /*17b0*/  @!P0 VIADD R14, R11, 0x2 ;  /* 0x000000020b0e8836 */ /* 0x000fe20000000000 */
[----:B--2---:R-:W-:-:S04]  /*17c0*/  @!P4 ISETP.GE.AND P5, PT, R9, R10, PT ;  /* 0x0000000a0900c20c */ /* 0x004fc80003fa6270 */
[----:B------:R-:W-:-:S13]  /*17d0*/  @!P4 PLOP3.LUT P1, PT, P5, PT, PT, 0x80, 0x8 ;  /* 0x000000000008c81c */ /* 0x000fda0002f2f070 */
[C---:B------:R-:W-:Y:S02]  /*17e0*/  @!P1 VIADD R14, R11.reuse, 0x3 ;  /* 0x000000030b0e9836 */ /* 0x040fe40000000000 */
[----:B------:R-:W-:-:S05]  /*17f0*/  VIADD R11, R11, 0x4 ;  /* 0x000000040b0b7836 */ /* 0x000fca0000000000 */
[----:B------:R-:W-:Y:S02]  /*1800*/  ISETP.NE.AND P0, PT, R11, R4, PT ;  /* 0x000000040b00720c */ /* 0x000fe40003f05270 */
[----:B------:R-:W-:-:S11]  /*1810*/  @!P4 VIMNMX R10, PT, PT, R10, R9, PT ;  /* 0x000000090a0ac248 */ /* 0x000fd60003fe0100 */
[----:B------:R-:W-:Y:S05]  /*1820*/  @P0 BRA `(.L_x_2377) ;  /* 0xfffffffc00680947 */ /* 0x000fea000383ffff */
[----:B------:R-:W-:Y:S05]  /*1830*/  BSYNC.RECONVERGENT B0 ;  /* 0x0000000000007941 */ /* 0x000fea0003800200 */
.L_x_2376:
[----:B------:R-:W-:-:S07]  /*1840*/  IMAD.MOV.U32 R11, RZ, RZ, R4 ;  /* 0x000000ffff0b7224 */ /* 0x000fce00078e0004 */
.L_x_2375:
[----:B------:R-:W-:Y:S01]  /*1850*/  ISETP.NE.AND P0, PT, R3, RZ, PT ;  /* 0x000000ff0300720c */ /* 0x000fe20003f05270 */
[----:B------:R-:W-:-:S12]  /*1860*/  IMAD.MOV.U32 R13, RZ, RZ, R10 ;  /* 0x000000ffff0d7224 */ /* 0x000fd800078e000a */
[----:B------:R-:W-:Y:S05]  /*1870*/  @!P0 BRA `(.L_x_2378) ;  /* 0x0000000000908947 */ /* 0x000fea0003800000 */
[----:B------:R-:W-:-:S05]  /*1880*/  IADD3 R8, P0, PT, R11, R39, RZ ;  /* 0x000000270b087210 */ /* 0x000fca0007f1e0ff */
[----:B------:R-:W-:-:S05]  /*1890*/  IMAD.X R9, RZ, RZ, R38, P0 ;  /* 0x000000ffff097224 */ /* 0x000fca00000e0626 */
[----:B0-----:R-:W2:Y:S01]  /*18a0*/  LD.E.U8 R6, desc[UR36][R8.64] ;  /* 0x0000002408067980 */ /* 0x001ea2000c101100 */
[----:B------:R-:W-:Y:S01]  /*18b0*/  IMAD.MOV.U32 R7, RZ, RZ, R45 ;  /* 0x000000ffff077224 */ /* 0x000fe200078e002d */
[----:B------:R-:W-:Y:S01]  /*18c0*/  BSSY.RECONVERGENT B0, `(.L_x_2379) ;  /* 0x000000a000007945 */ /* 0x000fe20003800200 */
[----:B------:R-:W-:Y:S02]  /*18d0*/  ISETP.NE.AND P1, PT, R3, 0x1, PT ;  /* 0x000000010300780c */ /* 0x000fe40003f25270 */
[----:B--2---:R-:W-:Y:S01]  /*18e0*/  ISETP.NE.AND P0, PT, R6, RZ, PT ;  /* 0x000000ff0600720c */ /* 0x004fe20003f05270 */
[----:B------:R-:W-:-:S04]  /*18f0*/  IMAD.MOV.U32 R6, RZ, RZ, R44 ;  /* 0x000000ffff067224 */ /* 0x000fc800078e002c */
[----:B------:R-:W-:-:S08]  /*1900*/  IMAD.WIDE.U32 R6, R11, 0x4, R6 ;  /* 0x000000040b067825 */ /* 0x000fd000078e0006 */
[----:B------:R-:W-:Y:S05]  /*1910*/  @P0 BRA `(.L_x_2380) ;  /* 0x0000000000100947 */ /* 0x000fea0003800000 */
[----:B------:R-:W2:Y:S02]  /*1920*/  LD.E R10, desc[UR36][R6.64] ;  /* 0x00000024060a7980 */ /* 0x000ea4000c101900 */
[CC--:B--2---:R-:W-:Y:S02]  /*1930*/  ISETP.GE.AND P0, PT, R10.reuse, R13.reuse, PT ;  /* 0x0000000d0a00720c */ /* 0x0c4fe40003f06270 */
[----:B------:R-:W-:Y:S02]  /*1940*/  VIMNMX R13, PT, PT, R10, R13, PT ;  /* 0x0000000d0a0d7248 */ /* 0x000fe40003fe0100 */
[----:B------:R-:W-:-:S09]  /*1950*/  SEL R14, R11, R14, !P0 ;  /* 0x0000000e0b0e7207 */ /* 0x000fd20004000000 */
.L_x_2380:
[----:B------:R-:W-:Y:S05]  /*1960*/  BSYNC.RECONVERGENT B0 ;  /* 0x0000000000007941 */ /* 0x000fea0003800200 */
.L_x_2379:
[----:B------:R-:W-:Y:S04]  /*1970*/  BSSY.RECONVERGENT B0, `(.L_x_2378) ;  /* 0x0000014000007945 */ /* 0x000fe80003800200 */
[----:B------:R-:W-:Y:S05]  /*1980*/  @!P1 BRA `(.L_x_2381) ;  /* 0x0000000000489947 */ /* 0x000fea0003800000 */
[----:B------:R-:W2:Y:S01]  /*1990*/  LD.E.U8 R10, desc[UR36][R8.64+0x1] ;  /* 0x00000124080a7980 */ /* 0x000ea2000c101100 */
[----:B------:R-:W-:Y:S01]  /*19a0*/  BSSY.RECONVERGENT B1, `(.L_x_2382) ;  /* 0x0000008000017945 */ /* 0x000fe20003800200 */
[----:B------:R-:W-:Y:S02]  /*19b0*/  ISETP.NE.AND P1, PT, R3, 0x2, PT ;  /* 0x000000020300780c */ /* 0x000fe40003f25270 */
[----:B--2---:R-:W-:-:S13]  /*19c0*/  ISETP.NE.AND P0, PT, R10, RZ, PT ;  /* 0x000000ff0a00720c */ /* 0x004fda0003f05270 */
[----:B------:R-:W-:Y:S05]  /*19d0*/  @P0 BRA `(.L_x_2383) ;  /* 0x0000000000100947 */ /* 0x000fea0003800000 */
[----:B------:R-:W2:Y:S02]  /*19e0*/  LD.E R10, desc[UR36][R6.64+0x4] ;  /* 0x00000424060a7980 */ /* 0x000ea4000c101900 */
[CC--:B--2---:R-:W-:Y:S02]  /*19f0*/  ISETP.GE.AND P0, PT, R10.reuse, R13.reuse, PT ;  /* 0x0000000d0a00720c */ /* 0x0c4fe40003f06270 */
[----:B------:R-:W-:-:S11]  /*1a00*/  VIMNMX R13, PT, PT, R10, R13, PT ;  /* 0x0000000d0a0d7248 */ /* 0x000fd60003fe0100 */
[----:B------:R-:W-:-:S07]  /*1a10*/  @!P0 VIADD R14, R11, 0x1 ;  /* 0x000000010b0e8836 */ /* 0x000fce0000000000 */
.L_x_2383:
[----:B------:R-:W-:Y:S05]  /*1a20*/  BSYNC.RECONVERGENT B1 ;  /* 0x0000000000017941 */ /* 0x000fea0003800200 */
.L_x_2382:
[----:B------:R-:W-:Y:S05]  /*1a30*/  @!P1 BRA `(.L_x_2381) ;  /* 0x00000000001c9947 */ /* 0x000fea0003800000 */
[----:B------:R-:W2:Y:S02]  /*1a40*/  LD.E.U8 R8, desc[UR36][R8.64+0x2] ;  /* 0x0000022408087980 */ /* 0x000ea4000c101100 */
[----:B--2---:R-:W-:-:S13]  /*1a50*/  ISETP.NE.AND P0, PT, R8, RZ, PT ;  /* 0x000000ff0800720c */ /* 0x004fda0003f05270 */
[----:B------:R-:W-:Y:S05]  /*1a60*/  @P0 BRA `(.L_x_2381) ;  /* 0x0000000000100947 */ /* 0x000fea0003800000 */
[----:B------:R-:W2:Y:S02]  /*1a70*/  LD.E R6, desc[UR36][R6.64+0x8] ;  /* 0x0000082406067980 */ /* 0x000ea4000c101900 */
[CC--:B--2---:R-:W-:Y:S02]  /*1a80*/  ISETP.GE.AND P0, PT, R6.reuse, R13.reuse, PT ;  /* 0x0000000d0600720c */ /* 0x0c4fe40003f06270 */
[----:B------:R-:W-:-:S11]  /*1a90*/  VIMNMX R13, PT, PT, R6, R13, PT ;  /* 0x0000000d060d7248 */ /* 0x000fd60003fe0100 */
[----:B------:R-:W-:-:S07]  /*1aa0*/  @!P0 VIADD R14, R11, 0x2 ;  /* 0x000000020b0e8836 */ /* 0x000fce0000000000 */
.L_x_2381:
[----:B------:R-:W-:Y:S05]  /*1ab0*/  BSYNC.RECONVERGENT B0 ;  /* 0x0000000000007941 */ /* 0x000fea0003800200 */
.L_x_2378:
[----:B------:R-:W-:-:S04]  /*1ac0*/  ISETP.NE.AND P0, PT, R13, 0x7fffffff, PT ;  /* 0x7fffffff0d00780c */ /* 0x000fc80003f05270 */
[----:B------:R-:W-:-:S13]  /*1ad0*/  ISETP.EQ.OR P0, PT, R14, -0x1, !P0 ;  /* 0xffffffff0e00780c */ /* 0x000fda0004702670 */
[----:B------:R-:W-:Y:S05]  /*1ae0*/  @P0 BRA `(.L_x_2384) ;  /* 0x0000000c00280947 */ /* 0x000fea0003800000 */
[----:B0-----:R-:W0:Y:S01]  /*1af0*/  LDC.64 R6, c[0x0][0x3c8] ;  /* 0x0000f200ff067b82 */ /* 0x001e220000000a00 */
[----:B------:R-:W-:Y:S01]  /*1b00*/  IADD3 R8, P0, PT, R14, R39, RZ ;  /* 0x000000270e087210 */ /* 0x000fe20007f1e0ff */
[----:B------:R-:W-:-:S03]  /*1b10*/  IMAD.MOV.U32 R10, RZ, RZ, 0x1 ;  /* 0x00000001ff0a7424 */ /* 0x000fc600078e00ff */
[----:B------:R-:W-:-:S05]  /*1b20*/  LEA.HI.X.SX32 R9, R14, R38, 0x1, P0 ;  /* 0x000000260e097211 */ /* 0x000fca00000f0eff */
[----:B------:R1:W-:Y:S01]  /*1b30*/  ST.E.U8 desc[UR36][R8.64], R10 ;  /* 0x0000000a08007985 */ /* 0x0003e2000c101124 */
[----:B0-----:R-:W-:-:S06]  /*1b40*/  IMAD.WIDE R6, R14, 0x8, R6 ;  /* 0x000000080e067825 */ /* 0x001fcc00078e0206 */
[----:B------:R-:W2:Y:S02]  /*1b50*/  LDG.E.64 R6, desc[UR36][R6.64] ;  /* 0x0000002406067981 */ /* 0x000ea4000c1e1b00 */
[----:B--2---:R-:W-:-:S04]  /*1b60*/  ISETP.GE.U32.AND P0, PT, R6, 0x1, PT ;  /* 0x000000010600780c */ /* 0x004fc80003f06070 */
[----:B------:R-:W-:-:S13]  /*1b70*/  ISETP.GE.AND.EX P0, PT, R7, RZ, PT, P0 ;  /* 0x000000ff0700720c */ /* 0x000fda0003f06300 */
[----:B-1----:R-:W-:Y:S05]  /*1b80*/  @P0 BRA `(.L_x_2385) ;  /* 0x0000000000c00947 */ /* 0x002fea0003800000 */
[----:B------:R-:W0:Y:S02]  /*1b90*/  LDC.64 R6, c[0x0][0x380] ;  /* 0x0000e000ff067b82 */ /* 0x000e240000000a00 */
[----:B0-----:R-:W-:-:S05]  /*1ba0*/  IMAD.WIDE R6, R14, 0x4, R6 ;  /* 0x000000040e067825 */ /* 0x001fca00078e0206 */
[----:B------:R-:W2:Y:S04]  /*1bb0*/  LDG.E R15, desc[UR36][R6.64] ;  /* 0x00000024060f7981 */ /* 0x000ea8000c1e1900 */
[----:B------:R-:W2:Y:S01]  /*1bc0*/  LDG.E R20, desc[UR36][R6.64+0x4] ;  /* 0x0000042406147981 */ /* 0x000ea2000c1e1900 */
[----:B------:R-:W-:Y:S01]  /*1bd0*/  BSSY.RECONVERGENT B0, `(.L_x_2386) ;  /* 0x0000026000007945 */ /* 0x000fe20003800200 */
[----:B--2---:R-:W-:-:S13]  /*1be0*/  ISETP.GE.AND P0, PT, R15, R20, PT ;  /* 0x000000140f00720c */ /* 0x004fda0003f06270 */
[----:B------:R-:W-:Y:S05]  /*1bf0*/  @P0 BRA `(.L_x_2387) ;  /* 0x00000000008c0947 */ /* 0x000fea0003800000 */
[----:B------:R-:W-:Y:S02]  /*1c00*/  IMAD.MOV.U32 R8, RZ, RZ, R44 ;  /* 0x000000ffff087224 */ /* 0x000fe400078e002c */
[----:B------:R-:W-:Y:S02]  /*1c10*/  IMAD.MOV.U32 R9, RZ, RZ, R45 ;  /* 0x000000ffff097224 */ /* 0x000fe400078e002d */
[----:B------:R-:W-:-:S07]  /*1c20*/  IMAD.WIDE R8, R14, 0x4, R8 ;  /* 0x000000040e087825 */ /* 0x000fce00078e0208 */
.L_x_2390:
[----:B0-----:R-:W0:Y:S02]  /*1c30*/  LDC.64 R10, c[0x0][0x388] ;  /* 0x0000e200ff0a7b82 */ /* 0x001e240000000a00 */
[----:B0-----:R-:W-:-:S05]  /*1c40*/  IMAD.WIDE R12, R15, 0x4, R10 ;  /* 0x000000040f0c7825 */ /* 0x001fca00078e020a */
[----:B------:R-:W2:Y:S02]  /*1c50*/  LDG.E R21, desc[UR36][R12.64] ;  /* 0x000000240c157981 */ /* 0x000ea4000c1e1900 */
[----:B--2---:R-:W-:-:S04]  /*1c60*/  IADD3 R10, P0, PT, R21, R39, RZ ;  /* 0x00000027150a7210 */ /* 0x004fc80007f1e0ff */
[----:B------:R-:W-:-:S05]  /*1c70*/  LEA.HI.X.SX32 R11, R21, R38, 0x1, P0 ;  /* 0x00000026150b7211 */ /* 0x000fca00000f0eff */
[----:B------:R-:W2:Y:S01]  /*1c80*/  LD.E.U8 R10, desc[UR36][R10.64] ;  /* 0x000000240a0a7980 */ /* 0x000ea2000c101100 */
[----:B------:R-:W-:Y:S01]  /*1c90*/  BSSY.RECONVERGENT B1, `(.L_x_2388) ;  /* 0x0000016000017945 */ /* 0x000fe20003800200 */
[----:B--2---:R-:W-:-:S13]  /*1ca0*/  ISETP.NE.AND P0, PT, R10, RZ, PT ;  /* 0x000000ff0a00720c */ /* 0x004fda0003f05270 */
[----:B------:R-:W-:Y:S05]  /*1cb0*/  @P0 BRA `(.L_x_2389) ;  /* 0x00000000004c0947 */ /* 0x000fea0003800000 */
[----:B------:R-:W2:Y:S02]  /*1cc0*/  LD.E R40, desc[UR36][R8.64] ;  /* 0x0000002408287980 */ /* 0x000ea4000c101900 */
[----:B--2---:R-:W-:-:S13]  /*1cd0*/  ISETP.NE.AND P0, PT, R40, 0x7fffffff, PT ;  /* 0x7fffffff2800780c */ /* 0x004fda0003f05270 */
[----:B------:R-:W-:Y:S05]  /*1ce0*/  @!P0 BRA `(.L_x_2389) ;  /* 0x0000000000408947 */ /* 0x000fea0003800000 */
[----:B------:R-:W0:Y:S02]  /*1cf0*/  LDC.64 R10, c[0x0][0x390] ;  /* 0x0000e400ff0a7b82 */ /* 0x000e240000000a00 */
[----:B0-----:R-:W-:-:S04]  /*1d00*/  IMAD.WIDE R12, R15, 0x4, R10 ;  /* 0x000000040f0c7825 */ /* 0x001fc800078e020a */
[----:B------:R-:W-:Y:S02]  /*1d10*/  IMAD.MOV.U32 R10, RZ, RZ, R44 ;  /* 0x000000ffff0a7224 */ /* 0x000fe400078e002c */
[----:B------:R-:W-:Y:S01]  /*1d20*/  IMAD.MOV.U32 R11, RZ, RZ, R45 ;  /* 0x000000ffff0b7224 */ /* 0x000fe200078e002d */
[----:B------:R-:W2:Y:S01]  /*1d30*/  LDG.E R13, desc[UR36][R12.64] ;  /* 0x000000240c0d7981 */ /* 0x000ea2000c1e1900 */
[----:B------:R-:W-:-:S05]  /*1d40*/  IMAD.WIDE R10, R21, 0x4, R10 ;  /* 0x00000004150a7825 */ /* 0x000fca00078e020a */
[----:B------:R-:W3:Y:S01]  /*1d50*/  LD.E R41, desc[UR36][R10.64] ;  /* 0x000000240a297980 */ /* 0x000ee2000c101900 */
[----:B--2---:R-:W-:-:S05]  /*1d60*/  IMAD.IADD R40, R13, 0x1, R40 ;  /* 0x000000010d287824 */ /* 0x004fca00078e0228 */
[----:B---3--:R-:W-:-:S13]  /*1d70*/  ISETP.GE.AND P0, PT, R40, R41, PT ;  /* 0x000000292800720c */ /* 0x008fda0003f06270 */
[----:B------:R-:W-:Y:S05]  /*1d80*/  @P0 BRA `(.L_x_2389) ;  /* 0x0000000000180947 */ /* 0x000fea0003800000 */
[----:B------:R-:W-:Y:S01]  /*1d90*/  IMAD.MOV.U32 R12, RZ, RZ, R30 ;  /* 0x000000ffff0c7224 */ /* 0x000fe200078e001e */
[----:B------:R0:W-:Y:S01]  /*1da0*/  ST.E desc[UR36][R10.64], R40 ;  /* 0x000000280a007985 */ /* 0x0001e2000c101924 */
[----:B------:R-:W-:Y:S02]  /*1db0*/  IMAD.MOV.U32 R13, RZ, RZ, R31 ;  /* 0x000000ffff0d7224 */ /* 0x000fe400078e001f */
[----:B------:R-:W-:-:S05]  /*1dc0*/  IMAD.WIDE R12, R21, 0x4, R12 ;  /* 0x00000004150c7825 */ /* 0x000fca00078e020c */
[----:B------:R0:W-:Y:S04]  /*1dd0*/  ST.E desc[UR36][R12.64], R14 ;  /* 0x0000000e0c007985 */ /* 0x0001e8000c101924 */
[----:B------:R0:W5:Y:S02]  /*1de0*/  LDG.E R20, desc[UR36][R6.64+0x4] ;  /* 0x0000042406147981 */ /* 0x000164000c1e1900 */
.L_x_2389:
[----:B------:R-:W-:Y:S05]  /*1df0*/  BSYNC.RECONVERGENT B1 ;  /* 0x0000000000017941 */ /* 0x000fea0003800200 */
.L_x_2388:
[----:B------:R-:W-:-:S05]  /*1e00*/  VIADD R15, R15, 0x1 ;  /* 0x000000010f0f7836 */ /* 0x000fca0000000000 */
[----:B-----5:R-:W-:-:S13]  /*1e10*/  ISETP.GE.AND P0, PT, R15, R20, PT ;  /* 0x000000140f00720c */ /* 0x020fda0003f06270 */
[----:B------:R-:W-:Y:S05]  /*1e20*/  @!P0 BRA `(.L_x_2390) ;  /* 0xfffffffc00808947 */ /* 0x000fea000383ffff */
.L_x_2387:
[----:B------:R-:W-:Y:S05]  /*1e30*/  BSYNC.RECONVERGENT B0 ;  /* 0x0000000000007941 */ /* 0x000fea0003800200 */
.L_x_2386:
[----:B------:R-:W1:Y:S01]  /*1e40*/  LDCU UR4, c[0x0][0x3a0] ;  /* 0x00007400ff0477ac */ /* 0x000e620008000800 */
[----:B------:R-:W-:-:S05]  /*1e50*/  VIADD R5, R5, 0x1 ;  /* 0x0000000105057836 */ /* 0x000fca0000000000 */
[----:B-1----:R-:W-:-:S13]  /*1e60*/  ISETP.NE.AND P0, PT, R5, UR4, PT ;  /* 0x0000000405007c0c */ /* 0x002fda000bf05270 */
[----:B------:R-:W-:Y:S05]  /*1e70*/  @!P0 BRA `(.L_x_2384) ;  /* 0x0000000800448947 */ /* 0x000fea0003800000 */
[----:B------:R-:W-:Y:S05]  /*1e80*/  BRA `(.L_x_2391) ;  /* 0xfffffff400ac7947 */ /* 0x000fea000383ffff */
.L_x_2385:
[----:B------:R-:W-:Y:S01]  /*1e90*/  BSSY.RECONVERGENT B0, `(.L_x_2392) ;  /* 0x000000d000007945 */ /* 0x000fe20003800200 */
[----:B------:R-:W-:-:S07]  /*1ea0*/  IMAD.MOV.U32 R41, RZ, RZ, RZ ;  /* 0x000000ffff297224 */ /* 0x000fce00078e00ff */
.L_x_2393:
[----:B------:R-:W-:Y:S02]  /*1eb0*/  IMAD.MOV.U32 R6, RZ, RZ, R30 ;  /* 0x000000ffff067224 */ /* 0x000fe400078e001e */
[----:B------:R-:W-:Y:S02]  /*1ec0*/  IMAD.MOV.U32 R7, RZ, RZ, R31 ;  /* 0x000000ffff077224 */ /* 0x000fe400078e001f */
[----:B------:R-:W-:-:S04]  /*1ed0*/  IMAD.WIDE.U32 R4, R41, 0x4, R22 ;  /* 0x0000000429047825 */ /* 0x000fc800078e0016 */
[----:B------:R-:W-:Y:S01]  /*1ee0*/  IMAD.WIDE R6, R14, 0x4, R6 ;  /* 0x000000040e067825 */ /* 0x000fe200078e0206 */
[----:B------:R0:W-:Y:S04]  /*1ef0*/  ST.E desc[UR36][R4.64], R14 ;  /* 0x0000000e04007985 */ /* 0x0001e8000c101924 */
[----:B0-----:R-:W2:Y:S01]  /*1f00*/  LD.E R14, desc[UR36][R6.64] ;  /* 0x00000024060e7980 */ /* 0x001ea2000c101900 */
[----:B------:R-:W-:Y:S02]  /*1f10*/  VIADD R0, R41, 0x1 ;  /* 0x0000000129007836 */ /* 0x000fe40000000000 */
[----:B------:R-:W-:Y:S02]  /*1f20*/  IMAD.MOV.U32 R2, RZ, RZ, R41 ;  /* 0x000000ffff027224 */ /* 0x000fe400078e0029 */
[----:B------:R-:W-:Y:S01]  /*1f30*/  IMAD.MOV.U32 R41, RZ, RZ, R0 ;  /* 0x000000ffff297224 */ /* 0x000fe200078e0000 */
[----:B--2---:R-:W-:-:S13]  /*1f40*/  ISETP.NE.AND P0, PT, R14, -0x1, PT ;  /* 0xffffffff0e00780c */ /* 0x004fda0003f05270 */
[----:B------:R-:W-:Y:S05]  /*1f50*/  @P0 BRA `(.L_x_2393) ;  /* 0xfffffffc00d40947 */ /* 0x000fea000383ffff */
[----:B------:R-:W-:Y:S05]  /*1f60*/  BSYNC.RECONVERGENT B0 ;  /* 0x0000000000007941 */ /* 0x000fea0003800200 */
.L_x_2392:
[----:B------:R-:W-:Y:S01]  /*1f70*/  ISETP.NE.AND P0, PT, R2, RZ, PT ;  /* 0x000000ff0200720c */ /* 0x000fe20003f05270 */
[----:B------:R-:W-:-:S12]  /*1f80*/  BSSY.RECONVERGENT B0, `(.L_x_2394) ;  /* 0x0000030000007945 */ /* 0x000fd80003800200 */
[----:B------:R-:W-:Y:S05]  /*1f90*/  @!P0 BRA `(.L_x_2395) ;  /* 0x0000000000b88947 */ /* 0x000fea0003800000 */
[----:B------:R-:W-:Y:S01]  /*1fa0*/  ISETP.GE.U32.AND P0, PT, R41, 0x8, PT ;  /* 0x000000082900780c */ /* 0x000fe20003f06070 */
[----:B------:R-:W-:Y:S01]  /*1fb0*/  BSSY.RECONVERGENT B1, `(.L_x_2396) ;  /* 0x000001f000017945 */ /* 0x000fe20003800200 */
[----:B------:R-:W-:Y:S01]  /*1fc0*/  SHF.R.U32.HI R0, RZ, 0x1, R41 ;  /* 0x00000001ff007819 */ /* 0x000fe20000011629 */
[----:B------:R-:W-:-:S03]  /*1fd0*/  IMAD.MOV.U32 R3, RZ, RZ, RZ ;  /* 0x000000ffff037224 */ /* 0x000fc600078e00ff */
[----:B------:R-:W-:-:S04]  /*1fe0*/  VIMNMX.U32 R4, PT, PT, R0, 0x1, !PT ;  /* 0x0000000100047848 */ /* 0x000fc80007fe0000 */
[----:B------:R-:W-:-:S04]  /*1ff0*/  LOP3.LUT R0, R4, 0x3, RZ, 0xc0, !PT ;  /* 0x0000000304007812 */ /* 0x000fc800078ec0ff */
[----:B------:R-:W-:Y:S01]  /*2000*/  ISETP.NE.AND P1, PT, R0, RZ, PT ;  /* 0x000000ff0000720c */ /* 0x000fe20003f25270 */
[----:B------:R-:W-:-:S12]  /*2010*/  @!P0 BRA `(.L_x_2397) ;  /* 0x0000000000608947 */ /* 0x000fd80003800000 */
[----:B------:R-:W-:Y:S01]  /*2020*/  LOP3.LUT R3, R4, 0x7ffffffc, RZ, 0xc0, !PT ;  /* 0x7ffffffc04037812 */ /* 0x000fe200078ec0ff */
[----:B------:R-:W-:-:S07]  /*2030*/  IMAD.MOV.U32 R9, RZ, RZ, RZ ;  /* 0x000000ffff097224 */ /* 0x000fce00078e00ff */
.L_x_2398:
[----:B-1----:R-:W-:Y:S02]  /*2040*/  IMAD.IADD R7, R2, 0x1, -R9 ;  /* 0x0000000102077824 */ /* 0x002fe400078e0a09 */
[----:B------:R-:W-:-:S04]  /*2050*/  IMAD.WIDE.U32 R4, R9, 0x4, R22 ;  /* 0x0000000409047825 */ /* 0x000fc800078e0016 */
[----:B------:R-:W-:Y:S01]  /*2060*/  IMAD.WIDE R6, R7, 0x4, R22 ;  /* 0x0000000407067825 */ /* 0x000fe200078e0216 */
[----:B------:R-:W2:Y:S04]  /*2070*/  LD.E R11, desc[UR36][R4.64] ;  /* 0x00000024040b7980 */ /* 0x000ea8000c101900 */
[----:B------:R-:W3:Y:S04]  /*2080*/  LD.E R13, desc[UR36][R6.64] ;  /* 0x00000024060d7980 */ /* 0x000ee8000c101900 */
[----:B---3--:R0:W-:Y:S04]  /*2090*/  ST.E desc[UR36][R4.64], R13 ;  /* 0x0000000d04007985 */ /* 0x0081e8000c101924 */
[----:B--2---:R1:W-:Y:S04]  /*20a0*/  ST.E desc[UR36][R6.64], R11 ;  /* 0x0000000b06007985 */ /* 0x0043e8000c101924 */
[----:B------:R-:W2:Y:S04]  /*20b0*/  LD.E R21, desc[UR36][R6.64+-0x4] ;  /* 0xfffffc2406157980 */ /* 0x000ea8000c101900 */
[----:B------:R-:W3:Y:S04]  /*20c0*/  LD.E R15, desc[UR36][R4.64+0x4] ;  /* 0x00000424040f7980 */ /* 0x000ee8000c101900 */
[----:B--2---:R1:W-:Y:S04]  /*20d0*/  ST.E desc[UR36][R4.64+0x4], R21 ;  /* 0x0000041504007985 */ /* 0x0043e8000c101924 */
[----:B---3--:R1:W-:Y:S04]  /*20e0*/  ST.E desc[UR36][R6.64+-0x4], R15 ;  /* 0xfffffc0f06007985 */ /* 0x0083e8000c101924 */
[----:B------:R-:W2:Y:S04]  /*20f0*/  LD.E R8, desc[UR36][R6.64+-0x8] ;  /* 0xfffff82406087980 */ /* 0x000ea8000c101900 */
[----:B------:R-:W3:Y:S04]  /*2100*/  LD.E R43, desc[UR36][R4.64+0x8] ;  /* 0x00000824042b7980 */ /* 0x000ee8000c101900 */
[----:B--2---:R1:W-:Y:S04]  /*2110*/  ST.E desc[UR36][R4.64+0x8], R8 ;  /* 0x0000080804007985 */ /* 0x0043e8000c101924 */
[----:B---3--:R1:W-:Y:S04]  /*2120*/  ST.E desc[UR36][R6.64+-0x8], R43 ;  /* 0xfffff82b06007985 */ /* 0x0083e8000c101924 */
[----:B------:R-:W2:Y:S04]  /*2130*/  LD.E R10, desc[UR36][R6.64+-0xc] ;  /* 0xfffff424060a7980 */ /* 0x000ea8000c101900 */
[----:B0-----:R-:W3:Y:S01]  /*2140*/  LD.E R13, desc[UR36][R4.64+0xc] ;  /* 0x00000c24040d7980 */ /* 0x001ee2000c101900 */
[----:B------:R-:W-:-:S05]  /*2150*/  VIADD R9, R9, 0x4 ;  /* 0x0000000409097836 */ /* 0x000fca0000000000 */
[----:B------:R-:W-:Y:S01]  /*2160*/  ISETP.NE.AND P0, PT, R9, R3, PT ;  /* 0x000000030900720c */ /* 0x000fe20003f05270 */
[----:B--2---:R1:W-:Y:S04]  /*2170*/  ST.E desc[UR36][R4.64+0xc], R10 ;  /* 0x00000c0a04007985 */ /* 0x0043e8000c101924 */
[----:B---3--:R1:W-:Y:S08]  /*2180*/  ST.E desc[UR36][R6.64+-0xc], R13 ;  /* 0xfffff40d06007985 */ /* 0x0083f0000c101924 */
[----:B------:R-:W-:Y:S05]  /*2190*/  @P0 BRA `(.L_x_2398) ;  /* 0xfffffffc00a80947 */ /* 0x000fea000383ffff */
.L_x_2397:
[----:B------:R-:W-:Y:S05]  /*21a0*/  BSYNC.RECONVERGENT B1 ;  /* 0x0000000000017941 */ /* 0x000fea0003800200 */
.L_x_2396:
[----:B------:R-:W-:Y:S05]  /*21b0*/  @!P1 BRA `(.L_x_2395) ;  /* 0x0000000000309947 */ /* 0x000fea0003800000 */
[----:B------:R-:W-:-:S07]  /*21c0*/  IMAD.MOV.U32 R9, RZ, RZ, RZ ;  /* 0x000000ffff097224 */ /* 0x000fce00078e00ff */
.L_x_2399:
[----:B01----:R-:W-:Y:S02]  /*21d0*/  IMAD.IADD R5, R2, 0x1, -R3 ;  /* 0x0000000102057824 */ /* 0x003fe400078e0a03 */
[----:B------:R-:W-:-:S04]  /*21e0*/  IMAD.WIDE.U32 R6, R3, 0x4, R22 ;  /* 0x0000000403067825 */ /* 0x000fc800078e0016 */
[----:B------:R-:W-:Y:S01]  /*21f0*/  IMAD.WIDE R4, R5, 0x4, R22 ;  /* 0x0000000405047825 */ /* 0x000fe200078e0216 */
[----:B------:R-:W2:Y:S04]  /*2200*/  LD.E R11, desc[UR36][R6.64] ;  /* 0x00000024060b7980 */ /* 0x000ea8000c101900 */
[----:B------:R-:W3:Y:S01]  /*2210*/  LD.E R13, desc[UR36][R4.64] ;  /* 0x00000024040d7980 */ /* 0x000ee2000c101900 */
[----:B------:R-:W-:-:S05]  /*2220*/  VIADD R9, R9, 0x1 ;  /* 0x0000000109097836 */ /* 0x000fca0000000000 */
[----:B------:R-:W-:Y:S01]  /*2230*/  ISETP.NE.AND P0, PT, R9, R0, PT ;  /* 0x000000000900720c */ /* 0x000fe20003f05270 */
[----:B------:R-:W-:Y:S01]  /*2240*/  VIADD R3, R3, 0x1 ;  /* 0x0000000103037836 */ /* 0x000fe20000000000 */
[----:B---3--:R0:W-:Y:S04]  /*2250*/  ST.E desc[UR36][R6.64], R13 ;  /* 0x0000000d06007985 */ /* 0x0081e8000c101924 */
[----:B--2---:R0:W-:Y:S07]  /*2260*/  ST.E desc[UR36][R4.64], R11 ;  /* 0x0000000b04007985 */ /* 0x0041ee000c101924 */
[----:B------:R-:W-:Y:S05]  /*2270*/  @P0 BRA `(.L_x_2399) ;  /* 0xfffffffc00d40947 */ /* 0x000fea000383ffff */
.L_x_2395:
[----:B------:R-:W-:Y:S05]  /*2280*/  BSYNC.RECONVERGENT B0 ;  /* 0x0000000000007941 */ /* 0x000fea0003800200 */
.L_x_2394:
[----:B01----:R-:W-:Y:S01]  /*2290*/  MOV R6, 0x170 ;  /* 0x0000017000067802 */ /* 0x003fe20000000f00 */
[----:B------:R-:W-:Y:S02]  /*22a0*/  IMAD.MOV.U32 R4, RZ, RZ, R44 ;  /* 0x000000ffff047224 */ /* 0x000fe400078e002c */
[----:B------:R-:W-:-:S03]  /*22b0*/  IMAD.MOV.U32 R5, RZ, RZ, R45 ;  /* 0x000000ffff057224 */ /* 0x000fc600078e002d */
[----:B------:R-:W0:Y:S04]  /*22c0*/  LDC.64 R6, c[0x4][R6] ;  /* 0x0100000006067b82 */ /* 0x000e280000000a00 */
[----:B------:R-:W-:-:S07]  /*22d0*/  LEPC R20, `(.L_x_2400) ;  /* 0x000000001014794e */ /* 0x000fce0000000000 */
[----:B0-----:R-:W-:Y:S05]  /*22e0*/  CALL.ABS.NOINC R6 ;  /* 0x0000000006007343 */ /* 0x001fea0003c00000 */
.L_x_2400:
[----:B------:R-:W-:Y:S01]  /*22f0*/  MOV R40, 0x170 ;  /* 0x0000017000287802 */ /* 0x000fe20000000f00 */
[----:B------:R-:W-:Y:S02]  /*2300*/  IMAD.MOV.U32 R4, RZ, RZ, R39 ;  /* 0x000000ffff047224 */ /* 0x000fe400078e0027 */
[----:B------:R-:W-:Y:S01]  /*2310*/  IMAD.MOV.U32 R5, RZ, RZ, R38 ;  /* 0x000000ffff057224 */ /* 0x000fe200078e0026 */
[----:B------:R0:W1:Y:S06]  /*2320*/  LDC.64 R6, c[0x4][R40] ;  /* 0x0100000028067b82 */ /* 0x00006c0000000a00 */
[----:B------:R-:W-:-:S07]  /*2330*/  LEPC R20, `(.L_x_2401) ;  /* 0x000000001014794e */ /* 0x000fce0000000000 */
[----:B01----:R-:W-:Y:S05]  /*2340*/  CALL.ABS.NOINC R6 ;  /* 0x0000000006007343 */ /* 0x003fea0003c00000 */
.L_x_2401:
[----:B------:R0:W1:Y:S01]  /*2350*/  LDC.64 R6, c[0x4][R40] ;  /* 0x0100000028067b82 */ /* 0x0000620000000a00 */
[----:B------:R-:W-:Y:S02]  /*2360*/  IMAD.MOV.U32 R4, RZ, RZ, R30 ;  /* 0x000000ffff047224 */ /* 0x000fe400078e001e */
[----:B------:R-:W-:-:S07]  /*2370*/  IMAD.MOV.U32 R5, RZ, RZ, R31 ;  /* 0x000000ffff057224 */ /* 0x000fce00078e001f */
[----:B------:R-:W-:-:S07]  /*2380*/  LEPC R20, `(.L_x_2402) ;  /* 0x000000001014794e */ /* 0x000fce0000000000 */
[----:B01----:R-:W-:Y:S05]  /*2390*/  CALL.ABS.NOINC R6 ;  /* 0x0000000006007343 */ /* 0x003fea0003c00000 */
.L_x_2402:
[----:B------:R-:W0:Y:S01]  /*23a0*/  LDC.64 R4, c[0x0][0x3e0] ;  /* 0x0000f800ff047b82 */ /* 0x000e220000000a00 */
[----:B------:R-:W1:Y:S01]  /*23b0*/  LDCU UR4, c[0x3][URZ] ;  /* 0x00c00000ff0477ac */ /* 0x000e620008000800 */
[----:B------:R-:W-:Y:S01]  /*23c0*/  ISETP.GE.U32.AND P0, PT, R2, 0x3, PT ;  /* 0x000000030200780c */ /* 0x000fe20003f06070 */
[----:B------:R-:W-:Y:S01]  /*23d0*/  BSSY.RECONVERGENT B0, `(.L_x_2403) ;  /* 0x000001e000007945 */ /* 0x000fe20003800200 */
[----:B------:R-:W-:Y:S01]  /*23e0*/  LOP3.LUT R6, R41, 0x3, RZ, 0xc0, !PT ;  /* 0x0000000329067812 */ /* 0x000fe200078ec0ff */
[----:B------:R-:W-:Y:S01]  /*23f0*/  IMAD.MOV.U32 R11, RZ, RZ, RZ ;  /* 0x000000ffff0b7224 */ /* 0x000fe200078e00ff */
[----:B------:R-:W-:Y:S01]  /*2400*/  MOV R0, 0x170 ;  /* 0x0000017000007802 */ /* 0x000fe20000000f00 */
[----:B------:R-:W-:Y:S01]  /*2410*/  IMAD.IADD R7, R36, 0x1, R41 ;  /* 0x0000000124077824 */ /* 0x000fe200078e0229 */
[----:B------:R-:W-:Y:S01]  /*2420*/  ISETP.NE.AND P1, PT, R6, RZ, PT ;  /* 0x000000ff0600720c */ /* 0x000fe20003f25270 */
[C---:B-1----:R-:W-:Y:S02]  /*2430*/  IMAD R10, R37.reuse, UR4, RZ ;  /* 0x00000004250a7c24 */ /* 0x042fe4000f8e02ff */
[----:B0-----:R-:W-:-:S03]  /*2440*/  IMAD.WIDE R2, R37, 0x4, R4 ;  /* 0x0000000425027825 */ /* 0x001fc600078e0204 */
[----:B------:R-:W-:Y:S01]  /*2450*/  SHF.R.S32.HI R12, RZ, 0x1f, R10 ;  /* 0x0000001fff0c7819 */ /* 0x000fe2000001140a */
[----:B------:R-:W-:Y:S06]  /*2460*/  @!P0 BRA `(.L_x_2404) ;  /* 0x0000000000508947 */ /* 0x000fec0003800000 */
[----:B------:R-:W-:Y:S01]  /*2470*/  LOP3.LUT R11, R41, 0xfffffffc, RZ, 0xc0, !PT ;  /* 0xfffffffc290b7812 */ /* 0x000fe200078ec0ff */
[----:B------:R-:W-:-:S07]  /*2480*/  IMAD.MOV.U32 R13, RZ, RZ, RZ ;  /* 0x000000ffff0d7224 */ /* 0x000fce00078e00ff */
.L_x_2405:
[----:B------:R-:W-:Y:S01]  /*2490*/  IMAD.WIDE.U32 R4, R13, 0x4, R22 ;  /* 0x000000040d047825 */ /* 0x000fe200078e0016 */
[----:B0-----:R-:W0:Y:S04]  /*24a0*/  LDCU.64 UR4, c[0x0][0x3d8] ;  /* 0x00007b00ff0477ac */ /* 0x001e280008000a00 */
[----:B------:R-:W2:Y:S01]  /*24b0*/  LD.E R15, desc[UR36][R4.64] ;  /* 0x00000024040f7980 */ /* 0x000ea2000c101900 */
[----:B------:R-:W-:-:S05]  /*24c0*/  IMAD.IADD R9, R36, 0x1, R13 ;  /* 0x0000000124097824 */ /* 0x000fca00078e020d */
[----:B------:R-:W-:-:S04]  /*24d0*/  IADD3 R14, P0, PT, R10, R9, RZ ;  /* 0x000000090a0e7210 */ /* 0x000fc80007f1e0ff */
[----:B------:R-:W-:Y:S02]  /*24e0*/  LEA.HI.X.SX32 R9, R9, R12, 0x1, P0 ;  /* 0x0000000c09097211 */ /* 0x000fe400000f0eff */
[----:B0-----:R-:W-:-:S04]  /*24f0*/  LEA R8, P0, R14, UR4, 0x2 ;  /* 0x000000040e087c11 */ /* 0x001fc8000f8010ff */
[----:B------:R-:W-:-:S05]  /*2500*/  LEA.HI.X R9, R14, UR5, R9, 0x2, P0 ;  /* 0x000000050e097c11 */ /* 0x000fca00080f1409 */
[----:B--2---:R0:W-:Y:S04]  /*2510*/  STG.E desc[UR36][R8.64], R15 ;  /* 0x0000000f08007986 */ /* 0x0041e8000c101924 */
[----:B------:R-:W2:Y:S04]  /*2520*/  LD.E R21, desc[UR36][R4.64+0x4] ;  /* 0x0000042404157980 */ /* 0x000ea8000c101900 */
[----:B--2---:R0:W-:Y:S04]  /*2530*/  STG.E desc[UR36][R8.64+0x4], R21 ;  /* 0x0000041508007986 */ /* 0x0041e8000c101924 */
[----:B------:R-:W2:Y:S04]  /*2540*/  LD.E R31, desc[UR36][R4.64+0x8] ;  /* 0x00000824041f7980 */ /* 0x000ea8000c101900 */
[----:B--2---:R0:W-:Y:S04]  /*2550*/  STG.E desc[UR36][R8.64+0x8], R31 ;  /* 0x0000081f08007986 */ /* 0x0041e8000c101924 */
[----:B------:R-:W2:Y:S01]  /*2560*/  LD.E R39, desc[UR36][R4.64+0xc] ;  /* 0x00000c2404277980 */ /* 0x000ea2000c101900 */
[----:B------:R-:W-:-:S05]  /*2570*/  VIADD R13, R13, 0x4 ;  /* 0x000000040d0d7836 */ /* 0x000fca0000000000 */
[----:B------:R-:W-:Y:S01]  /*2580*/  ISETP.NE.AND P0, PT, R13, R11, PT ;  /* 0x0000000b0d00720c */ /* 0x000fe20003f05270 */
[----:B--2---:R0:W-:-:S12]  /*2590*/  STG.E desc[UR36][R8.64+0xc], R39 ;  /* 0x00000c2708007986 */ /* 0x0041d8000c101924 */
[----:B------:R-:W-:Y:S05]  /*25a0*/  @P0 BRA `(.L_x_2405) ;  /* 0xfffffffc00b80947 */ /* 0x000fea000383ffff */
.L_x_2404:
[----:B------:R-:W-:Y:S05]  /*25b0*/  BSYNC.RECONVERGENT B0 ;  /* 0x0000000000007941 */ /* 0x000fea0003800200 */
.L_x_2403:
[----:B------:R-:W-:Y:S04]  /*25c0*/  BSSY.RECONVERGENT B0, `(.L_x_2406) ;  /* 0x0000010000007945 */ /* 0x000fe80003800200 */
[----:B------:R-:W-:Y:S05]  /*25d0*/  @!P1 BRA `(.L_x_2407) ;  /* 0x0000000000389947 */ /* 0x000fea0003800000 */
[----:B------:R-:W-:-:S07]  /*25e0*/  IMAD.MOV.U32 R13, RZ, RZ, RZ ;  /* 0x000000ffff0d7224 */ /* 0x000fce00078e00ff */
.L_x_2408:
[----:B01----:R-:W-:Y:S01]  /*25f0*/  IMAD.WIDE.U32 R8, R11, 0x4, R22 ;  /* 0x000000040b087825 */ /* 0x003fe200078e0016 */
[----:B------:R-:W0:Y:S05]  /*2600*/  LDCU.64 UR4, c[0x0][0x3d8] ;  /* 0x00007b00ff0477ac */ /* 0x000e2a0008000a00 */
[----:B------:R-:W2:Y:S01]  /*2610*/  LD.E R9, desc[UR36][R8.64] ;  /* 0x0000002408097980 */ /* 0x000ea2000c101900 */
[----:B------:R-:W-:Y:S02]  /*2620*/  IMAD.IADD R5, R36, 0x1, R11 ;  /* 0x0000000124057824 */ /* 0x000fe400078e020b */
[----:B------:R-:W-:Y:S02]  /*2630*/  VIADD R13, R13, 0x1 ;  /* 0x000000010d0d7836 */ /* 0x000fe40000000000 */
[----:B------:R-:W-:Y:S01]  /*2640*/  VIADD R11, R11, 0x1 ;  /* 0x000000010b0b7836 */ /* 0x000fe20000000000 */
[----:B------:R-:W-:-:S04]  /*2650*/  IADD3 R14, P0, PT, R10, R5, RZ ;  /* 0x000000050a0e7210 */ /* 0x000fc80007f1e0ff */
[----:B------:R-:W-:Y:S02]  /*2660*/  LEA.HI.X.SX32 R5, R5, R12, 0x1, P0 ;  /* 0x0000000c05057211 */ /* 0x000fe400000f0eff */
[----:B0-----:R-:W-:-:S04]  /*2670*/  LEA R4, P0, R14, UR4, 0x2 ;  /* 0x000000040e047c11 */ /* 0x001fc8000f8010ff */
[----:B------:R-:W-:Y:S02]  /*2680*/  LEA.HI.X R5, R14, UR5, R5, 0x2, P0 ;  /* 0x000000050e057c11 */ /* 0x000fe400080f1405 */
[----:B------:R-:W-:-:S03]  /*2690*/  ISETP.NE.AND P0, PT, R13, R6, PT ;  /* 0x000000060d00720c */ /* 0x000fc60003f05270 */
[----:B--2---:R1:W-:Y:S10]  /*26a0*/  STG.E desc[UR36][R4.64], R9 ;  /* 0x0000000904007986 */ /* 0x0043f4000c101924 */
[----:B------:R-:W-:Y:S05]  /*26b0*/  @P0 BRA `(.L_x_2408) ;  /* 0xfffffffc00cc0947 */ /* 0x000fea000383ffff */
.L_x_2407:
[----:B------:R-:W-:Y:S05]  /*26c0*/  BSYNC.RECONVERGENT B0 ;  /* 0x0000000000007941 */ /* 0x000fea0003800200 */
.L_x_2406:
[----:B01----:R0:W1:Y:S01]  /*26d0*/  LDC.64 R8, c[0x4][R0] ;  /* 0x0100000000087b82 */ /* 0x0030620000000a00 */
[----:B------:R0:W-:Y:S01]  /*26e0*/  STG.E desc[UR36][R2.64], R7 ;  /* 0x0000000702007986 */ /* 0x0001e2000c101924 */
[----:B------:R-:W-:Y:S02]  /*26f0*/  IMAD.MOV.U32 R4, RZ, RZ, R22 ;  /* 0x000000ffff047224 */ /* 0x000fe400078e0016 */
[----:B------:R-:W-:-:S07]  /*2700*/  IMAD.MOV.U32 R5, RZ, RZ, R23 ;  /* 0x000000ffff057224 */ /* 0x000fce00078e0017 */
[----:B------:R-:W-:-:S07]  /*2710*/  LEPC R20, `(.L_x_2409) ;  /* 0x000000001014794e */ /* 0x000fce0000000000 */
[----:B01----:R-:W-:Y:S05]  /*2720*/  CALL.ABS.NOINC R8 ;  /* 0x0000000008007343 */ /* 0x003fea0003c00000 */
.L_x_2409:
[----:B------:R-:W-:Y:S01]  /*2730*/  HFMA2 R2, -RZ, RZ, 0, 0 ;  /* 0x00000000ff027431 */ /* 0x000fe200000001ff */
[----:B------:R-:W-:Y:S06]  /*2740*/  BRA `(.L_x_2352) ;  /* 0x0000000400007947 */ /* 0x000fec0003800000 */
.L_x_2369:
[----:B------:R-:W-:Y:S02]  /*2750*/  SHF.R.S32.HI R3, RZ, 0x1f, R24 ;  /* 0x0000001fff037819 */ /* 0x000fe40000011418 */
[----:B------:R-:W-:-:S04]  /*2760*/  LEA R4, P0, R24, R44, 0x2 ;  /* 0x0000002c18047211 */ /* 0x000fc800078010ff */
[----:B------:R-:W-:-:S05]  /*2770*/  LEA.HI.X R5, R24, R45, R3, 0x2, P0 ;  /* 0x0000002d18057211 */ /* 0x000fca00000f1403 */
[----:B------:R1:W-:Y:S04]  /*2780*/  ST.E desc[UR36][R4.64], RZ ;  /* 0x000000ff04007985 */ /* 0x0003e8000c101924 */
.L_x_2384:
[----:B------:R-:W-:Y:S01]  /*2790*/  IMAD.MOV.U32 R3, RZ, RZ, -0x1 ;  /* 0xffffffffff037424 */ /* 0x000fe200078e00ff */
[----:B------:R-:W-:Y:S01]  /*27a0*/  MOV R0, 0x170 ;  /* 0x0000017000007802 */ /* 0x000fe20000000f00 */
[----:B-1----:R-:W-:Y:S02]  /*27b0*/  IMAD.MOV.U32 R4, RZ, RZ, R44 ;  /* 0x000000ffff047224 */ /* 0x002fe400078e002c */
[----:B------:R-:W-:Y:S01]  /*27c0*/  IMAD.MOV.U32 R5, RZ, RZ, R45 ;  /* 0x000000ffff057224 */ /* 0x000fe200078e002d */
[----:B------:R1:W-:Y:S01]  /*27d0*/  ST.E desc[UR36][R22.64], R3 ;  /* 0x0000000316007985 */ /* 0x0003e2000c101924 */
[----:B0-----:R1:W0:Y:S05]  /*27e0*/  LDC.64 R6, c[0x4][R0] ;  /* 0x0100000000067b82 */ /* 0x00122a0000000a00 */
[----:B------:R-:W-:-:S07]  /*27f0*/  LEPC R20, `(.L_x_2410) ;  /* 0x000000001014794e */ /* 0x000fce0000000000 */
[----:B01----:R-:W-:Y:S05]  /*2800*/  CALL.ABS.NOINC R6 ;  /* 0x0000000006007343 */ /* 0x003fea0003c00000 */
.L_x_2410:
[----:B------:R-:W-:Y:S01]  /*2810*/  MOV R40, 0x170 ;  /* 0x0000017000287802 */ /* 0x000fe20000000f00 */
[----:B------:R-:W-:Y:S02]  /*2820*/  IMAD.MOV.U32 R4, RZ, RZ, R39 ;  /* 0x000000ffff047224 */ /* 0x000fe400078e0027 */
[----:B------:R-:W-:Y:S01]  /*2830*/  IMAD.MOV.U32 R5, RZ, RZ, R38 ;  /* 0x000000ffff057224 */ /* 0x000fe200078e0026 */
[----:B------:R0:W1:Y:S06]  /*2840*/  LDC.64 R6, c[0x4][R40] ;  /* 0x0100000028067b82 */ /* 0x00006c0000000a00 */
[----:B------:R-:W-:-:S07]  /*2850*/  LEPC R20, `(.L_x_2411) ;  /* 0x000000001014794e */ /* 0x000fce0000000000 */
[----:B01----:R-:W-:Y:S05]  /*2860*/  CALL.ABS.NOINC R6 ;  /* 0x0000000006007343 */ /* 0x003fea0003c00000 */
.L_x_2411:
[----:B------:R0:W1:Y:S01]  /*2870*/  LDC.64 R6, c[0x4][R40] ;  /* 0x0100000028067b82 */ /* 0x0000620000000a00 */
[----:B------:R-:W-:Y:S02]  /*2880*/  IMAD.MOV.U32 R4, RZ, RZ, R30 ;  /* 0x000000ffff047224 */ /* 0x000fe400078e001e */
[----:B------:R-:W-:-:S07]  /*2890*/  IMAD.MOV.U32 R5, RZ, RZ, R31 ;  /* 0x000000ffff057224 */ /* 0x000fce00078e001f */
[----:B------:R-:W-:-:S07]  /*28a0*/  LEPC R20, `(.L_x_2412) ;  /* 0x000000001014794e */ /* 0x000fce0000000000 */
[----:B01----:R-:W-:Y:S05]  /*28b0*/  CALL.ABS.NOINC R6 ;  /* 0x0000000006007343 */ /* 0x003fea0003c00000 */
.L_x_2412:
[----:B------:R-:W-:Y:S05]  /*28c0*/  BRA `(.L_x_2413) ;  /* 0x0000000000747947 */ /* 0x000fea0003800000 */
.L_x_2368:
[----:B------:R-:W-:Y:S04]  /*28d0*/  BSSY.RECONVERGENT B6, `(.L_x_2414) ;  /* 0x0000008000067945 */ /* 0x000fe80003800200 */
[----:B------:R-:W-:Y:S05]  /*28e0*/  @!P0 BRA `(.L_x_2415) ;  /* 0x0000000000188947 */ /* 0x000fea0003800000 */
[----:B------:R-:W-:Y:S01]  /*28f0*/  MOV R6, 0x170 ;  /* 0x0000017000067802 */ /* 0x000fe20000000f00 */
[----:B------:R-:W-:Y:S02]  /*2900*/  IMAD.MOV.U32 R4, RZ, RZ, R44 ;  /* 0x000000ffff047224 */ /* 0x000fe400078e002c */
[----:B------:R-:W-:-:S03]  /*2910*/  IMAD.MOV.U32 R5, RZ, RZ, R45 ;  /* 0x000000ffff057224 */ /* 0x000fc600078e002d */
[----:B------:R-:W0:Y:S04]  /*2920*/  LDC.64 R6, c[0x4][R6] ;  /* 0x0100000006067b82 */ /* 0x000e280000000a00 */
[----:B------:R-:W-:-:S07]  /*2930*/  LEPC R20, `(.L_x_2415) ;  /* 0x000000001014794e */ /* 0x000fce0000000000 */
[----:B0-----:R-:W-:Y:S05]  /*2940*/  CALL.ABS.NOINC R6 ;  /* 0x0000000006007343 */ /* 0x001fea0003c00000 */
.L_x_2415:
[----:B------:R-:W-:Y:S05]  /*2950*/  BSYNC.RECONVERGENT B6 ;  /* 0x0000000000067941 */ /* 0x000fea0003800200 */
.L_x_2414:
[----:B------:R-:W-:Y:S01]  /*2960*/  ISETP.NE.AND P6, PT, R41, RZ, PT ;  /* 0x000000ff2900720c */ /* 0x000fe20003fc5270 */
[----:B------:R-:W-:-:S12]  /*2970*/  BSSY.RECONVERGENT B6, `(.L_x_2416) ;  /* 0x0000008000067945 */ /* 0x000fd80003800200 */
[----:B------:R-:W-:Y:S05]  /*2980*/  @!P6 BRA `(.L_x_2417) ;  /* 0x000000000018e947 */ /* 0x000fea0003800000 */
[----:B------:R-:W-:Y:S01]  /*2990*/  MOV R0, 0x170 ;  /* 0x0000017000007802 */ /* 0x000fe20000000f00 */
[----:B------:R-:W-:Y:S02]  /*29a0*/  IMAD.MOV.U32 R4, RZ, RZ, R39 ;  /* 0x000000ffff047224 */ /* 0x000fe400078e0027 */
[----:B------:R-:W-:Y:S01]  /*29b0*/  IMAD.MOV.U32 R5, RZ, RZ, R38 ;  /* 0x000000ffff057224 */ /* 0x000fe200078e0026 */
[----:B------:R0:W1:Y:S06]  /*29c0*/  LDC.64 R6, c[0x4][R0] ;  /* 0x0100000000067b82 */ /* 0x00006c0000000a00 */
[----:B------:R-:W-:-:S07]  /*29d0*/  LEPC R20, `(.L_x_2417) ;  /* 0x000000001014794e */ /* 0x000fce0000000000 */
[----:B01----:R-:W-:Y:S05]  /*29e0*/  CALL.ABS.NOINC R6 ;  /* 0x0000000006007343 */ /* 0x003fea0003c00000 */
.L_x_2417:
[----:B------:R-:W-:Y:S05]  /*29f0*/  BSYNC.RECONVERGENT B6 ;  /* 0x0000000000067941 */ /* 0x000fea0003800200 */
.L_x_2416:
        /* <DEDUP_REMOVED lines=9> */
.L_x_2418:
[----:B------:R-:W-:Y:S05]  /*2a90*/  BSYNC.RECONVERGENT B6 ;  /* 0x0000000000067941 */ /* 0x000fea0003800200 */
.L_x_2413:
[----:B------:R-:W-:Y:S01]  /*2aa0*/  MOV R0, 0x170 ;  /* 0x0000017000007802 */ /* 0x000fe20000000f00 */
[----:B------:R-:W-:Y:S02]  /*2ab0*/  IMAD.MOV.U32 R4, RZ, RZ, R22 ;  /* 0x000000ffff047224 */ /* 0x000fe400078e0016 */
[----:B------:R-:W-:Y:S01]  /*2ac0*/  IMAD.MOV.U32 R5, RZ, RZ, R23 ;  /* 0x000000ffff057224 */ /* 0x000fe200078e0017 */
[----:B------:R0:W1:Y:S06]  /*2ad0*/  LDC.64 R6, c[0x4][R0] ;  /* 0x0100000000067b82 */ /* 0x00006c0000000a00 */
[----:B------:R-:W-:-:S07]  /*2ae0*/  LEPC R20, `(.L_x_2419) ;  /* 0x000000001014794e */ /* 0x000fce0000000000 */
[----:B01----:R-:W-:Y:S05]  /*2af0*/  CALL.ABS.NOINC R6 ;  /* 0x0000000006007343 */ /* 0x003fea0003c00000 */
.L_x_2419:
[----:B------:R-:W-:-:S05]  /*2b00*/  IMAD.MOV.U32 R3, RZ, RZ, 0x1 ;  /* 0x00000001ff037424 */ /* 0x000fca00078e00ff */
[----:B------:R0:W-:Y:S02]  /*2b10*/  STG.E desc[UR36][R28.64], R3 ;  /* 0x000000031c007986 */ /* 0x0001e4000c101924 */
.L_x_2357:
[----:B------:R-:W0:Y:S02]  /*2b20*/  LDG.E R0, desc[UR36][R26.64] ;  /* 0x000000241a007981 */ /* 0x000e24000c1e1900 */
[----:B0-----:R-:W-:-:S05]  /*2b30*/  VIADD R3, R0, 0x1 ;  /* 0x0000000100037836 */ /* 0x001fca0000000000 */
[----:B------:R1:W-:Y:S02]  /*2b40*/  STG.E desc[UR36][R26.64], R3 ;  /* 0x000000031a007986 */ /* 0x0003e4000c101924 */
.L_x_2352:
[----:B------:R-:W-:Y:S05]  /*2b50*/  BSYNC B7 ;  /* 0x0000000000077941 */ /* 0x000fea0003800000 */
.L_x_2351:
[----:B-----5:R-:W-:Y:S01]  /*2b60*/  ISETP.GE.U32.AND P0, PT, R32, 0x1, PT ;  /* 0x000000012000780c */ /* 0x020fe20003f06070 */
[----:B------:R-:W-:Y:S01]  /*2b70*/  BSSY B7, `(.L_x_2420) ;  /* 0x0000293000077945 */ /* 0x000fe20003800000 */
[----:B------:R-:W-:Y:S02]  /*2b80*/  CS2R R38, SRZ ;  /* 0x0000000000267805 */ /* 0x000fe4000001ff00 */
[----:B------:R-:W-:-:S13]  /*2b90*/  ISETP.GE.AND.EX P0, PT, R33, RZ, PT, P0 ;  /* 0x000000ff2100720c */ /* 0x000fda0003f06300 */
[----:B------:R-:W-:Y:S05]  /*2ba0*/  @!P0 BRA `(.L_x_2421) ;  /* 0x00000028003c8947 */ /* 0x000fea0003800000 */
[----:B------:R-:W2:Y:S02]  /*2bb0*/  LDC.64 R4, c[0x0][0x3c8] ;  /* 0x0000f200ff047b82 */ /* 0x000ea40000000a00 */
[----:B--2---:R-:W-:-:S05]  /*2bc0*/  IMAD.WIDE R8, R24, 0x8, R4 ;  /* 0x0000000818087825 */ /* 0x004fca00078e0204 */
[----:B------:R-:W2:Y:S01]  /*2bd0*/  LDG.E.64 R4, desc[UR36][R8.64] ;  /* 0x0000002408047981 */ /* 0x000ea2000c1e1b00 */
[----:B------:R-:W-:Y:S01]  /*2be0*/  BSSY B0, `(.L_x_2422) ;  /* 0x0000017000007945 */ /* 0x000fe20003800000 */
[----:B------:R-:W-:Y:S02]  /*2bf0*/  CS2R R10, SRZ ;  /* 0x00000000000a7805 */ /* 0x000fe4000001ff00 */
[----:B--2---:R-:W-:-:S04]  /*2c00*/  ISETP.NE.U32.AND P0, PT, R4, RZ, PT ;  /* 0x000000ff0400720c */ /* 0x004fc80003f05070 */
[----:B------:R-:W-:-:S13]  /*2c10*/  ISETP.NE.AND.EX P0, PT, R5, RZ, PT, P0 ;  /* 0x000000ff0500720c */ /* 0x000fda0003f05300 */
[----:B------:R-:W-:Y:S05]  /*2c20*/  @!P0 BRA `(.L_x_2423) ;  /* 0x0000000000488947 */ /* 0x000fea0003800000 */
.L_x_2424:
[----:B------:R-:W-:Y:S01]  /*2c30*/  ISETP.LT.U32.AND P0, PT, R32, R4, PT ;  /* 0x000000042000720c */ /* 0x000fe20003f01070 */
[----:B------:R-:W-:Y:S05]  /*2c40*/  YIELD ;  /* 0x0000000000007946 */ /* 0x000fea0003800000 */
[----:B------:R-:W-:-:S04]  /*2c50*/  ISETP.LT.AND.EX P0, PT, R33, R5, PT, P0 ;  /* 0x000000052100720c */ /* 0x000fc80003f01300 */
[----:B-1----:R-:W-:Y:S02]  /*2c60*/  SEL R3, R32, R4, P0 ;  /* 0x0000000420037207 */ /* 0x002fe40000000000 */
        /* <DEDUP_REMOVED lines=13> */
[----:B------:R-:W-:-:S07]  /*2d40*/  CS2R R10, SRZ ;  /* 0x00000000000a7805 */ /* 0x000fce000001ff00 */
.L_x_2423:
[----:B------:R-:W-:Y:S05]  /*2d50*/  BSYNC B0 ;  /* 0x0000000000007941 */ /* 0x000fea0003800000 */
.L_x_2422:
[C---:B------:R-:W-:Y:S02]  /*2d60*/  ISETP.GE.U32.AND P0, PT, R6.reuse, 0x1, PT ;  /* 0x000000010600780c */ /* 0x040fe40003f06070 */
[----:B------:R-:W-:Y:S02]  /*2d70*/  CS2R R38, SRZ ;  /* 0x0000000000267805 */ /* 0x000fe4000001ff00 */
[----:B------:R-:W-:Y:S02]  /*2d80*/  ISETP.NE.U32.AND P1, PT, R6, R11, PT ;  /* 0x0000000b0600720c */ /* 0x000fe40003f25070 */
[----:B------:R-:W-:-:S04]  /*2d90*/  ISETP.GE.AND.EX P0, PT, R7, RZ, PT, P0 ;  /* 0x000000ff0700720c */ /* 0x000fc80003f06300 */
[----:B------:R-:W-:-:S13]  /*2da0*/  ISETP.NE.OR.EX P0, PT, R7, R10, !P0, P1 ;  /* 0x0000000a0700720c */ /* 0x000fda0004705710 */
[----:B------:R-:W-:Y:S05]  /*2db0*/  @P0 BRA `(.L_x_2421) ;  /* 0x0000002400b80947 */ /* 0x000fea0003800000 */
[----:B------:R-:W-:-:S04]  /*2dc0*/  ISETP.GT.U32.AND P0, PT, R32, R11, PT ;  /* 0x0000000b2000720c */ /* 0x000fc80003f04070 */
[----:B------:R-:W-:-:S13]  /*2dd0*/  ISETP.GT.AND.EX P0, PT, R33, R10, PT, P0 ;  /* 0x0000000a2100720c */ /* 0x000fda0003f04300 */
[----:B------:R-:W-:Y:S01]  /*2de0*/  @!P0 IMAD.MOV.U32 R5, RZ, RZ, 0x1 ;  /* 0x00000001ff058424 */ /* 0x000fe200078e00ff */
[----:B------:R2:W-:Y:S04]  /*2df0*/  @!P0 STG.E.64 desc[UR36][R18.64], RZ ;  /* 0x000000ff12008986 */ /* 0x0005e8000c101b24 */
[----:B------:R2:W-:Y:S04]  /*2e00*/  @!P0 STG.E desc[UR36][R28.64], R5 ;  /* 0x000000051c008986 */ /* 0x0005e8000c101924 */
[----:B------:R-:W1:Y:S01]  /*2e10*/  @!P0 LDG.E R0, desc[UR36][R26.64] ;  /* 0x000000241a008981 */ /* 0x000e62000c1e1900 */
[----:B------:R-:W-:Y:S01]  /*2e20*/  ISETP.LT.U32.AND P1, PT, R32, R11, PT ;  /* 0x0000000b2000720c */ /* 0x000fe20003f21070 */
[----:B------:R-:W-:-:S03]  /*2e30*/  @!P0 IMAD.MOV.U32 R2, RZ, RZ, 0x1 ;  /* 0x00000001ff028424 */ /* 0x000fc600078e00ff */
[----:B------:R-:W-:-:S04]  /*2e40*/  ISETP.LT.AND.EX P1, PT, R33, R10, PT, P1 ;  /* 0x0000000a2100720c */ /* 0x000fc80003f21310 */
[----:B------:R-:W-:Y:S01]  /*2e50*/  SEL R38, R32, R11, P1 ;  /* 0x0000000b20267207 */ /* 0x000fe20000800000 */
[----:B------:R-:W-:Y:S01]  /*2e60*/  @!P0 IMAD.MOV.U32 R38, RZ, RZ, R32 ;  /* 0x000000ffff268224 */ /* 0x000fe200078e0020 */
[----:B------:R-:W-:Y:S01]  /*2e70*/  SEL R39, R33, R10, P1 ;  /* 0x0000000a21277207 */ /* 0x000fe20000800000 */
[----:B------:R-:W-:Y:S02]  /*2e80*/  @!P0 IMAD.MOV.U32 R39, RZ, RZ, R33 ;  /* 0x000000ffff278224 */ /* 0x000fe400078e0021 */
[----:B-1----:R-:W-:-:S05]  /*2e90*/  @!P0 VIADD R3, R0, 0x1 ;  /* 0x0000000100038836 */ /* 0x002fca0000000000 */
[----:B------:R2:W-:Y:S01]  /*2ea0*/  @!P0 STG.E desc[UR36][R26.64], R3 ;  /* 0x000000031a008986 */ /* 0x0005e2000c101924 */
[----:B------:R-:W-:Y:S05]  /*2eb0*/  @!P0 BRA `(.L_x_2421) ;  /* 0x0000002400788947 */ /* 0x000fea0003800000 */
[----:B--2---:R-:W2:Y:S01]  /*2ec0*/  LDG.E.64 R2, desc[UR36][R18.64] ;  /* 0x0000002412027981 */ /* 0x004ea2000c1e1b00 */
[----:B------:R-:W1:Y:S01]  /*2ed0*/  LDCU UR4, c[0x0][0x3a0] ;  /* 0x00007400ff0477ac */ /* 0x000e620008000800 */
[----:B------:R-:W-:-:S04]  /*2ee0*/  MOV R0, 0x168 ;  /* 0x0000016800007802 */ /* 0x000fc80000000f00 */
[----:B------:R3:W4:Y:S01]  /*2ef0*/  LDC.64 R6, c[0x4][R0] ;  /* 0x0100000000067b82 */ /* 0x0007220000000a00 */
[----:B-1----:R-:W-:-:S06]  /*2f00*/  UIMAD.WIDE UR4, UR4, 0x4, URZ ;  /* 0x00000004040478a5 */ /* 0x002fcc000f8e02ff */
[----:B------:R-:W-:Y:S02]  /*2f10*/  IMAD.U32 R9, RZ, RZ, UR5 ;  /* 0x00000005ff097e24 */ /* 0x000fe4000f8e00ff */
[----:B------:R-:W-:Y:S02]  /*2f20*/  IMAD.U32 R5, RZ, RZ, UR5 ;  /* 0x00000005ff057e24 */ /* 0x000fe4000f8e00ff */
[----:B------:R-:W-:Y:S02]  /*2f30*/  IMAD.U32 R4, RZ, RZ, UR4 ;  /* 0x00000004ff047e24 */ /* 0x000fe4000f8e00ff */
[----:B------:R-:W-:Y:S02]  /*2f40*/  IMAD.U32 R8, RZ, RZ, UR4 ;  /* 0x00000004ff087e24 */ /* 0x000fe4000f8e00ff */
[----:B------:R-:W-:Y:S01]  /*2f50*/  IMAD.MOV.U32 R5, RZ, RZ, R9 ;  /* 0x000000ffff057224 */ /* 0x000fe200078e0009 */
[----:B--2---:R-:W-:-:S05]  /*2f60*/  IADD3 R2, P0, PT, R2, -R38, RZ ;  /* 0x8000002602027210 */ /* 0x004fca0007f1e0ff */
[----:B------:R-:W-:-:S05]  /*2f70*/  IMAD.X R3, R3, 0x1, ~R39, P0 ;  /* 0x0000000103037824 */ /* 0x000fca00000e0e27 */
[----:B----4-:R3:W-:Y:S03]  /*2f80*/  STG.E.64 desc[UR36][R18.64], R2 ;  /* 0x0000000212007986 */ /* 0x0107e6000c101b24 */
[----:B------:R-:W-:-:S07]  /*2f90*/  LEPC R20, `(.L_x_2425) ;  /* 0x000000001014794e */ /* 0x000fce0000000000 */
[----:B0--3--:R-:W-:Y:S05]  /*2fa0*/  CALL.ABS.NOINC R6 ;  /* 0x0000000006007343 */ /* 0x009fea0003c00000 */
.L_x_2425:
        /* <DEDUP_REMOVED lines=19> */
.L_x_2429:
        /* <DEDUP_REMOVED lines=21> */
.L_x_2428:
        /* <DEDUP_REMOVED lines=17> */
.L_x_2431:
[----:B------:R-:W-:Y:S05]  /*3340*/  @!P1 BRA `(.L_x_2430) ;  /* 0x0000000000509947 */ /* 0x000fea0003800000 */
[----:B------:R-:W-:Y:S02]  /*3350*/  ISETP.GE.U32.AND P0, PT, R0, 0x4, PT ;  /* 0x000000040000780c */ /* 0x000fe40003f06070 */
[----:B01----:R-:W-:-:S04]  /*3360*/  LOP3.LUT R7, R41, 0x3, RZ, 0xc0, !PT ;  /* 0x0000000329077812 */ /* 0x003fc800078ec0ff */
[----:B------:R-:W-:-:S07]  /*3370*/  ISETP.NE.AND P1, PT, R7, RZ, PT ;  /* 0x000000ff0700720c */ /* 0x000fce0003f25270 */
[----:B------:R-:W-:Y:S06]  /*3380*/  @!P0 BRA `(.L_x_2432) ;  /* 0x00000000001c8947 */ /* 0x000fec0003800000 */
[----:B------:R-:W-:Y:S02]  /*3390*/  IMAD.MOV.U32 R9, RZ, RZ, -0x1 ;  /* 0xffffffffff097424 */ /* 0x000fe400078e00ff */
[----:B------:R-:W-:-:S04]  /*33a0*/  IMAD.WIDE.U32 R2, R5, 0x4, R22 ;  /* 0x0000000405027825 */ /* 0x000fc800078e0016 */
[----:B------:R-:W-:Y:S01]  /*33b0*/  VIADD R5, R5, 0x4 ;  /* 0x0000000405057836 */ /* 0x000fe20000000000 */
[----:B------:R0:W-:Y:S04]  /*33c0*/  ST.E desc[UR36][R2.64], R9 ;  /* 0x0000000902007985 */ /* 0x0001e8000c101924 */
[----:B------:R0:W-:Y:S04]  /*33d0*/  ST.E desc[UR36][R2.64+0x4], R9 ;  /* 0x0000040902007985 */ /* 0x0001e8000c101924 */
[----:B------:R0:W-:Y:S04]  /*33e0*/  ST.E desc[UR36][R2.64+0x8], R9 ;  /* 0x0000080902007985 */ /* 0x0001e8000c101924 */
[----:B------:R0:W-:Y:S02]  /*33f0*/  ST.E desc[UR36][R2.64+0xc], R9 ;  /* 0x00000c0902007985 */ /* 0x0001e4000c101924 */
.L_x_2432:
[----:B------:R-:W-:Y:S05]  /*3400*/  @!P1 BRA `(.L_x_2430) ;  /* 0x0000000000209947 */ /* 0x000fea0003800000 */
[----:B------:R-:W-:Y:S02]  /*3410*/  IMAD.MOV.U32 R0, RZ, RZ, RZ ;  /* 0x000000ffff007224 */ /* 0x000fe400078e00ff */
[----:B0-----:R-:W-:-:S07]  /*3420*/  IMAD.MOV.U32 R9, RZ, RZ, -0x1 ;  /* 0xffffffffff097424 */ /* 0x001fce00078e00ff */
.L_x_2433:
[----:B------:R-:W-:-:S04]  /*3430*/  IMAD.WIDE.U32 R2, R5, 0x4, R22 ;  /* 0x0000000405027825 */ /* 0x000fc800078e0016 */
[----:B------:R-:W-:Y:S01]  /*3440*/  VIADD R0, R0, 0x1 ;  /* 0x0000000100007836 */ /* 0x000fe20000000000 */
[----:B------:R2:W-:Y:S01]  /*3450*/  ST.E desc[UR36][R2.64], R9 ;  /* 0x0000000902007985 */ /* 0x0005e2000c101924 */
[----:B------:R-:W-:-:S03]  /*3460*/  VIADD R5, R5, 0x1 ;  /* 0x0000000105057836 */ /* 0x000fc60000000000 */
[----:B------:R-:W-:-:S13]  /*3470*/  ISETP.NE.AND P0, PT, R0, R7, PT ;  /* 0x000000070000720c */ /* 0x000fda0003f05270 */
[----:B--2---:R-:W-:Y:S05]  /*3480*/  @P0 BRA `(.L_x_2433) ;  /* 0xfffffffc00e80947 */ /* 0x004fea000383ffff */
.L_x_2430:
[----:B------:R-:W-:Y:S05]  /*3490*/  BSYNC.RECONVERGENT B0 ;  /* 0x0000000000007941 */ /* 0x000fea0003800200 */
.L_x_2427:
[----:B------:R-:W2:Y:S01]  /*34a0*/  LDC R30, c[0x0][0x3a0] ;  /* 0x0000e800ff1e7b82 */ /* 0x000ea20000000800 */
[----:B------:R-:W-:-:S07]  /*34b0*/  MOV R0, 0x168 ;  /* 0x0000016800007802 */ /* 0x000fce0000000f00 */
[----:B01----:R0:W1:Y:S01]  /*34c0*/  LDC.64 R2, c[0x4][R0] ;  /* 0x0100000000027b82 */ /* 0x0030620000000a00 */
[----:B--2---:R-:W-:-:S04]  /*34d0*/  IMAD.WIDE R30, R30, 0x4, RZ ;  /* 0x000000041e1e7825 */ /* 0x004fc800078e02ff */
[----:B------:R-:W-:Y:S02]  /*34e0*/  IMAD.MOV.U32 R4, RZ, RZ, R30 ;  /* 0x000000ffff047224 */ /* 0x000fe400078e001e */
[----:B0-----:R-:W-:-:S07]  /*34f0*/  IMAD.MOV.U32 R5, RZ, RZ, R31 ;  /* 0x000000ffff057224 */ /* 0x001fce00078e001f */
[----:B------:R-:W-:-:S07]  /*3500*/  LEPC R20, `(.L_x_2434) ;  /* 0x000000001014794e */ /* 0x000fce0000000000 */
[----:B-1----:R-:W-:Y:S05]  /*3510*/  CALL.ABS.NOINC R2 ;  /* 0x0000000002007343 */ /* 0x002fea0003c00000 */
.L_x_2434:
        /* <DEDUP_REMOVED lines=11> */
.L_x_2435:
[----:B------:R0:W1:Y:S01]  /*35d0*/  LDC.64 R6, c[0x4][R42] ;  /* 0x010000002a067b82 */ /* 0x0000620000000a00 */
[----:B------:R-:W-:Y:S02]  /*35e0*/  IMAD.MOV.U32 R40, RZ, RZ, R4 ;  /* 0x000000ffff287224 */ /* 0x000fe400078e0004 */
[----:B------:R-:W-:Y:S02]  /*35f0*/  IMAD.MOV.U32 R2, RZ, RZ, R5 ;  /* 0x000000ffff027224 */ /* 0x000fe400078e0005 */
[----:B------:R-:W-:Y:S02]  /*3600*/  IMAD.MOV.U32 R4, RZ, RZ, R30 ;  /* 0x000000ffff047224 */ /* 0x000fe400078e001e */
[----:B------:R-:W-:-:S07]  /*3610*/  IMAD.MOV.U32 R5, RZ, RZ, R31 ;  /* 0x000000ffff057224 */ /* 0x000fce00078e001f */
[----:B------:R-:W-:-:S07]  /*3620*/  LEPC R20, `(.L_x_2436) ;  /* 0x000000001014794e */ /* 0x000fce0000000000 */
[----:B01----:R-:W-:Y:S05]  /*3630*/  CALL.ABS.NOINC R6 ;  /* 0x0000000006007343 */ /* 0x003fea0003c00000 */
.L_x_2436:
        /* <DEDUP_REMOVED lines=27> */
.L_x_2440:
[C---:B0-----:R-:W-:Y:S01]  /*37f0*/  IADD3 R6, P0, PT, R13.reuse, R40, RZ ;  /* 0x000000280d067210 */ /* 0x041fe20007f1e0ff */
[----:B------:R-:W-:Y:S01]  /*3800*/  IMAD.MOV.U32 R21, RZ, RZ, 0x7fffffff ;  /* 0x7fffffffff157424 */ /* 0x000fe200078e00ff */
[----:B------:R-:W-:Y:S01]  /*3810*/  MOV R41, 0xffffffff ;  /* 0xffffffff00297802 */ /* 0x000fe20000000f00 */
[----:B------:R-:W-:-:S04]  /*3820*/  IMAD.WIDE.U32 R8, R13, 0x4, R32 ;  /* 0x000000040d087825 */ /* 0x000fc800078e0020 */
[----:B------:R-:W-:Y:S01]  /*3830*/  IMAD.X R7, RZ, RZ, R2, P0 ;  /* 0x000000ffff077224 */ /* 0x000fe200000e0602 */
[----:B------:R0:W-:Y:S01]  /*3840*/  ST.E desc[UR36][R8.64], R21 ;  /* 0x0000001508007985 */ /* 0x0001e2000c101924 */
[----:B------:R-:W-:-:S03]  /*3850*/  IMAD.WIDE.U32 R10, R13, 0x4, R30 ;  /* 0x000000040d0a7825 */ /* 0x000fc600078e001e */
[----:B------:R0:W-:Y:S01]  /*3860*/  ST.E.U8 desc[UR36][R6.64], RZ ;  /* 0x000000ff06007985 */ /* 0x0001e2000c101124 */
[----:B------:R-:W-:-:S03]  /*3870*/  VIADD R13, R13, 0x8 ;  /* 0x000000080d0d7836 */ /* 0x000fc60000000000 */
[----:B------:R0:W-:Y:S02]  /*3880*/  ST.E desc[UR36][R10.64], R41 ;  /* 0x000000290a007985 */ /* 0x0001e4000c101924 */
[----:B------:R-:W-:Y:S02]  /*3890*/  ISETP.NE.AND P0, PT, R13, R3, PT ;  /* 0x000000030d00720c */ /* 0x000fe40003f05270 */
        /* <DEDUP_REMOVED lines=23> */
.L_x_2439:
[----:B------:R-:W-:Y:S05]  /*3a10*/  @!P1 BRA `(.L_x_2441) ;  /* 0x0000000000fc9947 */ /* 0x000fea0003800000 */
[----:B------:R-:W-:Y:S02]  /*3a20*/  ISETP.GE.U32.AND P0, PT, R0, 0x4, PT ;  /* 0x000000040000780c */ /* 0x000fe40003f06070 */
[----:B------:R-:W-:-:S04]  /*3a30*/  LOP3.LUT R4, R5, 0x3, RZ, 0xc0, !PT ;  /* 0x0000000305047812 */ /* 0x000fc800078ec0ff */
[----:B------:R-:W-:-:S07]  /*3a40*/  ISETP.NE.AND P1, PT, R4, RZ, PT ;  /* 0x000000ff0400720c */ /* 0x000fce0003f25270 */
[----:B------:R-:W-:Y:S06]  /*3a50*/  @!P0 BRA `(.L_x_2442) ;  /* 0x00000000005c8947 */ /* 0x000fec0003800000 */
[C---:B0-----:R-:W-:Y:S01]  /*3a60*/  IADD3 R6, P0, PT, R3.reuse, R40, RZ ;  /* 0x0000002803067210 */ /* 0x041fe20007f1e0ff */
        /* <DEDUP_REMOVED lines=22> */
.L_x_2442:
[----:B------:R-:W-:Y:S05]  /*3bd0*/  @!P1 BRA `(.L_x_2441) ;  /* 0x00000000008c9947 */ /* 0x000fea0003800000 */
[----:B------:R-:W-:Y:S02]  /*3be0*/  ISETP.NE.AND P0, PT, R4, 0x1, PT ;  /* 0x000000010400780c */ /* 0x000fe40003f05270 */
[----:B------:R-:W-:-:S04]  /*3bf0*/  LOP3.LUT R0, R5, 0x1, RZ, 0xc0, !PT ;  /* 0x0000000105007812 */ /* 0x000fc800078ec0ff */
[----:B------:R-:W-:-:S07]  /*3c00*/  ISETP.NE.U32.AND P1, PT, R0, 0x1, PT ;  /* 0x000000010000780c */ /* 0x000fce0003f25070 */
[----:B------:R-:W-:Y:S06]  /*3c10*/  @!P0 BRA `(.L_x_2443) ;  /* 0x0000000000448947 */ /* 0x000fec0003800000 */
[C---:B01----:R-:W-:Y:S01]  /*3c20*/  IADD3 R6, P0, PT, R3.reuse, R40, RZ ;  /* 0x0000002803067210 */ /* 0x043fe20007f1e0ff */
        /* <DEDUP_REMOVED lines=16> */
.L_x_2443:
[----:B------:R-:W-:Y:S05]  /*3d30*/  @P1 BRA `(.L_x_2441) ;  /* 0x0000000000341947 */ /* 0x000fea0003800000 */
[C---:B012---:R-:W-:Y:S01]  /*3d40*/  IADD3 R10, P0, PT, R3.reuse, R40, RZ ;  /* 0x00000028030a7210 */ /* 0x047fe20007f1e0ff */
        /* <DEDUP_REMOVED lines=9> */
[----:B------:R3:W-:Y:S01]  /*3de0*/  ST.E.U8 desc[UR36][R10.64], RZ ;  /* 0x000000ff0a007985 */ /* 0x0007e2000c101124 */
[----:B------:R-:W-:-:S05]  /*3df0*/  IMAD.MOV.U32 R3, RZ, RZ, -0x1 ;  /* 0xffffffffff037424 */ /* 0x000fca00078e00ff */
[----:B------:R3:W-:Y:S02]  /*3e00*/  ST.E desc[UR36][R8.64], R3 ;  /* 0x0000000308007985 */ /* 0x0007e4000c101924 */
.L_x_2441:
[----:B---3--:R-:W-:Y:S01]  /*3e10*/  SHF.R.S32.HI R3, RZ, 0x1f, R24 ;  /* 0x0000001fff037819 */ /* 0x008fe20000011418 */
[----:B------:R-:W-:Y:S01]  /*3e20*/  IMAD.MOV.U32 R4, RZ, RZ, RZ ;  /* 0x000000ffff047224 */ /* 0x000fe200078e00ff */
[C---:B012---:R-:W-:Y:S02]  /*3e30*/  LEA R6, P0, R24.reuse, R32, 0x2 ;  /* 0x0000002018067211 */ /* 0x047fe400078010ff */
[C---:B------:R-:W-:Y:S02]  /*3e40*/  LOP3.LUT R14, R5.reuse, 0x3, RZ, 0xc0, !PT ;  /* 0x00000003050e7812 */ /* 0x040fe400078ec0ff */
[----:B------:R-:W-:Y:S02]  /*3e50*/  LEA.HI.X R7, R24, R33, R3, 0x2, P0 ;  /* 0x0000002118077211 */ /* 0x000fe400000f1403 */
[----:B------:R-:W-:-:S03]  /*3e60*/  LOP3.LUT R5, R5, 0x7ffffffc, RZ, 0xc0, !PT ;  /* 0x7ffffffc05057812 */ /* 0x000fc600078ec0ff */
[----:B------:R0:W-:Y:S04]  /*3e70*/  ST.E desc[UR36][R6.64], RZ ;  /* 0x000000ff06007985 */ /* 0x0001e8000c101924 */
.L_x_2460:
[----:B------:R-:W-:Y:S01]  /*3e80*/  ISETP.GE.U32.AND P0, PT, R15, 0x3, PT ;  /* 0x000000030f00780c */ /* 0x000fe20003f06070 */
[----:B------:R-:W-:Y:S02]  /*3e90*/  IMAD.MOV.U32 R0, RZ, RZ, 0x7fffffff ;  /* 0x7fffffffff007424 */ /* 0x000fe400078e00ff */
[----:B0-----:R-:W-:Y:S02]  /*3ea0*/  IMAD.MOV.U32 R3, RZ, RZ, -0x1 ;  /* 0xffffffffff037424 */ /* 0x001fe400078e00ff */
[----:B------:R-:W-:-:S08]  /*3eb0*/  IMAD.MOV.U32 R11, RZ, RZ, RZ ;  /* 0x000000ffff0b7224 */ /* 0x000fd000078e00ff */
[----:B------:R-:W-:Y:S05]  /*3ec0*/  @!P0 BRA `(.L_x_2444) ;  /* 0x0000000000b08947 */ /* 0x000fea0003800000 */
[----:B------:R-:W-:Y:S01]  /*3ed0*/  BSSY.RECONVERGENT B0, `(.L_x_2445) ;  /* 0x000002a000007945 */ /* 0x000fe20003800200 */
[----:B------:R-:W-:Y:S02]  /*3ee0*/  IMAD.MOV.U32 R0, RZ, RZ, 0x7fffffff ;  /* 0x7fffffffff007424 */ /* 0x000fe400078e00ff */
[----:B------:R-:W-:Y:S02]  /*3ef0*/  IMAD.MOV.U32 R3, RZ, RZ, -0x1 ;  /* 0xffffffffff037424 */ /* 0x000fe400078e00ff */
[----:B------:R-:W-:-:S07]  /*3f00*/  IMAD.MOV.U32 R10, RZ, RZ, RZ ;  /* 0x000000ffff0a7224 */ /* 0x000fce00078e00ff */
.L_x_2446:
[----:B0-----:R-:W-:-:S05]  /*3f10*/  IADD3 R6, P0, PT, R10, R40, RZ ;  /* 0x000000280a067210 */ /* 0x001fca0007f1e0ff */
[----:B------:R-:W-:-:S05]  /*3f20*/  IMAD.X R7, RZ, RZ, R2, P0 ;  /* 0x000000ffff077224 */ /* 0x000fca00000e0602 */
[----:B------:R-:W2:Y:S04]  /*3f30*/  LD.E.U8 R9, desc[UR36][R6.64] ;  /* 0x0000002406097980 */ /* 0x000ea8000c101100 */
[----:B------:R-:W3:Y:S04]  /*3f40*/  LD.E.U8 R8, desc[UR36][R6.64+0x1] ;  /* 0x0000012406087980 */ /* 0x000ee8000c101100 */
[----:B------:R-:W4:Y:S04]  /*3f50*/  LD.E.U8 R11, desc[UR36][R6.64+0x2] ;  /* 0x00000224060b7980 */ /* 0x000f28000c101100 */
[----:B------:R-:W5:Y:S01]  /*3f60*/  LD.E.U8 R12, desc[UR36][R6.64+0x3] ;  /* 0x00000324060c7980 */ /* 0x000f62000c101100 */
[----:B--2---:R-:W-:Y:S01]  /*3f70*/  ISETP.NE.AND P5, PT, R9, RZ, PT ;  /* 0x000000ff0900720c */ /* 0x004fe20003fa5270 */
[----:B------:R-:W-:Y:S01]  /*3f80*/  IMAD.MOV.U32 R9, RZ, RZ, R33 ;  /* 0x000000ffff097224 */ /* 0x000fe200078e0021 */
[----:B---3--:R-:W-:Y:S01]  /*3f90*/  ISETP.NE.AND P2, PT, R8, RZ, PT ;  /* 0x000000ff0800720c */ /* 0x008fe20003f45270 */
[----:B------:R-:W-:Y:S01]  /*3fa0*/  IMAD.MOV.U32 R8, RZ, RZ, R32 ;  /* 0x000000ffff087224 */ /* 0x000fe200078e0020 */
[----:B----4-:R-:W-:-:S03]  /*3fb0*/  ISETP.NE.AND P3, PT, R11, RZ, PT ;  /* 0x000000ff0b00720c */ /* 0x010fc60003f65270 */
[----:B------:R-:W-:-:S06]  /*3fc0*/  IMAD.WIDE.U32 R8, R10, 0x4, R8 ;  /* 0x000000040a087825 */ /* 0x000fcc00078e0008 */
[----:B------:R-:W2:Y:S04]  /*3fd0*/  @!P5 LD.E R11, desc[UR36][R8.64] ;  /* 0x00000024080bd980 */ /* 0x000ea8000c101900 */
[----:B------:R-:W3:Y:S04]  /*3fe0*/  @!P2 LD.E R13, desc[UR36][R8.64+0x4] ;  /* 0x00000424080da980 */ /* 0x000ee8000c101900 */
[----:B------:R-:W4:Y:S01]  /*3ff0*/  @!P3 LD.E R21, desc[UR36][R8.64+0x8] ;  /* 0x000008240815b980 */ /* 0x000f22000c101900 */
[----:B------:R-:W-:Y:S02]  /*4000*/  PLOP3.LUT P1, PT, PT, PT, PT, 0x80, 0x8 ;  /* 0x000000000008781c */ /* 0x000fe40003f2f070 */
[----:B--2---:R-:W-:-:S02]  /*4010*/  @!P5 ISETP.GE.AND P6, PT, R11, R0, PT ;  /* 0x000000000b00d20c */ /* 0x004fc40003fc6270 */
[----:B------:R-:W-:-:S04]  /*4020*/  @!P5 VIMNMX R0, PT, PT, R0, R11, PT ;  /* 0x0000000b0000d248 */ /* 0x000fc80003fe0100 */
[----:B---3--:R-:W-:Y:S02]  /*4030*/  @!P2 ISETP.GE.AND P0, PT, R13, R0, PT ;  /* 0x000000000d00a20c */ /* 0x008fe40003f06270 */
[----:B------:R-:W-:Y:S02]  /*4040*/  @!P2 VIMNMX R0, PT, PT, R0, R13, PT ;  /* 0x0000000d0000a248 */ /* 0x000fe40003fe0100 */
[----:B------:R-:W-:Y:S02]  /*4050*/  @!P2 PLOP3.LUT P1, PT, P0, PT, PT, 0x80, 0x8 ;  /* 0x000000000008a81c */ /* 0x000fe4000072f070 */
[----:B----4-:R-:W-:Y:S02]  /*4060*/  @!P3 ISETP.GE.AND P4, PT, R21, R0, PT ;  /* 0x000000001500b20c */ /* 0x010fe40003f86270 */
[----:B------:R-:W-:Y:S02]  /*4070*/  PLOP3.LUT P0, PT, PT, PT, PT, 0x80, 0x8 ;  /* 0x000000000008781c */ /* 0x000fe40003f0f070 */
[----:B------:R-:W-:-:S02]  /*4080*/  @!P3 PLOP3.LUT P0, PT, P4, PT, PT, 0x80, 0x8 ;  /* 0x000000000008b81c */ /* 0x000fc4000270f070 */
[----:B-----5:R-:W-:-:S13]  /*4090*/  ISETP.NE.AND P4, PT, R12, RZ, PT ;  /* 0x000000ff0c00720c */ /* 0x020fda0003f85270 */
        /* <DEDUP_REMOVED lines=14> */
.L_x_2445:
[----:B------:R-:W-:-:S07]  /*4180*/  IMAD.MOV.U32 R11, RZ, RZ, R5 ;  /* 0x000000ffff0b7224 */ /* 0x000fce00078e0005 */
.L_x_2444:
[----:B------:R-:W-:Y:S01]  /*4190*/  ISETP.NE.AND P0, PT, R14, RZ, PT ;  /* 0x000000ff0e00720c */ /* 0x000fe20003f05270 */
[----:B------:R-:W-:-:S12]  /*41a0*/  IMAD.MOV.U32 R13, RZ, RZ, R0 ;  /* 0x000000ffff0d7224 */ /* 0x000fd800078e0000 */
[----:B------:R-:W-:Y:S05]  /*41b0*/  @!P0 BRA `(.L_x_2447) ;  /* 0x0000000000908947 */ /* 0x000fea0003800000 */
[----:B0-----:R-:W-:-:S05]  /*41c0*/  IADD3 R6, P0, PT, R11, R40, RZ ;  /* 0x000000280b067210 */ /* 0x001fca0007f1e0ff */
[----:B------:R-:W-:-:S05]  /*41d0*/  IMAD.X R7, RZ, RZ, R2, P0 ;  /* 0x000000ffff077224 */ /* 0x000fca00000e0602 */
[----:B------:R-:W2:Y:S01]  /*41e0*/  LD.E.U8 R0, desc[UR36][R6.64] ;  /* 0x0000002406007980 */ /* 0x000ea2000c101100 */
[----:B------:R-:W-:Y:S01]  /*41f0*/  IMAD.MOV.U32 R8, RZ, RZ, R32 ;  /* 0x000000ffff087224 */ /* 0x000fe200078e0020 */
[----:B------:R-:W-:Y:S01]  /*4200*/  BSSY.RECONVERGENT B0, `(.L_x_2448) ;  /* 0x000000a000007945 */ /* 0x000fe20003800200 */
[----:B------:R-:W-:Y:S01]  /*4210*/  IMAD.MOV.U32 R9, RZ, RZ, R33 ;  /* 0x000000ffff097224 */ /* 0x000fe200078e0021 */
[----:B------:R-:W-:Y:S01]  /*4220*/  ISETP.NE.AND P1, PT, R14, 0x1, PT ;  /* 0x000000010e00780c */ /* 0x000fe20003f25270 */
[----:B------:R-:W-:Y:S01]  /*4230*/  IMAD.WIDE.U32 R8, R11, 0x4, R8 ;  /* 0x000000040b087825 */ /* 0x000fe200078e0008 */
[----:B--2---:R-:W-:-:S13]  /*4240*/  ISETP.NE.AND P0, PT, R0, RZ, PT ;  /* 0x000000ff0000720c */ /* 0x004fda0003f05270 */
[----:B------:R-:W-:Y:S05]  /*4250*/  @P0 BRA `(.L_x_2449) ;  /* 0x0000000000100947 */ /* 0x000fea0003800000 */
[----:B------:R-:W2:Y:S02]  /*4260*/  LD.E R0, desc[UR36][R8.64] ;  /* 0x0000002408007980 */ /* 0x000ea4000c101900 */
[CC--:B--2---:R-:W-:Y:S02]  /*4270*/  ISETP.GE.AND P0, PT, R0.reuse, R13.reuse, PT ;  /* 0x0000000d0000720c */ /* 0x0c4fe40003f06270 */
[----:B------:R-:W-:Y:S02]  /*4280*/  VIMNMX R13, PT, PT, R0, R13, PT ;  /* 0x0000000d000d7248 */ /* 0x000fe40003fe0100 */
[----:B------:R-:W-:-:S09]  /*4290*/  SEL R3, R11, R3, !P0 ;  /* 0x000000030b037207 */ /* 0x000fd20004000000 */
.L_x_2449:
[----:B------:R-:W-:Y:S05]  /*42a0*/  BSYNC.RECONVERGENT B0 ;  /* 0x0000000000007941 */ /* 0x000fea0003800200 */
.L_x_2448:
        /* <DEDUP_REMOVED lines=11> */
.L_x_2452:
[----:B------:R-:W-:Y:S05]  /*4360*/  BSYNC.RECONVERGENT B1 ;  /* 0x0000000000017941 */ /* 0x000fea0003800200 */
.L_x_2451:
        /* <DEDUP_REMOVED lines=8> */
.L_x_2450:
[----:B------:R-:W-:Y:S05]  /*43f0*/  BSYNC.RECONVERGENT B0 ;  /* 0x0000000000007941 */ /* 0x000fea0003800200 */
.L_x_2447:
[----:B------:R-:W-:-:S04]  /*4400*/  ISETP.NE.AND P0, PT, R13, 0x7fffffff, PT ;  /* 0x7fffffff0d00780c */ /* 0x000fc80003f05270 */
[----:B------:R-:W-:-:S13]  /*4410*/  ISETP.EQ.OR P0, PT, R3, -0x1, !P0 ;  /* 0xffffffff0300780c */ /* 0x000fda0004702670 */
[----:B------:R-:W-:Y:S05]  /*4420*/  @P0 BRA `(.L_x_2453) ;  /* 0x0000000c00280947 */ /* 0x000fea0003800000 */
[----:B------:R-:W1:Y:S01]  /*4430*/  LDC.64 R8, c[0x0][0x3c8] ;  /* 0x0000f200ff087b82 */ /* 0x000e620000000a00 */
[----:B0-----:R-:W-:Y:S01]  /*4440*/  IADD3 R6, P0, PT, R3, R40, RZ ;  /* 0x0000002803067210 */ /* 0x001fe20007f1e0ff */
[----:B------:R-:W-:-:S03]  /*4450*/  IMAD.MOV.U32 R0, RZ, RZ, 0x1 ;  /* 0x00000001ff007424 */ /* 0x000fc600078e00ff */
[----:B------:R-:W-:-:S05]  /*4460*/  LEA.HI.X.SX32 R7, R3, R2, 0x1, P0 ;  /* 0x0000000203077211 */ /* 0x000fca00000f0eff */
[----:B------:R0:W-:Y:S01]  /*4470*/  ST.E.U8 desc[UR36][R6.64], R0 ;  /* 0x0000000006007985 */ /* 0x0001e2000c101124 */
[----:B-1----:R-:W-:-:S06]  /*4480*/  IMAD.WIDE R8, R3, 0x8, R8 ;  /* 0x0000000803087825 */ /* 0x002fcc00078e0208 */
[----:B------:R-:W2:Y:S02]  /*4490*/  LDG.E.64 R8, desc[UR36][R8.64] ;  /* 0x0000002408087981 */ /* 0x000ea4000c1e1b00 */
[----:B--2---:R-:W-:-:S04]  /*44a0*/  ISETP.GE.U32.AND P0, PT, R8, 0x1, PT ;  /* 0x000000010800780c */ /* 0x004fc80003f06070 */
[----:B------:R-:W-:-:S13]  /*44b0*/  ISETP.GE.AND.EX P0, PT, R9, RZ, PT, P0 ;  /* 0x000000ff0900720c */ /* 0x000fda0003f06300 */
[----:B0-----:R-:W-:Y:S05]  /*44c0*/  @P0 BRA `(.L_x_2454) ;  /* 0x0000000000c00947 */ /* 0x001fea0003800000 */
        /* <DEDUP_REMOVED lines=10> */
.L_x_2459:
        /* <DEDUP_REMOVED lines=28> */
.L_x_2458:
[----:B------:R-:W-:Y:S05]  /*4730*/  BSYNC.RECONVERGENT B1 ;  /* 0x0000000000017941 */ /* 0x000fea0003800200 */
.L_x_2457:
[----:B------:R-:W-:-:S05]  /*4740*/  VIADD R0, R0, 0x1 ;  /* 0x0000000100007836 */ /* 0x000fca0000000000 */
[----:B-----5:R-:W-:-:S13]  /*4750*/  ISETP.GE.AND P0, PT, R0, R41, PT ;  /* 0x000000290000720c */ /* 0x020fda0003f06270 */
[----:B------:R-:W-:Y:S05]  /*4760*/  @!P0 BRA `(.L_x_2459) ;  /* 0xfffffffc00808947 */ /* 0x000fea000383ffff */
.L_x_2456:
[----:B------:R-:W-:Y:S05]  /*4770*/  BSYNC.RECONVERGENT B0 ;  /* 0x0000000000007941 */ /* 0x000fea0003800200 */
.L_x_2455:
[----:B------:R-:W1:Y:S01]  /*4780*/  LDCU UR4, c[0x0][0x3a0] ;  /* 0x00007400ff0477ac */ /* 0x000e620008000800 */
[----:B------:R-:W-:-:S05]  /*4790*/  VIADD R4, R4, 0x1 ;  /* 0x0000000104047836 */ /* 0x000fca0000000000 */
[----:B-1----:R-:W-:-:S13]  /*47a0*/  ISETP.NE.AND P0, PT, R4, UR4, PT ;  /* 0x0000000404007c0c */ /* 0x002fda000bf05270 */
[----:B------:R-:W-:Y:S05]  /*47b0*/  @!P0 BRA `(.L_x_2453) ;  /* 0x0000000800448947 */ /* 0x000fea0003800000 */
[----:B------:R-:W-:Y:S05]  /*47c0*/  BRA `(.L_x_2460) ;  /* 0xfffffff400ac7947 */ /* 0x000fea000383ffff */
.L_x_2454:
[----:B------:R-:W-:Y:S01]  /*47d0*/  BSSY.RECONVERGENT B0, `(.L_x_2461) ;  /* 0x000000d000007945 */ /* 0x000fe20003800200 */
[----:B------:R-:W-:-:S07]  /*47e0*/  IMAD.MOV.U32 R43, RZ, RZ, RZ ;  /* 0x000000ffff2b7224 */ /* 0x000fce00078e00ff */
.L_x_2462:
        /* <DEDUP_REMOVED lines=12> */
.L_x_2461:
[----:B------:R-:W-:Y:S01]  /*48b0*/  ISETP.NE.AND P0, PT, R41, RZ, PT ;  /* 0x000000ff2900720c */ /* 0x000fe20003f05270 */
[----:B------:R-:W-:-:S12]  /*48c0*/  BSSY.RECONVERGENT B0, `(.L_x_2463) ;  /* 0x0000030000007945 */ /* 0x000fd80003800200 */
[----:B------:R-:W-:Y:S05]  /*48d0*/  @!P0 BRA `(.L_x_2464) ;  /* 0x0000000000b88947 */ /* 0x000fea0003800000 */
[----:B------:R-:W-:Y:S01]  /*48e0*/  ISETP.GE.U32.AND P0, PT, R43, 0x8, PT ;  /* 0x000000082b00780c */ /* 0x000fe20003f06070 */
[----:B------:R-:W-:Y:S01]  /*48f0*/  BSSY.RECONVERGENT B1, `(.L_x_2465) ;  /* 0x000001f000017945 */ /* 0x000fe20003800200 */
[----:B------:R-:W-:Y:S01]  /*4900*/  SHF.R.U32.HI R0, RZ, 0x1, R43 ;  /* 0x00000001ff007819 */ /* 0x000fe2000001162b */
[----:B------:R-:W-:-:S03]  /*4910*/  HFMA2 R3, -RZ, RZ, 0, 0 ;  /* 0x00000000ff037431 */ /* 0x000fc600000001ff */
[----:B------:R-:W-:-:S04]  /*4920*/  VIMNMX.U32 R4, PT, PT, R0, 0x1, !PT ;  /* 0x0000000100047848 */ /* 0x000fc80007fe0000 */
[----:B------:R-:W-:-:S04]  /*4930*/  LOP3.LUT R0, R4, 0x3, RZ, 0xc0, !PT ;  /* 0x0000000304007812 */ /* 0x000fc800078ec0ff */
[----:B------:R-:W-:Y:S01]  /*4940*/  ISETP.NE.AND P1, PT, R0, RZ, PT ;  /* 0x000000ff0000720c */ /* 0x000fe20003f25270 */
[----:B------:R-:W-:-:S12]  /*4950*/  @!P0 BRA `(.L_x_2466) ;  /* 0x0000000000608947 */ /* 0x000fd80003800000 */
[----:B------:R-:W-:Y:S01]  /*4960*/  LOP3.LUT R3, R4, 0x7ffffffc, RZ, 0xc0, !PT ;  /* 0x7ffffffc04037812 */ /* 0x000fe200078ec0ff */
[----:B------:R-:W-:-:S07]  /*4970*/  IMAD.MOV.U32 R8, RZ, RZ, RZ ;  /* 0x000000ffff087224 */ /* 0x000fce00078e00ff */
.L_x_2467:
        /* <DEDUP_REMOVED lines=22> */
.L_x_2466:
[----:B------:R-:W-:Y:S05]  /*4ae0*/  BSYNC.RECONVERGENT B1 ;  /* 0x0000000000017941 */ /* 0x000fea0003800200 */
.L_x_2465:
[----:B------:R-:W-:Y:S05]  /*4af0*/  @!P1 BRA `(.L_x_2464) ;  /* 0x0000000000309947 */ /* 0x000fea0003800000 */
[----:B-1----:R-:W-:-:S07]  /*4b00*/  IMAD.MOV.U32 R9, RZ, RZ, RZ ;  /* 0x000000ffff097224 */ /* 0x002fce00078e00ff */
.L_x_2468:
[----:B0-----:R-:W-:Y:S02]  /*4b10*/  IMAD.IADD R5, R41, 0x1, -R3 ;  /* 0x0000000129057824 */ /* 0x001fe400078e0a03 */
        /* <DEDUP_REMOVED lines=10> */
.L_x_2464:
[----:B------:R-:W-:Y:S05]  /*4bc0*/  BSYNC.RECONVERGENT B0 ;  /* 0x0000000000007941 */ /* 0x000fea0003800200 */
.L_x_2463:
[----:B01----:R-:W-:Y:S01]  /*4bd0*/  MOV R6, 0x170 ;  /* 0x0000017000067802 */ /* 0x003fe20000000f00 */
[----:B------:R-:W-:Y:S02]  /*4be0*/  IMAD.MOV.U32 R4, RZ, RZ, R32 ;  /* 0x000000ffff047224 */ /* 0x000fe400078e0020 */
[----:B------:R-:W-:-:S03]  /*4bf0*/  IMAD.MOV.U32 R5, RZ, RZ, R33 ;  /* 0x000000ffff057224 */ /* 0x000fc600078e0021 */
[----:B------:R-:W0:Y:S04]  /*4c00*/  LDC.64 R6, c[0x4][R6] ;  /* 0x0100000006067b82 */ /* 0x000e280000000a00 */
[----:B------:R-:W-:-:S07]  /*4c10*/  LEPC R20, `(.L_x_2469) ;  /* 0x000000001014794e */ /* 0x000fce0000000000 */
[----:B0-----:R-:W-:Y:S05]  /*4c20*/  CALL.ABS.NOINC R6 ;  /* 0x0000000006007343 */ /* 0x001fea0003c00000 */
.L_x_2469:
[----:B------:R-:W-:Y:S01]  /*4c30*/  MOV R32, 0x170 ;  /* 0x0000017000207802 */ /* 0x000fe20000000f00 */
[----:B------:R-:W-:Y:S02]  /*4c40*/  IMAD.MOV.U32 R4, RZ, RZ, R40 ;  /* 0x000000ffff047224 */ /* 0x000fe400078e0028 */
[----:B------:R-:W-:Y:S01]  /*4c50*/  IMAD.MOV.U32 R5, RZ, RZ, R2 ;  /* 0x000000ffff057224 */ /* 0x000fe200078e0002 */
[----:B------:R0:W1:Y:S06]  /*4c60*/  LDC.64 R6, c[0x4][R32] ;  /* 0x0100000020067b82 */ /* 0x00006c0000000a00 */
[----:B------:R-:W-:-:S07]  /*4c70*/  LEPC R20, `(.L_x_2470) ;  /* 0x000000001014794e */ /* 0x000fce0000000000 */
[----:B01----:R-:W-:Y:S05]  /*4c80*/  CALL.ABS.NOINC R6 ;  /* 0x0000000006007343 */ /* 0x003fea0003c00000 */
.L_x_2470:
[----:B------:R0:W1:Y:S01]  /*4c90*/  LDC.64 R2, c[0x4][R32] ;  /* 0x0100000020027b82 */ /* 0x0000620000000a00 */
[----:B------:R-:W-:Y:S02]  /*4ca0*/  IMAD.MOV.U32 R4, RZ, RZ, R30 ;  /* 0x000000ffff047224 */ /* 0x000fe400078e001e */
[----:B------:R-:W-:-:S07]  /*4cb0*/  IMAD.MOV.U32 R5, RZ, RZ, R31 ;  /* 0x000000ffff057224 */ /* 0x000fce00078e001f */
[----:B------:R-:W-:-:S07]  /*4cc0*/  LEPC R20, `(.L_x_2471) ;  /* 0x000000001014794e */ /* 0x000fce0000000000 */
[----:B01----:R-:W-:Y:S05]  /*4cd0*/  CALL.ABS.NOINC R2 ;  /* 0x0000000002007343 */ /* 0x003fea0003c00000 */
.L_x_2471:
        /* <DEDUP_REMOVED lines=15> */
.L_x_2474:
        /* <DEDUP_REMOVED lines=18> */
.L_x_2473:
[----:B------:R-:W-:Y:S05]  /*4ef0*/  BSYNC.RECONVERGENT B0 ;  /* 0x0000000000007941 */ /* 0x000fea0003800200 */
.L_x_2472:
[----:B------:R-:W-:Y:S04]  /*4f00*/  BSSY.RECONVERGENT B0, `(.L_x_2475) ;  /* 0x0000010000007945 */ /* 0x000fe80003800200 */
[----:B------:R-:W-:Y:S05]  /*4f10*/  @!P1 BRA `(.L_x_2476) ;  /* 0x0000000000389947 */ /* 0x000fea0003800000 */
[----:B------:R-:W-:-:S07]  /*4f20*/  IMAD.MOV.U32 R13, RZ, RZ, RZ ;  /* 0x000000ffff0d7224 */ /* 0x000fce00078e00ff */
.L_x_2477:
        /* <DEDUP_REMOVED lines=13> */
.L_x_2476:
[----:B------:R-:W-:Y:S05]  /*5000*/  BSYNC.RECONVERGENT B0 ;  /* 0x0000000000007941 */ /* 0x000fea0003800200 */
.L_x_2475:
[----:B01----:R0:W1:Y:S01]  /*5010*/  LDC.64 R8, c[0x4][R0] ;  /* 0x0100000000087b82 */ /* 0x0030620000000a00 */
[----:B------:R0:W-:Y:S01]  /*5020*/  STG.E desc[UR36][R2.64], R7 ;  /* 0x0000000702007986 */ /* 0x0001e2000c101924 */
[----:B------:R-:W-:Y:S02]  /*5030*/  IMAD.MOV.U32 R4, RZ, RZ, R22 ;  /* 0x000000ffff047224 */ /* 0x000fe400078e0016 */
[----:B------:R-:W-:-:S07]  /*5040*/  IMAD.MOV.U32 R5, RZ, RZ, R23 ;  /* 0x000000ffff057224 */ /* 0x000fce00078e0017 */
[----:B------:R-:W-:-:S07]  /*5050*/  LEPC R20, `(.L_x_2478) ;  /* 0x000000001014794e */ /* 0x000fce0000000000 */
[----:B01----:R-:W-:Y:S05]  /*5060*/  CALL.ABS.NOINC R8 ;  /* 0x0000000008007343 */ /* 0x003fea0003c00000 */
.L_x_2478:
[----:B------:R-:W-:Y:S01]  /*5070*/  IMAD.MOV.U32 R2, RZ, RZ, 0x1 ;  /* 0x00000001ff027424 */ /* 0x000fe200078e00ff */
[----:B------:R-:W-:Y:S06]  /*5080*/  BRA `(.L_x_2421) ;  /* 0x0000000400047947 */ /* 0x000fec0003800000 */
.L_x_2438:
[----:B------:R-:W-:Y:S02]  /*5090*/  SHF.R.S32.HI R3, RZ, 0x1f, R24 ;  /* 0x0000001fff037819 */ /* 0x000fe40000011418 */
[----:B------:R-:W-:-:S04]  /*50a0*/  LEA R4, P0, R24, R32, 0x2 ;  /* 0x0000002018047211 */ /* 0x000fc800078010ff */
[----:B------:R-:W-:-:S05]  /*50b0*/  LEA.HI.X R5, R24, R33, R3, 0x2, P0 ;  /* 0x0000002118057211 */ /* 0x000fca00000f1403 */
[----:B------:R0:W-:Y:S04]  /*50c0*/  ST.E desc[UR36][R4.64], RZ ;  /* 0x000000ff04007985 */ /* 0x0001e8000c101924 */
.L_x_2453:
[----:B0-----:R-:W-:Y:S01]  /*50d0*/  IMAD.MOV.U32 R3, RZ, RZ, -0x1 ;  /* 0xffffffffff037424 */ /* 0x001fe200078e00ff */
[----:B------:R-:W-:Y:S01]  /*50e0*/  MOV R0, 0x170 ;  /* 0x0000017000007802 */ /* 0x000fe20000000f00 */
[----:B------:R-:W-:Y:S02]  /*50f0*/  IMAD.MOV.U32 R4, RZ, RZ, R32 ;  /* 0x000000ffff047224 */ /* 0x000fe400078e0020 */
[----:B------:R-:W-:Y:S01]  /*5100*/  IMAD.MOV.U32 R5, RZ, RZ, R33 ;  /* 0x000000ffff057224 */ /* 0x000fe200078e0021 */
[----:B------:R0:W-:Y:S01]  /*5110*/  ST.E desc[UR36][R22.64], R3 ;  /* 0x0000000316007985 */ /* 0x0001e2000c101924 */
[----:B------:R0:W1:Y:S05]  /*5120*/  LDC.64 R6, c[0x4][R0] ;  /* 0x0100000000067b82 */ /* 0x00006a0000000a00 */
[----:B------:R-:W-:-:S07]  /*5130*/  LEPC R20, `(.L_x_2479) ;  /* 0x000000001014794e */ /* 0x000fce0000000000 */
[----:B01----:R-:W-:Y:S05]  /*5140*/  CALL.ABS.NOINC R6 ;  /* 0x0000000006007343 */ /* 0x003fea0003c00000 */
.L_x_2479:
[----:B------:R-:W-:Y:S01]  /*5150*/  MOV R32, 0x170 ;  /* 0x0000017000207802 */ /* 0x000fe20000000f00 */
[----:B------:R-:W-:Y:S02]  /*5160*/  IMAD.MOV.U32 R4, RZ, RZ, R40 ;  /* 0x000000ffff047224 */ /* 0x000fe400078e0028 */
[----:B------:R-:W-:Y:S01]  /*5170*/  IMAD.MOV.U32 R5, RZ, RZ, R2 ;  /* 0x000000ffff057224 */ /* 0x000fe200078e0002 */
[----:B------:R0:W1:Y:S06]  /*5180*/  LDC.64 R6, c[0x4][R32] ;  /* 0x0100000020067b82 */ /* 0x00006c0000000a00 */
[----:B------:R-:W-:-:S07]  /*5190*/  LEPC R20, `(.L_x_2480) ;  /* 0x000000001014794e */ /* 0x000fce0000000000 */
[----:B01----:R-:W-:Y:S05]  /*51a0*/  CALL.ABS.NOINC R6 ;  /* 0x0000000006007343 */ /* 0x003fea0003c00000 */
.L_x_2480:
[----:B------:R0:W1:Y:S01]  /*51b0*/  LDC.64 R2, c[0x4][R32] ;  /* 0x0100000020027b82 */ /* 0x0000620000000a00 */
[----:B------:R-:W-:Y:S02]  /*51c0*/  IMAD.MOV.U32 R4, RZ, RZ, R30 ;  /* 0x000000ffff047224 */ /* 0x000fe400078e001e */
[----:B------:R-:W-:-:S07]  /*51d0*/  IMAD.MOV.U32 R5, RZ, RZ, R31 ;  /* 0x000000ffff057224 */ /* 0x000fce00078e001f */
[----:B------:R-:W-:-:S07]  /*51e0*/  LEPC R20, `(.L_x_2481) ;  /* 0x000000001014794e */ /* 0x000fce0000000000 */
[----:B01----:R-:W-:Y:S05]  /*51f0*/  CALL.ABS.NOINC R2 ;  /* 0x0000000002007343 */ /* 0x003fea0003c00000 */
.L_x_2481:
[----:B------:R-:W-:Y:S05]  /*5200*/  BRA `(.L_x_2482) ;  /* 0x0000000000747947 */ /* 0x000fea0003800000 */
.L_x_2437:
        /* <DEDUP_REMOVED lines=8> */
.L_x_2484:
[----:B------:R-:W-:Y:S05]  /*5290*/  BSYNC.RECONVERGENT B6 ;  /* 0x0000000000067941 */ /* 0x000fea0003800200 */
.L_x_2483:
        /* <DEDUP_REMOVED lines=9> */
.L_x_2486:
[----:B------:R-:W-:Y:S05]  /*5330*/  BSYNC.RECONVERGENT B6 ;  /* 0x0000000000067941 */ /* 0x000fea0003800200 */
.L_x_2485:
        /* <DEDUP_REMOVED lines=9> */
.L_x_2487:
[----:B------:R-:W-:Y:S05]  /*53d0*/  BSYNC.RECONVERGENT B6 ;  /* 0x0000000000067941 */ /* 0x000fea0003800200 */
.L_x_2482:
[----:B------:R-:W-:Y:S01]  /*53e0*/  MOV R0, 0x170 ;  /* 0x0000017000007802 */ /* 0x000fe20000000f00 */
[----:B------:R-:W-:Y:S02]  /*53f0*/  IMAD.MOV.U32 R4, RZ, RZ, R22 ;  /* 0x000000ffff047224 */ /* 0x000fe400078e0016 */
[----:B------:R-:W-:Y:S01]  /*5400*/  IMAD.MOV.U32 R5, RZ, RZ, R23 ;  /* 0x000000ffff057224 */ /* 0x000fe200078e0017 */
[----:B------:R0:W1:Y:S06]  /*5410*/  LDC.64 R2, c[0x4][R0] ;  /* 0x0100000000027b82 */ /* 0x00006c0000000a00 */
[----:B------:R-:W-:-:S07]  /*5420*/  LEPC R20, `(.L_x_2488) ;  /* 0x000000001014794e */ /* 0x000fce0000000000 */
[----:B01----:R-:W-:Y:S05]  /*5430*/  CALL.ABS.NOINC R2 ;  /* 0x0000000002007343 */ /* 0x003fea0003c00000 */
.L_x_2488:
[----:B------:R-:W-:-:S05]  /*5440*/  IMAD.MOV.U32 R3, RZ, RZ, 0x1 ;  /* 0x00000001ff037424 */ /* 0x000fca00078e00ff */
[----:B------:R0:W-:Y:S02]  /*5450*/  STG.E desc[UR36][R28.64], R3 ;  /* 0x000000031c007986 */ /* 0x0001e4000c101924 */
.L_x_2426:
[----:B------:R-:W0:Y:S01]  /*5460*/  LDG.E R0, desc[UR36][R26.64] ;  /* 0x000000241a007981 */ /* 0x000e22000c1e1900 */
[----:B------:R-:W-:Y:S02]  /*5470*/  IMAD.MOV.U32 R2, RZ, RZ, 0x1 ;  /* 0x00000001ff027424 */ /* 0x000fe400078e00ff */
[----:B0-----:R-:W-:-:S05]  /*5480*/  VIADD R3, R0, 0x1 ;  /* 0x0000000100037836 */ /* 0x001fca0000000000 */
[----:B------:R3:W-:Y:S02]  /*5490*/  STG.E desc[UR36][R26.64], R3 ;  /* 0x000000031a007986 */ /* 0x0007e4000c101924 */
.L_x_2421:
[----:B------:R-:W-:Y:S05]  /*54a0*/  BSYNC B7 ;  /* 0x0000000000077941 */ /* 0x000fea0003800000 */
.L_x_2420:
[----:B--2---:R-:W2:Y:S01]  /*54b0*/  LDC.64 R4, c[0x0][0x430] ;  /* 0x00010c00ff047b82 */ /* 0x004ea20000000a00 */
[----:B------:R-:W4:Y:S07]  /*54c0*/  LDCU UR4, c[0x3][0x4] ;  /* 0x00c00080ff0477ac */ /* 0x000f2e0008000800 */
[----:B------:R-:W5:Y:S01]  /*54d0*/  LDC.64 R6, c[0x0][0x438] ;  /* 0x00010e00ff067b82 */ /* 0x000f620000000a00 */
[----:B--2---:R-:W-:-:S05]  /*54e0*/  IMAD.WIDE R4, R37, 0x4, R4 ;  /* 0x0000000425047825 */ /* 0x004fca00078e0204 */
[----:B------:R-:W4:Y:S01]  /*54f0*/  LDG.E R0, desc[UR36][R4.64] ;  /* 0x0000002404007981 */ /* 0x000f22000c1e1900 */
[----:B------:R-:W-:Y:S01]  /*5500*/  SHF.R.S32.HI R25, RZ, 0x1f, R24 ;  /* 0x0000001fff197819 */ /* 0x000fe20000011418 */
[----:B----4-:R-:W-:-:S04]  /*5510*/  IMAD R0, R37, UR4, R0 ;  /* 0x0000000425007c24 */ /* 0x010fc8000f8e0200 */
[----:B-1-3--:R-:W-:-:S04]  /*5520*/  IMAD R3, R0, 0x3, RZ ;  /* 0x0000000300037824 */ /* 0x00afc800078e02ff */
[----:B-----5:R-:W-:-:S05]  /*5530*/  IMAD.WIDE R6, R3, 0x8, R6 ;  /* 0x0000000803067825 */ /* 0x020fca00078e0206 */
[----:B------:R1:W-:Y:S04]  /*5540*/  STG.E.64 desc[UR36][R6.64+0x10], R34 ;  /* 0x0000102206007986 */ /* 0x0003e8000c101b24 */
[----:B------:R1:W-:Y:S04]  /*5550*/  STG.E.64 desc[UR36][R6.64], R24 ;  /* 0x0000001806007986 */ /* 0x0003e8000c101b24 */
[----:B------:R1:W-:Y:S04]  /*5560*/  STG.E.64 desc[UR36][R6.64+0x8], R38 ;  /* 0x0000082606007986 */ /* 0x0003e8000c101b24 */
[----:B------:R-:W2:Y:S02]  /*5570*/  LDG.E R3, desc[UR36][R4.64] ;  /* 0x0000002404037981 */ /* 0x000ea4000c1e1900 */
[----:B--2---:R-:W-:-:S05]  /*5580*/  IMAD.IADD R3, R3, 0x1, R2 ;  /* 0x0000000103037824 */ /* 0x004fca00078e0202 */
[----:B------:R1:W-:Y:S04]  /*5590*/  STG.E desc[UR36][R4.64], R3 ;  /* 0x0000000304007986 */ /* 0x0003e8000c101924 */
[----:B------:R-:W2:Y:S02]  /*55a0*/  LDG.E R0, desc[UR36][R28.64] ;  /* 0x000000241c007981 */ /* 0x000ea4000c1e1900 */
[----:B--2---:R-:W-:-:S13]  /*55b0*/  ISETP.NE.AND P0, PT, R0, 0x1, PT ;  /* 0x000000010000780c */ /* 0x004fda0003f05270 */
[----:B-1----:R-:W-:Y:S05]  /*55c0*/  @!P0 EXIT ;  /* 0x000000000000894d */ /* 0x002fea0003800000 */
[----:B------:R-:W1:Y:S02]  /*55d0*/  LDC.64 R2, c[0x0][0x3c8] ;  /* 0x0000f200ff027b82 */ /* 0x000e640000000a00 */
[----:B-1----:R-:W-:-:S05]  /*55e0*/  IMAD.WIDE R2, R24, 0x8, R2 ;  /* 0x0000000818027825 */ /* 0x002fca00078e0202 */
[----:B------:R1:W5:Y:S02]  /*55f0*/  LDG.E.64 R4, desc[UR36][R2.64] ;  /* 0x0000002402047981 */ /* 0x000364000c1e1b00 */
.L_x_2350:
[----:B------:R-:W-:Y:S05]  /*5600*/  BSYNC B8 ;  /* 0x0000000000087941 */ /* 0x000fea0003800000 */
.L_x_2349:
[----:B------:R-:W2:Y:S01]  /*5610*/  LDC.64 R22, c[0x0][0x3e0] ;  /* 0x0000f800ff167b82 */ /* 0x000ea20000000a00 */
[----:B-----5:R-:W-:Y:S01]  /*5620*/  ISETP.GE.U32.AND P0, PT, R4, 0x1, PT ;  /* 0x000000010400780c */ /* 0x020fe20003f06070 */
[----:B------:R-:W-:Y:S04]  /*5630*/  BSSY.RECONVERGENT B8, `(.L_x_2489) ;  /* 0x00002de000087945 */ /* 0x000fe80003800200 */
[----:B------:R-:W-:Y:S01]  /*5640*/  BSSY.RELIABLE B6, `(.L_x_2490) ;  /* 0x0000011000067945 */ /* 0x000fe20003800100 */
[----:B------:R-:W-:Y:S01]  /*5650*/  ISETP.GE.AND.EX P0, PT, R5, RZ, PT, P0 ;  /* 0x000000ff0500720c */ /* 0x000fe20003f06300 */
[----:B--2---:R-:W-:-:S12]  /*5660*/  IMAD.WIDE R22, R37, 0x4, R22 ;  /* 0x0000000425167825 */ /* 0x004fd800078e0216 */
[----:B------:R-:W-:Y:S05]  /*5670*/  @!P0 BRA `(.L_x_2491) ;  /* 0x0000000000088947 */ /* 0x000fea0003800000 */
[----:B------:R2:W5:Y:S01]  /*5680*/  LDG.E R5, desc[UR36][R22.64] ;  /* 0x0000002416057981 */ /* 0x000562000c1e1900 */
[----:B------:R-:W-:Y:S05]  /*5690*/  BRA `(.L_x_2492) ;  /* 0x0000000000107947 */ /* 0x000fea0003800000 */
.L_x_2491:
[----:B------:R-:W1:Y:S02]  /*56a0*/  LDG.E R5, desc[UR36][R22.64] ;  /* 0x0000002416057981 */ /* 0x000e64000c1e1900 */
[----:B-1----:R-:W-:-:S05]  /*56b0*/  VIADD R3, R5, 0xffffffff ;  /* 0xffffffff05037836 */ /* 0x002fca0000000000 */
[----:B------:R-:W-:-:S13]  /*56c0*/  ISETP.NE.AND P0, PT, R36, R3, PT ;  /* 0x000000032400720c */ /* 0x000fda0003f05270 */
[----:B------:R-:W-:Y:S05]  /*56d0*/  @!P0 BRA `(.L_x_2493) ;  /* 0x00000000001c8947 */ /* 0x000fea0003800000 */
.L_x_2492:
[----:B-1----:R-:W1:Y:S02]  /*56e0*/  LDC.64 R2, c[0x0][0x3c8] ;  /* 0x0000f200ff027b82 */ /* 0x002e640000000a00 */
[----:B-1---5:R-:W-:-:S06]  /*56f0*/  IMAD.WIDE R2, R5, 0x8, R2 ;  /* 0x0000000805027825 */ /* 0x022fcc00078e0202 */
[----:B------:R-:W3:Y:S02]  /*5700*/  LDG.E.64 R2, desc[UR36][R2.64+-0x8] ;  /* 0xfffff82402027981 */ /* 0x000ee4000c1e1b00 */
[----:B---3--:R-:W-:-:S04]  /*5710*/  ISETP.NE.U32.AND P0, PT, R2, RZ, PT ;  /* 0x000000ff0200720c */ /* 0x008fc80003f05070 */
[----:B------:R-:W-:-:S13]  /*5720*/  ISETP.NE.AND.EX P0, PT, R3, RZ, PT, P0 ;  /* 0x000000ff0300720c */ /* 0x000fda0003f05300 */
[----:B------:R-:W-:Y:S05]  /*5730*/  @P0 BREAK.RELIABLE B6 ;  /* 0x0000000000060942 */ /* 0x000fea0003800100 */
[----:B------:R-:W-:Y:S05]  /*5740*/  @P0 BRA `(.L_x_2494) ;  /* 0x0000002c00300947 */ /* 0x000fea0003800000 */
.L_x_2493:
[----:B------:R-:W-:Y:S05]  /*5750*/  BSYNC.RELIABLE B6 ;  /* 0x0000000000067941 */ /* 0x000fea0003800100 */
.L_x_2490:
[----:B------:R-:W1:Y:S01]  /*5760*/  LDC R32, c[0x0][0x3a0] ;  /* 0x0000e800ff207b82 */ /* 0x000e620000000800 */
[----:B------:R-:W-:-:S07]  /*5770*/  MOV R0, 0x168 ;  /* 0x0000016800007802 */ /* 0x000fce0000000f00 */
[----:B------:R3:W4:Y:S01]  /*5780*/  LDC.64 R2, c[0x4][R0] ;  /* 0x0100000000027b82 */ /* 0x0007220000000a00 */
[----:B-1----:R-:W-:-:S04]  /*5790*/  IMAD.WIDE R32, R32, 0x4, RZ ;  /* 0x0000000420207825 */ /* 0x002fc800078e02ff */
[----:B------:R-:W-:Y:S02]  /*57a0*/  IMAD.MOV.U32 R4, RZ, RZ, R32 ;  /* 0x000000ffff047224 */ /* 0x000fe400078e0020 */
[----:B---3--:R-:W-:-:S07]  /*57b0*/  IMAD.MOV.U32 R5, RZ, RZ, R33 ;  /* 0x000000ffff057224 */ /* 0x008fce00078e0021 */
[----:B------:R-:W-:-:S07]  /*57c0*/  LEPC R20, `(.L_x_2495) ;  /* 0x000000001014794e */ /* 0x000fce0000000000 */
[----:B0-2-4-:R-:W-:Y:S05]  /*57d0*/  CALL.ABS.NOINC R2 ;  /* 0x0000000002007343 */ /* 0x015fea0003c00000 */
.L_x_2495:
[----:B------:R-:W-:-:S04]  /*57e0*/  ISETP.NE.U32.AND P0, PT, R4, RZ, PT ;  /* 0x000000ff0400720c */ /* 0x000fc80003f05070 */
[----:B------:R-:W-:-:S13]  /*57f0*/  ISETP.NE.AND.EX P0, PT, R5, RZ, PT, P0 ;  /* 0x000000ff0500720c */ /* 0x000fda0003f05300 */
[----:B------:R-:W-:Y:S05]  /*5800*/  @!P0 BRA `(.L_x_2496) ;  /* 0x0000003400dc8947 */ /* 0x000fea0003800000 */
[----:B------:R-:W0:Y:S01]  /*5810*/  LDC R39, c[0x0][0x3a0] ;  /* 0x0000e800ff277b82 */ /* 0x000e220000000800 */
[----:B------:R-:W-:Y:S02]  /*5820*/  IMAD.MOV.U32 R30, RZ, RZ, R4 ;  /* 0x000000ffff1e7224 */ /* 0x000fe400078e0004 */
[----:B------:R-:W-:Y:S01]  /*5830*/  IMAD.MOV.U32 R31, RZ, RZ, R5 ;  /* 0x000000ffff1f7224 */ /* 0x000fe200078e0005 */
        /* <DEDUP_REMOVED lines=11> */
[----:B------:R-:W-:-:S07]  /*58f0*/  IMAD.MOV.U32 R0, RZ, RZ, RZ ;  /* 0x000000ffff007224 */ /* 0x000fce00078e00ff */
.L_x_2499:
[----:B0-----:R-:W-:Y:S02]  /*5900*/  IMAD.MOV.U32 R5, RZ, RZ, -0x1 ;  /* 0xffffffffff057424 */ /* 0x001fe400078e00ff */
[----:B------:R-:W-:-:S04]  /*5910*/  IMAD.WIDE.U32 R2, R0, 0x4, R30 ;  /* 0x0000000400027825 */ /* 0x000fc800078e001e */
        /* <DEDUP_REMOVED lines=20> */
.L_x_2498:
[----:B------:R-:W-:Y:S04]  /*5a60*/  BSSY.RECONVERGENT B0, `(.L_x_2497) ;  /* 0x000002c000007945 */ /* 0x000fe80003800200 */
[----:B------:R-:W-:Y:S05]  /*5a70*/  @!P1 BRA `(.L_x_2500) ;  /* 0x0000000000a89947 */ /* 0x000fea0003800000 */
[----:B------:R-:W-:Y:S02]  /*5a80*/  ISETP.GE.U32.AND P0, PT, R4, 0x8, PT ;  /* 0x000000080400780c */ /* 0x000fe40003f06070 */
[----:B------:R-:W-:-:S04]  /*5a90*/  LOP3.LUT R0, R39, 0x7, RZ, 0xc0, !PT ;  /* 0x0000000727007812 */ /* 0x000fc800078ec0ff */
[----:B------:R-:W-:-:S07]  /*5aa0*/  ISETP.NE.AND P1, PT, R0, RZ, PT ;  /* 0x000000ff0000720c */ /* 0x000fce0003f25270 */
[----:B------:R-:W-:Y:S06]  /*5ab0*/  @!P0 BRA `(.L_x_2501) ;  /* 0x0000000000348947 */ /* 0x000fec0003800000 */
[----:B0-----:R-:W-:Y:S02]  /*5ac0*/  IMAD.MOV.U32 R2, RZ, RZ, R30 ;  /* 0x000000ffff027224 */ /* 0x001fe400078e001e */
[----:B------:R-:W-:Y:S02]  /*5ad0*/  IMAD.MOV.U32 R3, RZ, RZ, R31 ;  /* 0x000000ffff037224 */ /* 0x000fe400078e001f */
[----:B------:R-:W-:Y:S02]  /*5ae0*/  IMAD.MOV.U32 R5, RZ, RZ, -0x1 ;  /* 0xffffffffff057424 */ /* 0x000fe400078e00ff */
        /* <DEDUP_REMOVED lines=10> */
.L_x_2501:
[----:B------:R-:W-:Y:S05]  /*5b90*/  @!P1 BRA `(.L_x_2500) ;  /* 0x0000000000609947 */ /* 0x000fea0003800000 */
[----:B------:R-:W-:Y:S02]  /*5ba0*/  ISETP.GE.U32.AND P0, PT, R0, 0x4, PT ;  /* 0x000000040000780c */ /* 0x000fe40003f06070 */
[----:B------:R-:W-:-:S04]  /*5bb0*/  LOP3.LUT R9, R39, 0x3, RZ, 0xc0, !PT ;  /* 0x0000000327097812 */ /* 0x000fc800078ec0ff */
[----:B------:R-:W-:-:S07]  /*5bc0*/  ISETP.NE.AND P1, PT, R9, RZ, PT ;  /* 0x000000ff0900720c */ /* 0x000fce0003f25270 */
[----:B------:R-:W-:Y:S06]  /*5bd0*/  @!P0 BRA `(.L_x_2502) ;  /* 0x0000000000248947 */ /* 0x000fec0003800000 */
[----:B01----:R-:W-:Y:S02]  /*5be0*/  IMAD.MOV.U32 R2, RZ, RZ, R30 ;  /* 0x000000ffff027224 */ /* 0x003fe400078e001e */
[----:B------:R-:W-:Y:S02]  /*5bf0*/  IMAD.MOV.U32 R3, RZ, RZ, R31 ;  /* 0x000000ffff037224 */ /* 0x000fe400078e001f */
[----:B------:R-:W-:Y:S02]  /*5c00*/  IMAD.MOV.U32 R5, RZ, RZ, -0x1 ;  /* 0xffffffffff057424 */ /* 0x000fe400078e00ff */
[----:B------:R-:W-:-:S04]  /*5c10*/  IMAD.WIDE.U32 R2, R7, 0x4, R2 ;  /* 0x0000000407027825 */ /* 0x000fc800078e0002 */
[----:B------:R-:W-:Y:S01]  /*5c20*/  VIADD R7, R7, 0x4 ;  /* 0x0000000407077836 */ /* 0x000fe20000000000 */
[----:B------:R2:W-:Y:S04]  /*5c30*/  ST.E desc[UR36][R2.64], R5 ;  /* 0x0000000502007985 */ /* 0x0005e8000c101924 */
[----:B------:R2:W-:Y:S04]  /*5c40*/  ST.E desc[UR36][R2.64+0x4], R5 ;  /* 0x0000040502007985 */ /* 0x0005e8000c101924 */
[----:B------:R2:W-:Y:S04]  /*5c50*/  ST.E desc[UR36][R2.64+0x8], R5 ;  /* 0x0000080502007985 */ /* 0x0005e8000c101924 */
[----:B------:R2:W-:Y:S02]  /*5c60*/  ST.E desc[UR36][R2.64+0xc], R5 ;  /* 0x00000c0502007985 */ /* 0x0005e4000c101924 */
.L_x_2502:
[----:B------:R-:W-:Y:S05]  /*5c70*/  @!P1 BRA `(.L_x_2500) ;  /* 0x0000000000289947 */ /* 0x000fea0003800000 */
[----:B------:R-:W-:Y:S02]  /*5c80*/  HFMA2 R0, -RZ, RZ, 0, 0 ;  /* 0x00000000ff007431 */ /* 0x000fe400000001ff */
[----:B------:R-:W-:Y:S02]  /*5c90*/  IMAD.MOV.U32 R11, RZ, RZ, -0x1 ;  /* 0xffffffffff0b7424 */ /* 0x000fe400078e00ff */
[----:B------:R-:W-:Y:S02]  /*5ca0*/  IMAD.MOV.U32 R4, RZ, RZ, R30 ;  /* 0x000000ffff047224 */ /* 0x000fe400078e001e */
[----:B012---:R-:W-:-:S07]  /*5cb0*/  IMAD.MOV.U32 R5, RZ, RZ, R31 ;  /* 0x000000ffff057224 */ /* 0x007fce00078e001f */
.L_x_2503:
[----:B------:R-:W-:-:S04]  /*5cc0*/  IMAD.WIDE.U32 R2, R7, 0x4, R4 ;  /* 0x0000000407027825 */ /* 0x000fc800078e0004 */
[----:B------:R-:W-:Y:S01]  /*5cd0*/  VIADD R0, R0, 0x1 ;  /* 0x0000000100007836 */ /* 0x000fe20000000000 */
[----:B------:R3:W-:Y:S01]  /*5ce0*/  ST.E desc[UR36][R2.64], R11 ;  /* 0x0000000b02007985 */ /* 0x0007e2000c101924 */
[----:B------:R-:W-:-:S03]  /*5cf0*/  VIADD R7, R7, 0x1 ;  /* 0x0000000107077836 */ /* 0x000fc60000000000 */
[----:B------:R-:W-:-:S13]  /*5d00*/  ISETP.NE.AND P0, PT, R0, R9, PT ;  /* 0x000000090000720c */ /* 0x000fda0003f05270 */
[----:B---3--:R-:W-:Y:S05]  /*5d10*/  @P0 BRA `(.L_x_2503) ;  /* 0xfffffffc00e80947 */ /* 0x008fea000383ffff */
.L_x_2500:
[----:B------:R-:W-:Y:S05]  /*5d20*/  BSYNC.RECONVERGENT B0 ;  /* 0x0000000000007941 */ /* 0x000fea0003800200 */
.L_x_2497:
[----:B------:R-:W-:Y:S01]  /*5d30*/  MOV R0, 0x168 ;  /* 0x0000016800007802 */ /* 0x000fe20000000f00 */
[----:B------:R-:W-:Y:S01]  /*5d40*/  IMAD.MOV.U32 R4, RZ, RZ, R32 ;  /* 0x000000ffff047224 */ /* 0x000fe200078e0020 */
[----:B------:R-:W-:Y:S01]  /*5d50*/  SHF.R.S32.HI R38, RZ, 0x1f, R39 ;  /* 0x0000001fff267819 */ /* 0x000fe20000011427 */
[----:B012---:R-:W-:Y:S01]  /*5d60*/  IMAD.MOV.U32 R5, RZ, RZ, R33 ;  /* 0x000000ffff057224 */ /* 0x007fe200078e0021 */
[----:B------:R0:W1:Y:S06]  /*5d70*/  LDC.64 R2, c[0x4][R0] ;  /* 0x0100000000027b82 */ /* 0x00006c0000000a00 */
[----:B------:R-:W-:-:S07]  /*5d80*/  LEPC R20, `(.L_x_2504) ;  /* 0x000000001014794e */ /* 0x000fce0000000000 */
[----:B01----:R-:W-:Y:S05]  /*5d90*/  CALL.ABS.NOINC R2 ;  /* 0x0000000002007343 */ /* 0x003fea0003c00000 */
.L_x_2504:
[----:B------:R-:W-:Y:S01]  /*5da0*/  MOV R40, 0x168 ;  /* 0x0000016800287802 */ /* 0x000fe20000000f00 */
[----:B------:R-:W0:Y:S01]  /*5db0*/  LDCU UR4, c[0x0][0x3a0] ;  /* 0x00007400ff0477ac */ /* 0x000e220008000800 */
[----:B------:R-:W-:Y:S02]  /*5dc0*/  IMAD.MOV.U32 R34, RZ, RZ, R4 ;  /* 0x000000ffff227224 */ /* 0x000fe400078e0004 */
[----:B------:R1:W2:Y:S01]  /*5dd0*/  LDC.64 R2, c[0x4][R40] ;  /* 0x0100000028027b82 */ /* 0x0002a20000000a00 */
[----:B------:R-:W-:Y:S02]  /*5de0*/  IMAD.MOV.U32 R35, RZ, RZ, R5 ;  /* 0x000000ffff237224 */ /* 0x000fe400078e0005 */
[----:B------:R-:W-:Y:S02]  /*5df0*/  IMAD.MOV.U32 R5, RZ, RZ, R38 ;  /* 0x000000ffff057224 */ /* 0x000fe400078e0026 */
[----:B01----:R-:W-:-:S07]  /*5e00*/  IMAD.U32 R4, RZ, RZ, UR4 ;  /* 0x00000004ff047e24 */ /* 0x003fce000f8e00ff */
[----:B------:R-:W-:-:S07]  /*5e10*/  LEPC R20, `(.L_x_2505) ;  /* 0x000000001014794e */ /* 0x000fce0000000000 */
[----:B--2---:R-:W-:Y:S05]  /*5e20*/  CALL.ABS.NOINC R2 ;  /* 0x0000000002007343 */ /* 0x004fea0003c00000 */
.L_x_2505:
[----:B------:R0:W1:Y:S01]  /*5e30*/  LDC.64 R6, c[0x4][R40] ;  /* 0x0100000028067b82 */ /* 0x0000620000000a00 */
[----:B------:R-:W-:Y:S02]  /*5e40*/  IMAD.MOV.U32 R2, RZ, RZ, R4 ;  /* 0x000000ffff027224 */ /* 0x000fe400078e0004 */
[----:B------:R-:W-:Y:S02]  /*5e50*/  IMAD.MOV.U32 R38, RZ, RZ, R5 ;  /* 0x000000ffff267224 */ /* 0x000fe400078e0005 */
[----:B------:R-:W-:Y:S02]  /*5e60*/  IMAD.MOV.U32 R4, RZ, RZ, R32 ;  /* 0x000000ffff047224 */ /* 0x000fe400078e0020 */
[----:B------:R-:W-:-:S07]  /*5e70*/  IMAD.MOV.U32 R5, RZ, RZ, R33 ;  /* 0x000000ffff057224 */ /* 0x000fce00078e0021 */
[----:B------:R-:W-:-:S07]  /*5e80*/  LEPC R20, `(.L_x_2506) ;  /* 0x000000001014794e */ /* 0x000fce0000000000 */
[----:B01----:R-:W-:Y:S05]  /*5e90*/  CALL.ABS.NOINC R6 ;  /* 0x0000000006007343 */ /* 0x003fea0003c00000 */
.L_x_2506:
[----:B------:R-:W-:Y:S01]  /*5ea0*/  ISETP.NE.U32.AND P0, PT, R2, RZ, PT ;  /* 0x000000ff0200720c */ /* 0x000fe20003f05070 */
[----:B------:R-:W-:Y:S01]  /*5eb0*/  IMAD.MOV.U32 R32, RZ, RZ, R4 ;  /* 0x000000ffff207224 */ /* 0x000fe200078e0004 */
[----:B------:R-:W-:Y:S01]  /*5ec0*/  ISETP.EQ.U32.AND P1, PT, R34, RZ, PT ;  /* 0x000000ff2200720c */ /* 0x000fe20003f22070 */
[----:B------:R-:W-:Y:S01]  /*5ed0*/  IMAD.MOV.U32 R33, RZ, RZ, R5 ;  /* 0x000000ffff217224 */ /* 0x000fe200078e0005 */
[----:B------:R-:W-:Y:S02]  /*5ee0*/  ISETP.NE.AND.EX P0, PT, R38, RZ, PT, P0 ;  /* 0x000000ff2600720c */ /* 0x000fe40003f05300 */
[----:B------:R-:W-:Y:S02]  /*5ef0*/  ISETP.EQ.U32.AND P2, PT, R4, RZ, PT ;  /* 0x000000ff0400720c */ /* 0x000fe40003f42070 */
[----:B------:R-:W-:-:S04]  /*5f00*/  ISETP.EQ.OR.EX P0, PT, R35, RZ, !P0, P1 ;  /* 0x000000ff2300720c */ /* 0x000fc80004702710 */
[----:B------:R-:W-:-:S13]  /*5f10*/  ISETP.EQ.OR.EX P0, PT, R5, RZ, P0, P2 ;  /* 0x000000ff0500720c */ /* 0x000fda0000702720 */
[----:B------:R-:W-:Y:S05]  /*5f20*/  @P0 BRA `(.L_x_2507) ;  /* 0x0000002c00780947 */ /* 0x000fea0003800000 */
        /* <DEDUP_REMOVED lines=12> */
.L_x_2510:
        /* <DEDUP_REMOVED lines=34> */
.L_x_2509:
        /* <DEDUP_REMOVED lines=28> */
.L_x_2512:
        /* <DEDUP_REMOVED lines=22> */
.L_x_2513:
[----:B------:R-:W-:Y:S05]  /*6530*/  @P1 BRA `(.L_x_2511) ;  /* 0x0000000000341947 */ /* 0x000fea0003800000 */
[C---:B------:R-:W-:Y:S01]  /*6540*/  IADD3 R10, P0, PT, R3.reuse, R2, RZ ;  /* 0x00000002030a7210 */ /* 0x040fe20007f1e0ff */
[----:B012---:R-:W-:Y:S02]  /*6550*/  IMAD.MOV.U32 R4, RZ, RZ, R34 ;  /* 0x000000ffff047224 */ /* 0x007fe400078e0022 */
        /* <DEDUP_REMOVED lines=11> */
.L_x_2511:
[----:B---3--:R-:W-:Y:S01]  /*6610*/  SHF.R.S32.HI R3, RZ, 0x1f, R24 ;  /* 0x0000001fff037819 */ /* 0x008fe20000011418 */
[----:B------:R-:W-:Y:S01]  /*6620*/  BSSY.RECONVERGENT B7, `(.L_x_2514) ;  /* 0x000009d000077945 */ /* 0x000fe20003800200 */
[C---:B012---:R-:W-:Y:S01]  /*6630*/  LEA R4, P0, R24.reuse, R34, 0x2 ;  /* 0x0000002218047211 */ /* 0x047fe200078010ff */
[----:B------:R-:W-:Y:S01]  /*6640*/  IMAD.MOV.U32 R12, RZ, RZ, RZ ;  /* 0x000000ffff0c7224 */ /* 0x000fe200078e00ff */
[C---:B------:R-:W-:Y:S02]  /*6650*/  LOP3.LUT R0, R13.reuse, 0x3, RZ, 0xc0, !PT ;  /* 0x000000030d007812 */ /* 0x040fe400078ec0ff */
[----:B------:R-:W-:Y:S02]  /*6660*/  LEA.HI.X R5, R24, R35, R3, 0x2, P0 ;  /* 0x0000002318057211 */ /* 0x000fe400000f1403 */
[----:B------:R-:W-:-:S03]  /*6670*/  LOP3.LUT R13, R13, 0x7ffffffc, RZ, 0xc0, !PT ;  /* 0x7ffffffc0d0d7812 */ /* 0x000fc600078ec0ff */
[----:B------:R0:W-:Y:S04]  /*6680*/  ST.E desc[UR36][R4.64], RZ ;  /* 0x000000ff04007985 */ /* 0x0001e8000c101924 */
.L_x_2531:
        /* <DEDUP_REMOVED lines=9> */
.L_x_2517:
        /* <DEDUP_REMOVED lines=39> */
.L_x_2516:
[----:B------:R-:W-:-:S07]  /*6990*/  IMAD.MOV.U32 R9, RZ, RZ, R13 ;  /* 0x000000ffff097224 */ /* 0x000fce00078e000d */
.L_x_2515:
[----:B------:R-:W-:Y:S02]  /*69a0*/  ISETP.NE.AND P0, PT, R0, RZ, PT ;  /* 0x000000ff0000720c */ /* 0x000fe40003f05270 */
[----:B------:R-:W-:Y:S01]  /*69b0*/  MOV R11, R3 ;  /* 0x00000003000b7202 */ /* 0x000fe20000000f00 */
[----:B------:R-:W-:-:S10]  /*69c0*/  IMAD.MOV.U32 R3, RZ, RZ, R8 ;  /* 0x000000ffff037224 */ /* 0x000fd400078e0008 */
[----:B------:R-:W-:Y:S05]  /*69d0*/  @!P0 BRA `(.L_x_2518) ;  /* 0x0000000000908947 */ /* 0x000fea0003800000 */
[----:B0-----:R-:W-:-:S05]  /*69e0*/  IADD3 R4, P0, PT, R9, R2, RZ ;  /* 0x0000000209047210 */ /* 0x001fca0007f1e0ff */
[----:B------:R-:W-:-:S05]  /*69f0*/  IMAD.X R5, RZ, RZ, R38, P0 ;  /* 0x000000ffff057224 */ /* 0x000fca00000e0626 */
[----:B------:R-:W2:Y:S01]  /*6a00*/  LD.E.U8 R6, desc[UR36][R4.64] ;  /* 0x0000002404067980 */ /* 0x000ea2000c101100 */
        /* <DEDUP_REMOVED lines=11> */
.L_x_2520:
[----:B------:R-:W-:Y:S05]  /*6ac0*/  BSYNC.RECONVERGENT B0 ;  /* 0x0000000000007941 */ /* 0x000fea0003800200 */
.L_x_2519:
        /* <DEDUP_REMOVED lines=11> */
.L_x_2523:
[----:B------:R-:W-:Y:S05]  /*6b80*/  BSYNC.RECONVERGENT B1 ;  /* 0x0000000000017941 */ /* 0x000fea0003800200 */
.L_x_2522:
        /* <DEDUP_REMOVED lines=8> */
.L_x_2521:
[----:B------:R-:W-:Y:S05]  /*6c10*/  BSYNC.RECONVERGENT B0 ;  /* 0x0000000000007941 */ /* 0x000fea0003800200 */
.L_x_2518:
        /* <DEDUP_REMOVED lines=23> */
.L_x_2530:
        /* <DEDUP_REMOVED lines=12> */
[----:B------:R-:W0:Y:S01]  /*6e50*/  LDC.64 R8, c[0x0][0x390] ;  /* 0x0000e400ff087b82 */ /* 0x000e220000000a00 */
[----:B------:R-:W-:Y:S02]  /*6e60*/  IMAD.MOV.U32 R10, RZ, RZ, R34 ;  /* 0x000000ffff0a7224 */ /* 0x000fe400078e0022 */
[----:B------:R-:W-:Y:S02]  /*6e70*/  IMAD.MOV.U32 R11, RZ, RZ, R35 ;  /* 0x000000ffff0b7224 */ /* 0x000fe400078e0023 */
[----:B------:R-:W-:-:S05]  /*6e80*/  IMAD.WIDE R10, R21, 0x4, R10 ;  /* 0x00000004150a7825 */ /* 0x000fca00078e020a */
[----:B------:R-:W2:Y:S01]  /*6e90*/  LD.E R24, desc[UR36][R10.64] ;  /* 0x000000240a187980 */ /* 0x000ea2000c101900 */
[----:B0-----:R-:W-:-:S06]  /*6ea0*/  IMAD.WIDE R8, R15, 0x4, R8 ;  /* 0x000000040f087825 */ /* 0x001fcc00078e0208 */
[----:B------:R-:W3:Y:S02]  /*6eb0*/  LDG.E R8, desc[UR36][R8.64] ;  /* 0x0000002408087981 */ /* 0x000ee4000c1e1900 */
[----:B---3--:R-:W-:-:S05]  /*6ec0*/  IMAD.IADD R25, R8, 0x1, R25 ;  /* 0x0000000108197824 */ /* 0x008fca00078e0219 */
[----:B--2---:R-:W-:-:S13]  /*6ed0*/  ISETP.GE.AND P0, PT, R25, R24, PT ;  /* 0x000000181900720c */ /* 0x004fda0003f06270 */
[----:B------:R-:W-:Y:S05]  /*6ee0*/  @P0 BRA `(.L_x_2529) ;  /* 0x0000000000180947 */ /* 0x000fea0003800000 */
[----:B------:R-:W-:Y:S01]  /*6ef0*/  IMAD.MOV.U32 R8, RZ, RZ, R32 ;  /* 0x000000ffff087224 */ /* 0x000fe200078e0020 */
[----:B------:R0:W-:Y:S01]  /*6f00*/  ST.E desc[UR36][R10.64], R25 ;  /* 0x000000190a007985 */ /* 0x0001e2000c101924 */
[----:B------:R-:W-:Y:S02]  /*6f10*/  IMAD.MOV.U32 R9, RZ, RZ, R33 ;  /* 0x000000ffff097224 */ /* 0x000fe400078e0021 */
[----:B------:R-:W-:-:S05]  /*6f20*/  IMAD.WIDE R8, R21, 0x4, R8 ;  /* 0x0000000415087825 */ /* 0x000fca00078e0208 */
[----:B------:R0:W-:Y:S04]  /*6f30*/  ST.E desc[UR36][R8.64], R3 ;  /* 0x0000000308007985 */ /* 0x0001e8000c101924 */
[----:B------:R0:W5:Y:S02]  /*6f40*/  LDG.E R14, desc[UR36][R4.64+0x4] ;  /* 0x00000424040e7981 */ /* 0x000164000c1e1900 */
.L_x_2529:
[----:B------:R-:W-:Y:S05]  /*6f50*/  BSYNC.RECONVERGENT B1 ;  /* 0x0000000000017941 */ /* 0x000fea0003800200 */
.L_x_2528:
[----:B------:R-:W-:-:S05]  /*6f60*/  VIADD R15, R15, 0x1 ;  /* 0x000000010f0f7836 */ /* 0x000fca0000000000 */
[----:B-----5:R-:W-:-:S13]  /*6f70*/  ISETP.GE.AND P0, PT, R15, R14, PT ;  /* 0x0000000e0f00720c */ /* 0x020fda0003f06270 */
[----:B------:R-:W-:Y:S05]  /*6f80*/  @!P0 BRA `(.L_x_2530) ;  /* 0xfffffffc00808947 */ /* 0x000fea000383ffff */
.L_x_2527:
[----:B------:R-:W-:Y:S05]  /*6f90*/  BSYNC.RECONVERGENT B0 ;  /* 0x0000000000007941 */ /* 0x000fea0003800200 */
.L_x_2526:
[----:B------:R-:W1:Y:S01]  /*6fa0*/  LDCU UR4, c[0x0][0x3a0] ;  /* 0x00007400ff0477ac */ /* 0x000e620008000800 */
[----:B------:R-:W-:-:S05]  /*6fb0*/  VIADD R12, R12, 0x1 ;  /* 0x000000010c0c7836 */ /* 0x000fca0000000000 */
[----:B-1----:R-:W-:-:S13]  /*6fc0*/  ISETP.NE.AND P0, PT, R12, UR4, PT ;  /* 0x000000040c007c0c */ /* 0x002fda000bf05270 */
[----:B------:R-:W-:Y:S05]  /*6fd0*/  @!P0 BRA `(.L_x_2524) ;  /* 0x0000001800f88947 */ /* 0x000fea0003800000 */
[----:B------:R-:W-:Y:S05]  /*6fe0*/  BRA `(.L_x_2531) ;  /* 0xfffffff400a87947 */ /* 0x000fea000383ffff */
.L_x_2525:
[----:B------:R-:W-:Y:S05]  /*6ff0*/  BSYNC.RECONVERGENT B7 ;  /* 0x0000000000077941 */ /* 0x000fea0003800200 */
.L_x_2514:
[----:B------:R-:W-:Y:S01]  /*7000*/  BSSY.RECONVERGENT B0, `(.L_x_2532) ;  /* 0x0000015000007945 */ /* 0x000fe20003800200 */
[----:B------:R-:W-:Y:S02]  /*7010*/  IMAD.MOV.U32 R0, RZ, RZ, 0x1 ;  /* 0x00000001ff007424 */ /* 0x000fe400078e00ff */
[----:B------:R-:W-:Y:S02]  /*7020*/  IMAD.MOV.U32 R27, RZ, RZ, RZ ;  /* 0x000000ffff1b7224 */ /* 0x000fe400078e00ff */
[----:B------:R-:W-:-:S07]  /*7030*/  IMAD.MOV.U32 R10, RZ, RZ, 0x1 ;  /* 0x00000001ff0a7424 */ /* 0x000fce00078e00ff */
.L_x_2533:
[----:B------:R-:W-:Y:S02]  /*7040*/  IMAD.MOV.U32 R4, RZ, RZ, R30 ;  /* 0x000000ffff047224 */ /* 0x000fe400078e001e */
[----:B------:R-:W-:Y:S02]  /*7050*/  IMAD.MOV.U32 R5, RZ, RZ, R31 ;  /* 0x000000ffff057224 */ /* 0x000fe400078e001f */
[----:B------:R-:W-:Y:S02]  /*7060*/  IMAD.MOV.U32 R8, RZ, RZ, R32 ;  /* 0x000000ffff087224 */ /* 0x000fe400078e0020 */
[----:B------:R-:W-:Y:S02]  /*7070*/  IMAD.MOV.U32 R9, RZ, RZ, R33 ;  /* 0x000000ffff097224 */ /* 0x000fe400078e0021 */
[----:B------:R-:W-:-:S04]  /*7080*/  IMAD.WIDE.U32 R6, R27, 0x4, R4 ;  /* 0x000000041b067825 */ /* 0x000fc800078e0004 */
[----:B------:R-:W-:Y:S01]  /*7090*/  IMAD.WIDE R8, R3, 0x4, R8 ;  /* 0x0000000403087825 */ /* 0x000fe200078e0208 */
[----:B------:R0:W-:Y:S04]  /*70a0*/  ST.E desc[UR36][R6.64], R3 ;  /* 0x0000000306007985 */ /* 0x0001e8000c101924 */
[----:B0-----:R-:W2:Y:S01]  /*70b0*/  LD.E R3, desc[UR36][R8.64] ;  /* 0x0000002408037980 */ /* 0x001ea2000c101900 */
[C---:B------:R-:W-:Y:S01]  /*70c0*/  VIADD R11, R0.reuse, 0x1 ;  /* 0x00000001000b7836 */ /* 0x040fe20000000000 */
[----:B------:R-:W-:Y:S01]  /*70d0*/  PRMT R25, R0, 0x7610, R25 ;  /* 0x0000761000197816 */ /* 0x000fe20000000019 */
[----:B------:R-:W-:Y:S02]  /*70e0*/  IMAD.MOV.U32 R28, RZ, RZ, R27 ;  /* 0x000000ffff1c7224 */ /* 0x000fe400078e001b */
[----:B------:R-:W-:Y:S01]  /*70f0*/  IMAD.MOV.U32 R26, RZ, RZ, R10 ;  /* 0x000000ffff1a7224 */ /* 0x000fe200078e000a */
[----:B------:R-:W-:Y:S01]  /*7100*/  PRMT R0, R11, 0x7610, R0 ;  /* 0x000076100b007816 */ /* 0x000fe20000000000 */
[----:B------:R-:W-:-:S02]  /*7110*/  VIADD R27, R27, 0x1 ;  /* 0x000000011b1b7836 */ /* 0x000fc40000000000 */
[----:B------:R-:W-:Y:S01]  /*7120*/  VIADD R10, R10, 0x1 ;  /* 0x000000010a0a7836 */ /* 0x000fe20000000000 */
[----:B--2---:R-:W-:-:S13]  /*7130*/  ISETP.NE.AND P0, PT, R3, -0x1, PT ;  /* 0xffffffff0300780c */ /* 0x004fda0003f05270 */
[----:B------:R-:W-:Y:S05]  /*7140*/  @P0 BRA `(.L_x_2533) ;  /* 0xfffffffc00bc0947 */ /* 0x000fea000383ffff */
[----:B------:R-:W-:Y:S05]  /*7150*/  BSYNC.RECONVERGENT B0 ;  /* 0x0000000000007941 */ /* 0x000fea0003800200 */
.L_x_2532:
[----:B------:R-:W-:Y:S01]  /*7160*/  ISETP.NE.AND P0, PT, R28, RZ, PT ;  /* 0x000000ff1c00720c */ /* 0x000fe20003f05270 */
[----:B------:R-:W-:-:S12]  /*7170*/  BSSY.RECONVERGENT B2, `(.L_x_2534) ;  /* 0x00000d3000027945 */ /* 0x000fd80003800200 */
[----:B------:R-:W-:Y:S05]  /*7180*/  @!P0 BRA `(.L_x_2535) ;  /* 0x0000000c00448947 */ /* 0x000fea0003800000 */
[----:B------:R-:W-:Y:S01]  /*7190*/  ISETP.GE.U32.AND P0, PT, R27, 0x8, PT ;  /* 0x000000081b00780c */ /* 0x000fe20003f06070 */
[----:B------:R-:W-:Y:S01]  /*71a0*/  BSSY.RECONVERGENT B1, `(.L_x_2536) ;  /* 0x00000b2000017945 */ /* 0x000fe20003800200 */
[----:B------:R-:W-:Y:S01]  /*71b0*/  SHF.R.U32.HI R0, RZ, 0x1, R27 ;  /* 0x00000001ff007819 */ /* 0x000fe2000001161b */
[----:B------:R-:W-:-:S03]  /*71c0*/  IMAD.MOV.U32 R3, RZ, RZ, RZ ;  /* 0x000000ffff037224 */ /* 0x000fc600078e00ff */
[----:B------:R-:W-:-:S07]  /*71d0*/  VIMNMX.U32 R0, PT, PT, R0, 0x1, !PT ;  /* 0x0000000100007848 */ /* 0x000fce0007fe0000 */
[----:B------:R-:W-:Y:S05]  /*71e0*/  @!P0 BRA `(.L_x_2537) ;  /* 0x0000000800b48947 */ /* 0x000fea0003800000 */
[----:B------:R-:W-:Y:S01]  /*71f0*/  SHF.R.U32.HI R3, RZ, 0x1, R26 ;  /* 0x00000001ff037819 */ /* 0x000fe2000001161a */
[----:B------:R-:W-:Y:S01]  /*7200*/  IMAD.WIDE R6, R28, 0x4, R4 ;  /* 0x000000041c067825 */ /* 0x000fe200078e0204 */
[----:B------:R-:W-:Y:S01]  /*7210*/  IADD3 R4, P1, PT, R30, 0x8, RZ ;  /* 0x000000081e047810 */ /* 0x000fe20007f3e0ff */
[----:B------:R-:W-:Y:S01]  /*7220*/  BSSY.RELIABLE B0, `(.L_x_2538) ;  /* 0x000008e000007945 */ /* 0x000fe20003800100 */
[----:B------:R-:W-:Y:S02]  /*7230*/  VIMNMX.U32 R3, PT, PT, R3, 0x1, !PT ;  /* 0x0000000103037848 */ /* 0x000fe40007fe0000 */
[----:B------:R-:W-:Y:S01]  /*7240*/  IADD3 R6, P2, PT, R6, -0x4, RZ ;  /* 0xfffffffc06067810 */ /* 0x000fe20007f5e0ff */
[----:B------:R-:W-:Y:S01]  /*7250*/  IMAD.X R5, RZ, RZ, R31, P1 ;  /* 0x000000ffff057224 */ /* 0x000fe200008e061f */
[----:B------:R-:W-:Y:S02]  /*7260*/  LOP3.LUT R3, R3, 0x7ffffffc, RZ, 0xc0, !PT ;  /* 0x7ffffffc03037812 */ /* 0x000fe400078ec0ff */
[----:B------:R-:W-:-:S03]  /*7270*/  IADD3.X R7, PT, PT, R7, -0x1, RZ, P2, !PT ;  /* 0xffffffff07077810 */ /* 0x000fc600017fe4ff */
[----:B------:R-:W-:Y:S01]  /*7280*/  IMAD.MOV R8, RZ, RZ, -R3 ;  /* 0x000000ffff087224 */ /* 0x000fe200078e0a03 */
[----:B------:R-:W-:-:S04]  /*7290*/  LOP3.LUT R3, R0, 0x7ffffffc, RZ, 0xc0, !PT ;  /* 0x7ffffffc00037812 */ /* 0x000fc800078ec0ff */
[----:B------:R-:W-:-:S13]  /*72a0*/  ISETP.GE.AND P0, PT, R8, RZ, PT ;  /* 0x000000ff0800720c */ /* 0x000fda0003f06270 */
[----:B------:R-:W-:Y:S05]  /*72b0*/  @P0 BRA `(.L_x_2539) ;  /* 0x0000000800100947 */ /* 0x000fea0003800000 */
[----:B------:R-:W-:Y:S01]  /*72c0*/  IMAD.MOV R9, RZ, RZ, -R8 ;  /* 0x000000ffff097224 */ /* 0x000fe200078e0a08 */
[----:B------:R-:W-:Y:S01]  /*72d0*/  BSSY.RECONVERGENT B3, `(.L_x_2540) ;  /* 0x0000050000037945 */ /* 0x000fe20003800200 */
[----:B------:R-:W-:-:S03]  /*72e0*/  PLOP3.LUT P0, PT, PT, PT, PT, 0x80, 0x8 ;  /* 0x000000000008781c */ /* 0x000fc60003f0f070 */
[----:B------:R-:W-:-:S13]  /*72f0*/  ISETP.GT.AND P1, PT, R9, 0xc, PT ;  /* 0x0000000c0900780c */ /* 0x000fda0003f24270 */
[----:B------:R-:W-:Y:S05]  /*7300*/  @!P1 BRA `(.L_x_2541) ;  /* 0x0000000400309947 */ /* 0x000fea0003800000 */
[----:B------:R-:W-:-:S13]  /*7310*/  PLOP3.LUT P0, PT, PT, PT, PT, 0x8, 0x80 ;  /* 0x000000000080781c */ /* 0x000fda0003f0e170 */
.L_x_2542:
        /* <DEDUP_REMOVED lines=8> */
[----:B------:R-:W4:Y:S04]  /*73a0*/  LD.E R29, desc[UR36][R6.64+-0x4] ;  /* 0xfffffc24061d7980 */ /* 0x000f28000c101900 */
[----:B------:R-:W5:Y:S04]  /*73b0*/  LD.E R21, desc[UR36][R4.64] ;  /* 0x0000002404157980 */ /* 0x000f68000c101900 */
[----:B----4-:R4:W-:Y:S04]  /*73c0*/  ST.E desc[UR36][R4.64], R29 ;  /* 0x0000001d04007985 */ /* 0x0109e8000c101924 */
[----:B-----5:R5:W-:Y:S04]  /*73d0*/  ST.E desc[UR36][R6.64+-0x4], R21 ;  /* 0xfffffc1506007985 */ /* 0x020be8000c101924 */
[----:B------:R-:W2:Y:S04]  /*73e0*/  LD.E R39, desc[UR36][R6.64+-0x8] ;  /* 0xfffff82406277980 */ /* 0x000ea8000c101900 */
[----:B0-----:R-:W3:Y:S04]  /*73f0*/  LD.E R11, desc[UR36][R4.64+0x4] ;  /* 0x00000424040b7980 */ /* 0x001ee8000c101900 */
[----:B--2---:R0:W-:Y:S04]  /*7400*/  ST.E desc[UR36][R4.64+0x4], R39 ;  /* 0x0000042704007985 */ /* 0x0041e8000c101924 */
[----:B---3--:R2:W-:Y:S04]  /*7410*/  ST.E desc[UR36][R6.64+-0x8], R11 ;  /* 0xfffff80b06007985 */ /* 0x0085e8000c101924 */
[----:B------:R-:W3:Y:S04]  /*7420*/  LD.E R41, desc[UR36][R6.64+-0xc] ;  /* 0xfffff42406297980 */ /* 0x000ee8000c101900 */
[----:B-1----:R-:W4:Y:S04]  /*7430*/  LD.E R9, desc[UR36][R4.64+0x8] ;  /* 0x0000082404097980 */ /* 0x002f28000c101900 */
[----:B---3--:R1:W-:Y:S04]  /*7440*/  ST.E desc[UR36][R4.64+0x8], R41 ;  /* 0x0000082904007985 */ /* 0x0083e8000c101924 */
[----:B----4-:R3:W-:Y:S04]  /*7450*/  ST.E desc[UR36][R6.64+-0xc], R9 ;  /* 0xfffff40906007985 */ /* 0x0107e8000c101924 */
[----:B------:R-:W4:Y:S04]  /*7460*/  LD.E R15, desc[UR36][R6.64+-0x10] ;  /* 0xfffff024060f7980 */ /* 0x000f28000c101900 */
[----:B------:R-:W5:Y:S04]  /*7470*/  LD.E R13, desc[UR36][R4.64+0xc] ;  /* 0x00000c24040d7980 */ /* 0x000f68000c101900 */
[----:B----4-:R4:W-:Y:S04]  /*7480*/  ST.E desc[UR36][R4.64+0xc], R15 ;  /* 0x00000c0f04007985 */ /* 0x0109e8000c101924 */
[----:B-----5:R5:W-:Y:S04]  /*7490*/  ST.E desc[UR36][R6.64+-0x10], R13 ;  /* 0xfffff00d06007985 */ /* 0x020be8000c101924 */
[----:B------:R-:W2:Y:S04]  /*74a0*/  LD.E R29, desc[UR36][R6.64+-0x14] ;  /* 0xffffec24061d7980 */ /* 0x000ea8000c101900 */
[----:B------:R-:W3:Y:S04]  /*74b0*/  LD.E R21, desc[UR36][R4.64+0x10] ;  /* 0x0000102404157980 */ /* 0x000ee8000c101900 */
[----:B--2---:R2:W-:Y:S04]  /*74c0*/  ST.E desc[UR36][R4.64+0x10], R29 ;  /* 0x0000101d04007985 */ /* 0x0045e8000c101924 */
[----:B---3--:R3:W-:Y:S04]  /*74d0*/  ST.E desc[UR36][R6.64+-0x14], R21 ;  /* 0xffffec1506007985 */ /* 0x0087e8000c101924 */
[----:B0-----:R-:W4:Y:S04]  /*74e0*/  LD.E R39, desc[UR36][R6.64+-0x18] ;  /* 0xffffe82406277980 */ /* 0x001f28000c101900 */
[----:B------:R-:W5:Y:S04]  /*74f0*/  LD.E R11, desc[UR36][R4.64+0x14] ;  /* 0x00001424040b7980 */ /* 0x000f68000c101900 */
[----:B----4-:R0:W-:Y:S04]  /*7500*/  ST.E desc[UR36][R4.64+0x14], R39 ;  /* 0x0000142704007985 */ /* 0x0101e8000c101924 */
[----:B-----5:R4:W-:Y:S04]  /*7510*/  ST.E desc[UR36][R6.64+-0x18], R11 ;  /* 0xffffe80b06007985 */ /* 0x0209e8000c101924 */
[----:B-1----:R-:W5:Y:S04]  /*7520*/  LD.E R41, desc[UR36][R6.64+-0x1c] ;  /* 0xffffe42406297980 */ /* 0x002f68000c101900 */
[----:B------:R-:W2:Y:S04]  /*7530*/  LD.E R9, desc[UR36][R4.64+0x18] ;  /* 0x0000182404097980 */ /* 0x000ea8000c101900 */
[----:B-----5:R1:W-:Y:S04]  /*7540*/  ST.E desc[UR36][R4.64+0x18], R41 ;  /* 0x0000182904007985 */ /* 0x0203e8000c101924 */
[----:B--2---:R2:W-:Y:S04]  /*7550*/  ST.E desc[UR36][R6.64+-0x1c], R9 ;  /* 0xffffe40906007985 */ /* 0x0045e8000c101924 */
[----:B------:R-:W5:Y:S04]  /*7560*/  LD.E R15, desc[UR36][R6.64+-0x20] ;  /* 0xffffe024060f7980 */ /* 0x000f68000c101900 */
[----:B------:R-:W3:Y:S04]  /*7570*/  LD.E R13, desc[UR36][R4.64+0x1c] ;  /* 0x00001c24040d7980 */ /* 0x000ee8000c101900 */
[----:B-----5:R5:W-:Y:S04]  /*7580*/  ST.E desc[UR36][R4.64+0x1c], R15 ;  /* 0x00001c0f04007985 */ /* 0x020be8000c101924 */
[----:B---3--:R3:W-:Y:S04]  /*7590*/  ST.E desc[UR36][R6.64+-0x20], R13 ;  /* 0xffffe00d06007985 */ /* 0x0087e8000c101924 */
[----:B------:R-:W4:Y:S04]  /*75a0*/  LD.E R29, desc[UR36][R6.64+-0x24] ;  /* 0xffffdc24061d7980 */ /* 0x000f28000c101900 */
[----:B------:R-:W2:Y:S04]  /*75b0*/  LD.E R21, desc[UR36][R4.64+0x20] ;  /* 0x0000202404157980 */ /* 0x000ea8000c101900 */
[----:B----4-:R4:W-:Y:S04]  /*75c0*/  ST.E desc[UR36][R4.64+0x20], R29 ;  /* 0x0000201d04007985 */ /* 0x0109e8000c101924 */
[----:B--2---:R2:W-:Y:S04]  /*75d0*/  ST.E desc[UR36][R6.64+-0x24], R21 ;  /* 0xffffdc1506007985 */ /* 0x0045e8000c101924 */
[----:B0-----:R-:W5:Y:S04]  /*75e0*/  LD.E R39, desc[UR36][R6.64+-0x28] ;  /* 0xffffd82406277980 */ /* 0x001f68000c101900 */
[----:B------:R-:W3:Y:S04]  /*75f0*/  LD.E R11, desc[UR36][R4.64+0x24] ;  /* 0x00002424040b7980 */ /* 0x000ee8000c101900 */
[----:B-----5:R0:W-:Y:S04]  /*7600*/  ST.E desc[UR36][R4.64+0x24], R39 ;  /* 0x0000242704007985 */ /* 0x0201e8000c101924 */
[----:B---3--:R3:W-:Y:S04]  /*7610*/  ST.E desc[UR36][R6.64+-0x28], R11 ;  /* 0xffffd80b06007985 */ /* 0x0087e8000c101924 */
[----:B-1----:R-:W5:Y:S04]  /*7620*/  LD.E R41, desc[UR36][R6.64+-0x2c] ;  /* 0xffffd42406297980 */ /* 0x002f68000c101900 */
[----:B------:R-:W4:Y:S04]  /*7630*/  LD.E R9, desc[UR36][R4.64+0x28] ;  /* 0x0000282404097980 */ /* 0x000f28000c101900 */
[----:B-----5:R-:W-:Y:S04]  /*7640*/  ST.E desc[UR36][R4.64+0x28], R41 ;  /* 0x0000282904007985 */ /* 0x020fe8000c101924 */
[----:B----4-:R1:W-:Y:S04]  /*7650*/  ST.E desc[UR36][R6.64+-0x2c], R9 ;  /* 0xffffd40906007985 */ /* 0x0103e8000c101924 */
[----:B------:R-:W4:Y:S04]  /*7660*/  LD.E R15, desc[UR36][R6.64+-0x30] ;  /* 0xffffd024060f7980 */ /* 0x000f28000c101900 */
[----:B------:R-:W5:Y:S04]  /*7670*/  LD.E R13, desc[UR36][R4.64+0x2c] ;  /* 0x00002c24040d7980 */ /* 0x000f68000c101900 */
[----:B----4-:R-:W-:Y:S04]  /*7680*/  ST.E desc[UR36][R4.64+0x2c], R15 ;  /* 0x00002c0f04007985 */ /* 0x010fe8000c101924 */
[----:B-----5:R4:W-:Y:S04]  /*7690*/  ST.E desc[UR36][R6.64+-0x30], R13 ;  /* 0xffffd00d06007985 */ /* 0x0209e8000c101924 */
[----:B------:R-:W5:Y:S04]  /*76a0*/  LD.E R29, desc[UR36][R6.64+-0x34] ;  /* 0xffffcc24061d7980 */ /* 0x000f68000c101900 */
[----:B--2---:R-:W2:Y:S01]  /*76b0*/  LD.E R21, desc[UR36][R4.64+0x30] ;  /* 0x0000302404157980 */ /* 0x004ea2000c101900 */
[----:B------:R-:W-:-:S05]  /*76c0*/  VIADD R8, R8, 0x10 ;  /* 0x0000001008087836 */ /* 0x000fca0000000000 */
[----:B------:R-:W-:Y:S01]  /*76d0*/  ISETP.GE.AND P1, PT, R8, -0xc, PT ;  /* 0xfffffff40800780c */ /* 0x000fe20003f26270 */
[----:B-----5:R-:W-:Y:S04]  /*76e0*/  ST.E desc[UR36][R4.64+0x30], R29 ;  /* 0x0000301d04007985 */ /* 0x020fe8000c101924 */
[----:B--2---:R-:W-:Y:S04]  /*76f0*/  ST.E desc[UR36][R6.64+-0x34], R21 ;  /* 0xffffcc1506007985 */ /* 0x004fe8000c101924 */
[----:B0-----:R-:W2:Y:S04]  /*7700*/  LD.E R39, desc[UR36][R6.64+-0x38] ;  /* 0xffffc82406277980 */ /* 0x001ea8000c101900 */
[----:B---3--:R-:W3:Y:S01]  /*7710*/  LD.E R11, desc[UR36][R4.64+0x34] ;  /* 0x00003424040b7980 */ /* 0x008ee2000c101900 */
[----:B------:R-:W-:-:S02]  /*7720*/  IADD3 R12, P2, PT, R4, 0x40, RZ ;  /* 0x00000040040c7810 */ /* 0x000fc40007f5e0ff */
[----:B-1----:R-:W-:-:S03]  /*7730*/  IADD3 R9, P3, PT, R6, -0x40, RZ ;  /* 0xffffffc006097810 */ /* 0x002fc60007f7e0ff */
[----:B----4-:R-:W-:Y:S01]  /*7740*/  IMAD.X R13, RZ, RZ, R5, P2 ;  /* 0x000000ffff0d7224 */ /* 0x010fe200010e0605 */
[----:B------:R-:W-:Y:S01]  /*7750*/  IADD3.X R10, PT, PT, R7, -0x1, RZ, P3, !PT ;  /* 0xffffffff070a7810 */ /* 0x000fe20001ffe4ff */
[----:B--2---:R0:W-:Y:S04]  /*7760*/  ST.E desc[UR36][R4.64+0x34], R39 ;  /* 0x0000342704007985 */ /* 0x0041e8000c101924 */
[----:B---3--:R1:W-:Y:S01]  /*7770*/  ST.E desc[UR36][R6.64+-0x38], R11 ;  /* 0xffffc80b06007985 */ /* 0x0083e2000c101924 */
[----:B0-----:R-:W-:Y:S02]  /*7780*/  IMAD.MOV.U32 R4, RZ, RZ, R12 ;  /* 0x000000ffff047224 */ /* 0x001fe400078e000c */
[----:B------:R-:W-:Y:S02]  /*7790*/  IMAD.MOV.U32 R5, RZ, RZ, R13 ;  /* 0x000000ffff057224 */ /* 0x000fe400078e000d */
[----:B-1----:R-:W-:-:S02]  /*77a0*/  IMAD.MOV.U32 R6, RZ, RZ, R9 ;  /* 0x000000ffff067224 */ /* 0x002fc400078e0009 */
[----:B------:R-:W-:Y:S01]  /*77b0*/  IMAD.MOV.U32 R7, RZ, RZ, R10 ;  /* 0x000000ffff077224 */ /* 0x000fe200078e000a */
[----:B------:R-:W-:Y:S06]  /*77c0*/  @!P1 BRA `(.L_x_2542) ;  /* 0xfffffff800d49947 */ /* 0x000fec000383ffff */
.L_x_2541:
[----:B------:R-:W-:Y:S05]  /*77d0*/  BSYNC.RECONVERGENT B3 ;  /* 0x0000000000037941 */ /* 0x000fea0003800200 */
.L_x_2540:
[----:B------:R-:W-:Y:S01]  /*77e0*/  IMAD.MOV R9, RZ, RZ, -R8 ;  /* 0x000000ffff097224 */ /* 0x000fe200078e0a08 */
[----:B------:R-:W-:Y:S04]  /*77f0*/  BSSY.RECONVERGENT B3, `(.L_x_2543) ;  /* 0x000002d000037945 */ /* 0x000fe80003800200 */
[----:B------:R-:W-:-:S13]  /*7800*/  ISETP.GT.AND P1, PT, R9, 0x4, PT ;  /* 0x000000040900780c */ /* 0x000fda0003f24270 */
[----:B------:R-:W-:Y:S05]  /*7810*/  @!P1 BRA `(.L_x_2544) ;  /* 0x0000000000a89947 */ /* 0x000fea0003800000 */
        /* <DEDUP_REMOVED lines=18> */
[----:B---3--:R-:W-:Y:S04]  /*7940*/  ST.E desc[UR36][R4.64+0x8], R41 ;  /* 0x0000082904007985 */ /* 0x008fe8000c101924 */
[----:B----4-:R1:W-:Y:S04]  /*7950*/  ST.E desc[UR36][R6.64+-0xc], R9 ;  /* 0xfffff40906007985 */ /* 0x0103e8000c101924 */
[----:B------:R-:W3:Y:S04]  /*7960*/  LD.E R15, desc[UR36][R6.64+-0x10] ;  /* 0xfffff024060f7980 */ /* 0x000ee8000c101900 */
[----:B------:R-:W4:Y:S04]  /*7970*/  LD.E R13, desc[UR36][R4.64+0xc] ;  /* 0x00000c24040d7980 */ /* 0x000f28000c101900 */
[----:B---3--:R-:W-:Y:S04]  /*7980*/  ST.E desc[UR36][R4.64+0xc], R15 ;  /* 0x00000c0f04007985 */ /* 0x008fe8000c101924 */
[----:B----4-:R3:W-:Y:S04]  /*7990*/  ST.E desc[UR36][R6.64+-0x10], R13 ;  /* 0xfffff00d06007985 */ /* 0x0107e8000c101924 */
[----:B------:R-:W4:Y:S04]  /*79a0*/  LD.E R29, desc[UR36][R6.64+-0x14] ;  /* 0xffffec24061d7980 */ /* 0x000f28000c101900 */
[----:B-----5:R-:W5:Y:S01]  /*79b0*/  LD.E R21, desc[UR36][R4.64+0x10] ;  /* 0x0000102404157980 */ /* 0x020f62000c101900 */
[----:B------:R-:W-:-:S03]  /*79c0*/  IADD3 R12, P1, PT, R4, 0x20, RZ ;  /* 0x00000020040c7810 */ /* 0x000fc60007f3e0ff */
[----:B----4-:R-:W-:Y:S04]  /*79d0*/  ST.E desc[UR36][R4.64+0x10], R29 ;  /* 0x0000101d04007985 */ /* 0x010fe8000c101924 */
[----:B-----5:R-:W-:Y:S04]  /*79e0*/  ST.E desc[UR36][R6.64+-0x14], R21 ;  /* 0xffffec1506007985 */ /* 0x020fe8000c101924 */
[----:B0-----:R-:W4:Y:S04]  /*79f0*/  LD.E R39, desc[UR36][R6.64+-0x18] ;  /* 0xffffe82406277980 */ /* 0x001f28000c101900 */
[----:B--2---:R-:W2:Y:S01]  /*7a00*/  LD.E R11, desc[UR36][R4.64+0x14] ;  /* 0x00001424040b7980 */ /* 0x004ea2000c101900 */
[----:B-1----:R-:W-:Y:S01]  /*7a10*/  IADD3 R9, P2, PT, R6, -0x20, RZ ;  /* 0xffffffe006097810 */ /* 0x002fe20007f5e0ff */
[----:B---3--:R-:W-:Y:S01]  /*7a20*/  IMAD.X R13, RZ, RZ, R5, P1 ;  /* 0x000000ffff0d7224 */ /* 0x008fe200008e0605 */
[----:B------:R-:W-:Y:S01]  /*7a30*/  PLOP3.LUT P0, PT, PT, PT, PT, 0x8, 0x80 ;  /* 0x000000000080781c */ /* 0x000fe20003f0e170 */
[----:B------:R-:W-:Y:S01]  /*7a40*/  VIADD R8, R8, 0x8 ;  /* 0x0000000808087836 */ /* 0x000fe20000000000 */
[----:B------:R-:W-:Y:S01]  /*7a50*/  IADD3.X R10, PT, PT, R7, -0x1, RZ, P2, !PT ;  /* 0xffffffff070a7810 */ /* 0x000fe200017fe4ff */
[----:B----4-:R0:W-:Y:S04]  /*7a60*/  ST.E desc[UR36][R4.64+0x14], R39 ;  /* 0x0000142704007985 */ /* 0x0101e8000c101924 */
[----:B--2---:R1:W-:Y:S01]  /*7a70*/  ST.E desc[UR36][R6.64+-0x18], R11 ;  /* 0xffffe80b06007985 */ /* 0x0043e2000c101924 */
[----:B0-----:R-:W-:-:S02]  /*7a80*/  IMAD.MOV.U32 R4, RZ, RZ, R12 ;  /* 0x000000ffff047224 */ /* 0x001fc400078e000c */
[----:B------:R-:W-:Y:S02]  /*7a90*/  IMAD.MOV.U32 R5, RZ, RZ, R13 ;  /* 0x000000ffff057224 */ /* 0x000fe400078e000d */
[----:B-1----:R-:W-:Y:S02]  /*7aa0*/  IMAD.MOV.U32 R6, RZ, RZ, R9 ;  /* 0x000000ffff067224 */ /* 0x002fe400078e0009 */
[----:B------:R-:W-:-:S07]  /*7ab0*/  IMAD.MOV.U32 R7, RZ, RZ, R10 ;  /* 0x000000ffff077224 */ /* 0x000fce00078e000a */
.L_x_2544:
[----:B------:R-:W-:Y:S05]  /*7ac0*/  BSYNC.RECONVERGENT B3 ;  /* 0x0000000000037941 */ /* 0x000fea0003800200 */
.L_x_2543:
[----:B------:R-:W-:-:S13]  /*7ad0*/  ISETP.EQ.AND P1, PT, R8, RZ, PT ;  /* 0x000000ff0800720c */ /* 0x000fda0003f22270 */
[----:B------:R-:W-:Y:S05]  /*7ae0*/  @!P0 BREAK.RELIABLE P1, B0 ;  /* 0x0000000000008942 */ /* 0x000fea0000800100 */
[----:B------:R-:W-:Y:S05]  /*7af0*/  @!P0 BRA P1, `(.L_x_2537) ;  /* 0x0000000000708947 */ /* 0x000fea0000800000 */
.L_x_2539:
[----:B------:R-:W-:Y:S05]  /*7b00*/  BSYNC.RELIABLE B0 ;  /* 0x0000000000007941 */ /* 0x000fea0003800100 */
.L_x_2538:
[----:B------:R-:W2:Y:S04]  /*7b10*/  LD.E R11, desc[UR36][R6.64+0x4] ;  /* 0x00000424060b7980 */ /* 0x000ea8000c101900 */
[----:B------:R-:W3:Y:S04]  /*7b20*/  LD.E R9, desc[UR36][R4.64+-0x8] ;  /* 0xfffff82404097980 */ /* 0x000ee8000c101900 */
[----:B--2---:R0:W-:Y:S04]  /*7b30*/  ST.E desc[UR36][R4.64+-0x8], R11 ;  /* 0xfffff80b04007985 */ /* 0x0041e8000c101924 */
[----:B---3--:R1:W-:Y:S04]  /*7b40*/  ST.E desc[UR36][R6.64+0x4], R9 ;  /* 0x0000040906007985 */ /* 0x0083e8000c101924 */
[----:B------:R-:W2:Y:S04]  /*7b50*/  LD.E R15, desc[UR36][R6.64] ;  /* 0x00000024060f7980 */ /* 0x000ea8000c101900 */
[----:B------:R-:W3:Y:S04]  /*7b60*/  LD.E R13, desc[UR36][R4.64+-0x4] ;  /* 0xfffffc24040d7980 */ /* 0x000ee8000c101900 */
[----:B--2---:R-:W-:Y:S04]  /*7b70*/  ST.E desc[UR36][R4.64+-0x4], R15 ;  /* 0xfffffc0f04007985 */ /* 0x004fe8000c101924 */
[----:B---3--:R2:W-:Y:S04]  /*7b80*/  ST.E desc[UR36][R6.64], R13 ;  /* 0x0000000d06007985 */ /* 0x0085e8000c101924 */
[----:B------:R-:W3:Y:S04]  /*7b90*/  LD.E R29, desc[UR36][R6.64+-0x4] ;  /* 0xfffffc24061d7980 */ /* 0x000ee8000c101900 */
[----:B------:R-:W4:Y:S01]  /*7ba0*/  LD.E R21, desc[UR36][R4.64] ;  /* 0x0000002404157980 */ /* 0x000f22000c101900 */
[----:B------:R-:W-:-:S05]  /*7bb0*/  VIADD R8, R8, 0x4 ;  /* 0x0000000408087836 */ /* 0x000fca0000000000 */
[----:B------:R-:W-:Y:S01]  /*7bc0*/  ISETP.NE.AND P0, PT, R8, RZ, PT ;  /* 0x000000ff0800720c */ /* 0x000fe20003f05270 */
[----:B---3--:R-:W-:Y:S04]  /*7bd0*/  ST.E desc[UR36][R4.64], R29 ;  /* 0x0000001d04007985 */ /* 0x008fe8000c101924 */
[----:B----4-:R-:W-:Y:S04]  /*7be0*/  ST.E desc[UR36][R6.64+-0x4], R21 ;  /* 0xfffffc1506007985 */ /* 0x010fe8000c101924 */
[----:B------:R-:W3:Y:S04]  /*7bf0*/  LD.E R39, desc[UR36][R6.64+-0x8] ;  /* 0xfffff82406277980 */ /* 0x000ee8000c101900 */
[----:B0-----:R-:W4:Y:S01]  /*7c00*/  LD.E R11, desc[UR36][R4.64+0x4] ;  /* 0x00000424040b7980 */ /* 0x001f22000c101900 */
[----:B------:R-:W-:-:S02]  /*7c10*/  IADD3 R12, P1, PT, R4, 0x10, RZ ;  /* 0x00000010040c7810 */ /* 0x000fc40007f3e0ff */
[----:B-1----:R-:W-:-:S03]  /*7c20*/  IADD3 R9, P2, PT, R6, -0x10, RZ ;  /* 0xfffffff006097810 */ /* 0x002fc60007f5e0ff */
[----:B--2---:R-:W-:Y:S01]  /*7c30*/  IMAD.X R13, RZ, RZ, R5, P1 ;  /* 0x000000ffff0d7224 */ /* 0x004fe200008e0605 */
[----:B------:R-:W-:Y:S01]  /*7c40*/  IADD3.X R10, PT, PT, R7, -0x1, RZ, P2, !PT ;  /* 0xffffffff070a7810 */ /* 0x000fe200017fe4ff */
[----:B---3--:R0:W-:Y:S04]  /*7c50*/  ST.E desc[UR36][R4.64+0x4], R39 ;  /* 0x0000042704007985 */ /* 0x0081e8000c101924 */
[----:B----4-:R1:W-:Y:S01]  /*7c60*/  ST.E desc[UR36][R6.64+-0x8], R11 ;  /* 0xfffff80b06007985 */ /* 0x0103e2000c101924 */
[----:B0-----:R-:W-:Y:S02]  /*7c70*/  IMAD.MOV.U32 R4, RZ, RZ, R12 ;  /* 0x000000ffff047224 */ /* 0x001fe400078e000c */
[----:B------:R-:W-:Y:S02]  /*7c80*/  IMAD.MOV.U32 R5, RZ, RZ, R13 ;  /* 0x000000ffff057224 */ /* 0x000fe400078e000d */
[----:B-1----:R-:W-:-:S02]  /*7c90*/  IMAD.MOV.U32 R6, RZ, RZ, R9 ;  /* 0x000000ffff067224 */ /* 0x002fc400078e0009 */
[----:B------:R-:W-:Y:S01]  /*7ca0*/  IMAD.MOV.U32 R7, RZ, RZ, R10 ;  /* 0x000000ffff077224 */ /* 0x000fe200078e000a */
[----:B------:R-:W-:Y:S06]  /*7cb0*/  @P0 BRA `(.L_x_2538) ;  /* 0xfffffffc00940947 */ /* 0x000fec000383ffff */
.L_x_2537:
[----:B------:R-:W-:Y:S05]  /*7cc0*/  BSYNC.RECONVERGENT B1 ;  /* 0x0000000000017941 */ /* 0x000fea0003800200 */
.L_x_2536:
[----:B------:R-:W-:-:S13]  /*7cd0*/  LOP3.LUT P0, RZ, R0, 0x3, RZ, 0xc0, !PT ;  /* 0x0000000300ff7812 */ /* 0x000fda000780c0ff */
[----:B------:R-:W-:Y:S05]  /*7ce0*/  @!P0 BRA `(.L_x_2535) ;  /* 0x00000000006c8947 */ /* 0x000fea0003800000 */
[----:B------:R-:W-:Y:S01]  /*7cf0*/  IMAD.WIDE.U32 R4, R3, 0x4, RZ ;  /* 0x0000000403047825 */ /* 0x000fe200078e00ff */
[----:B------:R-:W-:Y:S02]  /*7d00*/  SHF.R.U32.HI R0, RZ, 0x1, R26 ;  /* 0x00000001ff007819 */ /* 0x000fe4000001161a */
[----:B------:R-:W-:Y:S02]  /*7d10*/  IADD3 R6, P0, PT, -R4, R30, RZ ;  /* 0x0000001e04067210 */ /* 0x000fe40007f1e1ff */
[----:B------:R-:W-:-:S03]  /*7d20*/  VIMNMX.U32 R0, PT, PT, R0, 0x1, !PT ;  /* 0x0000000100007848 */ /* 0x000fc60007fe0000 */
[----:B------:R-:W-:Y:S01]  /*7d30*/  IMAD.X R7, R31, 0x1, ~R5, P0 ;  /* 0x000000011f077824 */ /* 0x000fe200000e0e05 */
[----:B------:R-:W-:Y:S02]  /*7d40*/  IADD3 R8, P0, PT, R4, R30, RZ ;  /* 0x0000001e04087210 */ /* 0x000fe40007f1e0ff */
[----:B------:R-:W-:Y:S01]  /*7d50*/  LOP3.LUT R0, R0, 0x3, RZ, 0xc0, !PT ;  /* 0x0000000300007812 */ /* 0x000fe200078ec0ff */
[----:B------:R-:W-:-:S04]  /*7d60*/  IMAD.WIDE R6, R28, 0x4, R6 ;  /* 0x000000041c067825 */ /* 0x000fc800078e0206 */
[----:B------:R-:W-:Y:S02]  /*7d70*/  IMAD.X R11, R5, 0x1, R31, P0 ;  /* 0x00000001050b7824 */ /* 0x000fe400000e061f */
[----:B------:R-:W-:Y:S02]  /*7d80*/  IMAD.MOV.U32 R10, RZ, RZ, R6 ;  /* 0x000000ffff0a7224 */ /* 0x000fe400078e0006 */
[----:B------:R-:W-:Y:S02]  /*7d90*/  IMAD.MOV.U32 R13, RZ, RZ, R7 ;  /* 0x000000ffff0d7224 */ /* 0x000fe400078e0007 */
[----:B------:R-:W-:-:S07]  /*7da0*/  IMAD.MOV R0, RZ, RZ, -R0 ;  /* 0x000000ffff007224 */ /* 0x000fce00078e0a00 */
.L_x_2545:
[----:B0-----:R-:W-:Y:S02]  /*7db0*/  IMAD.MOV.U32 R4, RZ, RZ, R10 ;  /* 0x000000ffff047224 */ /* 0x001fe400078e000a */
[----:B------:R-:W-:Y:S02]  /*7dc0*/  IMAD.MOV.U32 R5, RZ, RZ, R13 ;  /* 0x000000ffff057224 */ /* 0x000fe400078e000d */
[----:B------:R-:W-:Y:S02]  /*7dd0*/  IMAD.MOV.U32 R6, RZ, RZ, R8 ;  /* 0x000000ffff067224 */ /* 0x000fe400078e0008 */
[----:B------:R-:W-:Y:S01]  /*7de0*/  IMAD.MOV.U32 R7, RZ, RZ, R11 ;  /* 0x000000ffff077224 */ /* 0x000fe200078e000b */
[----:B------:R-:W2:Y:S04]  /*7df0*/  LD.E R9, desc[UR36][R4.64] ;  /* 0x0000002404097980 */ /* 0x000ea8000c101900 */
[----:B------:R-:W3:Y:S01]  /*7e00*/  LD.E R3, desc[UR36][R6.64] ;  /* 0x0000002406037980 */ /* 0x000ee2000c101900 */
[----:B------:R-:W-:Y:S01]  /*7e10*/  VIADD R0, R0, 0x1 ;  /* 0x0000000100007836 */ /* 0x000fe20000000000 */
[----:B------:R-:W-:-:S02]  /*7e20*/  IADD3 R10, P1, PT, R4, -0x4, RZ ;  /* 0xfffffffc040a7810 */ /* 0x000fc40007f3e0ff */
[----:B------:R-:W-:Y:S02]  /*7e30*/  IADD3 R8, P2, PT, R6, 0x4, RZ ;  /* 0x0000000406087810 */ /* 0x000fe40007f5e0ff */
[----:B------:R-:W-:Y:S02]  /*7e40*/  ISETP.NE.AND P0, PT, R0, RZ, PT ;  /* 0x000000ff0000720c */ /* 0x000fe40003f05270 */
[----:B------:R-:W-:Y:S02]  /*7e50*/  IADD3.X R13, PT, PT, R5, -0x1, RZ, P1, !PT ;  /* 0xffffffff050d7810 */ /* 0x000fe40000ffe4ff */
[----:B------:R-:W-:Y:S01]  /*7e60*/  IADD3.X R11, PT, PT, RZ, R7, RZ, P2, !PT ;  /* 0x00000007ff0b7210 */ /* 0x000fe200017fe4ff */
[----:B--2---:R0:W-:Y:S04]  /*7e70*/  ST.E desc[UR36][R6.64], R9 ;  /* 0x0000000906007985 */ /* 0x0041e8000c101924 */
[----:B---3--:R0:W-:Y:S04]  /*7e80*/  ST.E desc[UR36][R4.64], R3 ;  /* 0x0000000304007985 */ /* 0x0081e8000c101924 */
[----:B------:R-:W-:Y:S05]  /*7e90*/  @P0 BRA `(.L_x_2545) ;  /* 0xfffffffc00c40947 */ /* 0x000fea000383ffff */
.L_x_2535:
[----:B------:R-:W-:Y:S05]  /*7ea0*/  BSYNC.RECONVERGENT B2 ;  /* 0x0000000000027941 */ /* 0x000fea0003800200 */
.L_x_2534:
[----:B------:R-:W-:Y:S01]  /*7eb0*/  MOV R24, 0x170 ;  /* 0x0000017000187802 */ /* 0x000fe20000000f00 */
[----:B0-----:R-:W-:Y:S02]  /*7ec0*/  IMAD.MOV.U32 R4, RZ, RZ, R34 ;  /* 0x000000ffff047224 */ /* 0x001fe400078e0022 */
[----:B------:R-:W-:Y:S01]  /*7ed0*/  IMAD.MOV.U32 R5, RZ, RZ, R35 ;  /* 0x000000ffff057224 */ /* 0x000fe200078e0023 */
[----:B------:R0:W1:Y:S06]  /*7ee0*/  LDC.64 R6, c[0x4][R24] ;  /* 0x0100000018067b82 */ /* 0x00006c0000000a00 */
[----:B------:R-:W-:-:S07]  /*7ef0*/  LEPC R20, `(.L_x_2546) ;  /* 0x000000001014794e */ /* 0x000fce0000000000 */
[----:B01----:R-:W-:Y:S05]  /*7f00*/  CALL.ABS.NOINC R6 ;  /* 0x0000000006007343 */ /* 0x003fea0003c00000 */
.L_x_2546:
[----:B------:R0:W1:Y:S01]  /*7f10*/  LDC.64 R6, c[0x4][R24] ;  /* 0x0100000018067b82 */ /* 0x0000620000000a00 */
[----:B------:R-:W-:Y:S02]  /*7f20*/  IMAD.MOV.U32 R4, RZ, RZ, R2 ;  /* 0x000000ffff047224 */ /* 0x000fe400078e0002 */
[----:B------:R-:W-:-:S07]  /*7f30*/  IMAD.MOV.U32 R5, RZ, RZ, R38 ;  /* 0x000000ffff057224 */ /* 0x000fce00078e0026 */
[----:B------:R-:W-:-:S07]  /*7f40*/  LEPC R20, `(.L_x_2547) ;  /* 0x000000001014794e */ /* 0x000fce0000000000 */
[----:B01----:R-:W-:Y:S05]  /*7f50*/  CALL.ABS.NOINC R6 ;  /* 0x0000000006007343 */ /* 0x003fea0003c00000 */
.L_x_2547:
[----:B------:R0:W1:Y:S01]  /*7f60*/  LDC.64 R2, c[0x4][R24] ;  /* 0x0100000018027b82 */ /* 0x0000620000000a00 */
[----:B------:R-:W-:Y:S02]  /*7f70*/  IMAD.MOV.U32 R4, RZ, RZ, R32 ;  /* 0x000000ffff047224 */ /* 0x000fe400078e0020 */
[----:B------:R-:W-:-:S07]  /*7f80*/  IMAD.MOV.U32 R5, RZ, RZ, R33 ;  /* 0x000000ffff057224 */ /* 0x000fce00078e0021 */
[----:B------:R-:W-:-:S07]  /*7f90*/  LEPC R20, `(.L_x_2548) ;  /* 0x000000001014794e */ /* 0x000fce0000000000 */
[----:B01----:R-:W-:Y:S05]  /*7fa0*/  CALL.ABS.NOINC R2 ;  /* 0x0000000002007343 */ /* 0x003fea0003c00000 */
.L_x_2548:
[----:B------:R-:W-:Y:S01]  /*7fb0*/  MOV R2, 0x170 ;  /* 0x0000017000027802 */ /* 0x000fe20000000f00 */
[----:B------:R-:W0:Y:S01]  /*7fc0*/  LDCU UR4, c[0x3][URZ] ;  /* 0x00c00000ff0477ac */ /* 0x000e220008000800 */
[----:B------:R-:W-:Y:S01]  /*7fd0*/  ISETP.GE.U32.AND P1, PT, R28, 0x3, PT ;  /* 0x000000031c00780c */ /* 0x000fe20003f26070 */
[----:B------:R-:W-:Y:S01]  /*7fe0*/  BSSY.RECONVERGENT B0, `(.L_x_2549) ;  /* 0x0000025000007945 */ /* 0x000fe20003800200 */
[----:B------:R-:W-:Y:S01]  /*7ff0*/  LOP3.LUT P0, RZ, R27, 0x3, RZ, 0xc0, !PT ;  /* 0x000000031bff7812 */ /* 0x000fe2000780c0ff */
[----:B------:R-:W-:Y:S01]  /*8000*/  IMAD.MOV.U32 R5, RZ, RZ, RZ ;  /* 0x000000ffff057224 */ /* 0x000fe200078e00ff */
[----:B------:R-:W1:Y:S01]  /*8010*/  LDC.64 R2, c[0x4][R2] ;  /* 0x0100000002027b82 */ /* 0x000e620000000a00 */
[----:B------:R-:W-:Y:S02]  /*8020*/  IMAD.IADD R7, R36, 0x1, R27 ;  /* 0x0000000124077824 */ /* 0x000fe400078e021b */
[----:B0-----:R-:W-:-:S05]  /*8030*/  IMAD R4, R37, UR4, RZ ;  /* 0x0000000425047c24 */ /* 0x001fca000f8e02ff */
[----:B------:R-:W-:Y:S01]  /*8040*/  SHF.R.S32.HI R0, RZ, 0x1f, R4 ;  /* 0x0000001fff007819 */ /* 0x000fe20000011404 */
[----:B------:R-:W-:Y:S06]  /*8050*/  @!P1 BRA `(.L_x_2550) ;  /* 0x0000000000749947 */ /* 0x000fec0003800000 */
[----:B------:R-:W0:Y:S01]  /*8060*/  LDC.64 R8, c[0x0][0x3d8] ;  /* 0x0000f600ff087b82 */ /* 0x000e220000000a00 */
[----:B------:R-:W-:Y:S01]  /*8070*/  IADD3 R6, P2, PT, R30, 0x8, RZ ;  /* 0x000000081e067810 */ /* 0x000fe20007f5e0ff */
[----:B------:R-:W-:Y:S01]  /*8080*/  IMAD.MOV.U32 R13, RZ, RZ, R36 ;  /* 0x000000ffff0d7224 */ /* 0x000fe200078e0024 */
[----:B------:R-:W-:Y:S02]  /*8090*/  LOP3.LUT R26, R26, 0xfffffffc, RZ, 0xc0, !PT ;  /* 0xfffffffc1a1a7812 */ /* 0x000fe400078ec0ff */
[----:B------:R-:W-:Y:S01]  /*80a0*/  LOP3.LUT R5, R27, 0xfffffffc, RZ, 0xc0, !PT ;  /* 0xfffffffc1b057812 */ /* 0x000fe200078ec0ff */
[----:B------:R-:W-:Y:S02]  /*80b0*/  IMAD.X R33, RZ, RZ, R31, P2 ;  /* 0x000000ffff217224 */ /* 0x000fe400010e061f */
[----:B------:R-:W-:Y:S01]  /*80c0*/  IMAD.MOV R26, RZ, RZ, -R26 ;  /* 0x000000ffff1a7224 */ /* 0x000fe200078e0a1a */
[----:B0-----:R-:W-:-:S05]  /*80d0*/  IADD3 R35, P1, PT, R8, 0x8, RZ ;  /* 0x0000000808237810 */ /* 0x001fca0007f3e0ff */
[----:B------:R-:W-:-:S08]  /*80e0*/  IMAD.X R12, RZ, RZ, R9, P1 ;  /* 0x000000ffff0c7224 */ /* 0x000fd000008e0609 */
.L_x_2551:
[----:B------:R-:W-:Y:S02]  /*80f0*/  IMAD.MOV.U32 R8, RZ, RZ, R6 ;  /* 0x000000ffff087224 */ /* 0x000fe400078e0006 */
[----:B------:R-:W-:-:S05]  /*8100*/  IMAD.MOV.U32 R9, RZ, RZ, R33 ;  /* 0x000000ffff097224 */ /* 0x000fca00078e0021 */
[----:B0-----:R-:W2:Y:S01]  /*8110*/  LD.E R15, desc[UR36][R8.64+-0x8] ;  /* 0xfffff824080f7980 */ /* 0x001ea2000c101900 */
[----:B------:R-:W-:-:S04]  /*8120*/  IADD3 R6, P1, PT, R4, R13, RZ ;  /* 0x0000000d04067210 */ /* 0x000fc80007f3e0ff */
[----:B------:R-:W-:Y:S02]  /*8130*/  LEA.HI.X.SX32 R11, R13, R0, 0x1, P1 ;  /* 0x000000000d0b7211 */ /* 0x000fe400008f0eff */
[----:B------:R-:W-:-:S04]  /*8140*/  LEA R10, P1, R6, R35, 0x2 ;  /* 0x00000023060a7211 */ /* 0x000fc800078210ff */
[----:B------:R-:W-:-:S05]  /*8150*/  LEA.HI.X R11, R6, R12, R11, 0x2, P1 ;  /* 0x0000000c060b7211 */ /* 0x000fca00008f140b */
[----:B--2---:R0:W-:Y:S04]  /*8160*/  STG.E desc[UR36][R10.64+-0x8], R15 ;  /* 0xfffff80f0a007986 */ /* 0x0041e8000c101924 */
[----:B------:R-:W2:Y:S04]  /*8170*/  LD.E R21, desc[UR36][R8.64+-0x4] ;  /* 0xfffffc2408157980 */ /* 0x000ea8000c101900 */
[----:B--2---:R0:W-:Y:S04]  /*8180*/  STG.E desc[UR36][R10.64+-0x4], R21 ;  /* 0xfffffc150a007986 */ /* 0x0041e8000c101924 */
[----:B------:R-:W2:Y:S04]  /*8190*/  LD.E R27, desc[UR36][R8.64] ;  /* 0x00000024081b7980 */ /* 0x000ea8000c101900 */
[----:B--2---:R0:W-:Y:S04]  /*81a0*/  STG.E desc[UR36][R10.64], R27 ;  /* 0x0000001b0a007986 */ /* 0x0041e8000c101924 */
[----:B------:R-:W2:Y:S01]  /*81b0*/  LD.E R29, desc[UR36][R8.64+0x4] ;  /* 0x00000424081d7980 */ /* 0x000ea2000c101900 */
[----:B------:R-:W-:Y:S01]  /*81c0*/  VIADD R26, R26, 0x4 ;  /* 0x000000041a1a7836 */ /* 0x000fe20000000000 */
[----:B------:R-:W-:Y:S01]  /*81d0*/  IADD3 R6, P2, PT, R8, 0x10, RZ ;  /* 0x0000001008067810 */ /* 0x000fe20007f5e0ff */
[----:B------:R-:W-:-:S03]  /*81e0*/  VIADD R13, R13, 0x4 ;  /* 0x000000040d0d7836 */ /* 0x000fc60000000000 */
[----:B------:R-:W-:Y:S01]  /*81f0*/  ISETP.NE.AND P1, PT, R26, RZ, PT ;  /* 0x000000ff1a00720c */ /* 0x000fe20003f25270 */
[----:B------:R-:W-:Y:S01]  /*8200*/  IMAD.X R33, RZ, RZ, R9, P2 ;  /* 0x000000ffff217224 */ /* 0x000fe200010e0609 */
[----:B--2---:R0:W-:Y:S11]  /*8210*/  STG.E desc[UR36][R10.64+0x4], R29 ;  /* 0x0000041d0a007986 */ /* 0x0041f6000c101924 */
[----:B------:R-:W-:Y:S05]  /*8220*/  @P1 BRA `(.L_x_2551) ;  /* 0xfffffffc00b01947 */ /* 0x000fea000383ffff */
.L_x_2550:
[----:B------:R-:W-:Y:S05]  /*8230*/  BSYNC.RECONVERGENT B0 ;  /* 0x0000000000007941 */ /* 0x000fea0003800200 */
.L_x_2549:
[----:B------:R-:W-:Y:S04]  /*8240*/  BSSY.RECONVERGENT B0, `(.L_x_2552) ;  /* 0x0000017000007945 */ /* 0x000fe80003800200 */
[----:B------:R-:W-:Y:S05]  /*8250*/  @!P0 BRA `(.L_x_2553) ;  /* 0x0000000000548947 */ /* 0x000fea0003800000 */
[----:B------:R-:W-:Y:S01]  /*8260*/  IMAD.MOV.U32 R8, RZ, RZ, R30 ;  /* 0x000000ffff087224 */ /* 0x000fe200078e001e */
[----:B------:R-:W-:Y:S01]  /*8270*/  LOP3.LUT R25, R25, 0x3, RZ, 0xc0, !PT ;  /* 0x0000000319197812 */ /* 0x000fe200078ec0ff */
[----:B------:R-:W-:Y:S02]  /*8280*/  IMAD.MOV.U32 R9, RZ, RZ, R31 ;  /* 0x000000ffff097224 */ /* 0x000fe400078e001f */
[----:B------:R-:W-:-:S04]  /*8290*/  IMAD.WIDE.U32 R8, R5, 0x4, R8 ;  /* 0x0000000405087825 */ /* 0x000fc800078e0008 */
[----:B------:R-:W-:Y:S02]  /*82a0*/  IMAD.MOV.U32 R13, RZ, RZ, R9 ;  /* 0x000000ffff0d7224 */ /* 0x000fe400078e0009 */
[----:B------:R-:W-:Y:S02]  /*82b0*/  IMAD.IADD R5, R36, 0x1, R5 ;  /* 0x0000000124057824 */ /* 0x000fe400078e0205 */
[----:B------:R-:W-:-:S07]  /*82c0*/  IMAD.MOV R25, RZ, RZ, -R25 ;  /* 0x000000ffff197224 */ /* 0x000fce00078e0a19 */
.L_x_2554:
[----:B--2---:R-:W-:Y:S01]  /*82d0*/  IMAD.MOV.U32 R9, RZ, RZ, R13 ;  /* 0x000000ffff097224 */ /* 0x004fe200078e000d */
[----:B------:R-:W2:Y:S05]  /*82e0*/  LDCU.64 UR4, c[0x0][0x3d8] ;  /* 0x00007b00ff0477ac */ /* 0x000eaa0008000a00 */
[----:B------:R3:W4:Y:S01]  /*82f0*/  LD.E R9, desc[UR36][R8.64] ;  /* 0x0000002408097980 */ /* 0x000722000c101900 */
[----:B------:R-:W-:Y:S01]  /*8300*/  IADD3 R6, P0, PT, R4, R5, RZ ;  /* 0x0000000504067210 */ /* 0x000fe20007f1e0ff */
[----:B------:R-:W-:-:S03]  /*8310*/  VIADD R25, R25, 0x1 ;  /* 0x0000000119197836 */ /* 0x000fc60000000000 */
[C---:B0-----:R-:W-:Y:S01]  /*8320*/  LEA.HI.X.SX32 R11, R5.reuse, R0, 0x1, P0 ;  /* 0x00000000050b7211 */ /* 0x041fe200000f0eff */
[----:B------:R-:W-:Y:S01]  /*8330*/  VIADD R5, R5, 0x1 ;  /* 0x0000000105057836 */ /* 0x000fe20000000000 */
[----:B---3--:R-:W-:Y:S02]  /*8340*/  IADD3 R8, P1, PT, R8, 0x4, RZ ;  /* 0x0000000408087810 */ /* 0x008fe40007f3e0ff */
[----:B--2---:R-:W-:-:S03]  /*8350*/  LEA R10, P0, R6, UR4, 0x2 ;  /* 0x00000004060a7c11 */ /* 0x004fc6000f8010ff */
[----:B------:R-:W-:Y:S01]  /*8360*/  IMAD.X R13, RZ, RZ, R13, P1 ;  /* 0x000000ffff0d7224 */ /* 0x000fe200008e060d */
[----:B------:R-:W-:Y:S02]  /*8370*/  LEA.HI.X R11, R6, UR5, R11, 0x2, P0 ;  /* 0x00000005060b7c11 */ /* 0x000fe400080f140b */
[----:B------:R-:W-:-:S03]  /*8380*/  ISETP.NE.AND P0, PT, R25, RZ, PT ;  /* 0x000000ff1900720c */ /* 0x000fc60003f05270 */
[----:B----4-:R2:W-:Y:S10]  /*8390*/  STG.E desc[UR36][R10.64], R9 ;  /* 0x000000090a007986 */ /* 0x0105f4000c101924 */
[----:B------:R-:W-:Y:S05]  /*83a0*/  @P0 BRA `(.L_x_2554) ;  /* 0xfffffffc00c80947 */ /* 0x000fea000383ffff */
.L_x_2553:
[----:B------:R-:W-:Y:S05]  /*83b0*/  BSYNC.RECONVERGENT B0 ;  /* 0x0000000000007941 */ /* 0x000fea0003800200 */
.L_x_2552:
[----:B------:R3:W-:Y:S01]  /*83c0*/  STG.E desc[UR36][R22.64], R7 ;  /* 0x0000000716007986 */ /* 0x0007e2000c101924 */
[----:B------:R-:W-:Y:S02]  /*83d0*/  IMAD.MOV.U32 R4, RZ, RZ, R30 ;  /* 0x000000ffff047224 */ /* 0x000fe400078e001e */
[----:B------:R-:W-:-:S07]  /*83e0*/  IMAD.MOV.U32 R5, RZ, RZ, R31 ;  /* 0x000000ffff057224 */ /* 0x000fce00078e001f */
[----:B0-----:R-:W-:-:S07]  /*83f0*/  LEPC R20, `(.L_x_2494) ;  /* 0x000000001014794e */ /* 0x001fce0000000000 */
[----:B-123--:R-:W-:Y:S05]  /*8400*/  CALL.ABS.NOINC R2 ;  /* 0x0000000002007343 */ /* 0x00efea0003c00000 */
.L_x_2494:
[----:B------:R-:W-:Y:S05]  /*8410*/  BSYNC.RECONVERGENT B8 ;  /* 0x0000000000087941 */ /* 0x000fea0003800200 */
.L_x_2489:
[----:B------:R-:W1:Y:S01]  /*8420*/  LDCU UR4, c[0x3][URZ] ;  /* 0x00c00000ff0477ac */ /* 0x000e620008000800 */
[----:B------:R-:W3:Y:S01]  /*8430*/  LDC.64 R2, c[0x0][0x3d8] ;  /* 0x0000f600ff027b82 */ /* 0x000ee20000000a00 */
[----:B-1----:R-:W-:-:S04]  /*8440*/  IMAD R5, R37, UR4, RZ ;  /* 0x0000000425057c24 */ /* 0x002fc8000f8e02ff */
[----:B------:R-:W-:-:S04]  /*8450*/  IMAD.IADD R5, R36, 0x1, R5 ;  /* 0x0000000124057824 */ /* 0x000fc800078e0205 */
[----:B---3--:R-:W-:Y:S02]  /*8460*/  IMAD.WIDE R6, R5, 0x4, R2 ;  /* 0x0000000405067825 */ /* 0x008fe400078e0202 */
[----:B------:R-:W1:Y:S03]  /*8470*/  LDC.64 R2, c[0x0][0x380] ;  /* 0x0000e000ff027b82 */ /* 0x000e660000000a00 */
[----:B------:R-:W3:Y:S04]  /*8480*/  LDG.E R0, desc[UR36][R6.64] ;  /* 0x0000002406007981 */ /* 0x000ee8000c1e1900 */
[----:B------:R-:W3:Y:S02]  /*8490*/  LDG.E R9, desc[UR36][R6.64+0x4] ;  /* 0x0000042406097981 */ /* 0x000ee4000c1e1900 */
[----:B---3--:R-:W-:-:S05]  /*84a0*/  VIMNMX R5, PT, PT, R0, R9, PT ;  /* 0x0000000900057248 */ /* 0x008fca0003fe0100 */
[----:B-1----:R-:W-:-:S05]  /*84b0*/  IMAD.WIDE R2, R5, 0x4, R2 ;  /* 0x0000000405027825 */ /* 0x002fca00078e0202 */
[----:B------:R-:W3:Y:S04]  /*84c0*/  LDG.E R8, desc[UR36][R2.64] ;  /* 0x0000002402087981 */ /* 0x000ee8000c1e1900 */
[----:B------:R-:W3:Y:S01]  /*84d0*/  LDG.E R11, desc[UR36][R2.64+0x4] ;  /* 0x00000424020b7981 */ /* 0x000ee2000c1e1900 */
[----:B------:R-:W-:Y:S01]  /*84e0*/  BSSY.RECONVERGENT B0, `(.L_x_2555) ;  /* 0x0000012000007945 */ /* 0x000fe20003800200 */
[----:B------:R-:W-:Y:S01]  /*84f0*/  IMAD.MOV.U32 R4, RZ, RZ, -0x1 ;  /* 0xffffffffff047424 */ /* 0x000fe200078e00ff */
[----:B------:R-:W-:Y:S01]  /*8500*/  VIMNMX R0, PT, PT, R0, R9, !PT ;  /* 0x0000000900007248 */ /* 0x000fe20007fe0100 */
[----:B------:R-:W-:Y:S01]  /*8510*/  IMAD.MOV.U32 R5, RZ, RZ, -0x1 ;  /* 0xffffffffff057424 */ /* 0x000fe200078e00ff */
[----:B---3--:R-:W-:-:S13]  /*8520*/  ISETP.GE.AND P0, PT, R8, R11, PT ;  /* 0x0000000b0800720c */ /* 0x008fda0003f06270 */
[----:B------:R-:W-:Y:S05]  /*8530*/  @P0 BRA `(.L_x_2556) ;  /* 0x0000000000300947 */ /* 0x000fea0003800000 */
[----:B------:R-:W1:Y:S01]  /*8540*/  LDC.64 R6, c[0x0][0x388] ;  /* 0x0000e200ff067b82 */ /* 0x000e620000000a00 */
[----:B------:R-:W-:-:S07]  /*8550*/  IMAD.MOV.U32 R4, RZ, RZ, R8 ;  /* 0x000000ffff047224 */ /* 0x000fce00078e0008 */
.L_x_2557:
[----:B-1----:R-:W-:-:S06]  /*8560*/  IMAD.WIDE R2, R4, 0x4, R6 ;  /* 0x0000000404027825 */ /* 0x002fcc00078e0206 */
[----:B------:R-:W3:Y:S01]  /*8570*/  LDG.E R3, desc[UR36][R2.64] ;  /* 0x0000002402037981 */ /* 0x000ee2000c1e1900 */
[----:B------:R-:W-:Y:S02]  /*8580*/  SHF.R.S32.HI R5, RZ, 0x1f, R4 ;  /* 0x0000001fff057819 */ /* 0x000fe40000011404 */
[----:B---3--:R-:W-:-:S13]  /*8590*/  ISETP.NE.AND P0, PT, R3, R0, PT ;  /* 0x000000000300720c */ /* 0x008fda0003f05270 */
[----:B------:R-:W-:Y:S05]  /*85a0*/  @!P0 BRA `(.L_x_2556) ;  /* 0x0000000000148947 */ /* 0x000fea0003800000 */
[----:B------:R-:W-:-:S05]  /*85b0*/  VIADD R4, R4, 0x1 ;  /* 0x0000000104047836 */ /* 0x000fca0000000000 */
[----:B------:R-:W-:-:S13]  /*85c0*/  ISETP.GE.AND P0, PT, R4, R11, PT ;  /* 0x0000000b0400720c */ /* 0x000fda0003f06270 */
[----:B------:R-:W-:Y:S05]  /*85d0*/  @!P0 BRA `(.L_x_2557) ;  /* 0xfffffffc00e08947 */ /* 0x000fea000383ffff */
[----:B------:R-:W-:Y:S02]  /*85e0*/  IMAD.MOV.U32 R4, RZ, RZ, -0x1 ;  /* 0xffffffffff047424 */ /* 0x000fe400078e00ff */
[----:B------:R-:W-:-:S07]  /*85f0*/  IMAD.MOV.U32 R5, RZ, RZ, -0x1 ;  /* 0xffffffffff057424 */ /* 0x000fce00078e00ff */
.L_x_2556:
[----:B------:R-:W-:Y:S05]  /*8600*/  BSYNC.RECONVERGENT B0 ;  /* 0x0000000000007941 */ /* 0x000fea0003800200 */
.L_x_2555:
[----:B------:R-:W1:Y:S01]  /*8610*/  LDCU.64 UR4, c[0x0][0x410] ;  /* 0x00008200ff0477ac */ /* 0x000e620008000a00 */
[----:B------:R-:W3:Y:S01]  /*8620*/  LDC.64 R8, c[0x0][0x3e8] ;  /* 0x0000fa00ff087b82 */ /* 0x000ee20000000a00 */
[C---:B------:R-:W-:Y:S01]  /*8630*/  IMAD.SHL.U32 R0, R4.reuse, 0x4, RZ ;  /* 0x0000000404007824 */ /* 0x040fe200078e00ff */
[----:B------:R-:W-:-:S04]  /*8640*/  SHF.L.U64.HI R10, R4, 0x2, R5 ;  /* 0x00000002040a7819 */ /* 0x000fc80000010205 */
[----:B-1----:R-:W-:-:S04]  /*8650*/  IADD3 R6, P0, PT, R0, UR4, RZ ;  /* 0x0000000400067c10 */ /* 0x002fc8000ff1e0ff */
[----:B------:R-:W-:Y:S01]  /*8660*/  IADD3.X R7, PT, PT, R10, UR5, RZ, P0, !PT ;  /* 0x000000050a077c10 */ /* 0x000fe200087fe4ff */
[----:B---3--:R-:W3:Y:S05]  /*8670*/  LDG.E.64 R2, desc[UR36][R8.64] ;  /* 0x0000002408027981 */ /* 0x008eea000c1e1b00 */
[----:B------:R-:W3:Y:S02]  /*8680*/  LDG.E R7, desc[UR36][R6.64] ;  /* 0x0000002406077981 */ /* 0x000ee4000c1e1900 */
[----:B---3--:R-:W-:Y:S02]  /*8690*/  ISETP.GE.U32.AND P0, PT, R2, R7, PT ;  /* 0x000000070200720c */ /* 0x008fe40003f06070 */
[----:B------:R-:W-:-:S04]  /*86a0*/  SHF.R.S32.HI R11, RZ, 0x1f, R7 ;  /* 0x0000001fff0b7819 */ /* 0x000fc80000011407 */
[----:B------:R-:W-:-:S13]  /*86b0*/  ISETP.GE.AND.EX P0, PT, R3, R11, PT, P0 ;  /* 0x0000000b0300720c */ /* 0x000fda0003f06300 */
[----:B------:R-:W-:Y:S05]  /*86c0*/  @!P0 EXIT ;  /* 0x000000000000894d */ /* 0x000fea0003800000 */
[----:B------:R-:W1:Y:S01]  /*86d0*/  LDCU.64 UR4, c[0x0][0x418] ;  /* 0x00008300ff0477ac */ /* 0x000e620008000a00 */
[C---:B------:R-:W-:Y:S01]  /*86e0*/  IMAD.SHL.U32 R7, R4.reuse, 0x8, RZ ;  /* 0x0000000804077824 */ /* 0x040fe200078e00ff */
[----:B------:R-:W-:-:S04]  /*86f0*/  SHF.L.U64.HI R6, R4, 0x3, R5 ;  /* 0x0000000304067819 */ /* 0x000fc80000010205 */
[----:B-1----:R-:W-:-:S04]  /*8700*/  IADD3 R4, P0, PT, R7, UR4, RZ ;  /* 0x0000000407047c10 */ /* 0x002fc8000ff1e0ff */
[----:B------:R-:W-:-:S06]  /*8710*/  IADD3.X R5, PT, PT, R6, UR5, RZ, P0, !PT ;  /* 0x0000000506057c10 */ /* 0x000fcc00087fe4ff */
[----:B------:R-:W3:Y:S01]  /*8720*/  ATOMG.E.EXCH.64.STRONG.GPU PT, R4, desc[UR36][R4.64], R2 ;  /* 0x80000002040479a8 */ /* 0x000ee2000c1ef524 */
[----:B------:R-:W-:Y:S01]  /*8730*/  BSSY.RECONVERGENT B0, `(.L_x_2558) ;  /* 0x0000033000007945 */ /* 0x000fe20003800200 */
[----:B---3--:R-:W-:-:S05]  /*8740*/  IMAD.MOV.U32 R11, RZ, RZ, R4 ;  /* 0x000000ffff0b7224 */ /* 0x008fca00078e0004 */
[----:B------:R-:W-:-:S13]  /*8750*/  ISETP.NE.AND P0, PT, R11, RZ, PT ;  /* 0x000000ff0b00720c */ /* 0x000fda0003f05270 */
[----:B------:R-:W-:Y:S05]  /*8760*/  @!P0 BRA `(.L_x_2559) ;  /* 0x0000000000bc8947 */ /* 0x000fea0003800000 */
[----:B------:R-:W3:Y:S01]  /*8770*/  LDG.E.64 R2, desc[UR36][R8.64] ;  /* 0x0000002408027981 */ /* 0x000ee2000c1e1b00 */
[----:B------:R-:W-:Y:S02]  /*8780*/  SHF.R.S32.HI R5, RZ, 0x1f, R11 ;  /* 0x0000001fff057819 */ /* 0x000fe4000001140b */
[----:B---3--:R-:W-:-:S04]  /*8790*/  ISETP.GE.U32.AND P0, PT, R11, R2, PT ;  /* 0x000000020b00720c */ /* 0x008fc80003f06070 */
[----:B------:R-:W-:-:S13]  /*87a0*/  ISETP.GE.AND.EX P0, PT, R5, R3, PT, P0 ;  /* 0x000000030500720c */ /* 0x000fda0003f06300 */
[----:B------:R-:W-:Y:S05]  /*87b0*/  @!P0 BRA `(.L_x_2559) ;  /* 0x0000000000a88947 */ /* 0x000fea0003800000 */
[----:B------:R-:W1:Y:S01]  /*87c0*/  LDCU.64 UR4, c[0x0][0x420] ;  /* 0x00008400ff0477ac */ /* 0x000e620008000a00 */
[----:B------:R-:W-:Y:S01]  /*87d0*/  BSSY B1, `(.L_x_2560) ;  /* 0x0000011000017945 */ /* 0x000fe20003800000 */
[----:B-1----:R-:W-:-:S04]  /*87e0*/  IADD3 R8, P0, PT, R7, UR4, RZ ;  /* 0x0000000407087c10 */ /* 0x002fc8000ff1e0ff */
[----:B------:R-:W-:-:S09]  /*87f0*/  IADD3.X R9, PT, PT, R6, UR5, RZ, P0, !PT ;  /* 0x0000000506097c10 */ /* 0x000fd200087fe4ff */
.L_x_2561:
[----:B------:R-:W3:Y:S04]  /*8800*/  LDG.E.64 R2, desc[UR36][R16.64] ;  /* 0x0000002410027981 */ /* 0x000ee8000c1e1b00 */
[----:B------:R-:W3:Y:S04]  /*8810*/  LDG.E.64 R6, desc[UR36][R18.64] ;  /* 0x0000002412067981 */ /* 0x000ee8000c1e1b00 */
[----:B------:R-:W4:Y:S01]  /*8820*/  LDG.E.64 R4, desc[UR36][R8.64] ;  /* 0x0000002408047981 */ /* 0x000f22000c1e1b00 */
[----:B------:R-:W-:Y:S05]  /*8830*/  YIELD ;  /* 0x0000000000007946 */ /* 0x000fea0003800000 */
[----:B---3--:R-:W-:-:S05]  /*8840*/  IADD3 R11, P0, PT, R2, R6, RZ ;  /* 0x00000006020b7210 */ /* 0x008fca0007f1e0ff */
[----:B------:R-:W-:Y:S01]  /*8850*/  IMAD.X R7, R3, 0x1, R7, P0 ;  /* 0x0000000103077824 */ /* 0x000fe200000e0607 */
[----:B----4-:R-:W-:-:S04]  /*8860*/  ISETP.GT.U32.AND P0, PT, R11, R4, PT ;  /* 0x000000040b00720c */ /* 0x010fc80003f04070 */
[----:B------:R-:W-:-:S04]  /*8870*/  ISETP.GT.AND.EX P0, PT, R7, R5, PT, P0 ;  /* 0x000000050700720c */ /* 0x000fc80003f04300 */
[----:B------:R-:W-:Y:S02]  /*8880*/  SEL R6, R11, R4, P0 ;  /* 0x000000040b067207 */ /* 0x000fe40000000000 */
[----:B------:R-:W-:-:S06]  /*8890*/  SEL R7, R7, R5, P0 ;  /* 0x0000000507077207 */ /* 0x000fcc0000000000 */
[----:B------:R-:W3:Y:S02]  /*88a0*/  ATOMG.E.CAS.64.STRONG.GPU PT, R6, [R8], R4, R6 ;  /* 0x00000004080673a9 */ /* 0x000ee400001ee506 */
[----:B---3--:R-:W-:-:S04]  /*88b0*/  ISETP.NE.U32.AND P0, PT, R6, R4, PT ;  /* 0x000000040600720c */ /* 0x008fc80003f05070 */
[----:B------:R-:W-:-:S13]  /*88c0*/  ISETP.NE.AND.EX P0, PT, R7, R5, PT, P0 ;  /* 0x000000050700720c */ /* 0x000fda0003f05300 */
[----:B------:R-:W-:Y:S05]  /*88d0*/  @P0 BRA `(.L_x_2561) ;  /* 0xfffffffc00c80947 */ /* 0x000fea000383ffff */
[----:B------:R-:W-:Y:S05]  /*88e0*/  BSYNC B1 ;  /* 0x0000000000017941 */ /* 0x000fea0003800000 */
.L_x_2560:
[----:B0-----:R-:W3:Y:S04]  /*88f0*/  LDG.E.64 R16, desc[UR36][R16.64] ;  /* 0x0000002410107981 */ /* 0x001ee8000c1e1b00 */
[----:B------:R-:W3:Y:S02]  /*8900*/  LDG.E.64 R18, desc[UR36][R18.64] ;  /* 0x0000002412127981 */ /* 0x000ee4000c1e1b00 */
[----:B---3--:R-:W-:-:S05]  /*8910*/  IADD3 R3, P0, PT, R16, R18, RZ ;  /* 0x0000001210037210 */ /* 0x008fca0007f1e0ff */
[----:B------:R-:W-:Y:S01]  /*8920*/  IMAD.X R7, R17, 0x1, R19, P0 ;  /* 0x0000000111077824 */ /* 0x000fe200000e0613 */
[----:B------:R-:W-:-:S04]  /*8930*/  ISETP.GT.U32.AND P0, PT, R3, R4, PT ;  /* 0x000000040300720c */ /* 0x000fc80003f04070 */
[----:B------:R-:W-:-:S13]  /*8940*/  ISETP.GT.AND.EX P0, PT, R7, R5, PT, P0 ;  /* 0x000000050700720c */ /* 0x000fda0003f04300 */
[----:B------:R-:W-:Y:S05]  /*8950*/  @!P0 BRA `(.L_x_2562) ;  /* 0x0000000000148947 */ /* 0x000fea0003800000 */
[----:B------:R-:W0:Y:S02]  /*8960*/  LDCU.64 UR4, c[0x0][0x428] ;  /* 0x00008500ff0477ac */ /* 0x000e240008000a00 */
[----:B0-----:R-:W-:-:S04]  /*8970*/  IADD3 R2, P0, PT, R0, UR4, RZ ;  /* 0x0000000400027c10 */ /* 0x001fc8000ff1e0ff */
[----:B------:R-:W-:-:S05]  /*8980*/  IADD3.X R3, PT, PT, R10, UR5, RZ, P0, !PT ;  /* 0x000000050a037c10 */ /* 0x000fca00087fe4ff */
[----:B------:R-:W-:Y:S01]  /*8990*/  ATOMG.E.EXCH.STRONG.GPU PT, RZ, desc[UR36][R2.64], R37 ;  /* 0x8000002502ff79a8 */ /* 0x000fe2000c1ef124 */
[----:B------:R-:W-:Y:S05]  /*89a0*/  EXIT ;  /* 0x000000000000794d */ /* 0x000fea0003800000 */
.L_x_2562:
[----:B------:R-:W-:-:S04]  /*89b0*/  ISETP.NE.U32.AND P0, PT, R3, R4, PT ;  /* 0x000000040300720c */ /* 0x000fc80003f05070 */
[----:B------:R-:W-:-:S13]  /*89c0*/  ISETP.NE.AND.EX P0, PT, R7, R5, PT, P0 ;  /* 0x000000050700720c */ /* 0x000fda0003f05300 */
[----:B------:R-:W-:Y:S05]  /*89d0*/  @P0 EXIT ;  /* 0x000000000000094d */ /* 0x000fea0003800000 */
[----:B------:R-:W0:Y:S02]  /*89e0*/  LDCU.64 UR4, c[0x0][0x428] ;  /* 0x00008500ff0477ac */ /* 0x000e240008000a00 */
[----:B0-----:R-:W-:-:S04]  /*89f0*/  IADD3 R2, P0, PT, R0, UR4, RZ ;  /* 0x0000000400027c10 */ /* 0x001fc8000ff1e0ff */
[----:B------:R-:W-:-:S05]  /*8a00*/  IADD3.X R3, PT, PT, R10, UR5, RZ, P0, !PT ;  /* 0x000000050a037c10 */ /* 0x000fca00087fe4ff */
[----:B------:R-:W3:Y:S02]  /*8a10*/  LDG.E R0, desc[UR36][R2.64] ;  /* 0x0000002402007981 */ /* 0x000ee4000c1e1900 */
[----:B---3--:R-:W-:-:S13]  /*8a20*/  ISETP.GE.AND P0, PT, R37, R0, PT ;  /* 0x000000002500720c */ /* 0x008fda0003f06270 */
[----:B------:R-:W-:Y:S05]  /*8a30*/  @P0 EXIT ;  /* 0x000000000000094d */ /* 0x000fea0003800000 */
[----:B------:R-:W-:Y:S01]  /*8a40*/  ATOMG.E.EXCH.STRONG.GPU PT, RZ, desc[UR36][R2.64], R37 ;  /* 0x8000002502ff79a8 */ /* 0x000fe2000c1ef124 */
[----:B------:R-:W-:Y:S05]  /*8a50*/  EXIT ;  /* 0x000000000000794d */ /* 0x000fea0003800000 */
.L_x_2559:
[----:B------:R-:W-:Y:S05]  /*8a60*/  BSYNC.RECONVERGENT B0 ;  /* 0x0000000000007941 */ /* 0x000fea0003800200 */
.L_x_2558:
[----:B------:R-:W1:Y:S02]  /*8a70*/  LDCU.128 UR4, c[0x0][0x420] ;  /* 0x00008400ff0477ac */ /* 0x000e640008000c00 */
[----:B-1----:R-:W-:-:S04]  /*8a80*/  IADD3 R2, P0, PT, R0, UR6, RZ ;  /* 0x0000000600027c10 */ /* 0x002fc8000ff1e0ff */
[----:B------:R-:W-:-:S05]  /*8a90*/  IADD3.X R3, PT, PT, R10, UR7, RZ, P0, !PT ;  /* 0x000000070a037c10 */ /* 0x000fca00087fe4ff */
[----:B------:R1:W5:Y:S01]  /*8aa0*/  ATOMG.E.EXCH.STRONG.GPU PT, RZ, desc[UR36][R2.64], R37 ;  /* 0x8000002502ff79a8 */ /* 0x000362000c1ef124 */
[----:B------:R-:W-:-:S04]  /*8ab0*/  IADD3 R8, P0, PT, R7, UR4, RZ ;  /* 0x0000000407087c10 */ /* 0x000fc8000ff1e0ff */
[----:B------:R-:W-:-:S09]  /*8ac0*/  IADD3.X R9, PT, PT, R6, UR5, RZ, P0, !PT ;  /* 0x0000000506097c10 */ /* 0x000fd200087fe4ff */
.L_x_2563:
[----:B-1----:R-:W3:Y:S04]  /*8ad0*/  LDG.E.64 R2, desc[UR36][R16.64] ;  /* 0x0000002410027981 */ /* 0x002ee8000c1e1b00 */
[----:B------:R-:W3:Y:S04]  /*8ae0*/  LDG.E.64 R6, desc[UR36][R18.64] ;  /* 0x0000002412067981 */ /* 0x000ee8000c1e1b00 */
[----:B------:R-:W4:Y:S01]  /*8af0*/  LDG.E.64 R4, desc[UR36][R8.64] ;  /* 0x0000002408047981 */ /* 0x000f22000c1e1b00 */
[----:B------:R-:W-:Y:S05]  /*8b00*/  YIELD ;  /* 0x0000000000007946 */ /* 0x000fea0003800000 */
[----:B---3--:R-:W-:-:S05]  /*8b10*/  IADD3 R6, P0, PT, R2, R6, RZ ;  /* 0x0000000602067210 */ /* 0x008fca0007f1e0ff */
[----:B------:R-:W-:-:S06]  /*8b20*/  IMAD.X R7, R3, 0x1, R7, P0 ;  /* 0x0000000103077824 */ /* 0x000fcc00000e0607 */
[----:B----4-:R-:W3:Y:S02]  /*8b30*/  ATOMG.E.CAS.64.STRONG.GPU PT, R6, [R8], R4, R6 ;  /* 0x00000004080673a9 */ /* 0x010ee400001ee506 */
[----:B---3--:R-:W-:-:S04]  /*8b40*/  ISETP.NE.U32.AND P0, PT, R6, R4, PT ;  /* 0x000000040600720c */ /* 0x008fc80003f05070 */
[----:B------:R-:W-:-:S13]  /*8b50*/  ISETP.NE.AND.EX P0, PT, R7, R5, PT, P0 ;  /* 0x000000050700720c */ /* 0x000fda0003f05300 */
[----:B------:R-:W-:Y:S05]  /*8b60*/  @!P0 EXIT ;  /* 0x000000000000894d */ /* 0x000fea0003800000 */
[----:B------:R-:W-:Y:S05]  /*8b70*/  BRA `(.L_x_2563) ;  /* 0xfffffffc00d47947 */ /* 0x000fea000383ffff */
.L_x_2508:
[----:B------:R-:W-:Y:S02]  /*8b80*/  SHF.R.S32.HI R3, RZ, 0x1f, R24 ;  /* 0x0000001fff037819 */ /* 0x000fe40000011418 */
[----:B------:R-:W-:-:S04]  /*8b90*/  LEA R4, P0, R24, R34, 0x2 ;  /* 0x0000002218047211 */ /* 0x000fc800078010ff */
[----:B------:R-:W-:-:S05]  /*8ba0*/  LEA.HI.X R5, R24, R35, R3, 0x2, P0 ;  /* 0x0000002318057211 */ /* 0x000fca00000f1403 */
[----:B------:R0:W-:Y:S04]  /*8bb0*/  ST.E desc[UR36][R4.64], RZ ;  /* 0x000000ff04007985 */ /* 0x0001e8000c101924 */
.L_x_2524:
[----:B0-----:R-:W-:Y:S01]  /*8bc0*/  IMAD.MOV.U32 R3, RZ, RZ, -0x1 ;  /* 0xffffffffff037424 */ /* 0x001fe200078e00ff */
[----:B------:R-:W-:Y:S01]  /*8bd0*/  MOV R16, 0x170 ;  /* 0x0000017000107802 */ /* 0x000fe20000000f00 */
[----:B------:R-:W-:Y:S02]  /*8be0*/  IMAD.MOV.U32 R6, RZ, RZ, R30 ;  /* 0x000000ffff067224 */ /* 0x000fe400078e001e */
[----:B------:R-:W-:Y:S01]  /*8bf0*/  IMAD.MOV.U32 R7, RZ, RZ, R31 ;  /* 0x000000ffff077224 */ /* 0x000fe200078e001f */
[----:B------:R0:W1:Y:S01]  /*8c00*/  LDC.64 R8, c[0x4][R16] ;  /* 0x0100000010087b82 */ /* 0x0000620000000a00 */
[----:B------:R-:W-:Y:S02]  /*8c10*/  IMAD.MOV.U32 R4, RZ, RZ, R34 ;  /* 0x000000ffff047224 */ /* 0x000fe400078e0022 */
[----:B------:R-:W-:Y:S01]  /*8c20*/  IMAD.MOV.U32 R5, RZ, RZ, R35 ;  /* 0x000000ffff057224 */ /* 0x000fe200078e0023 */
[----:B------:R0:W-:Y:S06]  /*8c30*/  ST.E desc[UR36][R6.64], R3 ;  /* 0x0000000306007985 */ /* 0x0001ec000c101924 */
[----:B------:R-:W-:-:S07]  /*8c40*/  LEPC R20, `(.L_x_2564) ;  /* 0x000000001014794e */ /* 0x000fce0000000000 */
[----:B01----:R-:W-:Y:S05]  /*8c50*/  CALL.ABS.NOINC R8 ;  /* 0x0000000008007343 */ /* 0x003fea0003c00000 */
.L_x_2564:
[----:B------:R0:W1:Y:S01]  /*8c60*/  LDC.64 R6, c[0x4][R16] ;  /* 0x0100000010067b82 */ /* 0x0000620000000a00 */
[----:B------:R-:W-:Y:S02]  /*8c70*/  IMAD.MOV.U32 R4, RZ, RZ, R2 ;  /* 0x000000ffff047224 */ /* 0x000fe400078e0002 */
[----:B------:R-:W-:-:S07]  /*8c80*/  IMAD.MOV.U32 R5, RZ, RZ, R38 ;  /* 0x000000ffff057224 */ /* 0x000fce00078e0026 */
[----:B------:R-:W-:-:S07]  /*8c90*/  LEPC R20, `(.L_x_2565) ;  /* 0x000000001014794e */ /* 0x000fce0000000000 */
[----:B01----:R-:W-:Y:S05]  /*8ca0*/  CALL.ABS.NOINC R6 ;  /* 0x0000000006007343 */ /* 0x003fea0003c00000 */
.L_x_2565:
[----:B------:R-:W0:Y:S01]  /*8cb0*/  LDC.64 R16, c[0x4][R16] ;  /* 0x0100000010107b82 */ /* 0x000e220000000a00 */
[----:B------:R-:W-:Y:S02]  /*8cc0*/  IMAD.MOV.U32 R4, RZ, RZ, R32 ;  /* 0x000000ffff047224 */ /* 0x000fe400078e0020 */
[----:B------:R-:W-:-:S07]  /*8cd0*/  IMAD.MOV.U32 R5, RZ, RZ, R33 ;  /* 0x000000ffff057224 */ /* 0x000fce00078e0021 */
[----:B------:R-:W-:-:S07]  /*8ce0*/  LEPC R20, `(.L_x_2566) ;  /* 0x000000001014794e */ /* 0x000fce0000000000 */
[----:B0-----:R-:W-:Y:S05]  /*8cf0*/  CALL.ABS.NOINC R16 ;  /* 0x0000000010007343 */ /* 0x001fea0003c00000 */
.L_x_2566:
[----:B------:R-:W-:Y:S05]  /*8d00*/  BRA `(.L_x_2567) ;  /* 0x00000000007c7947 */ /* 0x000fea0003800000 */
.L_x_2507:
[----:B------:R-:W-:Y:S01]  /*8d10*/  ISETP.NE.U32.AND P0, PT, R34, RZ, PT ;  /* 0x000000ff2200720c */ /* 0x000fe20003f05070 */
[----:B------:R-:W-:Y:S03]  /*8d20*/  BSSY.RECONVERGENT B6, `(.L_x_2568) ;  /* 0x0000009000067945 */ /* 0x000fe60003800200 */
[----:B------:R-:W-:-:S13]  /*8d30*/  ISETP.NE.AND.EX P0, PT, R35, RZ, PT, P0 ;  /* 0x000000ff2300720c */ /* 0x000fda0003f05300 */
[----:B------:R-:W-:Y:S05]  /*8d40*/  @!P0 BRA `(.L_x_2569) ;  /* 0x0000000000188947 */ /* 0x000fea0003800000 */
[----:B------:R-:W-:Y:S01]  /*8d50*/  MOV R0, 0x170 ;  /* 0x0000017000007802 */ /* 0x000fe20000000f00 */
[----:B------:R-:W-:Y:S02]  /*8d60*/  IMAD.MOV.U32 R4, RZ, RZ, R34 ;  /* 0x000000ffff047224 */ /* 0x000fe400078e0022 */
[----:B------:R-:W-:Y:S01]  /*8d70*/  IMAD.MOV.U32 R5, RZ, RZ, R35 ;  /* 0x000000ffff057224 */ /* 0x000fe200078e0023 */
[----:B------:R0:W1:Y:S06]  /*8d80*/  LDC.64 R6, c[0x4][R0] ;  /* 0x0100000000067b82 */ /* 0x00006c0000000a00 */
[----:B------:R-:W-:-:S07]  /*8d90*/  LEPC R20, `(.L_x_2569) ;  /* 0x000000001014794e */ /* 0x000fce0000000000 */
[----:B01----:R-:W-:Y:S05]  /*8da0*/  CALL.ABS.NOINC R6 ;  /* 0x0000000006007343 */ /* 0x003fea0003c00000 */
.L_x_2569:
[----:B------:R-:W-:Y:S05]  /*8db0*/  BSYNC.RECONVERGENT B6 ;  /* 0x0000000000067941 */ /* 0x000fea0003800200 */
.L_x_2568:
        /* <DEDUP_REMOVED lines=10> */
.L_x_2571:
[----:B------:R-:W-:Y:S05]  /*8e60*/  BSYNC.RECONVERGENT B6 ;  /* 0x0000000000067941 */ /* 0x000fea0003800200 */
.L_x_2570:
[----:B------:R-:W-:-:S04]  /*8e70*/  ISETP.NE.U32.AND P0, PT, R32, RZ, PT ;  /* 0x000000ff2000720c */ /* 0x000fc80003f05070 */
        /* <DEDUP_REMOVED lines=8> */
.L_x_2567:
[----:B------:R-:W-:Y:S01]  /*8f00*/  MOV R0, 0x170 ;  /* 0x0000017000007802 */ /* 0x000fe20000000f00 */
[----:B------:R-:W-:Y:S02]  /*8f10*/  IMAD.MOV.U32 R4, RZ, RZ, R30 ;  /* 0x000000ffff047224 */ /* 0x000fe400078e001e */
[----:B------:R-:W-:Y:S01]  /*8f20*/  IMAD.MOV.U32 R5, RZ, RZ, R31 ;  /* 0x000000ffff057224 */ /* 0x000fe200078e001f */
[----:B------:R0:W1:Y:S06]  /*8f30*/  LDC.64 R2, c[0x4][R0] ;  /* 0x0100000000027b82 */ /* 0x00006c0000000a00 */
[----:B------:R-:W-:-:S07]  /*8f40*/  LEPC R20, `(.L_x_2572) ;  /* 0x000000001014794e */ /* 0x000fce0000000000 */
[----:B01----:R-:W-:Y:S05]  /*8f50*/  CALL.ABS.NOINC R2 ;  /* 0x0000000002007343 */ /* 0x003fea0003c00000 */
.L_x_2572:
[----:B------:R-:W-:-:S05]  /*8f60*/  IMAD.MOV.U32 R3, RZ, RZ, 0x1 ;  /* 0x00000001ff037424 */ /* 0x000fca00078e00ff */
[----:B------:R0:W-:Y:S02]  /*8f70*/  STG.E desc[UR36][R28.64], R3 ;  /* 0x000000031c007986 */ /* 0x0001e4000c101924 */
.L_x_2496:
[----:B------:R-:W0:Y:S02]  /*8f80*/  LDG.E R0, desc[UR36][R26.64] ;  /* 0x000000241a007981 */ /* 0x000e24000c1e1900 */
[----:B0-----:R-:W-:-:S05]  /*8f90*/  VIADD R3, R0, 0x1 ;  /* 0x0000000100037836 */ /* 0x001fca0000000000 */
[----:B------:R-:W-:Y:S01]  /*8fa0*/  STG.E desc[UR36][R26.64], R3 ;  /* 0x000000031a007986 */ /* 0x000fe2000c101924 */
[----:B------:R-:W-:Y:S05]  /*8fb0*/  EXIT ;  /* 0x000000000000794d */ /* 0x000fea0003800000 */
.L_x_2573:
        /* <DEDUP_REMOVED lines=12> */
.L_x_2624:


//--------------------- .nv.shared._ZN3cub18CUB_300001_SM_10006detail10radix_sort29DeviceRadixSortOnesweepKernelINS1_5radix10policy_hubIiiyE10Policy1000ELNS0_9SortOrderE0EiiyiiNS1_21identity_decomposer_tEEEvPT5_SB_PT3_PKSC_PT1_PKSG_PT2_PKSK_T4_iiT6_ --------------------------
	.section	.nv.shared._ZN3cub18CUB_300001_SM_10006detail10radix_sort29DeviceRadixSortOnesweepKernelINS1_5radix10policy_hubIiiyE10Policy1000ELNS0_9SortOrderE0EiiyiiNS1_21identity_decomposer_tEEEvPT5_SB_PT3_PKSC_PT1_PKSG_PT2_PKSK_T4_iiT6_,"aw",@nobits
	.sectionflags	@""
	.align	16
.nv.shared._ZN3cub18CUB_300001_SM_10006detail10radix_sort29DeviceRadixSortOnesweepKernelINS1_5radix10policy_hubIiiyE10Policy1000ELNS0_9SortOrderE0EiiyiiNS1_21identity_decomposer_tEEEvPT5_SB_PT3_PKSC_PT1_PKSG_PT2_PKSK_T4_iiT6_:
	.zero		29184


//--------------------- .nv.shared.reserved.0     --------------------------
	.section	.nv.shared.reserved.0,"aw",@nobits
	.weak		__nv_reservedSMEM_offset_0_alias
	.size		__nv_reservedSMEM_offset_0_alias, 0, 64
	.other		__nv_reservedSMEM_offset_0_alias,@"STO_CUDA_RESERVED_SHARED STV_DEFAULT"
__nv_reservedSMEM_offset_0_alias:
	.zero		0
	.zero		64


//--------------------- .nv.global                --------------------------
	.section	.nv.global,"aw",@nobits
.nv.global:
	.type		_ZN34_INTERNAL_201fc39c_4_k_cu_f746d5d26thrust24THRUST_300001_SM_1000_NS12placeholders2_8E,@object
	.size		_ZN34_INTERNAL_201fc39c_4_k_cu_f746d5d26thrust24THRUST_300001_SM_1000_NS12placeholders2_8E,(_ZN34_INTERNAL_201fc39c_4_k_cu_f746d5d24cuda3std3__436_GLOBAL__N__201fc39c_4_k_cu_f746d5d26ignoreE - _ZN34_INTERNAL_201fc39c_4_k_cu_f746d5d26thrust24THRUST_300001_SM_1000_NS12placeholders2_8E)
_ZN34_INTERNAL_201fc39c_4_k_cu_f746d5d26thrust24THRUST_300001_SM_1000_NS12placeholders2_8E:
	.zero		1
	.type		_ZN34_INTERNAL_201fc39c_4_k_cu_f746d5d24cuda3std3__436_GLOBAL__N__201fc39c_4_k_cu_f746d5d26ignoreE,@object
	.size		_ZN34_INTERNAL_201fc39c_4_k_cu_f746d5d24cuda3std3__436_GLOBAL__N__201fc39c_4_k_cu_f746d5d26ignoreE,(_ZN34_INTERNAL_201fc39c_4_k_cu_f746d5d24cuda3std6ranges3__45__cpo4dataE - _ZN34_INTERNAL_201fc39c_4_k_cu_f746d5d24cuda3std3__436_GLOBAL__N__201fc39c_4_k_cu_f746d5d26ignoreE)
_ZN34_INTERNAL_201fc39c_4_k_cu_f746d5d24cuda3std3__436_GLOBAL__N__201fc39c_4_k_cu_f746d5d26ignoreE:
	.zero		1
	.type		_ZN34_INTERNAL_201fc39c_4_k_cu_f746d5d24cuda3std6ranges3__45__cpo4dataE,@object
	.size		_ZN34_INTERNAL_201fc39c_4_k_cu_f746d5d24cuda3std6ranges3__45__cpo4dataE,(_ZN34_INTERNAL_201fc39c_4_k_cu_f746d5d26thrust24THRUST_300001_SM_1000_NS6system3cpp3parE - _ZN34_INTERNAL_201fc39c_4_k_cu_f746d5d24cuda3std6ranges3__45__cpo4dataE)
_ZN34_INTERNAL_201fc39c_4_k_cu_f746d5d24cuda3std6ranges3__45__cpo4dataE:
	.zero		1
	.type		_ZN34_INTERNAL_201fc39c_4_k_cu_f746d5d26thrust24THRUST_300001_SM_1000_NS6system3cpp3parE,@object
	.size		_ZN34_INTERNAL_201fc39c_4_k_cu_f746d5d26thrust24THRUST_300001_SM_1000_NS6system3cpp3parE,(_ZN34_INTERNAL_201fc39c_4_k_cu_f746d5d24cuda3std3__45__cpo5beginE - _ZN34_INTERNAL_201fc39c_4_k_cu_f746d5d26thrust24THRUST_300001_SM_1000_NS6system3cpp3parE)
_ZN34_INTERNAL_201fc39c_4_k_cu_f746d5d26thrust24THRUST_300001_SM_1000_NS6system3cpp3parE:
	.zero		1
	.type		_ZN34_INTERNAL_201fc39c_4_k_cu_f746d5d24cuda3std3__45__cpo5beginE,@object
	.size		_ZN34_INTERNAL_201fc39c_4_k_cu_f746d5d24cuda3std3__45__cpo5beginE,(_ZN34_INTERNAL_201fc39c_4_k_cu_f746d5d24cuda3std6ranges3__45__cpo5beginE - _ZN34_INTERNAL_201fc39c_4_k_cu_f746d5d24cuda3std3__45__cpo5beginE)
_ZN34_INTERNAL_201fc39c_4_k_cu_f746d5d24cuda3std3__45__cpo5beginE:
	.zero		1
	.type		_ZN34_INTERNAL_201fc39c_4_k_cu_f746d5d24cuda3std6ranges3__45__cpo5beginE,@object
	.size		_ZN34_INTERNAL_201fc39c_4_k_cu_f746d5d24cuda3std6ranges3__45__cpo5beginE,(_ZN34_INTERNAL_201fc39c_4_k_cu_f746d5d26thrust24THRUST_300001_SM_1000_NS6deviceE - _ZN34_INTERNAL_201fc39c_4_k_cu_f746d5d24cuda3std6ranges3__45__cpo5beginE)
_ZN34_INTERNAL_201fc39c_4_k_cu_f746d5d24cuda3std6ranges3__45__cpo5beginE:
	.zero		1
	.type		_ZN34_INTERNAL_201fc39c_4_k_cu_f746d5d26thrust24THRUST_300001_SM_1000_NS6deviceE,@object
	.size		_ZN34_INTERNAL_201fc39c_4_k_cu_f746d5d26thrust24THRUST_300001_SM_1000_NS6deviceE,(_ZN34_INTERNAL_201fc39c_4_k_cu_f746d5d24cuda3std3__47nulloptE - _ZN34_INTERNAL_201fc39c_4_k_cu_f746d5d26thrust24THRUST_300001_SM_1000_NS6deviceE)
_ZN34_INTERNAL_201fc39c_4_k_cu_f746d5d26thrust24THRUST_300001_SM_1000_NS6deviceE:
	.zero		1
	.type		_ZN34_INTERNAL_201fc39c_4_k_cu_f746d5d24cuda3std3__47nulloptE,@object
	.size		_ZN34_INTERNAL_201fc39c_4_k_cu_f746d5d24cuda3std3__47nulloptE,(_ZN34_INTERNAL_201fc39c_4_k_cu_f746d5d24cuda3std6ranges3__45__cpo8distanceE - _ZN34_INTERNAL_201fc39c_4_k_cu_f746d5d24cuda3std3__47nulloptE)
_ZN34_INTERNAL_201fc39c_4_k_cu_f746d5d24cuda3std3__47nulloptE:
	.zero		1
	.type		_ZN34_INTERNAL_201fc39c_4_k_cu_f746d5d24cuda3std6ranges3__45__cpo8distanceE,@object
	.size		_ZN34_INTERNAL_201fc39c_4_k_cu_f746d5d24cuda3std6ranges3__45__cpo8distanceE,(_ZN34_INTERNAL_201fc39c_4_k_cu_f746d5d26thrust24THRUST_300001_SM_1000_NS12placeholders2_4E - _ZN34_INTERNAL_201fc39c_4_k_cu_f746d5d24cuda3std6ranges3__45__cpo8distanceE)
_ZN34_INTERNAL_201fc39c_4_k_cu_f746d5d24cuda3std6ranges3__45__cpo8distanceE:
	.zero		1
	.type		_ZN34_INTERNAL_201fc39c_4_k_cu_f746d5d26thrust24THRUST_300001_SM_1000_NS12placeholders2_4E,@object
	.size		_ZN34_INTERNAL_201fc39c_4_k_cu_f746d5d26thrust24THRUST_300001_SM_1000_NS12placeholders2_4E,(_ZN34_INTERNAL_201fc39c_4_k_cu_f746d5d24cuda3std3__45__cpo6rbeginE - _ZN34_INTERNAL_201fc39c_4_k_cu_f746d5d26thrust24THRUST_300001_SM_1000_NS12placeholders2_4E)
_ZN34_INTERNAL_201fc39c_4_k_cu_f746d5d26thrust24THRUST_300001_SM_1000_NS12placeholders2_4E:
	.zero		1
	.type		_ZN34_INTERNAL_201fc39c_4_k_cu_f746d5d24cuda3std3__45__cpo6rbeginE,@object
	.size		_ZN34_INTERNAL_201fc39c_4_k_cu_f746d5d24cuda3std3__45__cpo6rbeginE,(_ZN34_INTERNAL_201fc39c_4_k_cu_f746d5d24cuda3std6ranges3__45__cpo7advanceE - _ZN34_INTERNAL_201fc39c_4_k_cu_f746d5d24cuda3std3__45__cpo6rbeginE)
_ZN34_INTERNAL_201fc39c_4_k_cu_f746d5d24cuda3std3__45__cpo6rbeginE:
	.zero		1
	.type		_ZN34_INTERNAL_201fc39c_4_k_cu_f746d5d24cuda3std6ranges3__45__cpo7advanceE,@object
	.size		_ZN34_INTERNAL_201fc39c_4_k_cu_f746d5d24cuda3std6ranges3__45__cpo7advanceE,(_ZN34_INTERNAL_201fc39c_4_k_cu_f746d5d26thrust24THRUST_300001_SM_1000_NS12placeholders3_10E - _ZN34_INTERNAL_201fc39c_4_k_cu_f746d5d24cuda3std6ranges3__45__cpo7advanceE)
_ZN34_INTERNAL_201fc39c_4_k_cu_f746d5d24cuda3std6ranges3__45__cpo7advanceE:
	.zero		1
	.type		_ZN34_INTERNAL_201fc39c_4_k_cu_f746d5d26thrust24THRUST_300001_SM_1000_NS12placeholders3_10E,@object
	.size		_ZN34_INTERNAL_201fc39c_4_k_cu_f746d5d26thrust24THRUST_300001_SM_1000_NS12placeholders3_10E,(_ZN34_INTERNAL_201fc39c_4_k_cu_f746d5d24cuda3std3__48in_placeE - _ZN34_INTERNAL_201fc39c_4_k_cu_f746d5d26thrust24THRUST_300001_SM_1000_NS12placeholders3_10E)
_ZN34_INTERNAL_201fc39c_4_k_cu_f746d5d26thrust24THRUST_300001_SM_1000_NS12placeholders3_10E:
	.zero		1
	.type		_ZN34_INTERNAL_201fc39c_4_k_cu_f746d5d24cuda3std3__48in_placeE,@object
	.size		_ZN34_INTERNAL_201fc39c_4_k_cu_f746d5d24cuda3std3__48in_placeE,(_ZN34_INTERNAL_201fc39c_4_k_cu_f746d5d24cuda3std6ranges3__45__cpo4sizeE - _ZN34_INTERNAL_201fc39c_4_k_cu_f746d5d24cuda3std3__48in_placeE)
_ZN34_INTERNAL_201fc39c_4_k_cu_f746d5d24cuda3std3__48in_placeE:
	.zero		1
	.type		_ZN34_INTERNAL_201fc39c_4_k_cu_f746d5d24cuda3std6ranges3__45__cpo4sizeE,@object
	.size		_ZN34_INTERNAL_201fc39c_4_k_cu_f746d5d24cuda3std6ranges3__45__cpo4sizeE,(_ZN34_INTERNAL_201fc39c_4_k_cu_f746d5d26thrust24THRUST_300001_SM_1000_NS12placeholders2_2E - _ZN34_INTERNAL_201fc39c_4_k_cu_f746d5d24cuda3std6ranges3__45__cpo4sizeE)
_ZN34_INTERNAL_201fc39c_4_k_cu_f746d5d24cuda3std6ranges3__45__cpo4sizeE:
	.zero		1
	.type		_ZN34_INTERNAL_201fc39c_4_k_cu_f746d5d26thrust24THRUST_300001_SM_1000_NS12placeholders2_2E,@object
	.size		_ZN34_INTERNAL_201fc39c_4_k_cu_f746d5d26thrust24THRUST_300001_SM_1000_NS12placeholders2_2E,(_ZN34_INTERNAL_201fc39c_4_k_cu_f746d5d24cuda3std3__45__cpo6cbeginE - _ZN34_INTERNAL_201fc39c_4_k_cu_f746d5d26thrust24THRUST_300001_SM_1000_NS12placeholders2_2E)
_ZN34_INTERNAL_201fc39c_4_k_cu_f746d5d26thrust24THRUST_300001_SM_1000_NS12placeholders2_2E:
	.zero		1
	.type		_ZN34_INTERNAL_201fc39c_4_k_cu_f746d5d24cuda3std3__45__cpo6cbeginE,@object
	.size		_ZN34_INTERNAL_201fc39c_4_k_cu_f746d5d24cuda3std3__45__cpo6cbeginE,(_ZN34_INTERNAL_201fc39c_4_k_cu_f746d5d24cuda3std6ranges3__45__cpo6cbeginE - _ZN34_INTERNAL_201fc39c_4_k_cu_f746d5d24cuda3std3__45__cpo6cbeginE)
_ZN34_INTERNAL_201fc39c_4_k_cu_f746d5d24cuda3std3__45__cpo6cbeginE:
	.zero		1
	.type		_ZN34_INTERNAL_201fc39c_4_k_cu_f746d5d24cuda3std6ranges3__45__cpo6cbeginE,@object
	.size		_ZN34_INTERNAL_201fc39c_4_k_cu_f746d5d24cuda3std6ranges3__45__cpo6cbeginE,(_ZN34_INTERNAL_201fc39c_4_k_cu_f746d5d26thrust24THRUST_300001_SM_1000_NS12placeholders2_6E - _ZN34_INTERNAL_201fc39c_4_k_cu_f746d5d24cuda3std6ranges3__45__cpo6cbeginE)
_ZN34_INTERNAL_201fc39c_4_k_cu_f746d5d24cuda3std6ranges3__45__cpo6cbeginE:
	.zero		1
	.type		_ZN34_INTERNAL_201fc39c_4_k_cu_f746d5d26thrust24THRUST_300001_SM_1000_NS12placeholders2_6E,@object
	.size		_ZN34_INTERNAL_201fc39c_4_k_cu_f746d5d26thrust24THRUST_300001_SM_1000_NS12placeholders2_6E,(_ZN34_INTERNAL_201fc39c_4_k_cu_f746d5d24cuda3std3__45__cpo7crbeginE - _ZN34_INTERNAL_201fc39c_4_k_cu_f746d5d26thrust24THRUST_300001_SM_1000_NS12placeholders2_6E)
_ZN34_INTERNAL_201fc39c_4_k_cu_f746d5d26thrust24THRUST_300001_SM_1000_NS12placeholders2_6E:
	.zero		1
	.type		_ZN34_INTERNAL_201fc39c_4_k_cu_f746d5d24cuda3std3__45__cpo7crbeginE,@object
	.size		_ZN34_INTERNAL_201fc39c_4_k_cu_f746d5d24cuda3std3__45__cpo7crbeginE,(_ZN34_INTERNAL_201fc39c_4_k_cu_f746d5d24cuda3std6ranges3__45__cpo4nextE - _ZN34_INTERNAL_201fc39c_4_k_cu_f746d5d24cuda3std3__45__cpo7crbeginE)
_ZN34_INTERNAL_201fc39c_4_k_cu_f746d5d24cuda3std3__45__cpo7crbeginE:
	.zero		1
	.type		_ZN34_INTERNAL_201fc39c_4_k_cu_f746d5d24cuda3std6ranges3__45__cpo4nextE,@object
	.size		_ZN34_INTERNAL_201fc39c_4_k_cu_f746d5d24cuda3std6ranges3__45__cpo4nextE,(_ZN34_INTERNAL_201fc39c_4_k_cu_f746d5d24cuda3std6ranges3__45__cpo4swapE - _ZN34_INTERNAL_201fc39c_4_k_cu_f746d5d24cuda3std6ranges3__45__cpo4nextE)
_ZN34_INTERNAL_201fc39c_4_k_cu_f746d5d24cuda3std6ranges3__45__cpo4nextE:
	.zero		1
	.type		_ZN34_INTERNAL_201fc39c_4_k_cu_f746d5d24cuda3std6ranges3__45__cpo4swapE,@object
	.size		_ZN34_INTERNAL_201fc39c_4_k_cu_f746d5d24cuda3std6ranges3__45__cpo4swapE,(_ZN34_INTERNAL_201fc39c_4_k_cu_f746d5d26thrust24THRUST_300001_SM_1000_NS8cuda_cub10par_nosyncE - _ZN34_INTERNAL_201fc39c_4_k_cu_f746d5d24cuda3std6ranges3__45__cpo4swapE)
_ZN34_INTERNAL_201fc39c_4_k_cu_f746d5d24cuda3std6ranges3__45__cpo4swapE:
	.zero		1
	.type		_ZN34_INTERNAL_201fc39c_4_k_cu_f746d5d26thrust24THRUST_300001_SM_1000_NS8cuda_cub10par_nosyncE,@object
	.size		_ZN34_INTERNAL_201fc39c_4_k_cu_f746d5d26thrust24THRUST_300001_SM_1000_NS8cuda_cub10par_nosyncE,(_ZN34_INTERNAL_201fc39c_4_k_cu_f746d5d26thrust24THRUST_300001_SM_1000_NS3seqE - _ZN34_INTERNAL_201fc39c_4_k_cu_f746d5d26thrust24THRUST_300001_SM_1000_NS8cuda_cub10par_nosyncE)
_ZN34_INTERNAL_201fc39c_4_k_cu_f746d5d26thrust24THRUST_300001_SM_1000_NS8cuda_cub10par_nosyncE:
	.zero		1
	.type		_ZN34_INTERNAL_201fc39c_4_k_cu_f746d5d26thrust24THRUST_300001_SM_1000_NS3seqE,@object
	.size		_ZN34_INTERNAL_201fc39c_4_k_cu_f746d5d26thrust24THRUST_300001_SM_1000_NS3seqE,(_ZN34_INTERNAL_201fc39c_4_k_cu_f746d5d24cuda3std3__420unreachable_sentinelE - _ZN34_INTERNAL_201fc39c_4_k_cu_f746d5d26thrust24THRUST_300001_SM_1000_NS3seqE)
_ZN34_INTERNAL_201fc39c_4_k_cu_f746d5d26thrust24THRUST_300001_SM_1000_NS3seqE:
	.zero		1
	.type		_ZN34_INTERNAL_201fc39c_4_k_cu_f746d5d24cuda3std3__420unreachable_sentinelE,@object
	.size		_ZN34_INTERNAL_201fc39c_4_k_cu_f746d5d24cuda3std3__420unreachable_sentinelE,(_ZN34_INTERNAL_201fc39c_4_k_cu_f746d5d24cuda3std6ranges3__45__cpo5ssizeE - _ZN34_INTERNAL_201fc39c_4_k_cu_f746d5d24cuda3std3__420unreachable_sentinelE)
_ZN34_INTERNAL_201fc39c_4_k_cu_f746d5d24cuda3std3__420unreachable_sentinelE:
	.zero		1
	.type		_ZN34_INTERNAL_201fc39c_4_k_cu_f746d5d24cuda3std6ranges3__45__cpo5ssizeE,@object
	.size		_ZN34_INTERNAL_201fc39c_4_k_cu_f746d5d24cuda3std6ranges3__45__cpo5ssizeE,(_ZN34_INTERNAL_201fc39c_4_k_cu_f746d5d26thrust24THRUST_300001_SM_1000_NS12placeholders2_3E - _ZN34_INTERNAL_201fc39c_4_k_cu_f746d5d24cuda3std6ranges3__45__cpo5ssizeE)
_ZN34_INTERNAL_201fc39c_4_k_cu_f746d5d24cuda3std6ranges3__45__cpo5ssizeE:
	.zero		1
	.type		_ZN34_INTERNAL_201fc39c_4_k_cu_f746d5d26thrust24THRUST_300001_SM_1000_NS12placeholders2_3E,@object
	.size		_ZN34_INTERNAL_201fc39c_4_k_cu_f746d5d26thrust24THRUST_300001_SM_1000_NS12placeholders2_3E,(_ZN34_INTERNAL_201fc39c_4_k_cu_f746d5d24cuda3std3__45__cpo4cendE - _ZN34_INTERNAL_201fc39c_4_k_cu_f746d5d26thrust24THRUST_300001_SM_1000_NS12placeholders2_3E)
_ZN34_INTERNAL_201fc39c_4_k_cu_f746d5d26thrust24THRUST_300001_SM_1000_NS12placeholders2_3E:
	.zero		1
	.type		_ZN34_INTERNAL_201fc39c_4_k_cu_f746d5d24cuda3std3__45__cpo4cendE,@object
	.size		_ZN34_INTERNAL_201fc39c_4_k_cu_f746d5d24cuda3std3__45__cpo4cendE,(_ZN34_INTERNAL_201fc39c_4_k_cu_f746d5d24cuda3std6ranges3__45__cpo4cendE - _ZN34_INTERNAL_201fc39c_4_k_cu_f746d5d24cuda3std3__45__cpo4cendE)
_ZN34_INTERNAL_201fc39c_4_k_cu_f746d5d24cuda3std3__45__cpo4cendE:
	.zero		1
	.type		_ZN34_INTERNAL_201fc39c_4_k_cu_f746d5d24cuda3std6ranges3__45__cpo4cendE,@object
	.size		_ZN34_INTERNAL_201fc39c_4_k_cu_f746d5d24cuda3std6ranges3__45__cpo4cendE,(_ZN34_INTERNAL_201fc39c_4_k_cu_f746d5d26thrust24THRUST_300001_SM_1000_NS12placeholders2_7E - _ZN34_INTERNAL_201fc39c_4_k_cu_f746d5d24cuda3std6ranges3__45__cpo4cendE)
_ZN34_INTERNAL_201fc39c_4_k_cu_f746d5d24cuda3std6ranges3__45__cpo4cendE:
	.zero		1
	.type		_ZN34_INTERNAL_201fc39c_4_k_cu_f746d5d26thrust24THRUST_300001_SM_1000_NS12placeholders2_7E,@object
	.size		_ZN34_INTERNAL_201fc39c_4_k_cu_f746d5d26thrust24THRUST_300001_SM_1000_NS12placeholders2_7E,(_ZN34_INTERNAL_201fc39c_4_k_cu_f746d5d24cuda3std3__45__cpo5crendE - _ZN34_INTERNAL_201fc39c_4_k_cu_f746d5d26thrust24THRUST_300001_SM_1000_NS12placeholders2_7E)
_ZN34_INTERNAL_201fc39c_4_k_cu_f746d5d26thrust24THRUST_300001_SM_1000_NS12placeholders2_7E:
	.zero		1
	.type		_ZN34_INTERNAL_201fc39c_4_k_cu_f746d5d24cuda3std3__45__cpo5crendE,@object
	.size		_ZN34_INTERNAL_201fc39c_4_k_cu_f746d5d24cuda3std3__45__cpo5crendE,(_ZN34_INTERNAL_201fc39c_4_k_cu_f746d5d24cuda3std6ranges3__45__cpo4prevE - _ZN34_INTERNAL_201fc39c_4_k_cu_f746d5d24cuda3std3__45__cpo5crendE)
_ZN34_INTERNAL_201fc39c_4_k_cu_f746d5d24cuda3std3__45__cpo5crendE:
	.zero		1
	.type		_ZN34_INTERNAL_201fc39c_4_k_cu_f746d5d24cuda3std6ranges3__45__cpo4prevE,@object
	.size		_ZN34_INTERNAL_201fc39c_4_k_cu_f746d5d24cuda3std6ranges3__45__cpo4prevE,(_ZN34_INTERNAL_201fc39c_4_k_cu_f746d5d24cuda3std6ranges3__45__cpo9iter_moveE - _ZN34_INTERNAL_201fc39c_4_k_cu_f746d5d24cuda3std6ranges3__45__cpo4prevE)
_ZN34_INTERNAL_201fc39c_4_k_cu_f746d5d24cuda3std6ranges3__45__cpo4prevE:
	.zero		1
	.type		_ZN34_INTERNAL_201fc39c_4_k_cu_f746d5d24cuda3std6ranges3__45__cpo9iter_moveE,@object
	.size		_ZN34_INTERNAL_201fc39c_4_k_cu_f746d5d24cuda3std6ranges3__45__cpo9iter_moveE,(_ZN34_INTERNAL_201fc39c_4_k_cu_f746d5d26thrust24THRUST_300001_SM_1000_NS6system6detail10sequential3seqE - _ZN34_INTERNAL_201fc39c_4_k_cu_f746d5d24cuda3std6ranges3__45__cpo9iter_moveE)
_ZN34_INTERNAL_201fc39c_4_k_cu_f746d5d24cuda3std6ranges3__45__cpo9iter_moveE:
	.zero		1
	.type		_ZN34_INTERNAL_201fc39c_4_k_cu_f746d5d26thrust24THRUST_300001_SM_1000_NS6system6detail10sequential3seqE,@object
	.size		_ZN34_INTERNAL_201fc39c_4_k_cu_f746d5d26thrust24THRUST_300001_SM_1000_NS6system6detail10sequential3seqE,(_ZN34_INTERNAL_201fc39c_4_k_cu_f746d5d26thrust24THRUST_300001_SM_1000_NS12placeholders2_9E - _ZN34_INTERNAL_201fc39c_4_k_cu_f746d5d26thrust24THRUST_300001_SM_1000_NS6system6detail10sequential3seqE)
_ZN34_INTERNAL_201fc39c_4_k_cu_f746d5d26thrust24THRUST_300001_SM_1000_NS6system6detail10sequential3seqE:
	.zero		1
	.type		_ZN34_INTERNAL_201fc39c_4_k_cu_f746d5d26thrust24THRUST_300001_SM_1000_NS12placeholders2_9E,@object
	.size		_ZN34_INTERNAL_201fc39c_4_k_cu_f746d5d26thrust24THRUST_300001_SM_1000_NS12placeholders2_9E,(_ZN34_INTERNAL_201fc39c_4_k_cu_f746d5d24cuda3std3__419piecewise_constructE - _ZN34_INTERNAL_201fc39c_4_k_cu_f746d5d26thrust24THRUST_300001_SM_1000_NS12placeholders2_9E)
_ZN34_INTERNAL_201fc39c_4_k_cu_f746d5d26thrust24THRUST_300001_SM_1000_NS12placeholders2_9E:
	.zero		1
	.type		_ZN34_INTERNAL_201fc39c_4_k_cu_f746d5d24cuda3std3__419piecewise_constructE,@object
	.size		_ZN34_INTERNAL_201fc39c_4_k_cu_f746d5d24cuda3std3__419piecewise_constructE,(_ZN34_INTERNAL_201fc39c_4_k_cu_f746d5d24cuda3std6ranges3__45__cpo5cdataE - _ZN34_INTERNAL_201fc39c_4_k_cu_f746d5d24cuda3std3__419piecewise_constructE)
_ZN34_INTERNAL_201fc39c_4_k_cu_f746d5d24cuda3std3__419piecewise_constructE:
	.zero		1
	.type		_ZN34_INTERNAL_201fc39c_4_k_cu_f746d5d24cuda3std6ranges3__45__cpo5cdataE,@object
	.size		_ZN34_INTERNAL_201fc39c_4_k_cu_f746d5d24cuda3std6ranges3__45__cpo5cdataE,(_ZN34_INTERNAL_201fc39c_4_k_cu_f746d5d26thrust24THRUST_300001_SM_1000_NS12placeholders2_1E - _ZN34_INTERNAL_201fc39c_4_k_cu_f746d5d24cuda3std6ranges3__45__cpo5cdataE)
_ZN34_INTERNAL_201fc39c_4_k_cu_f746d5d24cuda3std6ranges3__45__cpo5cdataE:
	.zero		1
	.type		_ZN34_INTERNAL_201fc39c_4_k_cu_f746d5d26thrust24THRUST_300001_SM_1000_NS12placeholders2_1E,@object
	.size		_ZN34_INTERNAL_201fc39c_4_k_cu_f746d5d26thrust24THRUST_300001_SM_1000_NS12placeholders2_1E,(_ZN34_INTERNAL_201fc39c_4_k_cu_f746d5d24cuda3std3__45__cpo3endE - _ZN34_INTERNAL_201fc39c_4_k_cu_f746d5d26thrust24THRUST_300001_SM_1000_NS12placeholders2_1E)
_ZN34_INTERNAL_201fc39c_4_k_cu_f746d5d26thrust24THRUST_300001_SM_1000_NS12placeholders2_1E:
	.zero		1
	.type		_ZN34_INTERNAL_201fc39c_4_k_cu_f746d5d24cuda3std3__45__cpo3endE,@object
	.size		_ZN34_INTERNAL_201fc39c_4_k_cu_f746d5d24cuda3std3__45__cpo3endE,(_ZN34_INTERNAL_201fc39c_4_k_cu_f746d5d24cuda3std6ranges3__45__cpo3endE - _ZN34_INTERNAL_201fc39c_4_k_cu_f746d5d24cuda3std3__45__cpo3endE)
_ZN34_INTERNAL_201fc39c_4_k_cu_f746d5d24cuda3std3__45__cpo3endE:
	.zero		1
	.type		_ZN34_INTERNAL_201fc39c_4_k_cu_f746d5d24cuda3std6ranges3__45__cpo3endE,@object
	.size		_ZN34_INTERNAL_201fc39c_4_k_cu_f746d5d24cuda3std6ranges3__45__cpo3endE,(_ZN34_INTERNAL_201fc39c_4_k_cu_f746d5d26thrust24THRUST_300001_SM_1000_NS12placeholders2_5E - _ZN34_INTERNAL_201fc39c_4_k_cu_f746d5d24cuda3std6ranges3__45__cpo3endE)
_ZN34_INTERNAL_201fc39c_4_k_cu_f746d5d24cuda3std6ranges3__45__cpo3endE:
	.zero		1
	.type		_ZN34_INTERNAL_201fc39c_4_k_cu_f746d5d26thrust24THRUST_300001_SM_1000_NS12placeholders2_5E,@object
	.size		_ZN34_INTERNAL_201fc39c_4_k_cu_f746d5d26thrust24THRUST_300001_SM_1000_NS12placeholders2_5E,(_ZN34_INTERNAL_201fc39c_4_k_cu_f746d5d24cuda3std3__45__cpo4rendE - _ZN34_INTERNAL_201fc39c_4_k_cu_f746d5d26thrust24THRUST_300001_SM_1000_NS12placeholders2_5E)
_ZN34_INTERNAL_201fc39c_4_k_cu_f746d5d26thrust24THRUST_300001_SM_1000_NS12placeholders2_5E:
	.zero		1
	.type		_ZN34_INTERNAL_201fc39c_4_k_cu_f746d5d24cuda3std3__45__cpo4rendE,@object
	.size		_ZN34_INTERNAL_201fc39c_4_k_cu_f746d5d24cuda3std3__45__cpo4rendE,(_ZN34_INTERNAL_201fc39c_4_k_cu_f746d5d24cuda3std6ranges3__45__cpo9iter_swapE - _ZN34_INTERNAL_201fc39c_4_k_cu_f746d5d24cuda3std3__45__cpo4rendE)
_ZN34_INTERNAL_201fc39c_4_k_cu_f746d5d24cuda3std3__45__cpo4rendE:
	.zero		1
	.type		_ZN34_INTERNAL_201fc39c_4_k_cu_f746d5d24cuda3std6ranges3__45__cpo9iter_swapE,@object
	.size		_ZN34_INTERNAL_201fc39c_4_k_cu_f746d5d24cuda3std6ranges3__45__cpo9iter_swapE,(_ZN34_INTERNAL_201fc39c_4_k_cu_f746d5d24cuda3std3__48unexpectE - _ZN34_INTERNAL_201fc39c_4_k_cu_f746d5d24cuda3std6ranges3__45__cpo9iter_swapE)
_ZN34_INTERNAL_201fc39c_4_k_cu_f746d5d24cuda3std6ranges3__45__cpo9iter_swapE:
	.zero		1
	.type		_ZN34_INTERNAL_201fc39c_4_k_cu_f746d5d24cuda3std3__48unexpectE,@object
	.size		_ZN34_INTERNAL_201fc39c_4_k_cu_f746d5d24cuda3std3__48unexpectE,(_ZN34_INTERNAL_201fc39c_4_k_cu_f746d5d26thrust24THRUST_300001_SM_1000_NS8cuda_cub3parE - _ZN34_INTERNAL_201fc39c_4_k_cu_f746d5d24cuda3std3__48unexpectE)
_ZN34_INTERNAL_201fc39c_4_k_cu_f746d5d24cuda3std3__48unexpectE:
	.zero		1
	.type		_ZN34_INTERNAL_201fc39c_4_k_cu_f746d5d26thrust24THRUST_300001_SM_1000_NS8cuda_cub3parE,@object
	.size		_ZN34_INTERNAL_201fc39c_4_k_cu_f746d5d26thrust24THRUST_300001_SM_1000_NS8cuda_cub3parE,(.L_31 - _ZN34_INTERNAL_201fc39c_4_k_cu_f746d5d26thrust24THRUST_300001_SM_1000_NS8cuda_cub3parE)
_ZN34_INTERNAL_201fc39c_4_k_cu_f746d5d26thrust24THRUST_300001_SM_1000_NS8cuda_cub3parE:
	.zero		1
.L_31:


//--------------------- .nv.shared._ZN3cub18CUB_300001_SM_10006detail10radix_sort33DeviceRadixSortExclusiveSumKernelINS1_5radix10policy_hubIiiyE10Policy1000EyEEvPT0_ --------------------------
	.section	.nv.shared._ZN3cub18CUB_300001_SM_10006detail10radix_sort33DeviceRadixSortExclusiveSumKernelINS1_5radix10policy_hubIiiyE10Policy1000EyEEvPT0_,"aw",@nobits
	.sectionflags	@""
	.align	16
.nv.shared._ZN3cub18CUB_300001_SM_10006detail10radix_sort33DeviceRadixSortExclusiveSumKernelINS1_5radix10policy_hubIiiyE10Policy1000EyEEvPT0_:
	.zero		3360


//--------------------- .nv.shared._ZN3cub18CUB_300001_SM_10006detail10radix_sort30DeviceRadixSortHistogramKernelINS1_5radix10policy_hubIiiyE10Policy1000ELNS0_9SortOrderE0EiyNS1_21identity_decomposer_tEEEvPT2_PKT1_SA_iiT3_ --------------------------
	.section	.nv.shared._ZN3cub18CUB_300001_SM_10006detail10radix_sort30DeviceRadixSortHistogramKernelINS1_5radix10policy_hubIiiyE10Policy1000ELNS0_9SortOrderE0EiyNS1_21identity_decomposer_tEEEvPT2_PKT1_SA_iiT3_,"aw",@nobits
	.sectionflags	@""
	.align	16
.nv.shared._ZN3cub18CUB_300001_SM_10006detail10radix_sort30DeviceRadixSortHistogramKernelINS1_5radix10policy_hubIiiyE10Policy1000ELNS0_9SortOrderE0EiyNS1_21identity_decomposer_tEEEvPT2_PKT1_SA_iiT3_:
	.zero		5120


//--------------------- .nv.shared._ZN3cub18CUB_300001_SM_10006detail10radix_sort31DeviceRadixSortSingleTileKernelINS1_5radix10policy_hubIiiyE10Policy1000ELNS0_9SortOrderE0EiiyNS1_21identity_decomposer_tEEEvPKT1_PSA_PKT2_PSE_T3_iiT4_ --------------------------
	.section	.nv.shared._ZN3cub18CUB_300001_SM_10006detail10radix_sort31DeviceRadixSortSingleTileKernelINS1_5radix10policy_hubIiiyE10Policy1000ELNS0_9SortOrderE0EiiyNS1_21identity_decomposer_tEEEvPKT1_PSA_PKT2_PSE_T3_iiT4_,"aw",@nobits
	.sectionflags	@""
	.align	16
.nv.shared._ZN3cub18CUB_300001_SM_10006detail10radix_sort31DeviceRadixSortSingleTileKernelINS1_5radix10policy_hubIiiyE10Policy1000ELNS0_9SortOrderE0EiiyNS1_21identity_decomposer_tEEEvPKT1_PSA_PKT2_PSE_T3_iiT4_:
	.zero		34880


//--------------------- .nv.shared._ZN3cub18CUB_300001_SM_10006detail10radix_sort29DeviceRadixSortOnesweepKernelINS1_5radix10policy_hubIiN4cuda3std3__45tupleIJiiiiEEEyE10Policy1000ELNS0_9SortOrderE0EiSA_yiiNS1_21identity_decomposer_tEEEvPT5_SG_PT3_PKSH_PT1_PKSL_PT2_PKSP_T4_iiT6_ --------------------------
	.section	.nv.shared._ZN3cub18CUB_300001_SM_10006detail10radix_sort29DeviceRadixSortOnesweepKernelINS1_5radix10policy_hubIiN4cuda3std3__45tupleIJiiiiEEEyE10Policy1000ELNS0_9SortOrderE0EiSA_yiiNS1_21identity_decomposer_tEEEvPT5_SG_PT3_PKSH_PT1_PKSL_PT2_PKSP_T4_iiT6_,"aw",@nobits
	.sectionflags	@""
	.align	16
.nv.shared._ZN3cub18CUB_300001_SM_10006detail10radix_sort29DeviceRadixSortOnesweepKernelINS1_5radix10policy_hubIiN4cuda3std3__45tupleIJiiiiEEEyE10Policy1000ELNS0_9SortOrderE0EiSA_yiiNS1_21identity_decomposer_tEEEvPT5_SG_PT3_PKSH_PT1_PKSL_PT2_PKSP_T4_iiT6_:
	.zero		46080


//--------------------- .nv.shared._ZN3cub18CUB_300001_SM_10006detail10radix_sort33DeviceRadixSortExclusiveSumKernelINS1_5radix10policy_hubIiN4cuda3std3__45tupleIJiiiiEEEyE10Policy1000EyEEvPT0_ --------------------------
	.section	.nv.shared._ZN3cub18CUB_300001_SM_10006detail10radix_sort33DeviceRadixSortExclusiveSumKernelINS1_5radix10policy_hubIiN4cuda3std3__45tupleIJiiiiEEEyE10Policy1000EyEEvPT0_,"aw",@nobits
	.sectionflags	@""
	.align	16
.nv.shared._ZN3cub18CUB_300001_SM_10006detail10radix_sort33DeviceRadixSortExclusiveSumKernelINS1_5radix10policy_hubIiN4cuda3std3__45tupleIJiiiiEEEyE10Policy1000EyEEvPT0_:
	.zero		3360


//--------------------- .nv.shared._ZN3cub18CUB_300001_SM_10006detail10radix_sort30DeviceRadixSortHistogramKernelINS1_5radix10policy_hubIiN4cuda3std3__45tupleIJiiiiEEEyE10Policy1000ELNS0_9SortOrderE0EiyNS1_21identity_decomposer_tEEEvPT2_PKT1_SF_iiT3_ --------------------------
	.section	.nv.shared._ZN3cub18CUB_300001_SM_10006detail10radix_sort30DeviceRadixSortHistogramKernelINS1_5radix10policy_hubIiN4cuda3std3__45tupleIJiiiiEEEyE10Policy1000ELNS0_9SortOrderE0EiyNS1_21identity_decomposer_tEEEvPT2_PKT1_SF_iiT3_,"aw",@nobits
	.sectionflags	@""
	.align	16
.nv.shared._ZN3cub18CUB_300001_SM_10006detail10radix_sort30DeviceRadixSortHistogramKernelINS1_5radix10policy_hubIiN4cuda3std3__45tupleIJiiiiEEEyE10Policy1000ELNS0_9SortOrderE0EiyNS1_21identity_decomposer_tEEEvPT2_PKT1_SF_iiT3_:
	.zero		5120


//--------------------- .nv.shared._ZN3cub18CUB_300001_SM_10006detail10radix_sort31DeviceRadixSortSingleTileKernelINS1_5radix10policy_hubIiN4cuda3std3__45tupleIJiiiiEEEyE10Policy1000ELNS0_9SortOrderE0EiSA_yNS1_21identity_decomposer_tEEEvPKT1_PSF_PKT2_PSJ_T3_iiT4_ --------------------------
	.section	.nv.shared._ZN3cub18CUB_300001_SM_10006detail10radix_sort31DeviceRadixSortSingleTileKernelINS1_5radix10policy_hubIiN4cuda3std3__45tupleIJiiiiEEEyE10Policy1000ELNS0_9SortOrderE0EiSA_yNS1_21identity_decomposer_tEEEvPKT1_PSF_PKT2_PSJ_T3_iiT4_,"aw",@nobits
	.sectionflags	@""
	.align	16
.nv.shared._ZN3cub18CUB_300001_SM_10006detail10radix_sort31DeviceRadixSortSingleTileKernelINS1_5radix10policy_hubIiN4cuda3std3__45tupleIJiiiiEEEyE10Policy1000ELNS0_9SortOrderE0EiSA_yNS1_21identity_decomposer_tEEEvPKT1_PSF_PKT2_PSJ_T3_iiT4_:
	.zero		34880


//--------------------- .nv.shared._ZN3cub18CUB_300001_SM_10006detail6select23DeviceSelectSweepKernelINS2_10policy_hubIiN4cuda3std3__45tupleIJiiEEEiLb0ELNS0_10SelectImplE0EE10Policy1000EN6thrust24THRUST_300001_SM_1000_NS6detail15normal_iteratorINSE_10device_ptrIiEEEENSE_12zip_iteratorINS8_IJSJ_SJ_EEEEENSG_INSH_IxEEEEPlNS0_13ScanTileStateIiLb1EEE15IsValidNextFreeNS0_8NullTypeEiNS2_19streaming_context_tIlLb1EEELSA_0EEEvT0_T1_T2_T3_T4_T5_T6_T7_iT8_NS1_7vsmem_tE --------------------------
	.section	.nv.shared._ZN3cub18CUB_300001_SM_10006detail6select23DeviceSelectSweepKernelINS2_10policy_hubIiN4cuda3std3__45tupleIJiiEEEiLb0ELNS0_10SelectImplE0EE10Policy1000EN6thrust24THRUST_300001_SM_1000_NS6detail15normal_iteratorINSE_10device_ptrIiEEEENSE_12zip_iteratorINS8_IJSJ_SJ_EEEEENSG_INSH_IxEEEEPlNS0_13ScanTileStateIiLb1EEE15IsValidNextFreeNS0_8NullTypeEiNS2_19streaming_context_tIlLb1EEELSA_0EEEvT0_T1_T2_T3_T4_T5_T6_T7_iT8_NS1_7vsmem_tE,"aw",@nobits
	.sectionflags	@""
	.align	16
.nv.shared._ZN3cub18CUB_300001_SM_10006detail6select23DeviceSelectSweepKernelINS2_10policy_hubIiN4cuda3std3__45tupleIJiiEEEiLb0ELNS0_10SelectImplE0EE10Policy1000EN6thrust24THRUST_300001_SM_1000_NS6detail15normal_iteratorINSE_10device_ptrIiEEEENSE_12zip_iteratorINS8_IJSJ_SJ_EEEEENSG_INSH_IxEEEEPlNS0_13ScanTileStateIiLb1EEE15IsValidNextFreeNS0_8NullTypeEiNS2_19streaming_context_tIlLb1EEELSA_0EEEvT0_T1_T2_T3_T4_T5_T6_T7_iT8_NS1_7vsmem_tE:
	.zero		29696


//--------------------- .nv.shared._ZN3cub18CUB_300001_SM_10006detail4scan23DeviceCompactInitKernelINS0_13ScanTileStateIiLb1EEEPlEEvT_iT0_ --------------------------
	.section	.nv.shared._ZN3cub18CUB_300001_SM_10006detail4scan23DeviceCompactInitKernelINS0_13ScanTileStateIiLb1EEEPlEEvT_iT0_,"aw",@nobits
	.sectionflags	@""
	.align	16
	.zero		1024


//--------------------- .nv.shared._ZN3cub18CUB_300001_SM_10006detail4scan16DeviceScanKernelINS2_10policy_hubIiiimN4cuda3std3__44plusIvEEE10Policy1000EN6thrust24THRUST_300001_SM_1000_NS6detail15normal_iteratorINSD_10device_ptrIiEEEESI_NS0_13ScanTileStateIiLb1EEES9_NS1_10InputValueIiPiEEmiLb0EiEEvT0_T1_T2_iT3_T4_T5_ --------------------------
	.section	.nv.shared._ZN3cub18CUB_300001_SM_10006detail4scan16DeviceScanKernelINS2_10policy_hubIiiimN4cuda3std3__44plusIvEEE10Policy1000EN6thrust24THRUST_300001_SM_1000_NS6detail15normal_iteratorINSD_10device_ptrIiEEEESI_NS0_13ScanTileStateIiLb1EEES9_NS1_10InputValueIiPiEEmiLb0EiEEvT0_T1_T2_iT3_T4_T5_,"aw",@nobits
	.sectionflags	@""
	.align	16
.nv.shared._ZN3cub18CUB_300001_SM_10006detail4scan16DeviceScanKernelINS2_10policy_hubIiiimN4cuda3std3__44plusIvEEE10Policy1000EN6thrust24THRUST_300001_SM_1000_NS6detail15normal_iteratorINSD_10device_ptrIiEEEESI_NS0_13ScanTileStateIiLb1EEES9_NS1_10InputValueIiPiEEmiLb0EiEEvT0_T1_T2_iT3_T4_T5_:
	.zero		32656


//--------------------- .nv.shared._ZN3cub18CUB_300001_SM_10006detail4scan16DeviceScanKernelINS2_10policy_hubIiiijN4cuda3std3__44plusIvEEE10Policy1000EN6thrust24THRUST_300001_SM_1000_NS6detail15normal_iteratorINSD_10device_ptrIiEEEESI_NS0_13ScanTileStateIiLb1EEES9_NS1_10InputValueIiPiEEjiLb0EiEEvT0_T1_T2_iT3_T4_T5_ --------------------------
	.section	.nv.shared._ZN3cub18CUB_300001_SM_10006detail4scan16DeviceScanKernelINS2_10policy_hubIiiijN4cuda3std3__44plusIvEEE10Policy1000EN6thrust24THRUST_300001_SM_1000_NS6detail15normal_iteratorINSD_10device_ptrIiEEEESI_NS0_13ScanTileStateIiLb1EEES9_NS1_10InputValueIiPiEEjiLb0EiEEvT0_T1_T2_iT3_T4_T5_,"aw",@nobits
	.sectionflags	@""
	.align	16
.nv.shared._ZN3cub18CUB_300001_SM_10006detail4scan16DeviceScanKernelINS2_10policy_hubIiiijN4cuda3std3__44plusIvEEE10Policy1000EN6thrust24THRUST_300001_SM_1000_NS6detail15normal_iteratorINSD_10device_ptrIiEEEESI_NS0_13ScanTileStateIiLb1EEES9_NS1_10InputValueIiPiEEjiLb0EiEEvT0_T1_T2_iT3_T4_T5_:
	.zero		34832


//--------------------- .nv.shared._ZN3cub18CUB_300001_SM_10006detail4scan20DeviceScanInitKernelINS0_13ScanTileStateIiLb1EEEEEvT_i --------------------------
	.section	.nv.shared._ZN3cub18CUB_300001_SM_10006detail4scan20DeviceScanInitKernelINS0_13ScanTileStateIiLb1EEEEEvT_i,"aw",@nobits
	.sectionflags	@""
	.align	16
	.zero		1024


//--------------------- .nv.shared._ZN3cub18CUB_300001_SM_10006detail6reduce28DeviceReduceSingleTileKernelINS2_10policy_hubIlyN4cuda3std3__44plusIlEEE10Policy1000EPlSC_iS9_llNS7_10__identityEEEvT0_T1_T2_T3_T4_T6_ --------------------------
	.section	.nv.shared._ZN3cub18CUB_300001_SM_10006detail6reduce28DeviceReduceSingleTileKernelINS2_10policy_hubIlyN4cuda3std3__44plusIlEEE10Policy1000EPlSC_iS9_llNS7_10__identityEEEvT0_T1_T2_T3_T4_T6_,"aw",@nobits
	.sectionflags	@""
	.align	16
.nv.shared._ZN3cub18CUB_300001_SM_10006detail6reduce28DeviceReduceSingleTileKernelINS2_10policy_hubIlyN4cuda3std3__44plusIlEEE10Policy1000EPlSC_iS9_llNS7_10__identityEEEvT0_T1_T2_T3_T4_T6_:
	.zero		1184


//--------------------- .nv.shared._ZN3cub18CUB_300001_SM_10006detail6reduce18DeviceReduceKernelINS2_10policy_hubIlyN4cuda3std3__44plusIlEEE10Policy1000EN6thrust24THRUST_300001_SM_1000_NS18transform_iteratorINSD_6detail14equal_to_valueIiEENSF_15normal_iteratorINSD_10device_ptrIiEEEEllEEyS9_lNS7_10__identityEEEvT0_PT3_T1_NS0_13GridEvenShareISR_EET2_T4_ --------------------------
	.section	.nv.shared._ZN3cub18CUB_300001_SM_10006detail6reduce18DeviceReduceKernelINS2_10policy_hubIlyN4cuda3std3__44plusIlEEE10Policy1000EN6thrust24THRUST_300001_SM_1000_NS18transform_iteratorINSD_6detail14equal_to_valueIiEENSF_15normal_iteratorINSD_10device_ptrIiEEEEllEEyS9_lNS7_10__identityEEEvT0_PT3_T1_NS0_13GridEvenShareISR_EET2_T4_,"aw",@nobits
	.sectionflags	@""
	.align	16
.nv.shared._ZN3cub18CUB_300001_SM_10006detail6reduce18DeviceReduceKernelINS2_10policy_hubIlyN4cuda3std3__44plusIlEEE10Policy1000EN6thrust24THRUST_300001_SM_1000_NS18transform_iteratorINSD_6detail14equal_to_valueIiEENSF_15normal_iteratorINSD_10device_ptrIiEEEEllEEyS9_lNS7_10__identityEEEvT0_PT3_T1_NS0_13GridEvenShareISR_EET2_T4_:
	.zero		1184


//--------------------- .nv.shared._ZN3cub18CUB_300001_SM_10006detail6reduce28DeviceReduceSingleTileKernelINS2_10policy_hubIlyN4cuda3std3__44plusIlEEE10Policy1000EN6thrust24THRUST_300001_SM_1000_NS18transform_iteratorINSD_6detail14equal_to_valueIiEENSF_15normal_iteratorINSD_10device_ptrIiEEEEllEEPlyS9_llNS7_10__identityEEEvT0_T1_T2_T3_T4_T6_ --------------------------
	.section	.nv.shared._ZN3cub18CUB_300001_SM_10006detail6reduce28DeviceReduceSingleTileKernelINS2_10policy_hubIlyN4cuda3std3__44plusIlEEE10Policy1000EN6thrust24THRUST_300001_SM_1000_NS18transform_iteratorINSD_6detail14equal_to_valueIiEENSF_15normal_iteratorINSD_10device_ptrIiEEEEllEEPlyS9_llNS7_10__identityEEEvT0_T1_T2_T3_T4_T6_,"aw",@nobits
	.sectionflags	@""
	.align	16
.nv.shared._ZN3cub18CUB_300001_SM_10006detail6reduce28DeviceReduceSingleTileKernelINS2_10policy_hubIlyN4cuda3std3__44plusIlEEE10Policy1000EN6thrust24THRUST_300001_SM_1000_NS18transform_iteratorINSD_6detail14equal_to_valueIiEENSF_15normal_iteratorINSD_10device_ptrIiEEEEllEEPlyS9_llNS7_10__identityEEEvT0_T1_T2_T3_T4_T6_:
	.zero		1184


//--------------------- .nv.shared._ZN3cub18CUB_300001_SM_10006detail6reduce28DeviceReduceSingleTileKernelINS2_10policy_hubIljN4cuda3std3__44plusIlEEE10Policy1000EPlSC_iS9_llNS7_10__identityEEEvT0_T1_T2_T3_T4_T6_ --------------------------
	.section	.nv.shared._ZN3cub18CUB_300001_SM_10006detail6reduce28DeviceReduceSingleTileKernelINS2_10policy_hubIljN4cuda3std3__44plusIlEEE10Policy1000EPlSC_iS9_llNS7_10__identityEEEvT0_T1_T2_T3_T4_T6_,"aw",@nobits
	.sectionflags	@""
	.align	16
.nv.shared._ZN3cub18CUB_300001_SM_10006detail6reduce28DeviceReduceSingleTileKernelINS2_10policy_hubIljN4cuda3std3__44plusIlEEE10Policy1000EPlSC_iS9_llNS7_10__identityEEEvT0_T1_T2_T3_T4_T6_:
	.zero		1184


//--------------------- .nv.shared._ZN3cub18CUB_300001_SM_10006detail6reduce18DeviceReduceKernelINS2_10policy_hubIljN4cuda3std3__44plusIlEEE10Policy1000EN6thrust24THRUST_300001_SM_1000_NS18transform_iteratorINSD_6detail14equal_to_valueIiEENSF_15normal_iteratorINSD_10device_ptrIiEEEEllEEjS9_lNS7_10__identityEEEvT0_PT3_T1_NS0_13GridEvenShareISR_EET2_T4_ --------------------------
	.section	.nv.shared._ZN3cub18CUB_300001_SM_10006detail6reduce18DeviceReduceKernelINS2_10policy_hubIljN4cuda3std3__44plusIlEEE10Policy1000EN6thrust24THRUST_300001_SM_1000_NS18transform_iteratorINSD_6detail14equal_to_valueIiEENSF_15normal_iteratorINSD_10device_ptrIiEEEEllEEjS9_lNS7_10__identityEEEvT0_PT3_T1_NS0_13GridEvenShareISR_EET2_T4_,"aw",@nobits
	.sectionflags	@""
	.align	16
.nv.shared._ZN3cub18CUB_300001_SM_10006detail6reduce18DeviceReduceKernelINS2_10policy_hubIljN4cuda3std3__44plusIlEEE10Policy1000EN6thrust24THRUST_300001_SM_1000_NS18transform_iteratorINSD_6detail14equal_to_valueIiEENSF_15normal_iteratorINSD_10device_ptrIiEEEEllEEjS9_lNS7_10__identityEEEvT0_PT3_T1_NS0_13GridEvenShareISR_EET2_T4_:
	.zero		1184


//--------------------- .nv.shared._ZN3cub18CUB_300001_SM_10006detail6reduce28DeviceReduceSingleTileKernelINS2_10policy_hubIljN4cuda3std3__44plusIlEEE10Policy1000EN6thrust24THRUST_300001_SM_1000_NS18transform_iteratorINSD_6detail14equal_to_valueIiEENSF_15normal_iteratorINSD_10device_ptrIiEEEEllEEPljS9_llNS7_10__identityEEEvT0_T1_T2_T3_T4_T6_ --------------------------
	.section	.nv.shared._ZN3cub18CUB_300001_SM_10006detail6reduce28DeviceReduceSingleTileKernelINS2_10policy_hubIljN4cuda3std3__44plusIlEEE10Policy1000EN6thrust24THRUST_300001_SM_1000_NS18transform_iteratorINSD_6detail14equal_to_valueIiEENSF_15normal_iteratorINSD_10device_ptrIiEEEEllEEPljS9_llNS7_10__identityEEEvT0_T1_T2_T3_T4_T6_,"aw",@nobits
	.sectionflags	@""
	.align	16
.nv.shared._ZN3cub18CUB_300001_SM_10006detail6reduce28DeviceReduceSingleTileKernelINS2_10policy_hubIljN4cuda3std3__44plusIlEEE10Policy1000EN6thrust24THRUST_300001_SM_1000_NS18transform_iteratorINSD_6detail14equal_to_valueIiEENSF_15normal_iteratorINSD_10device_ptrIiEEEEllEEPljS9_llNS7_10__identityEEEvT0_T1_T2_T3_T4_T6_:
	.zero		1184


//--------------------- .nv.shared._ZN3cub18CUB_300001_SM_10006detail6reduce28DeviceReduceSingleTileKernelINS2_10policy_hubIbyN4cuda3std3__410logical_orIbEEE10Policy1000EPbSC_iS9_bbNS7_10__identityEEEvT0_T1_T2_T3_T4_T6_ --------------------------
	.section	.nv.shared._ZN3cub18CUB_300001_SM_10006detail6reduce28DeviceReduceSingleTileKernelINS2_10policy_hubIbyN4cuda3std3__410logical_orIbEEE10Policy1000EPbSC_iS9_bbNS7_10__identityEEEvT0_T1_T2_T3_T4_T6_,"aw",@nobits
	.sectionflags	@""
	.align	16
.nv.shared._ZN3cub18CUB_300001_SM_10006detail6reduce28DeviceReduceSingleTileKernelINS2_10policy_hubIbyN4cuda3std3__410logical_orIbEEE10Policy1000EPbSC_iS9_bbNS7_10__identityEEEvT0_T1_T2_T3_T4_T6_:
	.zero		1056


//--------------------- .nv.shared._ZN3cub18CUB_300001_SM_10006detail6reduce18DeviceReduceKernelINS2_10policy_hubIbyN4cuda3std3__410logical_orIbEEE10Policy1000EN6thrust24THRUST_300001_SM_1000_NS10device_ptrIbEEyS9_bNS7_10__identityEEEvT0_PT3_T1_NS0_13GridEvenShareISK_EET2_T4_ --------------------------
	.section	.nv.shared._ZN3cub18CUB_300001_SM_10006detail6reduce18DeviceReduceKernelINS2_10policy_hubIbyN4cuda3std3__410logical_orIbEEE10Policy1000EN6thrust24THRUST_300001_SM_1000_NS10device_ptrIbEEyS9_bNS7_10__identityEEEvT0_PT3_T1_NS0_13GridEvenShareISK_EET2_T4_,"aw",@nobits
	.sectionflags	@""
	.align	16
.nv.shared._ZN3cub18CUB_300001_SM_10006detail6reduce18DeviceReduceKernelINS2_10policy_hubIbyN4cuda3std3__410logical_orIbEEE10Policy1000EN6thrust24THRUST_300001_SM_1000_NS10device_ptrIbEEyS9_bNS7_10__identityEEEvT0_PT3_T1_NS0_13GridEvenShareISK_EET2_T4_:
	.zero		1056


//--------------------- .nv.shared._ZN3cub18CUB_300001_SM_10006detail6reduce28DeviceReduceSingleTileKernelINS2_10policy_hubIbyN4cuda3std3__410logical_orIbEEE10Policy1000EN6thrust24THRUST_300001_SM_1000_NS10device_ptrIbEEPbyS9_bbNS7_10__identityEEEvT0_T1_T2_T3_T4_T6_ --------------------------
	.section	.nv.shared._ZN3cub18CUB_300001_SM_10006detail6reduce28DeviceReduceSingleTileKernelINS2_10policy_hubIbyN4cuda3std3__410logical_orIbEEE10Policy1000EN6thrust24THRUST_300001_SM_1000_NS10device_ptrIbEEPbyS9_bbNS7_10__identityEEEvT0_T1_T2_T3_T4_T6_,"aw",@nobits
	.sectionflags	@""
	.align	16
.nv.shared._ZN3cub18CUB_300001_SM_10006detail6reduce28DeviceReduceSingleTileKernelINS2_10policy_hubIbyN4cuda3std3__410logical_orIbEEE10Policy1000EN6thrust24THRUST_300001_SM_1000_NS10device_ptrIbEEPbyS9_bbNS7_10__identityEEEvT0_T1_T2_T3_T4_T6_:
	.zero		1056


//--------------------- .nv.shared._ZN3cub18CUB_300001_SM_10006detail6reduce28DeviceReduceSingleTileKernelINS2_10policy_hubIbjN4cuda3std3__410logical_orIbEEE10Policy1000EPbSC_iS9_bbNS7_10__identityEEEvT0_T1_T2_T3_T4_T6_ --------------------------
	.section	.nv.shared._ZN3cub18CUB_300001_SM_10006detail6reduce28DeviceReduceSingleTileKernelINS2_10policy_hubIbjN4cuda3std3__410logical_orIbEEE10Policy1000EPbSC_iS9_bbNS7_10__identityEEEvT0_T1_T2_T3_T4_T6_,"aw",@nobits
	.sectionflags	@""
	.align	16
.nv.shared._ZN3cub18CUB_300001_SM_10006detail6reduce28DeviceReduceSingleTileKernelINS2_10policy_hubIbjN4cuda3std3__410logical_orIbEEE10Policy1000EPbSC_iS9_bbNS7_10__identityEEEvT0_T1_T2_T3_T4_T6_:
	.zero		1056


//--------------------- .nv.shared._ZN3cub18CUB_300001_SM_10006detail6reduce18DeviceReduceKernelINS2_10policy_hubIbjN4cuda3std3__410logical_orIbEEE10Policy1000EN6thrust24THRUST_300001_SM_1000_NS10device_ptrIbEEjS9_bNS7_10__identityEEEvT0_PT3_T1_NS0_13GridEvenShareISK_EET2_T4_ --------------------------
	.section	.nv.shared._ZN3cub18CUB_300001_SM_10006detail6reduce18DeviceReduceKernelINS2_10policy_hubIbjN4cuda3std3__410logical_orIbEEE10Policy1000EN6thrust24THRUST_300001_SM_1000_NS10device_ptrIbEEjS9_bNS7_10__identityEEEvT0_PT3_T1_NS0_13GridEvenShareISK_EET2_T4_,"aw",@nobits
	.sectionflags	@""
	.align	16
.nv.shared._ZN3cub18CUB_300001_SM_10006detail6reduce18DeviceReduceKernelINS2_10policy_hubIbjN4cuda3std3__410logical_orIbEEE10Policy1000EN6thrust24THRUST_300001_SM_1000_NS10device_ptrIbEEjS9_bNS7_10__identityEEEvT0_PT3_T1_NS0_13GridEvenShareISK_EET2_T4_:
	.zero		1056


//--------------------- .nv.shared._ZN3cub18CUB_300001_SM_10006detail6reduce28DeviceReduceSingleTileKernelINS2_10policy_hubIbjN4cuda3std3__410logical_orIbEEE10Policy1000EN6thrust24THRUST_300001_SM_1000_NS10device_ptrIbEEPbjS9_bbNS7_10__identityEEEvT0_T1_T2_T3_T4_T6_ --------------------------
	.section	.nv.shared._ZN3cub18CUB_300001_SM_10006detail6reduce28DeviceReduceSingleTileKernelINS2_10policy_hubIbjN4cuda3std3__410logical_orIbEEE10Policy1000EN6thrust24THRUST_300001_SM_1000_NS10device_ptrIbEEPbjS9_bbNS7_10__identityEEEvT0_T1_T2_T3_T4_T6_,"aw",@nobits
	.sectionflags	@""
	.align	16
.nv.shared._ZN3cub18CUB_300001_SM_10006detail6reduce28DeviceReduceSingleTileKernelINS2_10policy_hubIbjN4cuda3std3__410logical_orIbEEE10Policy1000EN6thrust24THRUST_300001_SM_1000_NS10device_ptrIbEEPbjS9_bbNS7_10__identityEEEvT0_T1_T2_T3_T4_T6_:
	.zero		1056


//--------------------- .nv.shared._ZN3cub18CUB_300001_SM_10006detail9transform16transform_kernelINS2_10policy_hubILb1EN4cuda3std3__45tupleIJN6thrust24THRUST_300001_SM_1000_NS10device_ptrIiEEEEEE10policy1000ElNS7_10__identityENSB_IxEEJPiEEEvT0_iT1_T2_DpNS2_10kernel_argIT3_EE --------------------------
	.section	.nv.shared._ZN3cub18CUB_300001_SM_10006detail9transform16transform_kernelINS2_10policy_hubILb1EN4cuda3std3__45tupleIJN6thrust24THRUST_300001_SM_1000_NS10device_ptrIiEEEEEE10policy1000ElNS7_10__identityENSB_IxEEJPiEEEvT0_iT1_T2_DpNS2_10kernel_argIT3_EE,"aw",@nobits
	.sectionflags	@""
	.align	16
	.zero		1024


//--------------------- .nv.shared._ZN3cub18CUB_300001_SM_10006detail9transform16transform_kernelINS2_10policy_hubILb1EN4cuda3std3__45tupleIJN6thrust24THRUST_300001_SM_1000_NS10device_ptrIiEEEEEE10policy1000EiNS7_10__identityENSB_IxEEJPiEEEvT0_iT1_T2_DpNS2_10kernel_argIT3_EE --------------------------
	.section	.nv.shared._ZN3cub18CUB_300001_SM_10006detail9transform16transform_kernelINS2_10policy_hubILb1EN4cuda3std3__45tupleIJN6thrust24THRUST_300001_SM_1000_NS10device_ptrIiEEEEEE10policy1000EiNS7_10__identityENSB_IxEEJPiEEEvT0_iT1_T2_DpNS2_10kernel_argIT3_EE,"aw",@nobits
	.sectionflags	@""
	.align	16
	.zero		1024


//--------------------- .nv.shared._ZN3cub18CUB_300001_SM_10006detail9transform16transform_kernelINS2_10policy_hubILb1EN4cuda3std3__45tupleIJN6thrust24THRUST_300001_SM_1000_NS6detail15normal_iteratorINSA_7pointerINS8_IJiiiiEEENSA_8cuda_cub3tagENSA_11use_defaultESH_EEEEEEEE10policy1000ElNS7_10__identityENSA_12zip_iteratorINS8_IJNSC_INSA_10device_ptrIiEEEESR_SR_SR_EEEEEJPSE_EEEvT0_iT1_T2_DpNS2_10kernel_argIT3_EE --------------------------
	.section	.nv.shared._ZN3cub18CUB_300001_SM_10006detail9transform16transform_kernelINS2_10policy_hubILb1EN4cuda3std3__45tupleIJN6thrust24THRUST_300001_SM_1000_NS6detail15normal_iteratorINSA_7pointerINS8_IJiiiiEEENSA_8cuda_cub3tagENSA_11use_defaultESH_EEEEEEEE10policy1000ElNS7_10__identityENSA_12zip_iteratorINS8_IJNSC_INSA_10device_ptrIiEEEESR_SR_SR_EEEEEJPSE_EEEvT0_iT1_T2_DpNS2_10kernel_argIT3_EE,"aw",@nobits
	.sectionflags	@""
	.align	16
	.zero		1024


//--------------------- .nv.shared._ZN3cub18CUB_300001_SM_10006detail9transform16transform_kernelINS2_10policy_hubILb1EN4cuda3std3__45tupleIJN6thrust24THRUST_300001_SM_1000_NS6detail15normal_iteratorINSA_7pointerINS8_IJiiiiEEENSA_8cuda_cub3tagENSA_11use_defaultESH_EEEEEEEE10policy1000EiNS7_10__identityENSA_12zip_iteratorINS8_IJNSC_INSA_10device_ptrIiEEEESR_SR_SR_EEEEEJPSE_EEEvT0_iT1_T2_DpNS2_10kernel_argIT3_EE --------------------------
	.section	.nv.shared._ZN3cub18CUB_300001_SM_10006detail9transform16transform_kernelINS2_10policy_hubILb1EN4cuda3std3__45tupleIJN6thrust24THRUST_300001_SM_1000_NS6detail15normal_iteratorINSA_7pointerINS8_IJiiiiEEENSA_8cuda_cub3tagENSA_11use_defaultESH_EEEEEEEE10policy1000EiNS7_10__identityENSA_12zip_iteratorINS8_IJNSC_INSA_10device_ptrIiEEEESR_SR_SR_EEEEEJPSE_EEEvT0_iT1_T2_DpNS2_10kernel_argIT3_EE,"aw",@nobits
	.sectionflags	@""
	.align	16
	.zero		1024


//--------------------- .nv.shared._ZN3cub18CUB_300001_SM_10006detail9transform16transform_kernelINS2_10policy_hubILb1EN4cuda3std3__45tupleIJN6thrust24THRUST_300001_SM_1000_NS12zip_iteratorINS8_IJNSA_6detail15normal_iteratorINSA_10device_ptrIiEEEESG_SG_SG_EEEEEEEEE10policy1000ElNS7_10__identityENSA_7pointerINS8_IJiiiiEEENSA_8cuda_cub3tagENSA_11use_defaultESR_EEJSI_EEEvT0_iT1_T2_DpNS2_10kernel_argIT3_EE --------------------------
	.section	.nv.shared._ZN3cub18CUB_300001_SM_10006detail9transform16transform_kernelINS2_10policy_hubILb1EN4cuda3std3__45tupleIJN6thrust24THRUST_300001_SM_1000_NS12zip_iteratorINS8_IJNSA_6detail15normal_iteratorINSA_10device_ptrIiEEEESG_SG_SG_EEEEEEEEE10policy1000ElNS7_10__identityENSA_7pointerINS8_IJiiiiEEENSA_8cuda_cub3tagENSA_11use_defaultESR_EEJSI_EEEvT0_iT1_T2_DpNS2_10kernel_argIT3_EE,"aw",@nobits
	.sectionflags	@""
	.align	16
	.zero		1024


//--------------------- .nv.shared._ZN3cub18CUB_300001_SM_10006detail9transform16transform_kernelINS2_10policy_hubILb1EN4cuda3std3__45tupleIJN6thrust24THRUST_300001_SM_1000_NS12zip_iteratorINS8_IJNSA_6detail15normal_iteratorINSA_10device_ptrIiEEEESG_SG_SG_EEEEEEEEE10policy1000EiNS7_10__identityENSA_7pointerINS8_IJiiiiEEENSA_8cuda_cub3tagENSA_11use_defaultESR_EEJSI_EEEvT0_iT1_T2_DpNS2_10kernel_argIT3_EE --------------------------
	.section	.nv.shared._ZN3cub18CUB_300001_SM_10006detail9transform16transform_kernelINS2_10policy_hubILb1EN4cuda3std3__45tupleIJN6thrust24THRUST_300001_SM_1000_NS12zip_iteratorINS8_IJNSA_6detail15normal_iteratorINSA_10device_ptrIiEEEESG_SG_SG_EEEEEEEEE10policy1000EiNS7_10__identityENSA_7pointerINS8_IJiiiiEEENSA_8cuda_cub3tagENSA_11use_defaultESR_EEJSI_EEEvT0_iT1_T2_DpNS2_10kernel_argIT3_EE,"aw",@nobits
	.sectionflags	@""
	.align	16
	.zero		1024


//--------------------- .nv.shared._ZN3cub18CUB_300001_SM_10006detail8for_each13static_kernelINS2_12policy_hub_t12policy_500_tEmN6thrust24THRUST_300001_SM_1000_NS8cuda_cub20__uninitialized_fill7functorINS7_10device_ptrIxEExEEEEvT0_T1_ --------------------------
	.section	.nv.shared._ZN3cub18CUB_300001_SM_10006detail8for_each13static_kernelINS2_12policy_hub_t12policy_500_tEmN6thrust24THRUST_300001_SM_1000_NS8cuda_cub20__uninitialized_fill7functorINS7_10device_ptrIxEExEEEEvT0_T1_,"aw",@nobits
	.sectionflags	@""
	.align	16
	.zero		1024


//--------------------- .nv.shared._ZN3cub18CUB_300001_SM_10006detail8for_each13static_kernelINS2_12policy_hub_t12policy_500_tElN6thrust24THRUST_300001_SM_1000_NS8cuda_cub10__tabulate7functorINS7_6detail15normal_iteratorINS7_10device_ptrIiEEEENS7_6system6detail7generic6detail22compute_sequence_valueIivEElEEEEvT0_T1_ --------------------------
	.section	.nv.shared._ZN3cub18CUB_300001_SM_10006detail8for_each13static_kernelINS2_12policy_hub_t12policy_500_tElN6thrust24THRUST_300001_SM_1000_NS8cuda_cub10__tabulate7functorINS7_6detail15normal_iteratorINS7_10device_ptrIiEEEENS7_6system6detail7generic6detail22compute_sequence_valueIivEElEEEEvT0_T1_,"aw",@nobits
	.sectionflags	@""
	.align	16
	.zero		1024


//--------------------- .nv.shared._ZN3cub18CUB_300001_SM_10006detail8for_each13static_kernelINS2_12policy_hub_t12policy_500_tEmN6thrust24THRUST_300001_SM_1000_NS8cuda_cub20__uninitialized_fill7functorINS7_10device_ptrIiEEiEEEEvT0_T1_ --------------------------
	.section	.nv.shared._ZN3cub18CUB_300001_SM_10006detail8for_each13static_kernelINS2_12policy_hub_t12policy_500_tEmN6thrust24THRUST_300001_SM_1000_NS8cuda_cub20__uninitialized_fill7functorINS7_10device_ptrIiEEiEEEEvT0_T1_,"aw",@nobits
	.sectionflags	@""
	.align	16
	.zero		1024


//--------------------- .nv.shared._ZN3cub18CUB_300001_SM_10006detail11EmptyKernelIvEEvv --------------------------
	.section	.nv.shared._ZN3cub18CUB_300001_SM_10006detail11EmptyKernelIvEEvv,"aw",@nobits
	.sectionflags	@""
	.align	16
	.zero		1024


//--------------------- .nv.shared._ZN6thrust24THRUST_300001_SM_1000_NS8cuda_cub4core6detail13_kernel_agentINS1_8__reduce11ReduceAgentIPN4cuda3std3__45tupleIJxlEEESC_SB_lNS1_9__extrema9arg_min_fIxlNS9_4lessIxEEEEEEJSC_SC_iSH_EEEvDpT0_ --------------------------
	.section	.nv.shared._ZN6thrust24THRUST_300001_SM_1000_NS8cuda_cub4core6detail13_kernel_agentINS1_8__reduce11ReduceAgentIPN4cuda3std3__45tupleIJxlEEESC_SB_lNS1_9__extrema9arg_min_fIxlNS9_4lessIxEEEEEEJSC_SC_iSH_EEEvDpT0_,"aw",@nobits
	.sectionflags	@""
	.align	16
	.zero		1024


//--------------------- .nv.shared._ZN6thrust24THRUST_300001_SM_1000_NS8cuda_cub4core6detail13_kernel_agentINS1_8__reduce10DrainAgentIlEEJN3cub18CUB_300001_SM_10009GridQueueIyEElEEEvDpT0_ --------------------------
	.section	.nv.shared._ZN6thrust24THRUST_300001_SM_1000_NS8cuda_cub4core6detail13_kernel_agentINS1_8__reduce10DrainAgentIlEEJN3cub18CUB_300001_SM_10009GridQueueIyEElEEEvDpT0_,"aw",@nobits
	.sectionflags	@""
	.align	16
	.zero		1024


//--------------------- .nv.shared._ZN6thrust24THRUST_300001_SM_1000_NS8cuda_cub4core6detail13_kernel_agentINS1_8__reduce11ReduceAgentINS0_12zip_iteratorIN4cuda3std3__45tupleIJNS0_6detail15normal_iteratorINS0_10device_ptrIxEEEENS0_17counting_iteratorIlNS0_11use_defaultESI_SI_EEEEEEEPNSB_IJxlEEESM_lNS1_9__extrema9arg_min_fIxlNSA_4lessIxEEEEEEJSL_SN_lN3cub18CUB_300001_SM_100013GridEvenShareIlEENSV_9GridQueueIyEESS_EEEvDpT0_ --------------------------
	.section	.nv.shared._ZN6thrust24THRUST_300001_SM_1000_NS8cuda_cub4core6detail13_kernel_agentINS1_8__reduce11ReduceAgentINS0_12zip_iteratorIN4cuda3std3__45tupleIJNS0_6detail15normal_iteratorINS0_10device_ptrIxEEEENS0_17counting_iteratorIlNS0_11use_defaultESI_SI_EEEEEEEPNSB_IJxlEEESM_lNS1_9__extrema9arg_min_fIxlNSA_4lessIxEEEEEEJSL_SN_lN3cub18CUB_300001_SM_100013GridEvenShareIlEENSV_9GridQueueIyEESS_EEEvDpT0_,"aw",@nobits
	.sectionflags	@""
	.align	16
	.zero		1024


//--------------------- .nv.shared._ZN6thrust24THRUST_300001_SM_1000_NS8cuda_cub4core6detail13_kernel_agentINS1_8__reduce11ReduceAgentINS0_12zip_iteratorIN4cuda3std3__45tupleIJNS0_6detail15normal_iteratorINS0_10device_ptrIxEEEENS0_17counting_iteratorIlNS0_11use_defaultESI_SI_EEEEEEEPNSB_IJxlEEESM_lNS1_9__extrema9arg_min_fIxlNSA_4lessIxEEEEEEJSL_SN_lSS_EEEvDpT0_ --------------------------
	.section	.nv.shared._ZN6thrust24THRUST_300001_SM_1000_NS8cuda_cub4core6detail13_kernel_agentINS1_8__reduce11ReduceAgentINS0_12zip_iteratorIN4cuda3std3__45tupleIJNS0_6detail15normal_iteratorINS0_10device_ptrIxEEEENS0_17counting_iteratorIlNS0_11use_defaultESI_SI_EEEEEEEPNSB_IJxlEEESM_lNS1_9__extrema9arg_min_fIxlNSA_4lessIxEEEEEEJSL_SN_lSS_EEEvDpT0_,"aw",@nobits
	.sectionflags	@""
	.align	16
	.zero		1024


//--------------------- .nv.shared._ZN6thrust24THRUST_300001_SM_1000_NS8cuda_cub4core6detail13_kernel_agentINS1_8__reduce11ReduceAgentIPN4cuda3std3__45tupleIJxlEEESC_SB_iNS1_9__extrema9arg_min_fIxlNS9_4lessIxEEEEEEJSC_SC_iSH_EEEvDpT0_ --------------------------
	.section	.nv.shared._ZN6thrust24THRUST_300001_SM_1000_NS8cuda_cub4core6detail13_kernel_agentINS1_8__reduce11ReduceAgentIPN4cuda3std3__45tupleIJxlEEESC_SB_iNS1_9__extrema9arg_min_fIxlNS9_4lessIxEEEEEEJSC_SC_iSH_EEEvDpT0_,"aw",@nobits
	.sectionflags	@""
	.align	16
	.zero		1024


//--------------------- .nv.shared._ZN6thrust24THRUST_300001_SM_1000_NS8cuda_cub4core6detail13_kernel_agentINS1_8__reduce10DrainAgentIiEEJN3cub18CUB_300001_SM_10009GridQueueIjEEiEEEvDpT0_ --------------------------
	.section	.nv.shared._ZN6thrust24THRUST_300001_SM_1000_NS8cuda_cub4core6detail13_kernel_agentINS1_8__reduce10DrainAgentIiEEJN3cub18CUB_300001_SM_10009GridQueueIjEEiEEEvDpT0_,"aw",@nobits
	.sectionflags	@""
	.align	16
	.zero		1024


//--------------------- .nv.shared._ZN6thrust24THRUST_300001_SM_1000_NS8cuda_cub4core6detail13_kernel_agentINS1_8__reduce11ReduceAgentINS0_12zip_iteratorIN4cuda3std3__45tupleIJNS0_6detail15normal_iteratorINS0_10device_ptrIxEEEENS0_17counting_iteratorIlNS0_11use_defaultESI_SI_EEEEEEEPNSB_IJxlEEESM_iNS1_9__extrema9arg_min_fIxlNSA_4lessIxEEEEEEJSL_SN_iN3cub18CUB_300001_SM_100013GridEvenShareIiEENSV_9GridQueueIjEESS_EEEvDpT0_ --------------------------
	.section	.nv.shared._ZN6thrust24THRUST_300001_SM_1000_NS8cuda_cub4core6detail13_kernel_agentINS1_8__reduce11ReduceAgentINS0_12zip_iteratorIN4cuda3std3__45tupleIJNS0_6detail15normal_iteratorINS0_10device_ptrIxEEEENS0_17counting_iteratorIlNS0_11use_defaultESI_SI_EEEEEEEPNSB_IJxlEEESM_iNS1_9__extrema9arg_min_fIxlNSA_4lessIxEEEEEEJSL_SN_iN3cub18CUB_300001_SM_100013GridEvenShareIiEENSV_9GridQueueIjEESS_EEEvDpT0_,"aw",@nobits
	.sectionflags	@""
	.align	16
	.zero		1024


//--------------------- .nv.shared._ZN6thrust24THRUST_300001_SM_1000_NS8cuda_cub4core6detail13_kernel_agentINS1_8__reduce11ReduceAgentINS0_12zip_iteratorIN4cuda3std3__45tupleIJNS0_6detail15normal_iteratorINS0_10device_ptrIxEEEENS0_17counting_iteratorIlNS0_11use_defaultESI_SI_EEEEEEEPNSB_IJxlEEESM_iNS1_9__extrema9arg_min_fIxlNSA_4lessIxEEEEEEJSL_SN_iSS_EEEvDpT0_ --------------------------
	.section	.nv.shared._ZN6thrust24THRUST_300001_SM_1000_NS8cuda_cub4core6detail13_kernel_agentINS1_8__reduce11ReduceAgentINS0_12zip_iteratorIN4cuda3std3__45tupleIJNS0_6detail15normal_iteratorINS0_10device_ptrIxEEEENS0_17counting_iteratorIlNS0_11use_defaultESI_SI_EEEEEEEPNSB_IJxlEEESM_iNS1_9__extrema9arg_min_fIxlNSA_4lessIxEEEEEEJSL_SN_iSS_EEEvDpT0_,"aw",@nobits
	.sectionflags	@""
	.align	16
	.zero		1024


//--------------------- .nv.shared._Z15fallback_kernelPKiS0_S0_S0_iiPiPxS1_S1_iPKxS0_S4_S4_ --------------------------
	.section	.nv.shared._Z15fallback_kernelPKiS0_S0_S0_iiPiPxS1_S1_iPKxS0_S4_S4_,"aw",@nobits
	.sectionflags	@""
	.align	16
	.zero		1024


//--------------------- .nv.shared._Z16reconstruct_pathPKiS0_S0_PKxS2_PiS3_S3_ii --------------------------
	.section	.nv.shared._Z16reconstruct_pathPKiS0_S0_PKxS2_PiS3_S3_ii,"aw",@nobits
	.sectionflags	@""
	.align	16
	.zero		1024


//--------------------- .nv.shared._Z15relax_distancesPKiS0_S0_PKxPxS3_Pbi --------------------------
	.section	.nv.shared._Z15relax_distancesPKiS0_S0_PKxPxS3_Pbi,"aw",@nobits
	.sectionflags	@""
	.align	16
	.zero		1024


//--------------------- .nv.shared._Z14init_distancesPxS_PKxi --------------------------
	.section	.nv.shared._Z14init_distancesPxS_PKxi,"aw",@nobits
	.sectionflags	@""
	.align	16
	.zero		1024


//--------------------- .nv.shared._Z9drop_restPKiS0_S0_S0_iS0_PxS1_iS1_iPiS2_S1_S2_S2_S2_S2_S2_S1_S1_S2_S2_S1_ --------------------------
	.section	.nv.shared._Z9drop_restPKiS0_S0_S0_iS0_PxS1_iS1_iPiS2_S1_S2_S2_S2_S2_S2_S1_S1_S2_S2_S1_,"aw",@nobits
	.sectionflags	@""
	.align	16
	.zero		1024


//--------------------- .nv.shared._Z15resolve_disputePKiS0_S0_S0_iS0_PxS1_iS1_iPiS1_S2_S2_S2_S2_S2_S1_S1_S2_S2_S1_ --------------------------
	.section	.nv.shared._Z15resolve_disputePKiS0_S0_S0_iS0_PxS1_iS1_iPiS1_S2_S2_S2_S2_S2_S1_S1_S2_S2_S1_,"aw",@nobits
	.sectionflags	@""
	.align	16
	.zero		1024


//--------------------- .nv.shared._Z17simulation_kernelPKiS0_S0_S0_iS0_PxS1_iS1_iPiS2_S1_S2_S2_S2_S2_S2_S1_S1_S2_S2_S1_ --------------------------
	.section	.nv.shared._Z17simulation_kernelPKiS0_S0_S0_iS0_PxS1_iS1_iPiS2_S1_S2_S2_S2_S2_S2_S1_S1_S2_S2_S1_,"aw",@nobits
	.sectionflags	@""
	.align	16
	.zero		1024


//--------------------- .nv.constant0._ZN3cub18CUB_300001_SM_10006detail10radix_sort29DeviceRadixSortOnesweepKernelINS1_5radix10policy_hubIiiyE10Policy1000ELNS0_9SortOrderE0EiiyiiNS1_21identity_decomposer_tEEEvPT5_SB_PT3_PKSC_PT1_PKSG_PT2_PKSK_T4_iiT6_ --------------------------
	.section	.nv.constant0._ZN3cub18CUB_300001_SM_10006detail10radix_sort29DeviceRadixSortOnesweepKernelINS1_5radix10policy_hubIiiyE10Policy1000ELNS0_9SortOrderE0EiiyiiNS1_21identity_decomposer_tEEEvPT5_SB_PT3_PKSC_PT1_PKSG_PT2_PKSK_T4_iiT6_,"a",@progbits
	.sectionflags	@""
	.align	4
.nv.constant0._ZN3cub18CUB_300001_SM_10006detail10radix_sort29DeviceRadixSortOnesweepKernelINS1_5radix10policy_hubIiiyE10Policy1000ELNS0_9SortOrderE0EiiyiiNS1_21identity_decomposer_tEEEvPT5_SB_PT3_PKSC_PT1_PKSG_PT2_PKSK_T4_iiT6_:
	.zero		973


//--------------------- .nv.constant0._ZN3cub18CUB_300001_SM_10006detail10radix_sort33DeviceRadixSortExclusiveSumKernelINS1_5radix10policy_hubIiiyE10Policy1000EyEEvPT0_ --------------------------
	.section	.nv.constant0._ZN3cub18CUB_300001_SM_10006detail10radix_sort33DeviceRadixSortExclusiveSumKernelINS1_5radix10policy_hubIiiyE10Policy1000EyEEvPT0_,"a",@progbits
	.sectionflags	@""
	.align	4
.nv.constant0._ZN3cub18CUB_300001_SM_10006detail10radix_sort33DeviceRadixSortExclusiveSumKernelINS1_5radix10policy_hubIiiyE10Policy1000EyEEvPT0_:
	.zero		904


//--------------------- .nv.constant0._ZN3cub18CUB_300001_SM_10006detail10radix_sort30DeviceRadixSortHistogramKernelINS1_5radix10policy_hubIiiyE10Policy1000ELNS0_9SortOrderE0EiyNS1_21identity_decomposer_tEEEvPT2_PKT1_SA_iiT3_ --------------------------
	.section	.nv.constant0._ZN3cub18CUB_300001_SM_10006detail10radix_sort30DeviceRadixSortHistogramKernelINS1_5radix10policy_hubIiiyE10Policy1000ELNS0_9SortOrderE0EiyNS1_21identity_decomposer_tEEEvPT2_PKT1_SA_iiT3_,"a",@progbits
	.sectionflags	@""
	.align	4
.nv.constant0._ZN3cub18CUB_300001_SM_10006detail10radix_sort30DeviceRadixSortHistogramKernelINS1_5radix10policy_hubIiiyE10Policy1000ELNS0_9SortOrderE0EiyNS1_21identity_decomposer_tEEEvPT2_PKT1_SA_iiT3_:
	.zero		929


//--------------------- .nv.constant0._ZN3cub18CUB_300001_SM_10006detail10radix_sort31DeviceRadixSortSingleTileKernelINS1_5radix10policy_hubIiiyE10Policy1000ELNS0_9SortOrderE0EiiyNS1_21identity_decomposer_tEEEvPKT1_PSA_PKT2_PSE_T3_iiT4_ --------------------------
	.section	.nv.constant0._ZN3cub18CUB_300001_SM_10006detail10radix_sort31DeviceRadixSortSingleTileKernelINS1_5radix10policy_hubIiiyE10Policy1000ELNS0_9SortOrderE0EiiyNS1_21identity_decomposer_tEEEvPKT1_PSA_PKT2_PSE_T3_iiT4_,"a",@progbits
	.sectionflags	@""
	.align	4
.nv.constant0._ZN3cub18CUB_300001_SM_10006detail10radix_sort31DeviceRadixSortSingleTileKernelINS1_5radix10policy_hubIiiyE10Policy1000ELNS0_9SortOrderE0EiiyNS1_21identity_decomposer_tEEEvPKT1_PSA_PKT2_PSE_T3_iiT4_:
	.zero		945


//--------------------- .nv.constant0._ZN3cub18CUB_300001_SM_10006detail10radix_sort29DeviceRadixSortOnesweepKernelINS1_5radix10policy_hubIiN4cuda3std3__45tupleIJiiiiEEEyE10Policy1000ELNS0_9SortOrderE0EiSA_yiiNS1_21identity_decomposer_tEEEvPT5_SG_PT3_PKSH_PT1_PKSL_PT2_PKSP_T4_iiT6_ --------------------------
	.section	.nv.constant0._ZN3cub18CUB_300001_SM_10006detail10radix_sort29DeviceRadixSortOnesweepKernelINS1_5radix10policy_hubIiN4cuda3std3__45tupleIJiiiiEEEyE10Policy1000ELNS0_9SortOrderE0EiSA_yiiNS1_21identity_decomposer_tEEEvPT5_SG_PT3_PKSH_PT1_PKSL_PT2_PKSP_T4_iiT6_,"a",@progbits
	.sectionflags	@""
	.align	4
.nv.constant0._ZN3cub18CUB_300001_SM_10006detail10radix_sort29DeviceRadixSortOnesweepKernelINS1_5radix10policy_hubIiN4cuda3std3__45tupleIJiiiiEEEyE10Policy1000ELNS0_9SortOrderE0EiSA_yiiNS1_21identity_decomposer_tEEEvPT5_SG_PT3_PKSH_PT1_PKSL_PT2_PKSP_T4_iiT6_:
	.zero		973


//--------------------- .nv.constant0._ZN3cub18CUB_300001_SM_10006detail10radix_sort33DeviceRadixSortExclusiveSumKernelINS1_5radix10policy_hubIiN4cuda3std3__45tupleIJiiiiEEEyE10Policy1000EyEEvPT0_ --------------------------
	.section	.nv.constant0._ZN3cub18CUB_300001_SM_10006detail10radix_sort33DeviceRadixSortExclusiveSumKernelINS1_5radix10policy_hubIiN4cuda3std3__45tupleIJiiiiEEEyE10Policy1000EyEEvPT0_,"a",@progbits
	.sectionflags	@""
	.align	4
.nv.constant0._ZN3cub18CUB_300001_SM_10006detail10radix_sort33DeviceRadixSortExclusiveSumKernelINS1_5radix10policy_hubIiN4cuda3std3__45tupleIJiiiiEEEyE10Policy1000EyEEvPT0_:
	.zero		904


//--------------------- .nv.constant0._ZN3cub18CUB_300001_SM_10006detail10radix_sort30DeviceRadixSortHistogramKernelINS1_5radix10policy_hubIiN4cuda3std3__45tupleIJiiiiEEEyE10Policy1000ELNS0_9SortOrderE0EiyNS1_21identity_decomposer_tEEEvPT2_PKT1_SF_iiT3_ --------------------------
	.section	.nv.constant0._ZN3cub18CUB_300001_SM_10006detail10radix_sort30DeviceRadixSortHistogramKernelINS1_5radix10policy_hubIiN4cuda3std3__45tupleIJiiiiEEEyE10Policy1000ELNS0_9SortOrderE0EiyNS1_21identity_decomposer_tEEEvPT2_PKT1_SF_iiT3_,"a",@progbits
	.sectionflags	@""
	.align	4
.nv.constant0._ZN3cub18CUB_300001_SM_10006detail10radix_sort30DeviceRadixSortHistogramKernelINS1_5radix10policy_hubIiN4cuda3std3__45tupleIJiiiiEEEyE10Policy1000ELNS0_9SortOrderE0EiyNS1_21identity_decomposer_tEEEvPT2_PKT1_SF_iiT3_:
	.zero		929


//--------------------- .nv.constant0._ZN3cub18CUB_300001_SM_10006detail10radix_sort31DeviceRadixSortSingleTileKernelINS1_5radix10policy_hubIiN4cuda3std3__45tupleIJiiiiEEEyE10Policy1000ELNS0_9SortOrderE0EiSA_yNS1_21identity_decomposer_tEEEvPKT1_PSF_PKT2_PSJ_T3_iiT4_ --------------------------
	.section	.nv.constant0._ZN3cub18CUB_300001_SM_10006detail10radix_sort31DeviceRadixSortSingleTileKernelINS1_5radix10policy_hubIiN4cuda3std3__45tupleIJiiiiEEEyE10Policy1000ELNS0_9SortOrderE0EiSA_yNS1_21identity_decomposer_tEEEvPKT1_PSF_PKT2_PSJ_T3_iiT4_,"a",@progbits
	.sectionflags	@""
	.align	4
.nv.constant0._ZN3cub18CUB_300001_SM_10006detail10radix_sort31DeviceRadixSortSingleTileKernelINS1_5radix10policy_hubIiN4cuda3std3__45tupleIJiiiiEEEyE10Policy1000ELNS0_9SortOrderE0EiSA_yNS1_21identity_decomposer_tEEEvPKT1_PSF_PKT2_PSJ_T3_iiT4_:
	.zero		945


//--------------------- .nv.constant0._ZN3cub18CUB_300001_SM_10006detail6select23DeviceSelectSweepKernelINS2_10policy_hubIiN4cuda3std3__45tupleIJiiEEEiLb0ELNS0_10SelectImplE0EE10Policy1000EN6thrust24THRUST_300001_SM_1000_NS6detail15normal_iteratorINSE_10device_ptrIiEEEENSE_12zip_iteratorINS8_IJSJ_SJ_EEEEENSG_INSH_IxEEEEPlNS0_13ScanTileStateIiLb1EEE15IsValidNextFreeNS0_8NullTypeEiNS2_19streaming_context_tIlLb1EEELSA_0EEEvT0_T1_T2_T3_T4_T5_T6_T7_iT8_NS1_7vsmem_tE --------------------------
	.section	.nv.constant0._ZN3cub18CUB_300001_SM_10006detail6select23DeviceSelectSweepKernelINS2_10policy_hubIiN4cuda3std3__45tupleIJiiEEEiLb0ELNS0_10SelectImplE0EE10Policy1000EN6thrust24THRUST_300001_SM_1000_NS6detail15normal_iteratorINSE_10device_ptrIiEEEENSE_12zip_iteratorINS8_IJSJ_SJ_EEEEENSG_INSH_IxEEEEPlNS0_13ScanTileStateIiLb1EEE15IsValidNextFreeNS0_8NullTypeEiNS2_19streaming_context_tIlLb1EEELSA_0EEEvT0_T1_T2_T3_T4_T5_T6_T7_iT8_NS1_7vsmem_tE,"a",@progbits
	.sectionflags	@""
	.align	4
.nv.constant0._ZN3cub18CUB_300001_SM_10006detail6select23DeviceSelectSweepKernelINS2_10policy_hubIiN4cuda3std3__45tupleIJiiEEEiLb0ELNS0_10SelectImplE0EE10Policy1000EN6thrust24THRUST_300001_SM_1000_NS6detail15normal_iteratorINSE_10device_ptrIiEEEENSE_12zip_iteratorINS8_IJSJ_SJ_EEEEENSG_INSH_IxEEEEPlNS0_13ScanTileStateIiLb1EEE15IsValidNextFreeNS0_8NullTypeEiNS2_19streaming_context_tIlLb1EEELSA_0EEEvT0_T1_T2_T3_T4_T5_T6_T7_iT8_NS1_7vsmem_tE:
	.zero		1016


//--------------------- .nv.constant0._ZN3cub18CUB_300001_SM_10006detail4scan23DeviceCompactInitKernelINS0_13ScanTileStateIiLb1EEEPlEEvT_iT0_ --------------------------
	.section	.nv.constant0._ZN3cub18CUB_300001_SM_10006detail4scan23DeviceCompactInitKernelINS0_13ScanTileStateIiLb1EEEPlEEvT_iT0_,"a",@progbits
	.sectionflags	@""
	.align	4
.nv.constant0._ZN3cub18CUB_300001_SM_10006detail4scan23DeviceCompactInitKernelINS0_13ScanTileStateIiLb1EEEPlEEvT_iT0_:
	.zero		920


//--------------------- .nv.constant0._ZN3cub18CUB_300001_SM_10006detail4scan16DeviceScanKernelINS2_10policy_hubIiiimN4cuda3std3__44plusIvEEE10Policy1000EN6thrust24THRUST_300001_SM_1000_NS6detail15normal_iteratorINSD_10device_ptrIiEEEESI_NS0_13ScanTileStateIiLb1EEES9_NS1_10InputValueIiPiEEmiLb0EiEEvT0_T1_T2_iT3_T4_T5_ --------------------------
	.section	.nv.constant0._ZN3cub18CUB_300001_SM_10006detail4scan16DeviceScanKernelINS2_10policy_hubIiiimN4cuda3std3__44plusIvEEE10Policy1000EN6thrust24THRUST_300001_SM_1000_NS6detail15normal_iteratorINSD_10device_ptrIiEEEESI_NS0_13ScanTileStateIiLb1EEES9_NS1_10InputValueIiPiEEmiLb0EiEEvT0_T1_T2_iT3_T4_T5_,"a",@progbits
	.sectionflags	@""
	.align	4
.nv.constant0._ZN3cub18CUB_300001_SM_10006detail4scan16DeviceScanKernelINS2_10policy_hubIiiimN4cuda3std3__44plusIvEEE10Policy1000EN6thrust24THRUST_300001_SM_1000_NS6detail15normal_iteratorINSD_10device_ptrIiEEEESI_NS0_13ScanTileStateIiLb1EEES9_NS1_10InputValueIiPiEEmiLb0EiEEvT0_T1_T2_iT3_T4_T5_:
	.zero		952


//--------------------- .nv.constant0._ZN3cub18CUB_300001_SM_10006detail4scan16DeviceScanKernelINS2_10policy_hubIiiijN4cuda3std3__44plusIvEEE10Policy1000EN6thrust24THRUST_300001_SM_1000_NS6detail15normal_iteratorINSD_10device_ptrIiEEEESI_NS0_13ScanTileStateIiLb1EEES9_NS1_10InputValueIiPiEEjiLb0EiEEvT0_T1_T2_iT3_T4_T5_ --------------------------
	.section	.nv.constant0._ZN3cub18CUB_300001_SM_10006detail4scan16DeviceScanKernelINS2_10policy_hubIiiijN4cuda3std3__44plusIvEEE10Policy1000EN6thrust24THRUST_300001_SM_1000_NS6detail15normal_iteratorINSD_10device_ptrIiEEEESI_NS0_13ScanTileStateIiLb1EEES9_NS1_10InputValueIiPiEEjiLb0EiEEvT0_T1_T2_iT3_T4_T5_,"a",@progbits
	.sectionflags	@""
	.align	4
.nv.constant0._ZN3cub18CUB_300001_SM_10006detail4scan16DeviceScanKernelINS2_10policy_hubIiiijN4cuda3std3__44plusIvEEE10Policy1000EN6thrust24THRUST_300001_SM_1000_NS6detail15normal_iteratorINSD_10device_ptrIiEEEESI_NS0_13ScanTileStateIiLb1EEES9_NS1_10InputValueIiPiEEjiLb0EiEEvT0_T1_T2_iT3_T4_T5_:
	.zero		948


//--------------------- .nv.constant0._ZN3cub18CUB_300001_SM_10006detail4scan20DeviceScanInitKernelINS0_13ScanTileStateIiLb1EEEEEvT_i --------------------------
	.section	.nv.constant0._ZN3cub18CUB_300001_SM_10006detail4scan20DeviceScanInitKernelINS0_13ScanTileStateIiLb1EEEEEvT_i,"a",@progbits
	.sectionflags	@""
	.align	4
.nv.constant0._ZN3cub18CUB_300001_SM_10006detail4scan20DeviceScanInitKernelINS0_13ScanTileStateIiLb1EEEEEvT_i:
	.zero		908


//--------------------- .nv.constant0._ZN3cub18CUB_300001_SM_10006detail6reduce28DeviceReduceSingleTileKernelINS2_10policy_hubIlyN4cuda3std3__44plusIlEEE10Policy1000EPlSC_iS9_llNS7_10__identityEEEvT0_T1_T2_T3_T4_T6_ --------------------------
	.section	.nv.constant0._ZN3cub18CUB_300001_SM_10006detail6reduce28DeviceReduceSingleTileKernelINS2_10policy_hubIlyN4cuda3std3__44plusIlEEE10Policy1000EPlSC_iS9_llNS7_10__identityEEEvT0_T1_T2_T3_T4_T6_,"a",@progbits
	.sectionflags	@""
	.align	4
.nv.constant0._ZN3cub18CUB_300001_SM_10006detail6reduce28DeviceReduceSingleTileKernelINS2_10policy_hubIlyN4cuda3std3__44plusIlEEE10Policy1000EPlSC_iS9_llNS7_10__identityEEEvT0_T1_T2_T3_T4_T6_:
	.zero		929


//--------------------- .nv.constant0._ZN3cub18CUB_300001_SM_10006detail6reduce18DeviceReduceKernelINS2_10policy_hubIlyN4cuda3std3__44plusIlEEE10Policy1000EN6thrust24THRUST_300001_SM_1000_NS18transform_iteratorINSD_6detail14equal_to_valueIiEENSF_15normal_iteratorINSD_10device_ptrIiEEEEllEEyS9_lNS7_10__identityEEEvT0_PT3_T1_NS0_13GridEvenShareISR_EET2_T4_ --------------------------
	.section	.nv.constant0._ZN3cub18CUB_300001_SM_10006detail6reduce18DeviceReduceKernelINS2_10policy_hubIlyN4cuda3std3__44plusIlEEE10Policy1000EN6thrust24THRUST_300001_SM_1000_NS18transform_iteratorINSD_6detail14equal_to_valueIiEENSF_15normal_iteratorINSD_10device_ptrIiEEEEllEEyS9_lNS7_10__identityEEEvT0_PT3_T1_NS0_13GridEvenShareISR_EET2_T4_,"a",@progbits
	.sectionflags	@""
	.align	4
.nv.constant0._ZN3cub18CUB_300001_SM_10006detail6reduce18DeviceReduceKernelINS2_10policy_hubIlyN4cuda3std3__44plusIlEEE10Policy1000EN6thrust24THRUST_300001_SM_1000_NS18transform_iteratorINSD_6detail14equal_to_valueIiEENSF_15normal_iteratorINSD_10device_ptrIiEEEEllEEyS9_lNS7_10__identityEEEvT0_PT3_T1_NS0_13GridEvenShareISR_EET2_T4_:
	.zero		1002


//--------------------- .nv.constant0._ZN3cub18CUB_300001_SM_10006detail6reduce28DeviceReduceSingleTileKernelINS2_10policy_hubIlyN4cuda3std3__44plusIlEEE10Policy1000EN6thrust24THRUST_300001_SM_1000_NS18transform_iteratorINSD_6detail14equal_to_valueIiEENSF_15normal_iteratorINSD_10device_ptrIiEEEEllEEPlyS9_llNS7_10__identityEEEvT0_T1_T2_T3_T4_T6_ --------------------------
	.section	.nv.constant0._ZN3cub18CUB_300001_SM_10006detail6reduce28DeviceReduceSingleTileKernelINS2_10policy_hubIlyN4cuda3std3__44plusIlEEE10Policy1000EN6thrust24THRUST_300001_SM_1000_NS18transform_iteratorINSD_6detail14equal_to_valueIiEENSF_15normal_iteratorINSD_10device_ptrIiEEEEllEEPlyS9_llNS7_10__identityEEEvT0_T1_T2_T3_T4_T6_,"a",@progbits
	.sectionflags	@""
	.align	4
.nv.constant0._ZN3cub18CUB_300001_SM_10006detail6reduce28DeviceReduceSingleTileKernelINS2_10policy_hubIlyN4cuda3std3__44plusIlEEE10Policy1000EN6thrust24THRUST_300001_SM_1000_NS18transform_iteratorINSD_6detail14equal_to_valueIiEENSF_15normal_iteratorINSD_10device_ptrIiEEEEllEEPlyS9_llNS7_10__identityEEEvT0_T1_T2_T3_T4_T6_:
	.zero		945


//--------------------- .nv.constant0._ZN3cub18CUB_300001_SM_10006detail6reduce28DeviceReduceSingleTileKernelINS2_10policy_hubIljN4cuda3std3__44plusIlEEE10Policy1000EPlSC_iS9_llNS7_10__identityEEEvT0_T1_T2_T3_T4_T6_ --------------------------
	.section	.nv.constant0._ZN3cub18CUB_300001_SM_10006detail6reduce28DeviceReduceSingleTileKernelINS2_10policy_hubIljN4cuda3std3__44plusIlEEE10Policy1000EPlSC_iS9_llNS7_10__identityEEEvT0_T1_T2_T3_T4_T6_,"a",@progbits
	.sectionflags	@""
	.align	4
.nv.constant0._ZN3cub18CUB_300001_SM_10006detail6reduce28DeviceReduceSingleTileKernelINS2_10policy_hubIljN4cuda3std3__44plusIlEEE10Policy1000EPlSC_iS9_llNS7_10__identityEEEvT0_T1_T2_T3_T4_T6_:
	.zero		929


//--------------------- .nv.constant0._ZN3cub18CUB_300001_SM_10006detail6reduce18DeviceReduceKernelINS2_10policy_hubIljN4cuda3std3__44plusIlEEE10Policy1000EN6thrust24THRUST_300001_SM_1000_NS18transform_iteratorINSD_6detail14equal_to_valueIiEENSF_15normal_iteratorINSD_10device_ptrIiEEEEllEEjS9_lNS7_10__identityEEEvT0_PT3_T1_NS0_13GridEvenShareISR_EET2_T4_ --------------------------
	.section	.nv.constant0._ZN3cub18CUB_300001_SM_10006detail6reduce18DeviceReduceKernelINS2_10policy_hubIljN4cuda3std3__44plusIlEEE10Policy1000EN6thrust24THRUST_300001_SM_1000_NS18transform_iteratorINSD_6detail14equal_to_valueIiEENSF_15normal_iteratorINSD_10device_ptrIiEEEEllEEjS9_lNS7_10__identityEEEvT0_PT3_T1_NS0_13GridEvenShareISR_EET2_T4_,"a",@progbits
	.sectionflags	@""
	.align	4
.nv.constant0._ZN3cub18CUB_300001_SM_10006detail6reduce18DeviceReduceKernelINS2_10policy_hubIljN4cuda3std3__44plusIlEEE10Policy1000EN6thrust24THRUST_300001_SM_1000_NS18transform_iteratorINSD_6detail14equal_to_valueIiEENSF_15normal_iteratorINSD_10device_ptrIiEEEEllEEjS9_lNS7_10__identityEEEvT0_PT3_T1_NS0_13GridEvenShareISR_EET2_T4_:
	.zero		966


//--------------------- .nv.constant0._ZN3cub18CUB_300001_SM_10006detail6reduce28DeviceReduceSingleTileKernelINS2_10policy_hubIljN4cuda3std3__44plusIlEEE10Policy1000EN6thrust24THRUST_300001_SM_1000_NS18transform_iteratorINSD_6detail14equal_to_valueIiEENSF_15normal_iteratorINSD_10device_ptrIiEEEEllEEPljS9_llNS7_10__identityEEEvT0_T1_T2_T3_T4_T6_ --------------------------
	.section	.nv.constant0._ZN3cub18CUB_300001_SM_10006detail6reduce28DeviceReduceSingleTileKernelINS2_10policy_hubIljN4cuda3std3__44plusIlEEE10Policy1000EN6thrust24THRUST_300001_SM_1000_NS18transform_iteratorINSD_6detail14equal_to_valueIiEENSF_15normal_iteratorINSD_10device_ptrIiEEEEllEEPljS9_llNS7_10__identityEEEvT0_T1_T2_T3_T4_T6_,"a",@progbits
	.sectionflags	@""
	.align	4
.nv.constant0._ZN3cub18CUB_300001_SM_10006detail6reduce28DeviceReduceSingleTileKernelINS2_10policy_hubIljN4cuda3std3__44plusIlEEE10Policy1000EN6thrust24THRUST_300001_SM_1000_NS18transform_iteratorINSD_6detail14equal_to_valueIiEENSF_15normal_iteratorINSD_10device_ptrIiEEEEllEEPljS9_llNS7_10__identityEEEvT0_T1_T2_T3_T4_T6_:
	.zero		937


//--------------------- .nv.constant0._ZN3cub18CUB_300001_SM_10006detail6reduce28DeviceReduceSingleTileKernelINS2_10policy_hubIbyN4cuda3std3__410logical_orIbEEE10Policy1000EPbSC_iS9_bbNS7_10__identityEEEvT0_T1_T2_T3_T4_T6_ --------------------------
	.section	.nv.constant0._ZN3cub18CUB_300001_SM_10006detail6reduce28DeviceReduceSingleTileKernelINS2_10policy_hubIbyN4cuda3std3__410logical_orIbEEE10Policy1000EPbSC_iS9_bbNS7_10__identityEEEvT0_T1_T2_T3_T4_T6_,"a",@progbits
	.sectionflags	@""
	.align	4
.nv.constant0._ZN3cub18CUB_300001_SM_10006detail6reduce28DeviceReduceSingleTileKernelINS2_10policy_hubIbyN4cuda3std3__410logical_orIbEEE10Policy1000EPbSC_iS9_bbNS7_10__identityEEEvT0_T1_T2_T3_T4_T6_:
	.zero		919


//--------------------- .nv.constant0._ZN3cub18CUB_300001_SM_10006detail6reduce18DeviceReduceKernelINS2_10policy_hubIbyN4cuda3std3__410logical_orIbEEE10Policy1000EN6thrust24THRUST_300001_SM_1000_NS10device_ptrIbEEyS9_bNS7_10__identityEEEvT0_PT3_T1_NS0_13GridEvenShareISK_EET2_T4_ --------------------------
	.section	.nv.constant0._ZN3cub18CUB_300001_SM_10006detail6reduce18DeviceReduceKernelINS2_10policy_hubIbyN4cuda3std3__410logical_orIbEEE10Policy1000EN6thrust24THRUST_300001_SM_1000_NS10device_ptrIbEEyS9_bNS7_10__identityEEEvT0_PT3_T1_NS0_13GridEvenShareISK_EET2_T4_,"a",@progbits
	.sectionflags	@""
	.align	4
.nv.constant0._ZN3cub18CUB_300001_SM_10006detail6reduce18DeviceReduceKernelINS2_10policy_hubIbyN4cuda3std3__410logical_orIbEEE10Policy1000EN6thrust24THRUST_300001_SM_1000_NS10device_ptrIbEEyS9_bNS7_10__identityEEEvT0_PT3_T1_NS0_13GridEvenShareISK_EET2_T4_:
	.zero		994


//--------------------- .nv.constant0._ZN3cub18CUB_300001_SM_10006detail6reduce28DeviceReduceSingleTileKernelINS2_10policy_hubIbyN4cuda3std3__410logical_orIbEEE10Policy1000EN6thrust24THRUST_300001_SM_1000_NS10device_ptrIbEEPbyS9_bbNS7_10__identityEEEvT0_T1_T2_T3_T4_T6_ --------------------------
	.section	.nv.constant0._ZN3cub18CUB_300001_SM_10006detail6reduce28DeviceReduceSingleTileKernelINS2_10policy_hubIbyN4cuda3std3__410logical_orIbEEE10Policy1000EN6thrust24THRUST_300001_SM_1000_NS10device_ptrIbEEPbyS9_bbNS7_10__identityEEEvT0_T1_T2_T3_T4_T6_,"a",@progbits
	.sectionflags	@""
	.align	4
.nv.constant0._ZN3cub18CUB_300001_SM_10006detail6reduce28DeviceReduceSingleTileKernelINS2_10policy_hubIbyN4cuda3std3__410logical_orIbEEE10Policy1000EN6thrust24THRUST_300001_SM_1000_NS10device_ptrIbEEPbyS9_bbNS7_10__identityEEEvT0_T1_T2_T3_T4_T6_:
	.zero		923


//--------------------- .nv.constant0._ZN3cub18CUB_300001_SM_10006detail6reduce28DeviceReduceSingleTileKernelINS2_10policy_hubIbjN4cuda3std3__410logical_orIbEEE10Policy1000EPbSC_iS9_bbNS7_10__identityEEEvT0_T1_T2_T3_T4_T6_ --------------------------
	.section	.nv.constant0._ZN3cub18CUB_300001_SM_10006detail6reduce28DeviceReduceSingleTileKernelINS2_10policy_hubIbjN4cuda3std3__410logical_orIbEEE10Policy1000EPbSC_iS9_bbNS7_10__identityEEEvT0_T1_T2_T3_T4_T6_,"a",@progbits
	.sectionflags	@""
	.align	4
.nv.constant0._ZN3cub18CUB_300001_SM_10006detail6reduce28DeviceReduceSingleTileKernelINS2_10policy_hubIbjN4cuda3std3__410logical_orIbEEE10Policy1000EPbSC_iS9_bbNS7_10__identityEEEvT0_T1_T2_T3_T4_T6_:
	.zero		919


//--------------------- .nv.constant0._ZN3cub18CUB_300001_SM_10006detail6reduce18DeviceReduceKernelINS2_10policy_hubIbjN4cuda3std3__410logical_orIbEEE10Policy1000EN6thrust24THRUST_300001_SM_1000_NS10device_ptrIbEEjS9_bNS7_10__identityEEEvT0_PT3_T1_NS0_13GridEvenShareISK_EET2_T4_ --------------------------
	.section	.nv.constant0._ZN3cub18CUB_300001_SM_10006detail6reduce18DeviceReduceKernelINS2_10policy_hubIbjN4cuda3std3__410logical_orIbEEE10Policy1000EN6thrust24THRUST_300001_SM_1000_NS10device_ptrIbEEjS9_bNS7_10__identityEEEvT0_PT3_T1_NS0_13GridEvenShareISK_EET2_T4_,"a",@progbits
	.sectionflags	@""
	.align	4
.nv.constant0._ZN3cub18CUB_300001_SM_10006detail6reduce18DeviceReduceKernelINS2_10policy_hubIbjN4cuda3std3__410logical_orIbEEE10Policy1000EN6thrust24THRUST_300001_SM_1000_NS10device_ptrIbEEjS9_bNS7_10__identityEEEvT0_PT3_T1_NS0_13GridEvenShareISK_EET2_T4_:
	.zero		958


//--------------------- .nv.constant0._ZN3cub18CUB_300001_SM_10006detail6reduce28DeviceReduceSingleTileKernelINS2_10policy_hubIbjN4cuda3std3__410logical_orIbEEE10Policy1000EN6thrust24THRUST_300001_SM_1000_NS10device_ptrIbEEPbjS9_bbNS7_10__identityEEEvT0_T1_T2_T3_T4_T6_ --------------------------
	.section	.nv.constant0._ZN3cub18CUB_300001_SM_10006detail6reduce28DeviceReduceSingleTileKernelINS2_10policy_hubIbjN4cuda3std3__410logical_orIbEEE10Policy1000EN6thrust24THRUST_300001_SM_1000_NS10device_ptrIbEEPbjS9_bbNS7_10__identityEEEvT0_T1_T2_T3_T4_T6_,"a",@progbits
	.sectionflags	@""
	.align	4
.nv.constant0._ZN3cub18CUB_300001_SM_10006detail6reduce28DeviceReduceSingleTileKernelINS2_10policy_hubIbjN4cuda3std3__410logical_orIbEEE10Policy1000EN6thrust24THRUST_300001_SM_1000_NS10device_ptrIbEEPbjS9_bbNS7_10__identityEEEvT0_T1_T2_T3_T4_T6_:
	.zero		919


//--------------------- .nv.constant0._ZN3cub18CUB_300001_SM_10006detail9transform16transform_kernelINS2_10policy_hubILb1EN4cuda3std3__45tupleIJN6thrust24THRUST_300001_SM_1000_NS10device_ptrIiEEEEEE10policy1000ElNS7_10__identityENSB_IxEEJPiEEEvT0_iT1_T2_DpNS2_10kernel_argIT3_EE --------------------------
	.section	.nv.constant0._ZN3cub18CUB_300001_SM_10006detail9transform16transform_kernelINS2_10policy_hubILb1EN4cuda3std3__45tupleIJN6thrust24THRUST_300001_SM_1000_NS10device_ptrIiEEEEEE10policy1000ElNS7_10__identityENSB_IxEEJPiEEEvT0_iT1_T2_DpNS2_10kernel_argIT3_EE,"a",@progbits
	.sectionflags	@""
	.align	4
.nv.constant0._ZN3cub18CUB_300001_SM_10006detail9transform16transform_kernelINS2_10policy_hubILb1EN4cuda3std3__45tupleIJN6thrust24THRUST_300001_SM_1000_NS10device_ptrIiEEEEEE10policy1000ElNS7_10__identityENSB_IxEEJPiEEEvT0_iT1_T2_DpNS2_10kernel_argIT3_EE:
	.zero		936


//--------------------- .nv.constant0._ZN3cub18CUB_300001_SM_10006detail9transform16transform_kernelINS2_10policy_hubILb1EN4cuda3std3__45tupleIJN6thrust24THRUST_300001_SM_1000_NS10device_ptrIiEEEEEE10policy1000EiNS7_10__identityENSB_IxEEJPiEEEvT0_iT1_T2_DpNS2_10kernel_argIT3_EE --------------------------
	.section	.nv.constant0._ZN3cub18CUB_300001_SM_10006detail9transform16transform_kernelINS2_10policy_hubILb1EN4cuda3std3__45tupleIJN6thrust24THRUST_300001_SM_1000_NS10device_ptrIiEEEEEE10policy1000EiNS7_10__identityENSB_IxEEJPiEEEvT0_iT1_T2_DpNS2_10kernel_argIT3_EE,"a",@progbits
	.sectionflags	@""
	.align	4
.nv.constant0._ZN3cub18CUB_300001_SM_10006detail9transform16transform_kernelINS2_10policy_hubILb1EN4cuda3std3__45tupleIJN6thrust24THRUST_300001_SM_1000_NS10device_ptrIiEEEEEE10policy1000EiNS7_10__identityENSB_IxEEJPiEEEvT0_iT1_T2_DpNS2_10kernel_argIT3_EE:
	.zero		936


//--------------------- .nv.constant0._ZN3cub18CUB_300001_SM_10006detail9transform16transform_kernelINS2_10policy_hubILb1EN4cuda3std3__45tupleIJN6thrust24THRUST_300001_SM_1000_NS6detail15normal_iteratorINSA_7pointerINS8_IJiiiiEEENSA_8cuda_cub3tagENSA_11use_defaultESH_EEEEEEEE10policy1000ElNS7_10__identityENSA_12zip_iteratorINS8_IJNSC_INSA_10device_ptrIiEEEESR_SR_SR_EEEEEJPSE_EEEvT0_iT1_T2_DpNS2_10kernel_argIT3_EE --------------------------
	.section	.nv.constant0._ZN3cub18CUB_300001_SM_10006detail9transform16transform_kernelINS2_10policy_hubILb1EN4cuda3std3__45tupleIJN6thrust24THRUST_300001_SM_1000_NS6detail15normal_iteratorINSA_7pointerINS8_IJiiiiEEENSA_8cuda_cub3tagENSA_11use_defaultESH_EEEEEEEE10policy1000ElNS7_10__identityENSA_12zip_iteratorINS8_IJNSC_INSA_10device_ptrIiEEEESR_SR_SR_EEEEEJPSE_EEEvT0_iT1_T2_DpNS2_10kernel_argIT3_EE,"a",@progbits
	.sectionflags	@""
	.align	4
.nv.constant0._ZN3cub18CUB_300001_SM_10006detail9transform16transform_kernelINS2_10policy_hubILb1EN4cuda3std3__45tupleIJN6thrust24THRUST_300001_SM_1000_NS6detail15normal_iteratorINSA_7pointerINS8_IJiiiiEEENSA_8cuda_cub3tagENSA_11use_defaultESH_EEEEEEEE10policy1000ElNS7_10__identityENSA_12zip_iteratorINS8_IJNSC_INSA_10device_ptrIiEEEESR_SR_SR_EEEEEJPSE_EEEvT0_iT1_T2_DpNS2_10kernel_argIT3_EE:
	.zero		960


//--------------------- .nv.constant0._ZN3cub18CUB_300001_SM_10006detail9transform16transform_kernelINS2_10policy_hubILb1EN4cuda3std3__45tupleIJN6thrust24THRUST_300001_SM_1000_NS6detail15normal_iteratorINSA_7pointerINS8_IJiiiiEEENSA_8cuda_cub3tagENSA_11use_defaultESH_EEEEEEEE10policy1000EiNS7_10__identityENSA_12zip_iteratorINS8_IJNSC_INSA_10device_ptrIiEEEESR_SR_SR_EEEEEJPSE_EEEvT0_iT1_T2_DpNS2_10kernel_argIT3_EE --------------------------
	.section	.nv.constant0._ZN3cub18CUB_300001_SM_10006detail9transform16transform_kernelINS2_10policy_hubILb1EN4cuda3std3__45tupleIJN6thrust24THRUST_300001_SM_1000_NS6detail15normal_iteratorINSA_7pointerINS8_IJiiiiEEENSA_8cuda_cub3tagENSA_11use_defaultESH_EEEEEEEE10policy1000EiNS7_10__identityENSA_12zip_iteratorINS8_IJNSC_INSA_10device_ptrIiEEEESR_SR_SR_EEEEEJPSE_EEEvT0_iT1_T2_DpNS2_10kernel_argIT3_EE,"a",@progbits
	.sectionflags	@""
	.align	4
.nv.constant0._ZN3cub18CUB_300001_SM_10006detail9transform16transform_kernelINS2_10policy_hubILb1EN4cuda3std3__45tupleIJN6thrust24THRUST_300001_SM_1000_NS6detail15normal_iteratorINSA_7pointerINS8_IJiiiiEEENSA_8cuda_cub3tagENSA_11use_defaultESH_EEEEEEEE10policy1000EiNS7_10__identityENSA_12zip_iteratorINS8_IJNSC_INSA_10device_ptrIiEEEESR_SR_SR_EEEEEJPSE_EEEvT0_iT1_T2_DpNS2_10kernel_argIT3_EE:
	.zero		960


//--------------------- .nv.constant0._ZN3cub18CUB_300001_SM_10006detail9transform16transform_kernelINS2_10policy_hubILb1EN4cuda3std3__45tupleIJN6thrust24THRUST_300001_SM_1000_NS12zip_iteratorINS8_IJNSA_6detail15normal_iteratorINSA_10device_ptrIiEEEESG_SG_SG_EEEEEEEEE10policy1000ElNS7_10__identityENSA_7pointerINS8_IJiiiiEEENSA_8cuda_cub3tagENSA_11use_defaultESR_EEJSI_EEEvT0_iT1_T2_DpNS2_10kernel_argIT3_EE --------------------------
	.section	.nv.constant0._ZN3cub18CUB_300001_SM_10006detail9transform16transform_kernelINS2_10policy_hubILb1EN4cuda3std3__45tupleIJN6thrust24THRUST_300001_SM_1000_NS12zip_iteratorINS8_IJNSA_6detail15normal_iteratorINSA_10device_ptrIiEEEESG_SG_SG_EEEEEEEEE10policy1000ElNS7_10__identityENSA_7pointerINS8_IJiiiiEEENSA_8cuda_cub3tagENSA_11use_defaultESR_EEJSI_EEEvT0_iT1_T2_DpNS2_10kernel_argIT3_EE,"a",@progbits
	.sectionflags	@""
	.align	4
.nv.constant0._ZN3cub18CUB_300001_SM_10006detail9transform16transform_kernelINS2_10policy_hubILb1EN4cuda3std3__45tupleIJN6thrust24THRUST_300001_SM_1000_NS12zip_iteratorINS8_IJNSA_6detail15normal_iteratorINSA_10device_ptrIiEEEESG_SG_SG_EEEEEEEEE10policy1000ElNS7_10__identityENSA_7pointerINS8_IJiiiiEEENSA_8cuda_cub3tagENSA_11use_defaultESR_EEJSI_EEEvT0_iT1_T2_DpNS2_10kernel_argIT3_EE:
	.zero		952


//--------------------- .nv.constant0._ZN3cub18CUB_300001_SM_10006detail9transform16transform_kernelINS2_10policy_hubILb1EN4cuda3std3__45tupleIJN6thrust24THRUST_300001_SM_1000_NS12zip_iteratorINS8_IJNSA_6detail15normal_iteratorINSA_10device_ptrIiEEEESG_SG_SG_EEEEEEEEE10policy1000EiNS7_10__identityENSA_7pointerINS8_IJiiiiEEENSA_8cuda_cub3tagENSA_11use_defaultESR_EEJSI_EEEvT0_iT1_T2_DpNS2_10kernel_argIT3_EE --------------------------
	.section	.nv.constant0._ZN3cub18CUB_300001_SM_10006detail9transform16transform_kernelINS2_10policy_hubILb1EN4cuda3std3__45tupleIJN6thrust24THRUST_300001_SM_1000_NS12zip_iteratorINS8_IJNSA_6detail15normal_iteratorINSA_10device_ptrIiEEEESG_SG_SG_EEEEEEEEE10policy1000EiNS7_10__identityENSA_7pointerINS8_IJiiiiEEENSA_8cuda_cub3tagENSA_11use_defaultESR_EEJSI_EEEvT0_iT1_T2_DpNS2_10kernel_argIT3_EE,"a",@progbits
	.sectionflags	@""
	.align	4
.nv.constant0._ZN3cub18CUB_300001_SM_10006detail9transform16transform_kernelINS2_10policy_hubILb1EN4cuda3std3__45tupleIJN6thrust24THRUST_300001_SM_1000_NS12zip_iteratorINS8_IJNSA_6detail15normal_iteratorINSA_10device_ptrIiEEEESG_SG_SG_EEEEEEEEE10policy1000EiNS7_10__identityENSA_7pointerINS8_IJiiiiEEENSA_8cuda_cub3tagENSA_11use_defaultESR_EEJSI_EEEvT0_iT1_T2_DpNS2_10kernel_argIT3_EE:
	.zero		952


//--------------------- .nv.constant0._ZN3cub18CUB_300001_SM_10006detail8for_each13static_kernelINS2_12policy_hub_t12policy_500_tEmN6thrust24THRUST_300001_SM_1000_NS8cuda_cub20__uninitialized_fill7functorINS7_10device_ptrIxEExEEEEvT0_T1_ --------------------------
	.section	.nv.constant0._ZN3cub18CUB_300001_SM_10006detail8for_each13static_kernelINS2_12policy_hub_t12policy_500_tEmN6thrust24THRUST_300001_SM_1000_NS8cuda_cub20__uninitialized_fill7functorINS7_10device_ptrIxEExEEEEvT0_T1_,"a",@progbits
	.sectionflags	@""
	.align	4
.nv.constant0._ZN3cub18CUB_300001_SM_10006detail8for_each13static_kernelINS2_12policy_hub_t12policy_500_tEmN6thrust24THRUST_300001_SM_1000_NS8cuda_cub20__uninitialized_fill7functorINS7_10device_ptrIxEExEEEEvT0_T1_:
	.zero		920


//--------------------- .nv.constant0._ZN3cub18CUB_300001_SM_10006detail8for_each13static_kernelINS2_12policy_hub_t12policy_500_tElN6thrust24THRUST_300001_SM_1000_NS8cuda_cub10__tabulate7functorINS7_6detail15normal_iteratorINS7_10device_ptrIiEEEENS7_6system6detail7generic6detail22compute_sequence_valueIivEElEEEEvT0_T1_ --------------------------
	.section	.nv.constant0._ZN3cub18CUB_300001_SM_10006detail8for_each13static_kernelINS2_12policy_hub_t12policy_500_tElN6thrust24THRUST_300001_SM_1000_NS8cuda_cub10__tabulate7functorINS7_6detail15normal_iteratorINS7_10device_ptrIiEEEENS7_6system6detail7generic6detail22compute_sequence_valueIivEElEEEEvT0_T1_,"a",@progbits
	.sectionflags	@""
	.align	4
.nv.constant0._ZN3cub18CUB_300001_SM_10006detail8for_each13static_kernelINS2_12policy_hub_t12policy_500_tElN6thrust24THRUST_300001_SM_1000_NS8cuda_cub10__tabulate7functorINS7_6detail15normal_iteratorINS7_10device_ptrIiEEEENS7_6system6detail7generic6detail22compute_sequence_valueIivEElEEEEvT0_T1_:
	.zero		920


//--------------------- .nv.constant0._ZN3cub18CUB_300001_SM_10006detail8for_each13static_kernelINS2_12policy_hub_t12policy_500_tEmN6thrust24THRUST_300001_SM_1000_NS8cuda_cub20__uninitialized_fill7functorINS7_10device_ptrIiEEiEEEEvT0_T1_ --------------------------
	.section	.nv.constant0._ZN3cub18CUB_300001_SM_10006detail8for_each13static_kernelINS2_12policy_hub_t12policy_500_tEmN6thrust24THRUST_300001_SM_1000_NS8cuda_cub20__uninitialized_fill7functorINS7_10device_ptrIiEEiEEEEvT0_T1_,"a",@progbits
	.sectionflags	@""
	.align	4
.nv.constant0._ZN3cub18CUB_300001_SM_10006detail8for_each13static_kernelINS2_12policy_hub_t12policy_500_tEmN6thrust24THRUST_300001_SM_1000_NS8cuda_cub20__uninitialized_fill7functorINS7_10device_ptrIiEEiEEEEvT0_T1_:
	.zero		920


//--------------------- .nv.constant0._ZN3cub18CUB_300001_SM_10006detail11EmptyKernelIvEEvv --------------------------
	.section	.nv.constant0._ZN3cub18CUB_300001_SM_10006detail11EmptyKernelIvEEvv,"a",@progbits
	.sectionflags	@""
	.align	4
.nv.constant0._ZN3cub18CUB_300001_SM_10006detail11EmptyKernelIvEEvv:
	.zero		896


//--------------------- .nv.constant0._ZN6thrust24THRUST_300001_SM_1000_NS8cuda_cub4core6detail13_kernel_agentINS1_8__reduce11ReduceAgentIPN4cuda3std3__45tupleIJxlEEESC_SB_lNS1_9__extrema9arg_min_fIxlNS9_4lessIxEEEEEEJSC_SC_iSH_EEEvDpT0_ --------------------------
	.section	.nv.constant0._ZN6thrust24THRUST_300001_SM_1000_NS8cuda_cub4core6detail13_kernel_agentINS1_8__reduce11ReduceAgentIPN4cuda3std3__45tupleIJxlEEESC_SB_lNS1_9__extrema9arg_min_fIxlNS9_4lessIxEEEEEEJSC_SC_iSH_EEEvDpT0_,"a",@progbits
	.sectionflags	@""
	.align	4
.nv.constant0._ZN6thrust24THRUST_300001_SM_1000_NS8cuda_cub4core6detail13_kernel_agentINS1_8__reduce11ReduceAgentIPN4cuda3std3__45tupleIJxlEEESC_SB_lNS1_9__extrema9arg_min_fIxlNS9_4lessIxEEEEEEJSC_SC_iSH_EEEvDpT0_:
	.zero		917


//--------------------- .nv.constant0._ZN6thrust24THRUST_300001_SM_1000_NS8cuda_cub4core6detail13_kernel_agentINS1_8__reduce10DrainAgentIlEEJN3cub18CUB_300001_SM_10009GridQueueIyEElEEEvDpT0_ --------------------------
	.section	.nv.constant0._ZN6thrust24THRUST_300001_SM_1000_NS8cuda_cub4core6detail13_kernel_agentINS1_8__reduce10DrainAgentIlEEJN3cub18CUB_300001_SM_10009GridQueueIyEElEEEvDpT0_,"a",@progbits
	.sectionflags	@""
	.align	4
.nv.constant0._ZN6thrust24THRUST_300001_SM_1000_NS8cuda_cub4core6detail13_kernel_agentINS1_8__reduce10DrainAgentIlEEJN3cub18CUB_300001_SM_10009GridQueueIyEElEEEvDpT0_:
	.zero		912


//--------------------- .nv.constant0._ZN6thrust24THRUST_300001_SM_1000_NS8cuda_cub4core6detail13_kernel_agentINS1_8__reduce11ReduceAgentINS0_12zip_iteratorIN4cuda3std3__45tupleIJNS0_6detail15normal_iteratorINS0_10device_ptrIxEEEENS0_17counting_iteratorIlNS0_11use_defaultESI_SI_EEEEEEEPNSB_IJxlEEESM_lNS1_9__extrema9arg_min_fIxlNSA_4lessIxEEEEEEJSL_SN_lN3cub18CUB_300001_SM_100013GridEvenShareIlEENSV_9GridQueueIyEESS_EEEvDpT0_ --------------------------
	.section	.nv.constant0._ZN6thrust24THRUST_300001_SM_1000_NS8cuda_cub4core6detail13_kernel_agentINS1_8__reduce11ReduceAgentINS0_12zip_iteratorIN4cuda3std3__45tupleIJNS0_6detail15normal_iteratorINS0_10device_ptrIxEEEENS0_17counting_iteratorIlNS0_11use_defaultESI_SI_EEEEEEEPNSB_IJxlEEESM_lNS1_9__extrema9arg_min_fIxlNSA_4lessIxEEEEEEJSL_SN_lN3cub18CUB_300001_SM_100013GridEvenShareIlEENSV_9GridQueueIyEESS_EEEvDpT0_,"a",@progbits
	.sectionflags	@""
	.align	4
.nv.constant0._ZN6thrust24THRUST_300001_SM_1000_NS8cuda_cub4core6detail13_kernel_agentINS1_8__reduce11ReduceAgentINS0_12zip_iteratorIN4cuda3std3__45tupleIJNS0_6detail15normal_iteratorINS0_10device_ptrIxEEEENS0_17counting_iteratorIlNS0_11use_defaultESI_SI_EEEEEEEPNSB_IJxlEEESM_lNS1_9__extrema9arg_min_fIxlNSA_4lessIxEEEEEEJSL_SN_lN3cub18CUB_300001_SM_100013GridEvenShareIlEENSV_9GridQueueIyEESS_EEEvDpT0_:
	.zero		1009


//--------------------- .nv.constant0._ZN6thrust24THRUST_300001_SM_1000_NS8cuda_cub4core6detail13_kernel_agentINS1_8__reduce11ReduceAgentINS0_12zip_iteratorIN4cuda3std3__45tupleIJNS0_6detail15normal_iteratorINS0_10device_ptrIxEEEENS0_17counting_iteratorIlNS0_11use_defaultESI_SI_EEEEEEEPNSB_IJxlEEESM_lNS1_9__extrema9arg_min_fIxlNSA_4lessIxEEEEEEJSL_SN_lSS_EEEvDpT0_ --------------------------
	.section	.nv.constant0._ZN6thrust24THRUST_300001_SM_1000_NS8cuda_cub4core6detail13_kernel_agentINS1_8__reduce11ReduceAgentINS0_12zip_iteratorIN4cuda3std3__45tupleIJNS0_6detail15normal_iteratorINS0_10device_ptrIxEEEENS0_17counting_iteratorIlNS0_11use_defaultESI_SI_EEEEEEEPNSB_IJxlEEESM_lNS1_9__extrema9arg_min_fIxlNSA_4lessIxEEEEEEJSL_SN_lSS_EEEvDpT0_,"a",@progbits
	.sectionflags	@""
	.align	4
.nv.constant0._ZN6thrust24THRUST_300001_SM_1000_NS8cuda_cub4core6detail13_kernel_agentINS1_8__reduce11ReduceAgentINS0_12zip_iteratorIN4cuda3std3__45tupleIJNS0_6detail15normal_iteratorINS0_10device_ptrIxEEEENS0_17counting_iteratorIlNS0_11use_defaultESI_SI_EEEEEEEPNSB_IJxlEEESM_lNS1_9__extrema9arg_min_fIxlNSA_4lessIxEEEEEEJSL_SN_lSS_EEEvDpT0_:
	.zero		929


//--------------------- .nv.constant0._ZN6thrust24THRUST_300001_SM_1000_NS8cuda_cub4core6detail13_kernel_agentINS1_8__reduce11ReduceAgentIPN4cuda3std3__45tupleIJxlEEESC_SB_iNS1_9__extrema9arg_min_fIxlNS9_4lessIxEEEEEEJSC_SC_iSH_EEEvDpT0_ --------------------------
	.section	.nv.constant0._ZN6thrust24THRUST_300001_SM_1000_NS8cuda_cub4core6detail13_kernel_agentINS1_8__reduce11ReduceAgentIPN4cuda3std3__45tupleIJxlEEESC_SB_iNS1_9__extrema9arg_min_fIxlNS9_4lessIxEEEEEEJSC_SC_iSH_EEEvDpT0_,"a",@progbits
	.sectionflags	@""
	.align	4
.nv.constant0._ZN6thrust24THRUST_300001_SM_1000_NS8cuda_cub4core6detail13_kernel_agentINS1_8__reduce11ReduceAgentIPN4cuda3std3__45tupleIJxlEEESC_SB_iNS1_9__extrema9arg_min_fIxlNS9_4lessIxEEEEEEJSC_SC_iSH_EEEvDpT0_:
	.zero		917


//--------------------- .nv.constant0._ZN6thrust24THRUST_300001_SM_1000_NS8cuda_cub4core6detail13_kernel_agentINS1_8__reduce10DrainAgentIiEEJN3cub18CUB_300001_SM_10009GridQueueIjEEiEEEvDpT0_ --------------------------
	.section	.nv.constant0._ZN6thrust24THRUST_300001_SM_1000_NS8cuda_cub4core6detail13_kernel_agentINS1_8__reduce10DrainAgentIiEEJN3cub18CUB_300001_SM_10009GridQueueIjEEiEEEvDpT0_,"a",@progbits
	.sectionflags	@""
	.align	4
.nv.constant0._ZN6thrust24THRUST_300001_SM_1000_NS8cuda_cub4core6detail13_kernel_agentINS1_8__reduce10DrainAgentIiEEJN3cub18CUB_300001_SM_10009GridQueueIjEEiEEEvDpT0_:
	.zero		908


//--------------------- .nv.constant0._ZN6thrust24THRUST_300001_SM_1000_NS8cuda_cub4core6detail13_kernel_agentINS1_8__reduce11ReduceAgentINS0_12zip_iteratorIN4cuda3std3__45tupleIJNS0_6detail15normal_iteratorINS0_10device_ptrIxEEEENS0_17counting_iteratorIlNS0_11use_defaultESI_SI_EEEEEEEPNSB_IJxlEEESM_iNS1_9__extrema9arg_min_fIxlNSA_4lessIxEEEEEEJSL_SN_iN3cub18CUB_300001_SM_100013GridEvenShareIiEENSV_9GridQueueIjEESS_EEEvDpT0_ --------------------------
	.section	.nv.constant0._ZN6thrust24THRUST_300001_SM_1000_NS8cuda_cub4core6detail13_kernel_agentINS1_8__reduce11ReduceAgentINS0_12zip_iteratorIN4cuda3std3__45tupleIJNS0_6detail15normal_iteratorINS0_10device_ptrIxEEEENS0_17counting_iteratorIlNS0_11use_defaultESI_SI_EEEEEEEPNSB_IJxlEEESM_iNS1_9__extrema9arg_min_fIxlNSA_4lessIxEEEEEEJSL_SN_iN3cub18CUB_300001_SM_100013GridEvenShareIiEENSV_9GridQueueIjEESS_EEEvDpT0_,"a",@progbits
	.sectionflags	@""
	.align	4
.nv.constant0._ZN6thrust24THRUST_300001_SM_1000_NS8cuda_cub4core6detail13_kernel_agentINS1_8__reduce11ReduceAgentINS0_12zip_iteratorIN4cuda3std3__45tupleIJNS0_6detail15normal_iteratorINS0_10device_ptrIxEEEENS0_17counting_iteratorIlNS0_11use_defaultESI_SI_EEEEEEEPNSB_IJxlEEESM_iNS1_9__extrema9arg_min_fIxlNSA_4lessIxEEEEEEJSL_SN_iN3cub18CUB_300001_SM_100013GridEvenShareIiEENSV_9GridQueueIjEESS_EEEvDpT0_:
	.zero		977


//--------------------- .nv.constant0._ZN6thrust24THRUST_300001_SM_1000_NS8cuda_cub4core6detail13_kernel_agentINS1_8__reduce11ReduceAgentINS0_12zip_iteratorIN4cuda3std3__45tupleIJNS0_6detail15normal_iteratorINS0_10device_ptrIxEEEENS0_17counting_iteratorIlNS0_11use_defaultESI_SI_EEEEEEEPNSB_IJxlEEESM_iNS1_9__extrema9arg_min_fIxlNSA_4lessIxEEEEEEJSL_SN_iSS_EEEvDpT0_ --------------------------
	.section	.nv.constant0._ZN6thrust24THRUST_300001_SM_1000_NS8cuda_cub4core6detail13_kernel_agentINS1_8__reduce11ReduceAgentINS0_12zip_iteratorIN4cuda3std3__45tupleIJNS0_6detail15normal_iteratorINS0_10device_ptrIxEEEENS0_17counting_iteratorIlNS0_11use_defaultESI_SI_EEEEEEEPNSB_IJxlEEESM_iNS1_9__extrema9arg_min_fIxlNSA_4lessIxEEEEEEJSL_SN_iSS_EEEvDpT0_,"a",@progbits
	.sectionflags	@""
	.align	4
.nv.constant0._ZN6thrust24THRUST_300001_SM_1000_NS8cuda_cub4core6detail13_kernel_agentINS1_8__reduce11ReduceAgentINS0_12zip_iteratorIN4cuda3std3__45tupleIJNS0_6detail15normal_iteratorINS0_10device_ptrIxEEEENS0_17counting_iteratorIlNS0_11use_defaultESI_SI_EEEEEEEPNSB_IJxlEEESM_iNS1_9__extrema9arg_min_fIxlNSA_4lessIxEEEEEEJSL_SN_iSS_EEEvDpT0_:
	.zero		925


//--------------------- .nv.constant0._Z15fallback_kernelPKiS0_S0_S0_iiPiPxS1_S1_iPKxS0_S4_S4_ --------------------------
	.section	.nv.constant0._Z15fallback_kernelPKiS0_S0_S0_iiPiPxS1_S1_iPKxS0_S4_S4_,"a",@progbits
	.sectionflags	@""
	.align	4
.nv.constant0._Z15fallback_kernelPKiS0_S0_S0_iiPiPxS1_S1_iPKxS0_S4_S4_:
	.zero		1008


//--------------------- .nv.constant0._Z16reconstruct_pathPKiS0_S0_PKxS2_PiS3_S3_ii --------------------------
	.section	.nv.constant0._Z16reconstruct_pathPKiS0_S0_PKxS2_PiS3_S3_ii,"a",@progbits
	.sectionflags	@""
	.align	4
.nv.constant0._Z16reconstruct_pathPKiS0_S0_PKxS2_PiS3_S3_ii:
	.zero		968


//--------------------- .nv.constant0._Z15relax_distancesPKiS0_S0_PKxPxS3_Pbi --------------------------
	.section	.nv.constant0._Z15relax_distancesPKiS0_S0_PKxPxS3_Pbi,"a",@progbits
	.sectionflags	@""
	.align	4
.nv.constant0._Z15relax_distancesPKiS0_S0_PKxPxS3_Pbi:
	.zero		956


//--------------------- .nv.constant0._Z14init_distancesPxS_PKxi --------------------------
	.section	.nv.constant0._Z14init_distancesPxS_PKxi,"a",@progbits
	.sectionflags	@""
	.align	4
.nv.constant0._Z14init_distancesPxS_PKxi:
	.zero		924


//--------------------- .nv.constant0._Z9drop_restPKiS0_S0_S0_iS0_PxS1_iS1_iPiS2_S1_S2_S2_S2_S2_S2_S1_S1_S2_S2_S1_ --------------------------
	.section	.nv.constant0._Z9drop_restPKiS0_S0_S0_iS0_PxS1_iS1_iPiS2_S1_S2_S2_S2_S2_S2_S1_S1_S2_S2_S1_,"a",@progbits
	.sectionflags	@""
	.align	4
.nv.constant0._Z9drop_restPKiS0_S0_S0_iS0_PxS1_iS1_iPiS2_S1_S2_S2_S2_S2_S2_S1_S1_S2_S2_S1_:
	.zero		1088


//--------------------- .nv.constant0._Z15resolve_disputePKiS0_S0_S0_iS0_PxS1_iS1_iPiS1_S2_S2_S2_S2_S2_S1_S1_S2_S2_S1_ --------------------------
	.section	.nv.constant0._Z15resolve_disputePKiS0_S0_S0_iS0_PxS1_iS1_iPiS1_S2_S2_S2_S2_S2_S1_S1_S2_S2_S1_,"a",@progbits
	.sectionflags	@""
	.align	4
.nv.constant0._Z15resolve_disputePKiS0_S0_S0_iS0_PxS1_iS1_iPiS1_S2_S2_S2_S2_S2_S1_S1_S2_S2_S1_:
	.zero		1080


//--------------------- .nv.constant0._Z17simulation_kernelPKiS0_S0_S0_iS0_PxS1_iS1_iPiS2_S1_S2_S2_S2_S2_S2_S1_S1_S2_S2_S1_ --------------------------
	.section	.nv.constant0._Z17simulation_kernelPKiS0_S0_S0_iS0_PxS1_iS1_iPiS2_S1_S2_S2_S2_S2_S2_S1_S1_S2_S2_S1_,"a",@progbits
	.sectionflags	@""
	.align	4
.nv.constant0._Z17simulation_kernelPKiS0_S0_S0_iS0_PxS1_iS1_iPiS2_S1_S2_S2_S2_S2_S2_S1_S1_S2_S2_S1_:
	.zero		1088


//--------------------- SYMBOLS --------------------------

	.type		.nv.reservedSmem.offset0,@object
	.size		.nv.reservedSmem.offset0,0x4
	.type		.nv.reservedSmem.cap,@object
	.size		.nv.reservedSmem.cap,0x4
	.type		malloc,@function
	.type		free,@function
